	.target	sm_90

	.elftype	@"ET_EXEC"


//--------------------- .note.nv.tkinfo           --------------------------
	.section	.note.nv.tkinfo,"",@"SHT_NOTE"
	.sectionflags	@"SHF_NOTE_NV_TKINFO"
	.tkinfo
        /*0018*/ 	.word	0x00000002
        /*0030*/ 	.string	""
        /*0030*/ 	.string	"ptxas"
        /*0030*/ 	.string	"Cuda compilation tools, release 13.0, V13.0.88"
        /*0030*/ 	.string	"Build cuda_13.0.r13.0/compiler.36424714_0"
        /*0030*/ 	.string	"-arch sm_90 -m 64 "



//--------------------- .note.nv.cuinfo           --------------------------
	.section	.note.nv.cuinfo,"",@"SHT_NOTE"
	.sectionflags	@"SHF_NOTE_NV_CUINFO"
        /*0018*/ 	.short	0x0002
        /*001a*/ 	.short	0x005a
        /*001c*/ 	.short	0x0082
	.zero		2


//--------------------- .nv.info                  --------------------------
	.section	.nv.info,"",@"SHT_CUDA_INFO"
	.align	4


	//----- nvinfo : EIATTR_REGCOUNT
	.align		4
        /*0000*/ 	.byte	0x04, 0x2f
        /*0002*/ 	.short	(.L_39 - .L_38)
	.align		4
.L_38:
        /*0004*/ 	.word	index@(_ZN2at6native29vectorized_elementwise_kernelILi8EZZZNS0_28sigmoid_backward_kernel_cudaERNS_18TensorIteratorBaseEENKUlvE0_clEvENKUlvE_clEvEUlddE_St5arrayIPcLm3EEEEviT0_T1_)
        /*0008*/ 	.word	0x00000028


	//----- nvinfo : EIATTR_FRAME_SIZE
	.align		4
.L_39:
        /*000c*/ 	.byte	0x04, 0x11
        /*000e*/ 	.short	(.L_41 - .L_40)
	.align		4
.L_40:
        /*0010*/ 	.word	index@(_ZN2at6native29vectorized_elementwise_kernelILi8EZZZNS0_28sigmoid_backward_kernel_cudaERNS_18TensorIteratorBaseEENKUlvE0_clEvENKUlvE_clEvEUlddE_St5arrayIPcLm3EEEEviT0_T1_)
        /*0014*/ 	.word	0x00000000


	//----- nvinfo : EIATTR_REGCOUNT
	.align		4
.L_41:
        /*0018*/ 	.byte	0x04, 0x2f
        /*001a*/ 	.short	(.L_43 - .L_42)
	.align		4
.L_42:
        /*001c*/ 	.word	index@(_ZN2at6native29vectorized_elementwise_kernelILi4EZZZNS0_28sigmoid_backward_kernel_cudaERNS_18TensorIteratorBaseEENKUlvE0_clEvENKUlvE_clEvEUlddE_St5arrayIPcLm3EEEEviT0_T1_)
        /*0020*/ 	.word	0x00000028


	//----- nvinfo : EIATTR_FRAME_SIZE
	.align		4
.L_43:
        /*0024*/ 	.byte	0x04, 0x11
        /*0026*/ 	.short	(.L_45 - .L_44)
	.align		4
.L_44:
        /*0028*/ 	.word	index@(_ZN2at6native29vectorized_elementwise_kernelILi4EZZZNS0_28sigmoid_backward_kernel_cudaERNS_18TensorIteratorBaseEENKUlvE0_clEvENKUlvE_clEvEUlddE_St5arrayIPcLm3EEEEviT0_T1_)
        /*002c*/ 	.word	0x00000000


	//----- nvinfo : EIATTR_REGCOUNT
	.align		4
.L_45:
        /*0030*/ 	.byte	0x04, 0x2f
        /*0032*/ 	.short	(.L_47 - .L_46)
	.align		4
.L_46:
        /*0034*/ 	.word	index@(_ZN2at6native29vectorized_elementwise_kernelILi2EZZZNS0_28sigmoid_backward_kernel_cudaERNS_18TensorIteratorBaseEENKUlvE0_clEvENKUlvE_clEvEUlddE_St5arrayIPcLm3EEEEviT0_T1_)
        /*0038*/ 	.word	0x00000028


	//----- nvinfo : EIATTR_FRAME_SIZE
	.align		4
.L_47:
        /*003c*/ 	.byte	0x04, 0x11
        /*003e*/ 	.short	(.L_49 - .L_48)
	.align		4
.L_48:
        /*0040*/ 	.word	index@(_ZN2at6native29vectorized_elementwise_kernelILi2EZZZNS0_28sigmoid_backward_kernel_cudaERNS_18TensorIteratorBaseEENKUlvE0_clEvENKUlvE_clEvEUlddE_St5arrayIPcLm3EEEEviT0_T1_)
        /*0044*/ 	.word	0x00000000


	//----- nvinfo : EIATTR_REGCOUNT
	.align		4
.L_49:
        /*0048*/ 	.byte	0x04, 0x2f
        /*004a*/ 	.short	(.L_51 - .L_50)
	.align		4
.L_50:
        /*004c*/ 	.word	index@(_ZN2at6native27unrolled_elementwise_kernelIZZZNS0_28sigmoid_backward_kernel_cudaERNS_18TensorIteratorBaseEENKUlvE0_clEvENKUlvE_clEvEUlddE_St5arrayIPcLm3EELi4E23TrivialOffsetCalculatorILi2EjESA_ILi1EjENS0_6memory15LoadWithoutCastENSD_16StoreWithoutCastEEEviT_T0_T2_T3_T4_T5_)
        /*0050*/ 	.word	0x00000020


	//----- nvinfo : EIATTR_FRAME_SIZE
	.align		4
.L_51:
        /*0054*/ 	.byte	0x04, 0x11
        /*0056*/ 	.short	(.L_53 - .L_52)
	.align		4
.L_52:
        /*0058*/ 	.word	index@(_ZN2at6native27unrolled_elementwise_kernelIZZZNS0_28sigmoid_backward_kernel_cudaERNS_18TensorIteratorBaseEENKUlvE0_clEvENKUlvE_clEvEUlddE_St5arrayIPcLm3EELi4E23TrivialOffsetCalculatorILi2EjESA_ILi1EjENS0_6memory15LoadWithoutCastENSD_16StoreWithoutCastEEEviT_T0_T2_T3_T4_T5_)
        /*005c*/ 	.word	0x00000000


	//----- nvinfo : EIATTR_REGCOUNT
	.align		4
.L_53:
        /*0060*/ 	.byte	0x04, 0x2f
        /*0062*/ 	.short	(.L_55 - .L_54)
	.align		4
.L_54:
        /*0064*/ 	.word	index@(_ZN2at6native18elementwise_kernelILi128ELi2EZNS0_22gpu_kernel_impl_nocastIZZZNS0_28sigmoid_backward_kernel_cudaERNS_18TensorIteratorBaseEENKUlvE0_clEvENKUlvE_clEvEUlddE_EEvS4_RKT_EUliE_EEviT1_)
        /*0068*/ 	.word	0x00000012


	//----- nvinfo : EIATTR_FRAME_SIZE
	.align		4
.L_55:
        /*006c*/ 	.byte	0x04, 0x11
        /*006e*/ 	.short	(.L_57 - .L_56)
	.align		4
.L_56:
        /*0070*/ 	.word	index@(_ZN2at6native18elementwise_kernelILi128ELi2EZNS0_22gpu_kernel_impl_nocastIZZZNS0_28sigmoid_backward_kernel_cudaERNS_18TensorIteratorBaseEENKUlvE0_clEvENKUlvE_clEvEUlddE_EEvS4_RKT_EUliE_EEviT1_)
        /*0074*/ 	.word	0x00000000


	//----- nvinfo : EIATTR_REGCOUNT
	.align		4
.L_57:
        /*0078*/ 	.byte	0x04, 0x2f
        /*007a*/ 	.short	(.L_59 - .L_58)
	.align		4
.L_58:
        /*007c*/ 	.word	index@(_ZN2at6native27unrolled_elementwise_kernelIZZZNS0_28sigmoid_backward_kernel_cudaERNS_18TensorIteratorBaseEENKUlvE0_clEvENKUlvE_clEvEUlddE_St5arrayIPcLm3EELi4E23TrivialOffsetCalculatorILi2EjESA_ILi1EjENS0_6memory12LoadWithCastILi2EEENSD_13StoreWithCastILi1EEEEEviT_T0_T2_T3_T4_T5_)
        /*0080*/ 	.word	0x00000028


	//----- nvinfo : EIATTR_FRAME_SIZE
	.align		4
.L_59:
        /*0084*/ 	.byte	0x04, 0x11
        /*0086*/ 	.short	(.L_61 - .L_60)
	.align		4
.L_60:
        /*0088*/ 	.word	index@(_ZN2at6native27unrolled_elementwise_kernelIZZZNS0_28sigmoid_backward_kernel_cudaERNS_18TensorIteratorBaseEENKUlvE0_clEvENKUlvE_clEvEUlddE_St5arrayIPcLm3EELi4E23TrivialOffsetCalculatorILi2EjESA_ILi1EjENS0_6memory12LoadWithCastILi2EEENSD_13StoreWithCastILi1EEEEEviT_T0_T2_T3_T4_T5_)
        /*008c*/ 	.word	0x00000000


	//----- nvinfo : EIATTR_REGCOUNT
	.align		4
.L_61:
        /*0090*/ 	.byte	0x04, 0x2f
        /*0092*/ 	.short	(.L_63 - .L_62)
	.align		4
.L_62:
        /*0094*/ 	.word	index@(_ZN2at6native18elementwise_kernelILi128ELi4EZNS0_15gpu_kernel_implIZZZNS0_28sigmoid_backward_kernel_cudaERNS_18TensorIteratorBaseEENKUlvE0_clEvENKUlvE_clEvEUlddE_EEvS4_RKT_EUliE_EEviT1_)
        /*0098*/ 	.word	0x0000001c


	//----- nvinfo : EIATTR_FRAME_SIZE
	.align		4
.L_63:
        /*009c*/ 	.byte	0x04, 0x11
        /*009e*/ 	.short	(.L_65 - .L_64)
	.align		4
.L_64:
        /*00a0*/ 	.word	index@(_ZN2at6native18elementwise_kernelILi128ELi4EZNS0_15gpu_kernel_implIZZZNS0_28sigmoid_backward_kernel_cudaERNS_18TensorIteratorBaseEENKUlvE0_clEvENKUlvE_clEvEUlddE_EEvS4_RKT_EUliE_EEviT1_)
        /*00a4*/ 	.word	0x00000000


	//----- nvinfo : EIATTR_REGCOUNT
	.align		4
.L_65:
        /*00a8*/ 	.byte	0x04, 0x2f
        /*00aa*/ 	.short	(.L_67 - .L_66)
	.align		4
.L_66:
        /*00ac*/ 	.word	index@(_ZN2at6native29vectorized_elementwise_kernelILi8EZZZNS0_28sigmoid_backward_kernel_cudaERNS_18TensorIteratorBaseEENKUlvE0_clEvENKUlvE0_clEvEUlffE_St5arrayIPcLm3EEEEviT0_T1_)
        /*00b0*/ 	.word	0x00000020


	//----- nvinfo : EIATTR_FRAME_SIZE
	.align		4
.L_67:
        /*00b4*/ 	.byte	0x04, 0x11
        /*00b6*/ 	.short	(.L_69 - .L_68)
	.align		4
.L_68:
        /*00b8*/ 	.word	index@(_ZN2at6native29vectorized_elementwise_kernelILi8EZZZNS0_28sigmoid_backward_kernel_cudaERNS_18TensorIteratorBaseEENKUlvE0_clEvENKUlvE0_clEvEUlffE_St5arrayIPcLm3EEEEviT0_T1_)
        /*00bc*/ 	.word	0x00000000


	//----- nvinfo : EIATTR_REGCOUNT
	.align		4
.L_69:
        /*00c0*/ 	.byte	0x04, 0x2f
        /*00c2*/ 	.short	(.L_71 - .L_70)
	.align		4
.L_70:
        /*00c4*/ 	.word	index@(_ZN2at6native29vectorized_elementwise_kernelILi4EZZZNS0_28sigmoid_backward_kernel_cudaERNS_18TensorIteratorBaseEENKUlvE0_clEvENKUlvE0_clEvEUlffE_St5arrayIPcLm3EEEEviT0_T1_)
        /*00c8*/ 	.word	0x00000020


	//----- nvinfo : EIATTR_FRAME_SIZE
	.align		4
.L_71:
        /*00cc*/ 	.byte	0x04, 0x11
        /*00ce*/ 	.short	(.L_73 - .L_72)
	.align		4
.L_72:
        /*00d0*/ 	.word	index@(_ZN2at6native29vectorized_elementwise_kernelILi4EZZZNS0_28sigmoid_backward_kernel_cudaERNS_18TensorIteratorBaseEENKUlvE0_clEvENKUlvE0_clEvEUlffE_St5arrayIPcLm3EEEEviT0_T1_)
        /*00d4*/ 	.word	0x00000000


	//----- nvinfo : EIATTR_REGCOUNT
	.align		4
.L_73:
        /*00d8*/ 	.byte	0x04, 0x2f
        /*00da*/ 	.short	(.L_75 - .L_74)
	.align		4
.L_74:
        /*00dc*/ 	.word	index@(_ZN2at6native29vectorized_elementwise_kernelILi2EZZZNS0_28sigmoid_backward_kernel_cudaERNS_18TensorIteratorBaseEENKUlvE0_clEvENKUlvE0_clEvEUlffE_St5arrayIPcLm3EEEEviT0_T1_)
        /*00e0*/ 	.word	0x00000020


	//----- nvinfo : EIATTR_FRAME_SIZE
	.align		4
.L_75:
        /*00e4*/ 	.byte	0x04, 0x11
        /*00e6*/ 	.short	(.L_77 - .L_76)
	.align		4
.L_76:
        /*00e8*/ 	.word	index@(_ZN2at6native29vectorized_elementwise_kernelILi2EZZZNS0_28sigmoid_backward_kernel_cudaERNS_18TensorIteratorBaseEENKUlvE0_clEvENKUlvE0_clEvEUlffE_St5arrayIPcLm3EEEEviT0_T1_)
        /*00ec*/ 	.word	0x00000000


	//----- nvinfo : EIATTR_REGCOUNT
	.align		4
.L_77:
        /*00f0*/ 	.byte	0x04, 0x2f
        /*00f2*/ 	.short	(.L_79 - .L_78)
	.align		4
.L_78:
        /*00f4*/ 	.word	index@(_ZN2at6native27unrolled_elementwise_kernelIZZZNS0_28sigmoid_backward_kernel_cudaERNS_18TensorIteratorBaseEENKUlvE0_clEvENKUlvE0_clEvEUlffE_St5arrayIPcLm3EELi4E23TrivialOffsetCalculatorILi2EjESA_ILi1EjENS0_6memory15LoadWithoutCastENSD_16StoreWithoutCastEEEviT_T0_T2_T3_T4_T5_)
        /*00f8*/ 	.word	0x0000001a


	//----- nvinfo : EIATTR_FRAME_SIZE
	.align		4
.L_79:
        /*00fc*/ 	.byte	0x04, 0x11
        /*00fe*/ 	.short	(.L_81 - .L_80)
	.align		4
.L_80:
        /*0100*/ 	.word	index@(_ZN2at6native27unrolled_elementwise_kernelIZZZNS0_28sigmoid_backward_kernel_cudaERNS_18TensorIteratorBaseEENKUlvE0_clEvENKUlvE0_clEvEUlffE_St5arrayIPcLm3EELi4E23TrivialOffsetCalculatorILi2EjESA_ILi1EjENS0_6memory15LoadWithoutCastENSD_16StoreWithoutCastEEEviT_T0_T2_T3_T4_T5_)
        /*0104*/ 	.word	0x00000000


	//----- nvinfo : EIATTR_REGCOUNT
	.align		4
.L_81:
        /*0108*/ 	.byte	0x04, 0x2f
        /*010a*/ 	.short	(.L_83 - .L_82)
	.align		4
.L_82:
        /*010c*/ 	.word	index@(_ZN2at6native18elementwise_kernelILi128ELi2EZNS0_22gpu_kernel_impl_nocastIZZZNS0_28sigmoid_backward_kernel_cudaERNS_18TensorIteratorBaseEENKUlvE0_clEvENKUlvE0_clEvEUlffE_EEvS4_RKT_EUliE_EEviT1_)
        /*0110*/ 	.word	0x00000012


	//----- nvinfo : EIATTR_FRAME_SIZE
	.align		4
.L_83:
        /*0114*/ 	.byte	0x04, 0x11
        /*0116*/ 	.short	(.L_85 - .L_84)
	.align		4
.L_84:
        /*0118*/ 	.word	index@(_ZN2at6native18elementwise_kernelILi128ELi2EZNS0_22gpu_kernel_impl_nocastIZZZNS0_28sigmoid_backward_kernel_cudaERNS_18TensorIteratorBaseEENKUlvE0_clEvENKUlvE0_clEvEUlffE_EEvS4_RKT_EUliE_EEviT1_)
        /*011c*/ 	.word	0x00000000


	//----- nvinfo : EIATTR_REGCOUNT
	.align		4
.L_85:
        /*0120*/ 	.byte	0x04, 0x2f
        /*0122*/ 	.short	(.L_87 - .L_86)
	.align		4
.L_86:
        /*0124*/ 	.word	index@(_ZN2at6native27unrolled_elementwise_kernelIZZZNS0_28sigmoid_backward_kernel_cudaERNS_18TensorIteratorBaseEENKUlvE0_clEvENKUlvE0_clEvEUlffE_St5arrayIPcLm3EELi4E23TrivialOffsetCalculatorILi2EjESA_ILi1EjENS0_6memory12LoadWithCastILi2EEENSD_13StoreWithCastILi1EEEEEviT_T0_T2_T3_T4_T5_)
        /*0128*/ 	.word	0x00000020


	//----- nvinfo : EIATTR_FRAME_SIZE
	.align		4
.L_87:
        /*012c*/ 	.byte	0x04, 0x11
        /*012e*/ 	.short	(.L_89 - .L_88)
	.align		4
.L_88:
        /*0130*/ 	.word	index@(_ZN2at6native27unrolled_elementwise_kernelIZZZNS0_28sigmoid_backward_kernel_cudaERNS_18TensorIteratorBaseEENKUlvE0_clEvENKUlvE0_clEvEUlffE_St5arrayIPcLm3EELi4E23TrivialOffsetCalculatorILi2EjESA_ILi1EjENS0_6memory12LoadWithCastILi2EEENSD_13StoreWithCastILi1EEEEEviT_T0_T2_T3_T4_T5_)
        /*0134*/ 	.word	0x00000000


	//----- nvinfo : EIATTR_REGCOUNT
	.align		4
.L_89:
        /*0138*/ 	.byte	0x04, 0x2f
        /*013a*/ 	.short	(.L_91 - .L_90)
	.align		4
.L_90:
        /*013c*/ 	.word	index@(_ZN2at6native18elementwise_kernelILi128ELi4EZNS0_15gpu_kernel_implIZZZNS0_28sigmoid_backward_kernel_cudaERNS_18TensorIteratorBaseEENKUlvE0_clEvENKUlvE0_clEvEUlffE_EEvS4_RKT_EUliE_EEviT1_)
        /*0140*/ 	.word	0x0000001a


	//----- nvinfo : EIATTR_FRAME_SIZE
	.align		4
.L_91:
        /*0144*/ 	.byte	0x04, 0x11
        /*0146*/ 	.short	(.L_93 - .L_92)
	.align		4
.L_92:
        /*0148*/ 	.word	index@(_ZN2at6native18elementwise_kernelILi128ELi4EZNS0_15gpu_kernel_implIZZZNS0_28sigmoid_backward_kernel_cudaERNS_18TensorIteratorBaseEENKUlvE0_clEvENKUlvE0_clEvEUlffE_EEvS4_RKT_EUliE_EEviT1_)
        /*014c*/ 	.word	0x00000000


	//----- nvinfo : EIATTR_REGCOUNT
	.align		4
.L_93:
        /*0150*/ 	.byte	0x04, 0x2f
        /*0152*/ 	.short	(.L_95 - .L_94)
	.align		4
.L_94:
        /*0154*/ 	.word	index@(_ZN2at6native29vectorized_elementwise_kernelILi8EZZZNS0_28sigmoid_backward_kernel_cudaERNS_18TensorIteratorBaseEENKUlvE0_clEvENKUlvE1_clEvEUlN3c104HalfES7_E_St5arrayIPcLm3EEEEviT0_T1_)
        /*0158*/ 	.word	0x00000020


	//----- nvinfo : EIATTR_FRAME_SIZE
	.align		4
.L_95:
        /*015c*/ 	.byte	0x04, 0x11
        /*015e*/ 	.short	(.L_97 - .L_96)
	.align		4
.L_96:
        /*0160*/ 	.word	index@(_ZN2at6native29vectorized_elementwise_kernelILi8EZZZNS0_28sigmoid_backward_kernel_cudaERNS_18TensorIteratorBaseEENKUlvE0_clEvENKUlvE1_clEvEUlN3c104HalfES7_E_St5arrayIPcLm3EEEEviT0_T1_)
        /*0164*/ 	.word	0x00000000


	//----- nvinfo : EIATTR_REGCOUNT
	.align		4
.L_97:
        /*0168*/ 	.byte	0x04, 0x2f
        /*016a*/ 	.short	(.L_99 - .L_98)
	.align		4
.L_98:
        /*016c*/ 	.word	index@(_ZN2at6native29vectorized_elementwise_kernelILi4EZZZNS0_28sigmoid_backward_kernel_cudaERNS_18TensorIteratorBaseEENKUlvE0_clEvENKUlvE1_clEvEUlN3c104HalfES7_E_St5arrayIPcLm3EEEEviT0_T1_)
        /*0170*/ 	.word	0x00000020


	//----- nvinfo : EIATTR_FRAME_SIZE
	.align		4
.L_99:
        /*0174*/ 	.byte	0x04, 0x11
        /*0176*/ 	.short	(.L_101 - .L_100)
	.align		4
.L_100:
        /*0178*/ 	.word	index@(_ZN2at6native29vectorized_elementwise_kernelILi4EZZZNS0_28sigmoid_backward_kernel_cudaERNS_18TensorIteratorBaseEENKUlvE0_clEvENKUlvE1_clEvEUlN3c104HalfES7_E_St5arrayIPcLm3EEEEviT0_T1_)
        /*017c*/ 	.word	0x00000000


	//----- nvinfo : EIATTR_REGCOUNT
	.align		4
.L_101:
        /*0180*/ 	.byte	0x04, 0x2f
        /*0182*/ 	.short	(.L_103 - .L_102)
	.align		4
.L_102:
        /*0184*/ 	.word	index@(_ZN2at6native29vectorized_elementwise_kernelILi2EZZZNS0_28sigmoid_backward_kernel_cudaERNS_18TensorIteratorBaseEENKUlvE0_clEvENKUlvE1_clEvEUlN3c104HalfES7_E_St5arrayIPcLm3EEEEviT0_T1_)
        /*0188*/ 	.word	0x00000020


	//----- nvinfo : EIATTR_FRAME_SIZE
	.align		4
.L_103:
        /*018c*/ 	.byte	0x04, 0x11
        /*018e*/ 	.short	(.L_105 - .L_104)
	.align		4
.L_104:
        /*0190*/ 	.word	index@(_ZN2at6native29vectorized_elementwise_kernelILi2EZZZNS0_28sigmoid_backward_kernel_cudaERNS_18TensorIteratorBaseEENKUlvE0_clEvENKUlvE1_clEvEUlN3c104HalfES7_E_St5arrayIPcLm3EEEEviT0_T1_)
        /*0194*/ 	.word	0x00000000


	//----- nvinfo : EIATTR_REGCOUNT
	.align		4
.L_105:
        /*0198*/ 	.byte	0x04, 0x2f
        /*019a*/ 	.short	(.L_107 - .L_106)
	.align		4
.L_106:
        /*019c*/ 	.word	index@(_ZN2at6native27unrolled_elementwise_kernelIZZZNS0_28sigmoid_backward_kernel_cudaERNS_18TensorIteratorBaseEENKUlvE0_clEvENKUlvE1_clEvEUlN3c104HalfES7_E_St5arrayIPcLm3EELi4E23TrivialOffsetCalculatorILi2EjESC_ILi1EjENS0_6memory15LoadWithoutCastENSF_16StoreWithoutCastEEEviT_T0_T2_T3_T4_T5_)
        /*01a0*/ 	.word	0x0000001c


	//----- nvinfo : EIATTR_FRAME_SIZE
	.align		4
.L_107:
        /*01a4*/ 	.byte	0x04, 0x11
        /*01a6*/ 	.short	(.L_109 - .L_108)
	.align		4
.L_108:
        /*01a8*/ 	.word	index@(_ZN2at6native27unrolled_elementwise_kernelIZZZNS0_28sigmoid_backward_kernel_cudaERNS_18TensorIteratorBaseEENKUlvE0_clEvENKUlvE1_clEvEUlN3c104HalfES7_E_St5arrayIPcLm3EELi4E23TrivialOffsetCalculatorILi2EjESC_ILi1EjENS0_6memory15LoadWithoutCastENSF_16StoreWithoutCastEEEviT_T0_T2_T3_T4_T5_)
        /*01ac*/ 	.word	0x00000000


	//----- nvinfo : EIATTR_REGCOUNT
	.align		4
.L_109:
        /*01b0*/ 	.byte	0x04, 0x2f
        /*01b2*/ 	.short	(.L_111 - .L_110)
	.align		4
.L_110:
        /*01b4*/ 	.word	index@(_ZN2at6native18elementwise_kernelILi128ELi4EZNS0_22gpu_kernel_impl_nocastIZZZNS0_28sigmoid_backward_kernel_cudaERNS_18TensorIteratorBaseEENKUlvE0_clEvENKUlvE1_clEvEUlN3c104HalfES8_E_EEvS4_RKT_EUliE_EEviT1_)
        /*01b8*/ 	.word	0x00000012


	//----- nvinfo : EIATTR_FRAME_SIZE
	.align		4
.L_111:
        /*01bc*/ 	.byte	0x04, 0x11
        /*01be*/ 	.short	(.L_113 - .L_112)
	.align		4
.L_112:
        /*01c0*/ 	.word	index@(_ZN2at6native18elementwise_kernelILi128ELi4EZNS0_22gpu_kernel_impl_nocastIZZZNS0_28sigmoid_backward_kernel_cudaERNS_18TensorIteratorBaseEENKUlvE0_clEvENKUlvE1_clEvEUlN3c104HalfES8_E_EEvS4_RKT_EUliE_EEviT1_)
        /*01c4*/ 	.word	0x00000000


	//----- nvinfo : EIATTR_REGCOUNT
	.align		4
.L_113:
        /*01c8*/ 	.byte	0x04, 0x2f
        /*01ca*/ 	.short	(.L_115 - .L_114)
	.align		4
.L_114:
        /*01cc*/ 	.word	index@(_ZN2at6native27unrolled_elementwise_kernelIZZZNS0_28sigmoid_backward_kernel_cudaERNS_18TensorIteratorBaseEENKUlvE0_clEvENKUlvE1_clEvEUlN3c104HalfES7_E_St5arrayIPcLm3EELi4E23TrivialOffsetCalculatorILi2EjESC_ILi1EjENS0_6memory12LoadWithCastILi2EEENSF_13StoreWithCastILi1EEEEEviT_T0_T2_T3_T4_T5_)
        /*01d0*/ 	.word	0x0000001f


	//----- nvinfo : EIATTR_FRAME_SIZE
	.align		4
.L_115:
        /*01d4*/ 	.byte	0x04, 0x11
        /*01d6*/ 	.short	(.L_117 - .L_116)
	.align		4
.L_116:
        /*01d8*/ 	.word	index@(_ZN2at6native27unrolled_elementwise_kernelIZZZNS0_28sigmoid_backward_kernel_cudaERNS_18TensorIteratorBaseEENKUlvE0_clEvENKUlvE1_clEvEUlN3c104HalfES7_E_St5arrayIPcLm3EELi4E23TrivialOffsetCalculatorILi2EjESC_ILi1EjENS0_6memory12LoadWithCastILi2EEENSF_13StoreWithCastILi1EEEEEviT_T0_T2_T3_T4_T5_)
        /*01dc*/ 	.word	0x00000000


	//----- nvinfo : EIATTR_REGCOUNT
	.align		4
.L_117:
        /*01e0*/ 	.byte	0x04, 0x2f
        /*01e2*/ 	.short	(.L_119 - .L_118)
	.align		4
.L_118:
        /*01e4*/ 	.word	index@(_ZN2at6native18elementwise_kernelILi128ELi4EZNS0_15gpu_kernel_implIZZZNS0_28sigmoid_backward_kernel_cudaERNS_18TensorIteratorBaseEENKUlvE0_clEvENKUlvE1_clEvEUlN3c104HalfES8_E_EEvS4_RKT_EUliE_EEviT1_)
        /*01e8*/ 	.word	0x0000001a


	//----- nvinfo : EIATTR_FRAME_SIZE
	.align		4
.L_119:
        /*01ec*/ 	.byte	0x04, 0x11
        /*01ee*/ 	.short	(.L_121 - .L_120)
	.align		4
.L_120:
        /*01f0*/ 	.word	index@(_ZN2at6native18elementwise_kernelILi128ELi4EZNS0_15gpu_kernel_implIZZZNS0_28sigmoid_backward_kernel_cudaERNS_18TensorIteratorBaseEENKUlvE0_clEvENKUlvE1_clEvEUlN3c104HalfES8_E_EEvS4_RKT_EUliE_EEviT1_)
        /*01f4*/ 	.word	0x00000000


	//----- nvinfo : EIATTR_REGCOUNT
	.align		4
.L_121:
        /*01f8*/ 	.byte	0x04, 0x2f
        /*01fa*/ 	.short	(.L_123 - .L_122)
	.align		4
.L_122:
        /*01fc*/ 	.word	index@(_ZN2at6native29vectorized_elementwise_kernelILi8EZZZNS0_28sigmoid_backward_kernel_cudaERNS_18TensorIteratorBaseEENKUlvE0_clEvENKUlvE2_clEvEUlN3c108BFloat16ES7_E_St5arrayIPcLm3EEEEviT0_T1_)
        /*0200*/ 	.word	0x00000020


	//----- nvinfo : EIATTR_FRAME_SIZE
	.align		4
.L_123:
        /*0204*/ 	.byte	0x04, 0x11
        /*0206*/ 	.short	(.L_125 - .L_124)
	.align		4
.L_124:
        /*0208*/ 	.word	index@(_ZN2at6native29vectorized_elementwise_kernelILi8EZZZNS0_28sigmoid_backward_kernel_cudaERNS_18TensorIteratorBaseEENKUlvE0_clEvENKUlvE2_clEvEUlN3c108BFloat16ES7_E_St5arrayIPcLm3EEEEviT0_T1_)
        /*020c*/ 	.word	0x00000000


	//----- nvinfo : EIATTR_REGCOUNT
	.align		4
.L_125:
        /*0210*/ 	.byte	0x04, 0x2f
        /*0212*/ 	.short	(.L_127 - .L_126)
	.align		4
.L_126:
        /*0214*/ 	.word	index@(_ZN2at6native29vectorized_elementwise_kernelILi4EZZZNS0_28sigmoid_backward_kernel_cudaERNS_18TensorIteratorBaseEENKUlvE0_clEvENKUlvE2_clEvEUlN3c108BFloat16ES7_E_St5arrayIPcLm3EEEEviT0_T1_)
        /*0218*/ 	.word	0x00000020


	//----- nvinfo : EIATTR_FRAME_SIZE
	.align		4
.L_127:
        /*021c*/ 	.byte	0x04, 0x11
        /*021e*/ 	.short	(.L_129 - .L_128)
	.align		4
.L_128:
        /*0220*/ 	.word	index@(_ZN2at6native29vectorized_elementwise_kernelILi4EZZZNS0_28sigmoid_backward_kernel_cudaERNS_18TensorIteratorBaseEENKUlvE0_clEvENKUlvE2_clEvEUlN3c108BFloat16ES7_E_St5arrayIPcLm3EEEEviT0_T1_)
        /*0224*/ 	.word	0x00000000


	//----- nvinfo : EIATTR_REGCOUNT
	.align		4
.L_129:
        /*0228*/ 	.byte	0x04, 0x2f
        /*022a*/ 	.short	(.L_131 - .L_130)
	.align		4
.L_130:
        /*022c*/ 	.word	index@(_ZN2at6native29vectorized_elementwise_kernelILi2EZZZNS0_28sigmoid_backward_kernel_cudaERNS_18TensorIteratorBaseEENKUlvE0_clEvENKUlvE2_clEvEUlN3c108BFloat16ES7_E_St5arrayIPcLm3EEEEviT0_T1_)
        /*0230*/ 	.word	0x00000020


	//----- nvinfo : EIATTR_FRAME_SIZE
	.align		4
.L_131:
        /*0234*/ 	.byte	0x04, 0x11
        /*0236*/ 	.short	(.L_133 - .L_132)
	.align		4
.L_132:
        /*0238*/ 	.word	index@(_ZN2at6native29vectorized_elementwise_kernelILi2EZZZNS0_28sigmoid_backward_kernel_cudaERNS_18TensorIteratorBaseEENKUlvE0_clEvENKUlvE2_clEvEUlN3c108BFloat16ES7_E_St5arrayIPcLm3EEEEviT0_T1_)
        /*023c*/ 	.word	0x00000000


	//----- nvinfo : EIATTR_REGCOUNT
	.align		4
.L_133:
        /*0240*/ 	.byte	0x04, 0x2f
        /*0242*/ 	.short	(.L_135 - .L_134)
	.align		4
.L_134:
        /*0244*/ 	.word	index@(_ZN2at6native27unrolled_elementwise_kernelIZZZNS0_28sigmoid_backward_kernel_cudaERNS_18TensorIteratorBaseEENKUlvE0_clEvENKUlvE2_clEvEUlN3c108BFloat16ES7_E_St5arrayIPcLm3EELi4E23TrivialOffsetCalculatorILi2EjESC_ILi1EjENS0_6memory15LoadWithoutCastENSF_16StoreWithoutCastEEEviT_T0_T2_T3_T4_T5_)
        /*0248*/ 	.word	0x0000001c


	//----- nvinfo : EIATTR_FRAME_SIZE
	.align		4
.L_135:
        /*024c*/ 	.byte	0x04, 0x11
        /*024e*/ 	.short	(.L_137 - .L_136)
	.align		4
.L_136:
        /*0250*/ 	.word	index@(_ZN2at6native27unrolled_elementwise_kernelIZZZNS0_28sigmoid_backward_kernel_cudaERNS_18TensorIteratorBaseEENKUlvE0_clEvENKUlvE2_clEvEUlN3c108BFloat16ES7_E_St5arrayIPcLm3EELi4E23TrivialOffsetCalculatorILi2EjESC_ILi1EjENS0_6memory15LoadWithoutCastENSF_16StoreWithoutCastEEEviT_T0_T2_T3_T4_T5_)
        /*0254*/ 	.word	0x00000000


	//----- nvinfo : EIATTR_REGCOUNT
	.align		4
.L_137:
        /*0258*/ 	.byte	0x04, 0x2f
        /*025a*/ 	.short	(.L_139 - .L_138)
	.align		4
.L_138:
        /*025c*/ 	.word	index@(_ZN2at6native18elementwise_kernelILi128ELi4EZNS0_22gpu_kernel_impl_nocastIZZZNS0_28sigmoid_backward_kernel_cudaERNS_18TensorIteratorBaseEENKUlvE0_clEvENKUlvE2_clEvEUlN3c108BFloat16ES8_E_EEvS4_RKT_EUliE_EEviT1_)
        /*0260*/ 	.word	0x00000012


	//----- nvinfo : EIATTR_FRAME_SIZE
	.align		4
.L_139:
        /*0264*/ 	.byte	0x04, 0x11
        /*0266*/ 	.short	(.L_141 - .L_140)
	.align		4
.L_140:
        /*0268*/ 	.word	index@(_ZN2at6native18elementwise_kernelILi128ELi4EZNS0_22gpu_kernel_impl_nocastIZZZNS0_28sigmoid_backward_kernel_cudaERNS_18TensorIteratorBaseEENKUlvE0_clEvENKUlvE2_clEvEUlN3c108BFloat16ES8_E_EEvS4_RKT_EUliE_EEviT1_)
        /*026c*/ 	.word	0x00000000


	//----- nvinfo : EIATTR_REGCOUNT
	.align		4
.L_141:
        /*0270*/ 	.byte	0x04, 0x2f
        /*0272*/ 	.short	(.L_143 - .L_142)
	.align		4
.L_142:
        /*0274*/ 	.word	index@(_ZN2at6native27unrolled_elementwise_kernelIZZZNS0_28sigmoid_backward_kernel_cudaERNS_18TensorIteratorBaseEENKUlvE0_clEvENKUlvE2_clEvEUlN3c108BFloat16ES7_E_St5arrayIPcLm3EELi4E23TrivialOffsetCalculatorILi2EjESC_ILi1EjENS0_6memory12LoadWithCastILi2EEENSF_13StoreWithCastILi1EEEEEviT_T0_T2_T3_T4_T5_)
        /*0278*/ 	.word	0x0000001f


	//----- nvinfo : EIATTR_FRAME_SIZE
	.align		4
.L_143:
        /*027c*/ 	.byte	0x04, 0x11
        /*027e*/ 	.short	(.L_145 - .L_144)
	.align		4
.L_144:
        /*0280*/ 	.word	index@(_ZN2at6native27unrolled_elementwise_kernelIZZZNS0_28sigmoid_backward_kernel_cudaERNS_18TensorIteratorBaseEENKUlvE0_clEvENKUlvE2_clEvEUlN3c108BFloat16ES7_E_St5arrayIPcLm3EELi4E23TrivialOffsetCalculatorILi2EjESC_ILi1EjENS0_6memory12LoadWithCastILi2EEENSF_13StoreWithCastILi1EEEEEviT_T0_T2_T3_T4_T5_)
        /*0284*/ 	.word	0x00000000


	//----- nvinfo : EIATTR_REGCOUNT
	.align		4
.L_145:
        /*0288*/ 	.byte	0x04, 0x2f
        /*028a*/ 	.short	(.L_147 - .L_146)
	.align		4
.L_146:
        /*028c*/ 	.word	index@(_ZN2at6native18elementwise_kernelILi128ELi4EZNS0_15gpu_kernel_implIZZZNS0_28sigmoid_backward_kernel_cudaERNS_18TensorIteratorBaseEENKUlvE0_clEvENKUlvE2_clEvEUlN3c108BFloat16ES8_E_EEvS4_RKT_EUliE_EEviT1_)
        /*0290*/ 	.word	0x0000001a


	//----- nvinfo : EIATTR_FRAME_SIZE
	.align		4
.L_147:
        /*0294*/ 	.byte	0x04, 0x11
        /*0296*/ 	.short	(.L_149 - .L_148)
	.align		4
.L_148:
        /*0298*/ 	.word	index@(_ZN2at6native18elementwise_kernelILi128ELi4EZNS0_15gpu_kernel_implIZZZNS0_28sigmoid_backward_kernel_cudaERNS_18TensorIteratorBaseEENKUlvE0_clEvENKUlvE2_clEvEUlN3c108BFloat16ES8_E_EEvS4_RKT_EUliE_EEviT1_)
        /*029c*/ 	.word	0x00000000


	//----- nvinfo : EIATTR_REGCOUNT
	.align		4
.L_149:
        /*02a0*/ 	.byte	0x04, 0x2f
        /*02a2*/ 	.short	(.L_151 - .L_150)
	.align		4
.L_150:
        /*02a4*/ 	.word	index@(_ZN2at6native29vectorized_elementwise_kernelILi8EZZZNS0_26logit_backward_kernel_cudaERNS_18TensorIteratorBaseERKN3c106ScalarEENKUlvE_clEvENKUlvE_clEvEUlddE_St5arrayIPcLm3EEEEviT0_T1_)
        /*02a8*/ 	.word	0x00000040


	//----- nvinfo : EIATTR_FRAME_SIZE
	.align		4
.L_151:
        /*02ac*/ 	.byte	0x04, 0x11
        /*02ae*/ 	.short	(.L_153 - .L_152)
	.align		4
.L_152:
        /*02b0*/ 	.word	index@($__internal_13_$__cuda_sm20_div_rn_f64_full)
        /*02b4*/ 	.word	0x00000000


	//----- nvinfo : EIATTR_FRAME_SIZE
	.align		4
.L_153:
        /*02b8*/ 	.byte	0x04, 0x11
        /*02ba*/ 	.short	(.L_155 - .L_154)
	.align		4
.L_154:
        /*02bc*/ 	.word	index@(_ZN2at6native29vectorized_elementwise_kernelILi8EZZZNS0_26logit_backward_kernel_cudaERNS_18TensorIteratorBaseERKN3c106ScalarEENKUlvE_clEvENKUlvE_clEvEUlddE_St5arrayIPcLm3EEEEviT0_T1_)
        /*02c0*/ 	.word	0x00000000


	//----- nvinfo : EIATTR_REGCOUNT
	.align		4
.L_155:
        /*02c4*/ 	.byte	0x04, 0x2f
        /*02c6*/ 	.short	(.L_157 - .L_156)
	.align		4
.L_156:
        /*02c8*/ 	.word	index@(_ZN2at6native29vectorized_elementwise_kernelILi4EZZZNS0_26logit_backward_kernel_cudaERNS_18TensorIteratorBaseERKN3c106ScalarEENKUlvE_clEvENKUlvE_clEvEUlddE_St5arrayIPcLm3EEEEviT0_T1_)
        /*02cc*/ 	.word	0x00000040


	//----- nvinfo : EIATTR_FRAME_SIZE
	.align		4
.L_157:
        /*02d0*/ 	.byte	0x04, 0x11
        /*02d2*/ 	.short	(.L_159 - .L_158)
	.align		4
.L_158:
        /*02d4*/ 	.word	index@($__internal_12_$__cuda_sm20_div_rn_f64_full)
        /*02d8*/ 	.word	0x00000000


	//----- nvinfo : EIATTR_FRAME_SIZE
	.align		4
.L_159:
        /*02dc*/ 	.byte	0x04, 0x11
        /*02de*/ 	.short	(.L_161 - .L_160)
	.align		4
.L_160:
        /*02e0*/ 	.word	index@(_ZN2at6native29vectorized_elementwise_kernelILi4EZZZNS0_26logit_backward_kernel_cudaERNS_18TensorIteratorBaseERKN3c106ScalarEENKUlvE_clEvENKUlvE_clEvEUlddE_St5arrayIPcLm3EEEEviT0_T1_)
        /*02e4*/ 	.word	0x00000000


	//----- nvinfo : EIATTR_REGCOUNT
	.align		4
.L_161:
        /*02e8*/ 	.byte	0x04, 0x2f
        /*02ea*/ 	.short	(.L_163 - .L_162)
	.align		4
.L_162:
        /*02ec*/ 	.word	index@(_ZN2at6native29vectorized_elementwise_kernelILi2EZZZNS0_26logit_backward_kernel_cudaERNS_18TensorIteratorBaseERKN3c106ScalarEENKUlvE_clEvENKUlvE_clEvEUlddE_St5arrayIPcLm3EEEEviT0_T1_)
        /*02f0*/ 	.word	0x00000040


	//----- nvinfo : EIATTR_FRAME_SIZE
	.align		4
.L_163:
        /*02f4*/ 	.byte	0x04, 0x11
        /*02f6*/ 	.short	(.L_165 - .L_164)
	.align		4
.L_164:
        /*02f8*/ 	.word	index@($__internal_11_$__cuda_sm20_div_rn_f64_full)
        /*02fc*/ 	.word	0x00000000


	//----- nvinfo : EIATTR_FRAME_SIZE
	.align		4
.L_165:
        /*0300*/ 	.byte	0x04, 0x11
        /*0302*/ 	.short	(.L_167 - .L_166)
	.align		4
.L_166:
        /*0304*/ 	.word	index@(_ZN2at6native29vectorized_elementwise_kernelILi2EZZZNS0_26logit_backward_kernel_cudaERNS_18TensorIteratorBaseERKN3c106ScalarEENKUlvE_clEvENKUlvE_clEvEUlddE_St5arrayIPcLm3EEEEviT0_T1_)
        /*0308*/ 	.word	0x00000000


	//----- nvinfo : EIATTR_REGCOUNT
	.align		4
.L_167:
        /*030c*/ 	.byte	0x04, 0x2f
        /*030e*/ 	.short	(.L_169 - .L_168)
	.align		4
.L_168:
        /*0310*/ 	.word	index@(_ZN2at6native27unrolled_elementwise_kernelIZZZNS0_26logit_backward_kernel_cudaERNS_18TensorIteratorBaseERKN3c106ScalarEENKUlvE_clEvENKUlvE_clEvEUlddE_St5arrayIPcLm3EELi4E23TrivialOffsetCalculatorILi2EjESE_ILi1EjENS0_6memory15LoadWithoutCastENSH_16StoreWithoutCastEEEviT_T0_T2_T3_T4_T5_)
        /*0314*/ 	.word	0x0000002b


	//----- nvinfo : EIATTR_FRAME_SIZE
	.align		4
.L_169:
        /*0318*/ 	.byte	0x04, 0x11
        /*031a*/ 	.short	(.L_171 - .L_170)
	.align		4
.L_170:
        /*031c*/ 	.word	index@($__internal_10_$__cuda_sm20_div_rn_f64_full)
        /*0320*/ 	.word	0x00000000


	//----- nvinfo : EIATTR_FRAME_SIZE
	.align		4
.L_171:
        /*0324*/ 	.byte	0x04, 0x11
        /*0326*/ 	.short	(.L_173 - .L_172)
	.align		4
.L_172:
        /*0328*/ 	.word	index@(_ZN2at6native27unrolled_elementwise_kernelIZZZNS0_26logit_backward_kernel_cudaERNS_18TensorIteratorBaseERKN3c106ScalarEENKUlvE_clEvENKUlvE_clEvEUlddE_St5arrayIPcLm3EELi4E23TrivialOffsetCalculatorILi2EjESE_ILi1EjENS0_6memory15LoadWithoutCastENSH_16StoreWithoutCastEEEviT_T0_T2_T3_T4_T5_)
        /*032c*/ 	.word	0x00000000


	//----- nvinfo : EIATTR_REGCOUNT
	.align		4
.L_173:
        /*0330*/ 	.byte	0x04, 0x2f
        /*0332*/ 	.short	(.L_175 - .L_174)
	.align		4
.L_174:
        /*0334*/ 	.word	index@(_ZN2at6native18elementwise_kernelILi128ELi2EZNS0_22gpu_kernel_impl_nocastIZZZNS0_26logit_backward_kernel_cudaERNS_18TensorIteratorBaseERKN3c106ScalarEENKUlvE_clEvENKUlvE_clEvEUlddE_EEvS4_RKT_EUliE_EEviT1_)
        /*0338*/ 	.word	0x0000001c


	//----- nvinfo : EIATTR_FRAME_SIZE
	.align		4
.L_175:
        /*033c*/ 	.byte	0x04, 0x11
        /*033e*/ 	.short	(.L_177 - .L_176)
	.align		4
.L_176:
        /*0340*/ 	.word	index@($__internal_9_$__cuda_sm20_div_rn_f64_full)
        /*0344*/ 	.word	0x00000000


	//----- nvinfo : EIATTR_FRAME_SIZE
	.align		4
.L_177:
        /*0348*/ 	.byte	0x04, 0x11
        /*034a*/ 	.short	(.L_179 - .L_178)
	.align		4
.L_178:
        /*034c*/ 	.word	index@(_ZN2at6native18elementwise_kernelILi128ELi2EZNS0_22gpu_kernel_impl_nocastIZZZNS0_26logit_backward_kernel_cudaERNS_18TensorIteratorBaseERKN3c106ScalarEENKUlvE_clEvENKUlvE_clEvEUlddE_EEvS4_RKT_EUliE_EEviT1_)
        /*0350*/ 	.word	0x00000000


	//----- nvinfo : EIATTR_REGCOUNT
	.align		4
.L_179:
        /*0354*/ 	.byte	0x04, 0x2f
        /*0356*/ 	.short	(.L_181 - .L_180)
	.align		4
.L_180:
        /*0358*/ 	.word	index@(_ZN2at6native27unrolled_elementwise_kernelIZZZNS0_26logit_backward_kernel_cudaERNS_18TensorIteratorBaseERKN3c106ScalarEENKUlvE_clEvENKUlvE_clEvEUlddE_St5arrayIPcLm3EELi4E23TrivialOffsetCalculatorILi2EjESE_ILi1EjENS0_6memory12LoadWithCastILi2EEENSH_13StoreWithCastILi1EEEEEviT_T0_T2_T3_T4_T5_)
        /*035c*/ 	.word	0x00000028


	//----- nvinfo : EIATTR_FRAME_SIZE
	.align		4
.L_181:
        /*0360*/ 	.byte	0x04, 0x11
        /*0362*/ 	.short	(.L_183 - .L_182)
	.align		4
.L_182:
        /*0364*/ 	.word	index@($__internal_8_$__cuda_sm20_div_rn_f64_full)
        /*0368*/ 	.word	0x00000008


	//----- nvinfo : EIATTR_FRAME_SIZE
	.align		4
.L_183:
        /*036c*/ 	.byte	0x04, 0x11
        /*036e*/ 	.short	(.L_185 - .L_184)
	.align		4
.L_184:
        /*0370*/ 	.word	index@(_ZN2at6native27unrolled_elementwise_kernelIZZZNS0_26logit_backward_kernel_cudaERNS_18TensorIteratorBaseERKN3c106ScalarEENKUlvE_clEvENKUlvE_clEvEUlddE_St5arrayIPcLm3EELi4E23TrivialOffsetCalculatorILi2EjESE_ILi1EjENS0_6memory12LoadWithCastILi2EEENSH_13StoreWithCastILi1EEEEEviT_T0_T2_T3_T4_T5_)
        /*0374*/ 	.word	0x00000008


	//----- nvinfo : EIATTR_REGCOUNT
	.align		4
.L_185:
        /*0378*/ 	.byte	0x04, 0x2f
        /*037a*/ 	.short	(.L_187 - .L_186)
	.align		4
.L_186:
        /*037c*/ 	.word	index@(_ZN2at6native18elementwise_kernelILi128ELi4EZNS0_15gpu_kernel_implIZZZNS0_26logit_backward_kernel_cudaERNS_18TensorIteratorBaseERKN3c106ScalarEENKUlvE_clEvENKUlvE_clEvEUlddE_EEvS4_RKT_EUliE_EEviT1_)
        /*0380*/ 	.word	0x0000001e


	//----- nvinfo : EIATTR_FRAME_SIZE
	.align		4
.L_187:
        /*0384*/ 	.byte	0x04, 0x11
        /*0386*/ 	.short	(.L_189 - .L_188)
	.align		4
.L_188:
        /*0388*/ 	.word	index@($__internal_7_$__cuda_sm20_div_rn_f64_full)
        /*038c*/ 	.word	0x00000000


	//----- nvinfo : EIATTR_FRAME_SIZE
	.align		4
.L_189:
        /*0390*/ 	.byte	0x04, 0x11
        /*0392*/ 	.short	(.L_191 - .L_190)
	.align		4
.L_190:
        /*0394*/ 	.word	index@(_ZN2at6native18elementwise_kernelILi128ELi4EZNS0_15gpu_kernel_implIZZZNS0_26logit_backward_kernel_cudaERNS_18TensorIteratorBaseERKN3c106ScalarEENKUlvE_clEvENKUlvE_clEvEUlddE_EEvS4_RKT_EUliE_EEviT1_)
        /*0398*/ 	.word	0x00000000


	//----- nvinfo : EIATTR_REGCOUNT
	.align		4
.L_191:
        /*039c*/ 	.byte	0x04, 0x2f
        /*039e*/ 	.short	(.L_193 - .L_192)
	.align		4
.L_192:
        /*03a0*/ 	.word	index@(_ZN2at6native29vectorized_elementwise_kernelILi8EZZZNS0_26logit_backward_kernel_cudaERNS_18TensorIteratorBaseERKN3c106ScalarEENKUlvE_clEvENKUlvE_clEvEUlddE0_St5arrayIPcLm3EEEEviT0_T1_)
        /*03a4*/ 	.word	0x00000040


	//----- nvinfo : EIATTR_FRAME_SIZE
	.align		4
.L_193:
        /*03a8*/ 	.byte	0x04, 0x11
        /*03aa*/ 	.short	(.L_195 - .L_194)
	.align		4
.L_194:
        /*03ac*/ 	.word	index@($__internal_6_$__cuda_sm20_div_rn_f64_full)
        /*03b0*/ 	.word	0x00000000


	//----- nvinfo : EIATTR_FRAME_SIZE
	.align		4
.L_195:
        /*03b4*/ 	.byte	0x04, 0x11
        /*03b6*/ 	.short	(.L_197 - .L_196)
	.align		4
.L_196:
        /*03b8*/ 	.word	index@(_ZN2at6native29vectorized_elementwise_kernelILi8EZZZNS0_26logit_backward_kernel_cudaERNS_18TensorIteratorBaseERKN3c106ScalarEENKUlvE_clEvENKUlvE_clEvEUlddE0_St5arrayIPcLm3EEEEviT0_T1_)
        /*03bc*/ 	.word	0x00000000


	//----- nvinfo : EIATTR_REGCOUNT
	.align		4
.L_197:
        /*03c0*/ 	.byte	0x04, 0x2f
        /*03c2*/ 	.short	(.L_199 - .L_198)
	.align		4
.L_198:
        /*03c4*/ 	.word	index@(_ZN2at6native29vectorized_elementwise_kernelILi4EZZZNS0_26logit_backward_kernel_cudaERNS_18TensorIteratorBaseERKN3c106ScalarEENKUlvE_clEvENKUlvE_clEvEUlddE0_St5arrayIPcLm3EEEEviT0_T1_)
        /*03c8*/ 	.word	0x00000040


	//----- nvinfo : EIATTR_FRAME_SIZE
	.align		4
.L_199:
        /*03cc*/ 	.byte	0x04, 0x11
        /*03ce*/ 	.short	(.L_201 - .L_200)
	.align		4
.L_200:
        /*03d0*/ 	.word	index@($__internal_5_$__cuda_sm20_div_rn_f64_full)
        /*03d4*/ 	.word	0x00000000


	//----- nvinfo : EIATTR_FRAME_SIZE
	.align		4
.L_201:
        /*03d8*/ 	.byte	0x04, 0x11
        /*03da*/ 	.short	(.L_203 - .L_202)
	.align		4
.L_202:
        /*03dc*/ 	.word	index@(_ZN2at6native29vectorized_elementwise_kernelILi4EZZZNS0_26logit_backward_kernel_cudaERNS_18TensorIteratorBaseERKN3c106ScalarEENKUlvE_clEvENKUlvE_clEvEUlddE0_St5arrayIPcLm3EEEEviT0_T1_)
        /*03e0*/ 	.word	0x00000000


	//----- nvinfo : EIATTR_REGCOUNT
	.align		4
.L_203:
        /*03e4*/ 	.byte	0x04, 0x2f
        /*03e6*/ 	.short	(.L_205 - .L_204)
	.align		4
.L_204:
        /*03e8*/ 	.word	index@(_ZN2at6native29vectorized_elementwise_kernelILi2EZZZNS0_26logit_backward_kernel_cudaERNS_18TensorIteratorBaseERKN3c106ScalarEENKUlvE_clEvENKUlvE_clEvEUlddE0_St5arrayIPcLm3EEEEviT0_T1_)
        /*03ec*/ 	.word	0x00000040


	//----- nvinfo : EIATTR_FRAME_SIZE
	.align		4
.L_205:
        /*03f0*/ 	.byte	0x04, 0x11
        /*03f2*/ 	.short	(.L_207 - .L_206)
	.align		4
.L_206:
        /*03f4*/ 	.word	index@($__internal_4_$__cuda_sm20_div_rn_f64_full)
        /*03f8*/ 	.word	0x00000000


	//----- nvinfo : EIATTR_FRAME_SIZE
	.align		4
.L_207:
        /*03fc*/ 	.byte	0x04, 0x11
        /*03fe*/ 	.short	(.L_209 - .L_208)
	.align		4
.L_208:
        /*0400*/ 	.word	index@(_ZN2at6native29vectorized_elementwise_kernelILi2EZZZNS0_26logit_backward_kernel_cudaERNS_18TensorIteratorBaseERKN3c106ScalarEENKUlvE_clEvENKUlvE_clEvEUlddE0_St5arrayIPcLm3EEEEviT0_T1_)
        /*0404*/ 	.word	0x00000000


	//----- nvinfo : EIATTR_REGCOUNT
	.align		4
.L_209:
        /*0408*/ 	.byte	0x04, 0x2f
        /*040a*/ 	.short	(.L_211 - .L_210)
	.align		4
.L_210:
        /*040c*/ 	.word	index@(_ZN2at6native27unrolled_elementwise_kernelIZZZNS0_26logit_backward_kernel_cudaERNS_18TensorIteratorBaseERKN3c106ScalarEENKUlvE_clEvENKUlvE_clEvEUlddE0_St5arrayIPcLm3EELi4E23TrivialOffsetCalculatorILi2EjESE_ILi1EjENS0_6memory15LoadWithoutCastENSH_16StoreWithoutCastEEEviT_T0_T2_T3_T4_T5_)
        /*0410*/ 	.word	0x0000002b


	//----- nvinfo : EIATTR_FRAME_SIZE
	.align		4
.L_211:
        /*0414*/ 	.byte	0x04, 0x11
        /*0416*/ 	.short	(.L_213 - .L_212)
	.align		4
.L_212:
        /*0418*/ 	.word	index@($__internal_3_$__cuda_sm20_div_rn_f64_full)
        /*041c*/ 	.word	0x00000000


	//----- nvinfo : EIATTR_FRAME_SIZE
	.align		4
.L_213:
        /*0420*/ 	.byte	0x04, 0x11
        /*0422*/ 	.short	(.L_215 - .L_214)
	.align		4
.L_214:
        /*0424*/ 	.word	index@(_ZN2at6native27unrolled_elementwise_kernelIZZZNS0_26logit_backward_kernel_cudaERNS_18TensorIteratorBaseERKN3c106ScalarEENKUlvE_clEvENKUlvE_clEvEUlddE0_St5arrayIPcLm3EELi4E23TrivialOffsetCalculatorILi2EjESE_ILi1EjENS0_6memory15LoadWithoutCastENSH_16StoreWithoutCastEEEviT_T0_T2_T3_T4_T5_)
        /*0428*/ 	.word	0x00000000


	//----- nvinfo : EIATTR_REGCOUNT
	.align		4
.L_215:
        /*042c*/ 	.byte	0x04, 0x2f
        /*042e*/ 	.short	(.L_217 - .L_216)
	.align		4
.L_216:
        /*0430*/ 	.word	index@(_ZN2at6native18elementwise_kernelILi128ELi2EZNS0_22gpu_kernel_impl_nocastIZZZNS0_26logit_backward_kernel_cudaERNS_18TensorIteratorBaseERKN3c106ScalarEENKUlvE_clEvENKUlvE_clEvEUlddE0_EEvS4_RKT_EUliE_EEviT1_)
        /*0434*/ 	.word	0x0000001c


	//----- nvinfo : EIATTR_FRAME_SIZE
	.align		4
.L_217:
        /*0438*/ 	.byte	0x04, 0x11
        /*043a*/ 	.short	(.L_219 - .L_218)
	.align		4
.L_218:
        /*043c*/ 	.word	index@($__internal_2_$__cuda_sm20_div_rn_f64_full)
        /*0440*/ 	.word	0x00000000


	//----- nvinfo : EIATTR_FRAME_SIZE
	.align		4
.L_219:
        /*0444*/ 	.byte	0x04, 0x11
        /*0446*/ 	.short	(.L_221 - .L_220)
	.align		4
.L_220:
        /*0448*/ 	.word	index@(_ZN2at6native18elementwise_kernelILi128ELi2EZNS0_22gpu_kernel_impl_nocastIZZZNS0_26logit_backward_kernel_cudaERNS_18TensorIteratorBaseERKN3c106ScalarEENKUlvE_clEvENKUlvE_clEvEUlddE0_EEvS4_RKT_EUliE_EEviT1_)
        /*044c*/ 	.word	0x00000000


	//----- nvinfo : EIATTR_REGCOUNT
	.align		4
.L_221:
        /*0450*/ 	.byte	0x04, 0x2f
        /*0452*/ 	.short	(.L_223 - .L_222)
	.align		4
.L_222:
        /*0454*/ 	.word	index@(_ZN2at6native27unrolled_elementwise_kernelIZZZNS0_26logit_backward_kernel_cudaERNS_18TensorIteratorBaseERKN3c106ScalarEENKUlvE_clEvENKUlvE_clEvEUlddE0_St5arrayIPcLm3EELi4E23TrivialOffsetCalculatorILi2EjESE_ILi1EjENS0_6memory12LoadWithCastILi2EEENSH_13StoreWithCastILi1EEEEEviT_T0_T2_T3_T4_T5_)
        /*0458*/ 	.word	0x00000028


	//----- nvinfo : EIATTR_FRAME_SIZE
	.align		4
.L_223:
        /*045c*/ 	.byte	0x04, 0x11
        /*045e*/ 	.short	(.L_225 - .L_224)
	.align		4
.L_224:
        /*0460*/ 	.word	index@($__internal_1_$__cuda_sm20_div_rn_f64_full)
        /*0464*/ 	.word	0x00000008


	//----- nvinfo : EIATTR_FRAME_SIZE
	.align		4
.L_225:
        /*0468*/ 	.byte	0x04, 0x11
        /*046a*/ 	.short	(.L_227 - .L_226)
	.align		4
.L_226:
        /*046c*/ 	.word	index@(_ZN2at6native27unrolled_elementwise_kernelIZZZNS0_26logit_backward_kernel_cudaERNS_18TensorIteratorBaseERKN3c106ScalarEENKUlvE_clEvENKUlvE_clEvEUlddE0_St5arrayIPcLm3EELi4E23TrivialOffsetCalculatorILi2EjESE_ILi1EjENS0_6memory12LoadWithCastILi2EEENSH_13StoreWithCastILi1EEEEEviT_T0_T2_T3_T4_T5_)
        /*0470*/ 	.word	0x00000008


	//----- nvinfo : EIATTR_REGCOUNT
	.align		4
.L_227:
        /*0474*/ 	.byte	0x04, 0x2f
        /*0476*/ 	.short	(.L_229 - .L_228)
	.align		4
.L_228:
        /*0478*/ 	.word	index@(_ZN2at6native18elementwise_kernelILi128ELi4EZNS0_15gpu_kernel_implIZZZNS0_26logit_backward_kernel_cudaERNS_18TensorIteratorBaseERKN3c106ScalarEENKUlvE_clEvENKUlvE_clEvEUlddE0_EEvS4_RKT_EUliE_EEviT1_)
        /*047c*/ 	.word	0x0000001e


	//----- nvinfo : EIATTR_FRAME_SIZE
	.align		4
.L_229:
        /*0480*/ 	.byte	0x04, 0x11
        /*0482*/ 	.short	(.L_231 - .L_230)
	.align		4
.L_230:
        /*0484*/ 	.word	index@($__internal_0_$__cuda_sm20_div_rn_f64_full)
        /*0488*/ 	.word	0x00000000


	//----- nvinfo : EIATTR_FRAME_SIZE
	.align		4
.L_231:
        /*048c*/ 	.byte	0x04, 0x11
        /*048e*/ 	.short	(.L_233 - .L_232)
	.align		4
.L_232:
        /*0490*/ 	.word	index@(_ZN2at6native18elementwise_kernelILi128ELi4EZNS0_15gpu_kernel_implIZZZNS0_26logit_backward_kernel_cudaERNS_18TensorIteratorBaseERKN3c106ScalarEENKUlvE_clEvENKUlvE_clEvEUlddE0_EEvS4_RKT_EUliE_EEviT1_)
        /*0494*/ 	.word	0x00000000


	//----- nvinfo : EIATTR_REGCOUNT
	.align		4
.L_233:
        /*0498*/ 	.byte	0x04, 0x2f
        /*049a*/ 	.short	(.L_235 - .L_234)
	.align		4
.L_234:
        /*049c*/ 	.word	index@(_ZN2at6native29vectorized_elementwise_kernelILi8EZZZNS0_26logit_backward_kernel_cudaERNS_18TensorIteratorBaseERKN3c106ScalarEENKUlvE_clEvENKUlvE0_clEvEUlffE_St5arrayIPcLm3EEEEviT0_T1_)
        /*04a0*/ 	.word	0x00000020


	//----- nvinfo : EIATTR_FRAME_SIZE
	.align		4
.L_235:
        /*04a4*/ 	.byte	0x04, 0x11
        /*04a6*/ 	.short	(.L_237 - .L_236)
	.align		4
.L_236:
        /*04a8*/ 	.word	index@(_ZN2at6native29vectorized_elementwise_kernelILi8EZZZNS0_26logit_backward_kernel_cudaERNS_18TensorIteratorBaseERKN3c106ScalarEENKUlvE_clEvENKUlvE0_clEvEUlffE_St5arrayIPcLm3EEEEviT0_T1_)
        /*04ac*/ 	.word	0x00000000


	//----- nvinfo : EIATTR_REGCOUNT
	.align		4
.L_237:
        /*04b0*/ 	.byte	0x04, 0x2f
        /*04b2*/ 	.short	(.L_239 - .L_238)
	.align		4
.L_238:
        /*04b4*/ 	.word	index@(_ZN2at6native29vectorized_elementwise_kernelILi4EZZZNS0_26logit_backward_kernel_cudaERNS_18TensorIteratorBaseERKN3c106ScalarEENKUlvE_clEvENKUlvE0_clEvEUlffE_St5arrayIPcLm3EEEEviT0_T1_)
        /*04b8*/ 	.word	0x00000020


	//----- nvinfo : EIATTR_FRAME_SIZE
	.align		4
.L_239:
        /*04bc*/ 	.byte	0x04, 0x11
        /*04be*/ 	.short	(.L_241 - .L_240)
	.align		4
.L_240:
        /*04c0*/ 	.word	index@(_ZN2at6native29vectorized_elementwise_kernelILi4EZZZNS0_26logit_backward_kernel_cudaERNS_18TensorIteratorBaseERKN3c106ScalarEENKUlvE_clEvENKUlvE0_clEvEUlffE_St5arrayIPcLm3EEEEviT0_T1_)
        /*04c4*/ 	.word	0x00000000


	//----- nvinfo : EIATTR_REGCOUNT
	.align		4
.L_241:
        /*04c8*/ 	.byte	0x04, 0x2f
        /*04ca*/ 	.short	(.L_243 - .L_242)
	.align		4
.L_242:
        /*04cc*/ 	.word	index@(_ZN2at6native29vectorized_elementwise_kernelILi2EZZZNS0_26logit_backward_kernel_cudaERNS_18TensorIteratorBaseERKN3c106ScalarEENKUlvE_clEvENKUlvE0_clEvEUlffE_St5arrayIPcLm3EEEEviT0_T1_)
        /*04d0*/ 	.word	0x00000020


	//----- nvinfo : EIATTR_FRAME_SIZE
	.align		4
.L_243:
        /*04d4*/ 	.byte	0x04, 0x11
        /*04d6*/ 	.short	(.L_245 - .L_244)
	.align		4
.L_244:
        /*04d8*/ 	.word	index@(_ZN2at6native29vectorized_elementwise_kernelILi2EZZZNS0_26logit_backward_kernel_cudaERNS_18TensorIteratorBaseERKN3c106ScalarEENKUlvE_clEvENKUlvE0_clEvEUlffE_St5arrayIPcLm3EEEEviT0_T1_)
        /*04dc*/ 	.word	0x00000000


	//----- nvinfo : EIATTR_REGCOUNT
	.align		4
.L_245:
        /*04e0*/ 	.byte	0x04, 0x2f
        /*04e2*/ 	.short	(.L_247 - .L_246)
	.align		4
.L_246:
        /*04e4*/ 	.word	index@(_ZN2at6native27unrolled_elementwise_kernelIZZZNS0_26logit_backward_kernel_cudaERNS_18TensorIteratorBaseERKN3c106ScalarEENKUlvE_clEvENKUlvE0_clEvEUlffE_St5arrayIPcLm3EELi4E23TrivialOffsetCalculatorILi2EjESE_ILi1EjENS0_6memory15LoadWithoutCastENSH_16StoreWithoutCastEEEviT_T0_T2_T3_T4_T5_)
        /*04e8*/ 	.word	0x0000001c


	//----- nvinfo : EIATTR_FRAME_SIZE
	.align		4
.L_247:
        /*04ec*/ 	.byte	0x04, 0x11
        /*04ee*/ 	.short	(.L_249 - .L_248)
	.align		4
.L_248:
        /*04f0*/ 	.word	index@(_ZN2at6native27unrolled_elementwise_kernelIZZZNS0_26logit_backward_kernel_cudaERNS_18TensorIteratorBaseERKN3c106ScalarEENKUlvE_clEvENKUlvE0_clEvEUlffE_St5arrayIPcLm3EELi4E23TrivialOffsetCalculatorILi2EjESE_ILi1EjENS0_6memory15LoadWithoutCastENSH_16StoreWithoutCastEEEviT_T0_T2_T3_T4_T5_)
        /*04f4*/ 	.word	0x00000000


	//----- nvinfo : EIATTR_REGCOUNT
	.align		4
.L_249:
        /*04f8*/ 	.byte	0x04, 0x2f
        /*04fa*/ 	.short	(.L_251 - .L_250)
	.align		4
.L_250:
        /*04fc*/ 	.word	index@(_ZN2at6native18elementwise_kernelILi128ELi2EZNS0_22gpu_kernel_impl_nocastIZZZNS0_26logit_backward_kernel_cudaERNS_18TensorIteratorBaseERKN3c106ScalarEENKUlvE_clEvENKUlvE0_clEvEUlffE_EEvS4_RKT_EUliE_EEviT1_)
        /*0500*/ 	.word	0x00000012


	//----- nvinfo : EIATTR_FRAME_SIZE
	.align		4
.L_251:
        /*0504*/ 	.byte	0x04, 0x11
        /*0506*/ 	.short	(.L_253 - .L_252)
	.align		4
.L_252:
        /*0508*/ 	.word	index@(_ZN2at6native18elementwise_kernelILi128ELi2EZNS0_22gpu_kernel_impl_nocastIZZZNS0_26logit_backward_kernel_cudaERNS_18TensorIteratorBaseERKN3c106ScalarEENKUlvE_clEvENKUlvE0_clEvEUlffE_EEvS4_RKT_EUliE_EEviT1_)
        /*050c*/ 	.word	0x00000000


	//----- nvinfo : EIATTR_REGCOUNT
	.align		4
.L_253:
        /*0510*/ 	.byte	0x04, 0x2f
        /*0512*/ 	.short	(.L_255 - .L_254)
	.align		4
.L_254:
        /*0514*/ 	.word	index@(_ZN2at6native27unrolled_elementwise_kernelIZZZNS0_26logit_backward_kernel_cudaERNS_18TensorIteratorBaseERKN3c106ScalarEENKUlvE_clEvENKUlvE0_clEvEUlffE_St5arrayIPcLm3EELi4E23TrivialOffsetCalculatorILi2EjESE_ILi1EjENS0_6memory12LoadWithCastILi2EEENSH_13StoreWithCastILi1EEEEEviT_T0_T2_T3_T4_T5_)
        /*0518*/ 	.word	0x00000020


	//----- nvinfo : EIATTR_FRAME_SIZE
	.align		4
.L_255:
        /*051c*/ 	.byte	0x04, 0x11
        /*051e*/ 	.short	(.L_257 - .L_256)
	.align		4
.L_256:
        /*0520*/ 	.word	index@(_ZN2at6native27unrolled_elementwise_kernelIZZZNS0_26logit_backward_kernel_cudaERNS_18TensorIteratorBaseERKN3c106ScalarEENKUlvE_clEvENKUlvE0_clEvEUlffE_St5arrayIPcLm3EELi4E23TrivialOffsetCalculatorILi2EjESE_ILi1EjENS0_6memory12LoadWithCastILi2EEENSH_13StoreWithCastILi1EEEEEviT_T0_T2_T3_T4_T5_)
        /*0524*/ 	.word	0x00000000


	//----- nvinfo : EIATTR_REGCOUNT
	.align		4
.L_257:
        /*0528*/ 	.byte	0x04, 0x2f
        /*052a*/ 	.short	(.L_259 - .L_258)
	.align		4
.L_258:
        /*052c*/ 	.word	index@(_ZN2at6native18elementwise_kernelILi128ELi4EZNS0_15gpu_kernel_implIZZZNS0_26logit_backward_kernel_cudaERNS_18TensorIteratorBaseERKN3c106ScalarEENKUlvE_clEvENKUlvE0_clEvEUlffE_EEvS4_RKT_EUliE_EEviT1_)
        /*0530*/ 	.word	0x0000001a


	//----- nvinfo : EIATTR_FRAME_SIZE
	.align		4
.L_259:
        /*0534*/ 	.byte	0x04, 0x11
        /*0536*/ 	.short	(.L_261 - .L_260)
	.align		4
.L_260:
        /*0538*/ 	.word	index@(_ZN2at6native18elementwise_kernelILi128ELi4EZNS0_15gpu_kernel_implIZZZNS0_26logit_backward_kernel_cudaERNS_18TensorIteratorBaseERKN3c106ScalarEENKUlvE_clEvENKUlvE0_clEvEUlffE_EEvS4_RKT_EUliE_EEviT1_)
        /*053c*/ 	.word	0x00000000


	//----- nvinfo : EIATTR_REGCOUNT
	.align		4
.L_261:
        /*0540*/ 	.byte	0x04, 0x2f
        /*0542*/ 	.short	(.L_263 - .L_262)
	.align		4
.L_262:
        /*0544*/ 	.word	index@(_ZN2at6native29vectorized_elementwise_kernelILi8EZZZNS0_26logit_backward_kernel_cudaERNS_18TensorIteratorBaseERKN3c106ScalarEENKUlvE_clEvENKUlvE0_clEvEUlffE0_St5arrayIPcLm3EEEEviT0_T1_)
        /*0548*/ 	.word	0x00000020


	//----- nvinfo : EIATTR_FRAME_SIZE
	.align		4
.L_263:
        /*054c*/ 	.byte	0x04, 0x11
        /*054e*/ 	.short	(.L_265 - .L_264)
	.align		4
.L_264:
        /*0550*/ 	.word	index@(_ZN2at6native29vectorized_elementwise_kernelILi8EZZZNS0_26logit_backward_kernel_cudaERNS_18TensorIteratorBaseERKN3c106ScalarEENKUlvE_clEvENKUlvE0_clEvEUlffE0_St5arrayIPcLm3EEEEviT0_T1_)
        /*0554*/ 	.word	0x00000000


	//----- nvinfo : EIATTR_REGCOUNT
	.align		4
.L_265:
        /*0558*/ 	.byte	0x04, 0x2f
        /*055a*/ 	.short	(.L_267 - .L_266)
	.align		4
.L_266:
        /*055c*/ 	.word	index@(_ZN2at6native29vectorized_elementwise_kernelILi4EZZZNS0_26logit_backward_kernel_cudaERNS_18TensorIteratorBaseERKN3c106ScalarEENKUlvE_clEvENKUlvE0_clEvEUlffE0_St5arrayIPcLm3EEEEviT0_T1_)
        /*0560*/ 	.word	0x00000020


	//----- nvinfo : EIATTR_FRAME_SIZE
	.align		4
.L_267:
        /*0564*/ 	.byte	0x04, 0x11
        /*0566*/ 	.short	(.L_269 - .L_268)
	.align		4
.L_268:
        /*0568*/ 	.word	index@(_ZN2at6native29vectorized_elementwise_kernelILi4EZZZNS0_26logit_backward_kernel_cudaERNS_18TensorIteratorBaseERKN3c106ScalarEENKUlvE_clEvENKUlvE0_clEvEUlffE0_St5arrayIPcLm3EEEEviT0_T1_)
        /*056c*/ 	.word	0x00000000


	//----- nvinfo : EIATTR_REGCOUNT
	.align		4
.L_269:
        /*0570*/ 	.byte	0x04, 0x2f
        /*0572*/ 	.short	(.L_271 - .L_270)
	.align		4
.L_270:
        /*0574*/ 	.word	index@(_ZN2at6native29vectorized_elementwise_kernelILi2EZZZNS0_26logit_backward_kernel_cudaERNS_18TensorIteratorBaseERKN3c106ScalarEENKUlvE_clEvENKUlvE0_clEvEUlffE0_St5arrayIPcLm3EEEEviT0_T1_)
        /*0578*/ 	.word	0x00000020


	//----- nvinfo : EIATTR_FRAME_SIZE
	.align		4
.L_271:
        /*057c*/ 	.byte	0x04, 0x11
        /*057e*/ 	.short	(.L_273 - .L_272)
	.align		4
.L_272:
        /*0580*/ 	.word	index@(_ZN2at6native29vectorized_elementwise_kernelILi2EZZZNS0_26logit_backward_kernel_cudaERNS_18TensorIteratorBaseERKN3c106ScalarEENKUlvE_clEvENKUlvE0_clEvEUlffE0_St5arrayIPcLm3EEEEviT0_T1_)
        /*0584*/ 	.word	0x00000000


	//----- nvinfo : EIATTR_REGCOUNT
	.align		4
.L_273:
        /*0588*/ 	.byte	0x04, 0x2f
        /*058a*/ 	.short	(.L_275 - .L_274)
	.align		4
.L_274:
        /*058c*/ 	.word	index@(_ZN2at6native27unrolled_elementwise_kernelIZZZNS0_26logit_backward_kernel_cudaERNS_18TensorIteratorBaseERKN3c106ScalarEENKUlvE_clEvENKUlvE0_clEvEUlffE0_St5arrayIPcLm3EELi4E23TrivialOffsetCalculatorILi2EjESE_ILi1EjENS0_6memory15LoadWithoutCastENSH_16StoreWithoutCastEEEviT_T0_T2_T3_T4_T5_)
        /*0590*/ 	.word	0x0000001c


	//----- nvinfo : EIATTR_FRAME_SIZE
	.align		4
.L_275:
        /*0594*/ 	.byte	0x04, 0x11
        /*0596*/ 	.short	(.L_277 - .L_276)
	.align		4
.L_276:
        /*0598*/ 	.word	index@(_ZN2at6native27unrolled_elementwise_kernelIZZZNS0_26logit_backward_kernel_cudaERNS_18TensorIteratorBaseERKN3c106ScalarEENKUlvE_clEvENKUlvE0_clEvEUlffE0_St5arrayIPcLm3EELi4E23TrivialOffsetCalculatorILi2EjESE_ILi1EjENS0_6memory15LoadWithoutCastENSH_16StoreWithoutCastEEEviT_T0_T2_T3_T4_T5_)
        /*059c*/ 	.word	0x00000000


	//----- nvinfo : EIATTR_REGCOUNT
	.align		4
.L_277:
        /*05a0*/ 	.byte	0x04, 0x2f
        /*05a2*/ 	.short	(.L_279 - .L_278)
	.align		4
.L_278:
        /*05a4*/ 	.word	index@(_ZN2at6native18elementwise_kernelILi128ELi2EZNS0_22gpu_kernel_impl_nocastIZZZNS0_26logit_backward_kernel_cudaERNS_18TensorIteratorBaseERKN3c106ScalarEENKUlvE_clEvENKUlvE0_clEvEUlffE0_EEvS4_RKT_EUliE_EEviT1_)
        /*05a8*/ 	.word	0x00000012


	//----- nvinfo : EIATTR_FRAME_SIZE
	.align		4
.L_279:
        /*05ac*/ 	.byte	0x04, 0x11
        /*05ae*/ 	.short	(.L_281 - .L_280)
	.align		4
.L_280:
        /*05b0*/ 	.word	index@(_ZN2at6native18elementwise_kernelILi128ELi2EZNS0_22gpu_kernel_impl_nocastIZZZNS0_26logit_backward_kernel_cudaERNS_18TensorIteratorBaseERKN3c106ScalarEENKUlvE_clEvENKUlvE0_clEvEUlffE0_EEvS4_RKT_EUliE_EEviT1_)
        /*05b4*/ 	.word	0x00000000


	//----- nvinfo : EIATTR_REGCOUNT
	.align		4
.L_281:
        /*05b8*/ 	.byte	0x04, 0x2f
        /*05ba*/ 	.short	(.L_283 - .L_282)
	.align		4
.L_282:
        /*05bc*/ 	.word	index@(_ZN2at6native27unrolled_elementwise_kernelIZZZNS0_26logit_backward_kernel_cudaERNS_18TensorIteratorBaseERKN3c106ScalarEENKUlvE_clEvENKUlvE0_clEvEUlffE0_St5arrayIPcLm3EELi4E23TrivialOffsetCalculatorILi2EjESE_ILi1EjENS0_6memory12LoadWithCastILi2EEENSH_13StoreWithCastILi1EEEEEviT_T0_T2_T3_T4_T5_)
        /*05c0*/ 	.word	0x00000020


	//----- nvinfo : EIATTR_FRAME_SIZE
	.align		4
.L_283:
        /*05c4*/ 	.byte	0x04, 0x11
        /*05c6*/ 	.short	(.L_285 - .L_284)
	.align		4
.L_284:
        /*05c8*/ 	.word	index@(_ZN2at6native27unrolled_elementwise_kernelIZZZNS0_26logit_backward_kernel_cudaERNS_18TensorIteratorBaseERKN3c106ScalarEENKUlvE_clEvENKUlvE0_clEvEUlffE0_St5arrayIPcLm3EELi4E23TrivialOffsetCalculatorILi2EjESE_ILi1EjENS0_6memory12LoadWithCastILi2EEENSH_13StoreWithCastILi1EEEEEviT_T0_T2_T3_T4_T5_)
        /*05cc*/ 	.word	0x00000000


	//----- nvinfo : EIATTR_REGCOUNT
	.align		4
.L_285:
        /*05d0*/ 	.byte	0x04, 0x2f
        /*05d2*/ 	.short	(.L_287 - .L_286)
	.align		4
.L_286:
        /*05d4*/ 	.word	index@(_ZN2at6native18elementwise_kernelILi128ELi4EZNS0_15gpu_kernel_implIZZZNS0_26logit_backward_kernel_cudaERNS_18TensorIteratorBaseERKN3c106ScalarEENKUlvE_clEvENKUlvE0_clEvEUlffE0_EEvS4_RKT_EUliE_EEviT1_)
        /*05d8*/ 	.word	0x0000001a


	//----- nvinfo : EIATTR_FRAME_SIZE
	.align		4
.L_287:
        /*05dc*/ 	.byte	0x04, 0x11
        /*05de*/ 	.short	(.L_289 - .L_288)
	.align		4
.L_288:
        /*05e0*/ 	.word	index@(_ZN2at6native18elementwise_kernelILi128ELi4EZNS0_15gpu_kernel_implIZZZNS0_26logit_backward_kernel_cudaERNS_18TensorIteratorBaseERKN3c106ScalarEENKUlvE_clEvENKUlvE0_clEvEUlffE0_EEvS4_RKT_EUliE_EEviT1_)
        /*05e4*/ 	.word	0x00000000


	//----- nvinfo : EIATTR_REGCOUNT
	.align		4
.L_289:
        /*05e8*/ 	.byte	0x04, 0x2f
        /*05ea*/ 	.short	(.L_291 - .L_290)
	.align		4
.L_290:
        /*05ec*/ 	.word	index@(_ZN2at6native29vectorized_elementwise_kernelILi8EZZZNS0_26logit_backward_kernel_cudaERNS_18TensorIteratorBaseERKN3c106ScalarEENKUlvE_clEvENKUlvE1_clEvEUlNS4_4HalfESA_E_St5arrayIPcLm3EEEEviT0_T1_)
        /*05f0*/ 	.word	0x0000001e


	//----- nvinfo : EIATTR_FRAME_SIZE
	.align		4
.L_291:
        /*05f4*/ 	.byte	0x04, 0x11
        /*05f6*/ 	.short	(.L_293 - .L_292)
	.align		4
.L_292:
        /*05f8*/ 	.word	index@(_ZN2at6native29vectorized_elementwise_kernelILi8EZZZNS0_26logit_backward_kernel_cudaERNS_18TensorIteratorBaseERKN3c106ScalarEENKUlvE_clEvENKUlvE1_clEvEUlNS4_4HalfESA_E_St5arrayIPcLm3EEEEviT0_T1_)
        /*05fc*/ 	.word	0x00000000


	//----- nvinfo : EIATTR_REGCOUNT
	.align		4
.L_293:
        /*0600*/ 	.byte	0x04, 0x2f
        /*0602*/ 	.short	(.L_295 - .L_294)
	.align		4
.L_294:
        /*0604*/ 	.word	index@(_ZN2at6native29vectorized_elementwise_kernelILi4EZZZNS0_26logit_backward_kernel_cudaERNS_18TensorIteratorBaseERKN3c106ScalarEENKUlvE_clEvENKUlvE1_clEvEUlNS4_4HalfESA_E_St5arrayIPcLm3EEEEviT0_T1_)
        /*0608*/ 	.word	0x0000001e


	//----- nvinfo : EIATTR_FRAME_SIZE
	.align		4
.L_295:
        /*060c*/ 	.byte	0x04, 0x11
        /*060e*/ 	.short	(.L_297 - .L_296)
	.align		4
.L_296:
        /*0610*/ 	.word	index@(_ZN2at6native29vectorized_elementwise_kernelILi4EZZZNS0_26logit_backward_kernel_cudaERNS_18TensorIteratorBaseERKN3c106ScalarEENKUlvE_clEvENKUlvE1_clEvEUlNS4_4HalfESA_E_St5arrayIPcLm3EEEEviT0_T1_)
        /*0614*/ 	.word	0x00000000


	//----- nvinfo : EIATTR_REGCOUNT
	.align		4
.L_297:
        /*0618*/ 	.byte	0x04, 0x2f
        /*061a*/ 	.short	(.L_299 - .L_298)
	.align		4
.L_298:
        /*061c*/ 	.word	index@(_ZN2at6native29vectorized_elementwise_kernelILi2EZZZNS0_26logit_backward_kernel_cudaERNS_18TensorIteratorBaseERKN3c106ScalarEENKUlvE_clEvENKUlvE1_clEvEUlNS4_4HalfESA_E_St5arrayIPcLm3EEEEviT0_T1_)
        /*0620*/ 	.word	0x0000001e


	//----- nvinfo : EIATTR_FRAME_SIZE
	.align		4
.L_299:
        /*0624*/ 	.byte	0x04, 0x11
        /*0626*/ 	.short	(.L_301 - .L_300)
	.align		4
.L_300:
        /*0628*/ 	.word	index@(_ZN2at6native29vectorized_elementwise_kernelILi2EZZZNS0_26logit_backward_kernel_cudaERNS_18TensorIteratorBaseERKN3c106ScalarEENKUlvE_clEvENKUlvE1_clEvEUlNS4_4HalfESA_E_St5arrayIPcLm3EEEEviT0_T1_)
        /*062c*/ 	.word	0x00000000


	//----- nvinfo : EIATTR_REGCOUNT
	.align		4
.L_301:
        /*0630*/ 	.byte	0x04, 0x2f
        /*0632*/ 	.short	(.L_303 - .L_302)
	.align		4
.L_302:
        /*0634*/ 	.word	index@(_ZN2at6native27unrolled_elementwise_kernelIZZZNS0_26logit_backward_kernel_cudaERNS_18TensorIteratorBaseERKN3c106ScalarEENKUlvE_clEvENKUlvE1_clEvEUlNS4_4HalfESA_E_St5arrayIPcLm3EELi4E23TrivialOffsetCalculatorILi2EjESF_ILi1EjENS0_6memory15LoadWithoutCastENSI_16StoreWithoutCastEEEviT_T0_T2_T3_T4_T5_)
        /*0638*/ 	.word	0x0000001c


	//----- nvinfo : EIATTR_FRAME_SIZE
	.align		4
.L_303:
        /*063c*/ 	.byte	0x04, 0x11
        /*063e*/ 	.short	(.L_305 - .L_304)
	.align		4
.L_304:
        /*0640*/ 	.word	index@(_ZN2at6native27unrolled_elementwise_kernelIZZZNS0_26logit_backward_kernel_cudaERNS_18TensorIteratorBaseERKN3c106ScalarEENKUlvE_clEvENKUlvE1_clEvEUlNS4_4HalfESA_E_St5arrayIPcLm3EELi4E23TrivialOffsetCalculatorILi2EjESF_ILi1EjENS0_6memory15LoadWithoutCastENSI_16StoreWithoutCastEEEviT_T0_T2_T3_T4_T5_)
        /*0644*/ 	.word	0x00000000


	//----- nvinfo : EIATTR_REGCOUNT
	.align		4
.L_305:
        /*0648*/ 	.byte	0x04, 0x2f
        /*064a*/ 	.short	(.L_307 - .L_306)
	.align		4
.L_306:
        /*064c*/ 	.word	index@(_ZN2at6native18elementwise_kernelILi128ELi4EZNS0_22gpu_kernel_impl_nocastIZZZNS0_26logit_backward_kernel_cudaERNS_18TensorIteratorBaseERKN3c106ScalarEENKUlvE_clEvENKUlvE1_clEvEUlNS5_4HalfESB_E_EEvS4_RKT_EUliE_EEviT1_)
        /*0650*/ 	.word	0x00000012


	//----- nvinfo : EIATTR_FRAME_SIZE
	.align		4
.L_307:
        /*0654*/ 	.byte	0x04, 0x11
        /*0656*/ 	.short	(.L_309 - .L_308)
	.align		4
.L_308:
        /*0658*/ 	.word	index@(_ZN2at6native18elementwise_kernelILi128ELi4EZNS0_22gpu_kernel_impl_nocastIZZZNS0_26logit_backward_kernel_cudaERNS_18TensorIteratorBaseERKN3c106ScalarEENKUlvE_clEvENKUlvE1_clEvEUlNS5_4HalfESB_E_EEvS4_RKT_EUliE_EEviT1_)
        /*065c*/ 	.word	0x00000000


	//----- nvinfo : EIATTR_REGCOUNT
	.align		4
.L_309:
        /*0660*/ 	.byte	0x04, 0x2f
        /*0662*/ 	.short	(.L_311 - .L_310)
	.align		4
.L_310:
        /*0664*/ 	.word	index@(_ZN2at6native27unrolled_elementwise_kernelIZZZNS0_26logit_backward_kernel_cudaERNS_18TensorIteratorBaseERKN3c106ScalarEENKUlvE_clEvENKUlvE1_clEvEUlNS4_4HalfESA_E_St5arrayIPcLm3EELi4E23TrivialOffsetCalculatorILi2EjESF_ILi1EjENS0_6memory12LoadWithCastILi2EEENSI_13StoreWithCastILi1EEEEEviT_T0_T2_T3_T4_T5_)
        /*0668*/ 	.word	0x0000001f


	//----- nvinfo : EIATTR_FRAME_SIZE
	.align		4
.L_311:
        /*066c*/ 	.byte	0x04, 0x11
        /*066e*/ 	.short	(.L_313 - .L_312)
	.align		4
.L_312:
        /*0670*/ 	.word	index@(_ZN2at6native27unrolled_elementwise_kernelIZZZNS0_26logit_backward_kernel_cudaERNS_18TensorIteratorBaseERKN3c106ScalarEENKUlvE_clEvENKUlvE1_clEvEUlNS4_4HalfESA_E_St5arrayIPcLm3EELi4E23TrivialOffsetCalculatorILi2EjESF_ILi1EjENS0_6memory12LoadWithCastILi2EEENSI_13StoreWithCastILi1EEEEEviT_T0_T2_T3_T4_T5_)
        /*0674*/ 	.word	0x00000000


	//----- nvinfo : EIATTR_REGCOUNT
	.align		4
.L_313:
        /*0678*/ 	.byte	0x04, 0x2f
        /*067a*/ 	.short	(.L_315 - .L_314)
	.align		4
.L_314:
        /*067c*/ 	.word	index@(_ZN2at6native18elementwise_kernelILi128ELi4EZNS0_15gpu_kernel_implIZZZNS0_26logit_backward_kernel_cudaERNS_18TensorIteratorBaseERKN3c106ScalarEENKUlvE_clEvENKUlvE1_clEvEUlNS5_4HalfESB_E_EEvS4_RKT_EUliE_EEviT1_)
        /*0680*/ 	.word	0x0000001a


	//----- nvinfo : EIATTR_FRAME_SIZE
	.align		4
.L_315:
        /*0684*/ 	.byte	0x04, 0x11
        /*0686*/ 	.short	(.L_317 - .L_316)
	.align		4
.L_316:
        /*0688*/ 	.word	index@(_ZN2at6native18elementwise_kernelILi128ELi4EZNS0_15gpu_kernel_implIZZZNS0_26logit_backward_kernel_cudaERNS_18TensorIteratorBaseERKN3c106ScalarEENKUlvE_clEvENKUlvE1_clEvEUlNS5_4HalfESB_E_EEvS4_RKT_EUliE_EEviT1_)
        /*068c*/ 	.word	0x00000000


	//----- nvinfo : EIATTR_REGCOUNT
	.align		4
.L_317:
        /*0690*/ 	.byte	0x04, 0x2f
        /*0692*/ 	.short	(.L_319 - .L_318)
	.align		4
.L_318:
        /*0694*/ 	.word	index@(_ZN2at6native29vectorized_elementwise_kernelILi8EZZZNS0_26logit_backward_kernel_cudaERNS_18TensorIteratorBaseERKN3c106ScalarEENKUlvE_clEvENKUlvE1_clEvEUlNS4_4HalfESA_E0_St5arrayIPcLm3EEEEviT0_T1_)
        /*0698*/ 	.word	0x0000001e


	//----- nvinfo : EIATTR_FRAME_SIZE
	.align		4
.L_319:
        /*069c*/ 	.byte	0x04, 0x11
        /*069e*/ 	.short	(.L_321 - .L_320)
	.align		4
.L_320:
        /*06a0*/ 	.word	index@(_ZN2at6native29vectorized_elementwise_kernelILi8EZZZNS0_26logit_backward_kernel_cudaERNS_18TensorIteratorBaseERKN3c106ScalarEENKUlvE_clEvENKUlvE1_clEvEUlNS4_4HalfESA_E0_St5arrayIPcLm3EEEEviT0_T1_)
        /*06a4*/ 	.word	0x00000000


	//----- nvinfo : EIATTR_REGCOUNT
	.align		4
.L_321:
        /*06a8*/ 	.byte	0x04, 0x2f
        /*06aa*/ 	.short	(.L_323 - .L_322)
	.align		4
.L_322:
        /*06ac*/ 	.word	index@(_ZN2at6native29vectorized_elementwise_kernelILi4EZZZNS0_26logit_backward_kernel_cudaERNS_18TensorIteratorBaseERKN3c106ScalarEENKUlvE_clEvENKUlvE1_clEvEUlNS4_4HalfESA_E0_St5arrayIPcLm3EEEEviT0_T1_)
        /*06b0*/ 	.word	0x0000001e


	//----- nvinfo : EIATTR_FRAME_SIZE
	.align		4
.L_323:
        /*06b4*/ 	.byte	0x04, 0x11
        /*06b6*/ 	.short	(.L_325 - .L_324)
	.align		4
.L_324:
        /*06b8*/ 	.word	index@(_ZN2at6native29vectorized_elementwise_kernelILi4EZZZNS0_26logit_backward_kernel_cudaERNS_18TensorIteratorBaseERKN3c106ScalarEENKUlvE_clEvENKUlvE1_clEvEUlNS4_4HalfESA_E0_St5arrayIPcLm3EEEEviT0_T1_)
        /*06bc*/ 	.word	0x00000000


	//----- nvinfo : EIATTR_REGCOUNT
	.align		4
.L_325:
        /*06c0*/ 	.byte	0x04, 0x2f
        /*06c2*/ 	.short	(.L_327 - .L_326)
	.align		4
.L_326:
        /*06c4*/ 	.word	index@(_ZN2at6native29vectorized_elementwise_kernelILi2EZZZNS0_26logit_backward_kernel_cudaERNS_18TensorIteratorBaseERKN3c106ScalarEENKUlvE_clEvENKUlvE1_clEvEUlNS4_4HalfESA_E0_St5arrayIPcLm3EEEEviT0_T1_)
        /*06c8*/ 	.word	0x0000001e


	//----- nvinfo : EIATTR_FRAME_SIZE
	.align		4
.L_327:
        /*06cc*/ 	.byte	0x04, 0x11
        /*06ce*/ 	.short	(.L_329 - .L_328)
	.align		4
.L_328:
        /*06d0*/ 	.word	index@(_ZN2at6native29vectorized_elementwise_kernelILi2EZZZNS0_26logit_backward_kernel_cudaERNS_18TensorIteratorBaseERKN3c106ScalarEENKUlvE_clEvENKUlvE1_clEvEUlNS4_4HalfESA_E0_St5arrayIPcLm3EEEEviT0_T1_)
        /*06d4*/ 	.word	0x00000000


	//----- nvinfo : EIATTR_REGCOUNT
	.align		4
.L_329:
        /*06d8*/ 	.byte	0x04, 0x2f
        /*06da*/ 	.short	(.L_331 - .L_330)
	.align		4
.L_330:
        /*06dc*/ 	.word	index@(_ZN2at6native27unrolled_elementwise_kernelIZZZNS0_26logit_backward_kernel_cudaERNS_18TensorIteratorBaseERKN3c106ScalarEENKUlvE_clEvENKUlvE1_clEvEUlNS4_4HalfESA_E0_St5arrayIPcLm3EELi4E23TrivialOffsetCalculatorILi2EjESF_ILi1EjENS0_6memory15LoadWithoutCastENSI_16StoreWithoutCastEEEviT_T0_T2_T3_T4_T5_)
        /*06e0*/ 	.word	0x0000001c


	//----- nvinfo : EIATTR_FRAME_SIZE
	.align		4
.L_331:
        /*06e4*/ 	.byte	0x04, 0x11
        /*06e6*/ 	.short	(.L_333 - .L_332)
	.align		4
.L_332:
        /*06e8*/ 	.word	index@(_ZN2at6native27unrolled_elementwise_kernelIZZZNS0_26logit_backward_kernel_cudaERNS_18TensorIteratorBaseERKN3c106ScalarEENKUlvE_clEvENKUlvE1_clEvEUlNS4_4HalfESA_E0_St5arrayIPcLm3EELi4E23TrivialOffsetCalculatorILi2EjESF_ILi1EjENS0_6memory15LoadWithoutCastENSI_16StoreWithoutCastEEEviT_T0_T2_T3_T4_T5_)
        /*06ec*/ 	.word	0x00000000


	//----- nvinfo : EIATTR_REGCOUNT
	.align		4
.L_333:
        /*06f0*/ 	.byte	0x04, 0x2f
        /*06f2*/ 	.short	(.L_335 - .L_334)
	.align		4
.L_334:
        /*06f4*/ 	.word	index@(_ZN2at6native18elementwise_kernelILi128ELi4EZNS0_22gpu_kernel_impl_nocastIZZZNS0_26logit_backward_kernel_cudaERNS_18TensorIteratorBaseERKN3c106ScalarEENKUlvE_clEvENKUlvE1_clEvEUlNS5_4HalfESB_E0_EEvS4_RKT_EUliE_EEviT1_)
        /*06f8*/ 	.word	0x00000012


	//----- nvinfo : EIATTR_FRAME_SIZE
	.align		4
.L_335:
        /*06fc*/ 	.byte	0x04, 0x11
        /*06fe*/ 	.short	(.L_337 - .L_336)
	.align		4
.L_336:
        /*0700*/ 	.word	index@(_ZN2at6native18elementwise_kernelILi128ELi4EZNS0_22gpu_kernel_impl_nocastIZZZNS0_26logit_backward_kernel_cudaERNS_18TensorIteratorBaseERKN3c106ScalarEENKUlvE_clEvENKUlvE1_clEvEUlNS5_4HalfESB_E0_EEvS4_RKT_EUliE_EEviT1_)
        /*0704*/ 	.word	0x00000000


	//----- nvinfo : EIATTR_REGCOUNT
	.align		4
.L_337:
        /*0708*/ 	.byte	0x04, 0x2f
        /*070a*/ 	.short	(.L_339 - .L_338)
	.align		4
.L_338:
        /*070c*/ 	.word	index@(_ZN2at6native27unrolled_elementwise_kernelIZZZNS0_26logit_backward_kernel_cudaERNS_18TensorIteratorBaseERKN3c106ScalarEENKUlvE_clEvENKUlvE1_clEvEUlNS4_4HalfESA_E0_St5arrayIPcLm3EELi4E23TrivialOffsetCalculatorILi2EjESF_ILi1EjENS0_6memory12LoadWithCastILi2EEENSI_13StoreWithCastILi1EEEEEviT_T0_T2_T3_T4_T5_)
        /*0710*/ 	.word	0x0000001f


	//----- nvinfo : EIATTR_FRAME_SIZE
	.align		4
.L_339:
        /*0714*/ 	.byte	0x04, 0x11
        /*0716*/ 	.short	(.L_341 - .L_340)
	.align		4
.L_340:
        /*0718*/ 	.word	index@(_ZN2at6native27unrolled_elementwise_kernelIZZZNS0_26logit_backward_kernel_cudaERNS_18TensorIteratorBaseERKN3c106ScalarEENKUlvE_clEvENKUlvE1_clEvEUlNS4_4HalfESA_E0_St5arrayIPcLm3EELi4E23TrivialOffsetCalculatorILi2EjESF_ILi1EjENS0_6memory12LoadWithCastILi2EEENSI_13StoreWithCastILi1EEEEEviT_T0_T2_T3_T4_T5_)
        /*071c*/ 	.word	0x00000000


	//----- nvinfo : EIATTR_REGCOUNT
	.align		4
.L_341:
        /*0720*/ 	.byte	0x04, 0x2f
        /*0722*/ 	.short	(.L_343 - .L_342)
	.align		4
.L_342:
        /*0724*/ 	.word	index@(_ZN2at6native18elementwise_kernelILi128ELi4EZNS0_15gpu_kernel_implIZZZNS0_26logit_backward_kernel_cudaERNS_18TensorIteratorBaseERKN3c106ScalarEENKUlvE_clEvENKUlvE1_clEvEUlNS5_4HalfESB_E0_EEvS4_RKT_EUliE_EEviT1_)
        /*0728*/ 	.word	0x0000001a


	//----- nvinfo : EIATTR_FRAME_SIZE
	.align		4
.L_343:
        /*072c*/ 	.byte	0x04, 0x11
        /*072e*/ 	.short	(.L_345 - .L_344)
	.align		4
.L_344:
        /*0730*/ 	.word	index@(_ZN2at6native18elementwise_kernelILi128ELi4EZNS0_15gpu_kernel_implIZZZNS0_26logit_backward_kernel_cudaERNS_18TensorIteratorBaseERKN3c106ScalarEENKUlvE_clEvENKUlvE1_clEvEUlNS5_4HalfESB_E0_EEvS4_RKT_EUliE_EEviT1_)
        /*0734*/ 	.word	0x00000000


	//----- nvinfo : EIATTR_REGCOUNT
	.align		4
.L_345:
        /*0738*/ 	.byte	0x04, 0x2f
        /*073a*/ 	.short	(.L_347 - .L_346)
	.align		4
.L_346:
        /*073c*/ 	.word	index@(_ZN2at6native29vectorized_elementwise_kernelILi8EZZZNS0_26logit_backward_kernel_cudaERNS_18TensorIteratorBaseERKN3c106ScalarEENKUlvE_clEvENKUlvE2_clEvEUlNS4_8BFloat16ESA_E_St5arrayIPcLm3EEEEviT0_T1_)
        /*0740*/ 	.word	0x0000001e


	//----- nvinfo : EIATTR_FRAME_SIZE
	.align		4
.L_347:
        /*0744*/ 	.byte	0x04, 0x11
        /*0746*/ 	.short	(.L_349 - .L_348)
	.align		4
.L_348:
        /*0748*/ 	.word	index@(_ZN2at6native29vectorized_elementwise_kernelILi8EZZZNS0_26logit_backward_kernel_cudaERNS_18TensorIteratorBaseERKN3c106ScalarEENKUlvE_clEvENKUlvE2_clEvEUlNS4_8BFloat16ESA_E_St5arrayIPcLm3EEEEviT0_T1_)
        /*074c*/ 	.word	0x00000000


	//----- nvinfo : EIATTR_REGCOUNT
	.align		4
.L_349:
        /*0750*/ 	.byte	0x04, 0x2f
        /*0752*/ 	.short	(.L_351 - .L_350)
	.align		4
.L_350:
        /*0754*/ 	.word	index@(_ZN2at6native29vectorized_elementwise_kernelILi4EZZZNS0_26logit_backward_kernel_cudaERNS_18TensorIteratorBaseERKN3c106ScalarEENKUlvE_clEvENKUlvE2_clEvEUlNS4_8BFloat16ESA_E_St5arrayIPcLm3EEEEviT0_T1_)
        /*0758*/ 	.word	0x0000001e


	//----- nvinfo : EIATTR_FRAME_SIZE
	.align		4
.L_351:
        /*075c*/ 	.byte	0x04, 0x11
        /*075e*/ 	.short	(.L_353 - .L_352)
	.align		4
.L_352:
        /*0760*/ 	.word	index@(_ZN2at6native29vectorized_elementwise_kernelILi4EZZZNS0_26logit_backward_kernel_cudaERNS_18TensorIteratorBaseERKN3c106ScalarEENKUlvE_clEvENKUlvE2_clEvEUlNS4_8BFloat16ESA_E_St5arrayIPcLm3EEEEviT0_T1_)
        /*0764*/ 	.word	0x00000000


	//----- nvinfo : EIATTR_REGCOUNT
	.align		4
.L_353:
        /*0768*/ 	.byte	0x04, 0x2f
        /*076a*/ 	.short	(.L_355 - .L_354)
	.align		4
.L_354:
        /*076c*/ 	.word	index@(_ZN2at6native29vectorized_elementwise_kernelILi2EZZZNS0_26logit_backward_kernel_cudaERNS_18TensorIteratorBaseERKN3c106ScalarEENKUlvE_clEvENKUlvE2_clEvEUlNS4_8BFloat16ESA_E_St5arrayIPcLm3EEEEviT0_T1_)
        /*0770*/ 	.word	0x0000001e


	//----- nvinfo : EIATTR_FRAME_SIZE
	.align		4
.L_355:
        /*0774*/ 	.byte	0x04, 0x11
        /*0776*/ 	.short	(.L_357 - .L_356)
	.align		4
.L_356:
        /*0778*/ 	.word	index@(_ZN2at6native29vectorized_elementwise_kernelILi2EZZZNS0_26logit_backward_kernel_cudaERNS_18TensorIteratorBaseERKN3c106ScalarEENKUlvE_clEvENKUlvE2_clEvEUlNS4_8BFloat16ESA_E_St5arrayIPcLm3EEEEviT0_T1_)
        /*077c*/ 	.word	0x00000000


	//----- nvinfo : EIATTR_REGCOUNT
	.align		4
.L_357:
        /*0780*/ 	.byte	0x04, 0x2f
        /*0782*/ 	.short	(.L_359 - .L_358)
	.align		4
.L_358:
        /*0784*/ 	.word	index@(_ZN2at6native27unrolled_elementwise_kernelIZZZNS0_26logit_backward_kernel_cudaERNS_18TensorIteratorBaseERKN3c106ScalarEENKUlvE_clEvENKUlvE2_clEvEUlNS4_8BFloat16ESA_E_St5arrayIPcLm3EELi4E23TrivialOffsetCalculatorILi2EjESF_ILi1EjENS0_6memory15LoadWithoutCastENSI_16StoreWithoutCastEEEviT_T0_T2_T3_T4_T5_)
        /*0788*/ 	.word	0x0000001c


	//----- nvinfo : EIATTR_FRAME_SIZE
	.align		4
.L_359:
        /*078c*/ 	.byte	0x04, 0x11
        /*078e*/ 	.short	(.L_361 - .L_360)
	.align		4
.L_360:
        /*0790*/ 	.word	index@(_ZN2at6native27unrolled_elementwise_kernelIZZZNS0_26logit_backward_kernel_cudaERNS_18TensorIteratorBaseERKN3c106ScalarEENKUlvE_clEvENKUlvE2_clEvEUlNS4_8BFloat16ESA_E_St5arrayIPcLm3EELi4E23TrivialOffsetCalculatorILi2EjESF_ILi1EjENS0_6memory15LoadWithoutCastENSI_16StoreWithoutCastEEEviT_T0_T2_T3_T4_T5_)
        /*0794*/ 	.word	0x00000000


	//----- nvinfo : EIATTR_REGCOUNT
	.align		4
.L_361:
        /*0798*/ 	.byte	0x04, 0x2f
        /*079a*/ 	.short	(.L_363 - .L_362)
	.align		4
.L_362:
        /*079c*/ 	.word	index@(_ZN2at6native18elementwise_kernelILi128ELi4EZNS0_22gpu_kernel_impl_nocastIZZZNS0_26logit_backward_kernel_cudaERNS_18TensorIteratorBaseERKN3c106ScalarEENKUlvE_clEvENKUlvE2_clEvEUlNS5_8BFloat16ESB_E_EEvS4_RKT_EUliE_EEviT1_)
        /*07a0*/ 	.word	0x00000012


	//----- nvinfo : EIATTR_FRAME_SIZE
	.align		4
.L_363:
        /*07a4*/ 	.byte	0x04, 0x11
        /*07a6*/ 	.short	(.L_365 - .L_364)
	.align		4
.L_364:
        /*07a8*/ 	.word	index@(_ZN2at6native18elementwise_kernelILi128ELi4EZNS0_22gpu_kernel_impl_nocastIZZZNS0_26logit_backward_kernel_cudaERNS_18TensorIteratorBaseERKN3c106ScalarEENKUlvE_clEvENKUlvE2_clEvEUlNS5_8BFloat16ESB_E_EEvS4_RKT_EUliE_EEviT1_)
        /*07ac*/ 	.word	0x00000000


	//----- nvinfo : EIATTR_REGCOUNT
	.align		4
.L_365:
        /*07b0*/ 	.byte	0x04, 0x2f
        /*07b2*/ 	.short	(.L_367 - .L_366)
	.align		4
.L_366:
        /*07b4*/ 	.word	index@(_ZN2at6native27unrolled_elementwise_kernelIZZZNS0_26logit_backward_kernel_cudaERNS_18TensorIteratorBaseERKN3c106ScalarEENKUlvE_clEvENKUlvE2_clEvEUlNS4_8BFloat16ESA_E_St5arrayIPcLm3EELi4E23TrivialOffsetCalculatorILi2EjESF_ILi1EjENS0_6memory12LoadWithCastILi2EEENSI_13StoreWithCastILi1EEEEEviT_T0_T2_T3_T4_T5_)
        /*07b8*/ 	.word	0x0000001f


	//----- nvinfo : EIATTR_FRAME_SIZE
	.align		4
.L_367:
        /*07bc*/ 	.byte	0x04, 0x11
        /*07be*/ 	.short	(.L_369 - .L_368)
	.align		4
.L_368:
        /*07c0*/ 	.word	index@(_ZN2at6native27unrolled_elementwise_kernelIZZZNS0_26logit_backward_kernel_cudaERNS_18TensorIteratorBaseERKN3c106ScalarEENKUlvE_clEvENKUlvE2_clEvEUlNS4_8BFloat16ESA_E_St5arrayIPcLm3EELi4E23TrivialOffsetCalculatorILi2EjESF_ILi1EjENS0_6memory12LoadWithCastILi2EEENSI_13StoreWithCastILi1EEEEEviT_T0_T2_T3_T4_T5_)
        /*07c4*/ 	.word	0x00000000


	//----- nvinfo : EIATTR_REGCOUNT
	.align		4
.L_369:
        /*07c8*/ 	.byte	0x04, 0x2f
        /*07ca*/ 	.short	(.L_371 - .L_370)
	.align		4
.L_370:
        /*07cc*/ 	.word	index@(_ZN2at6native18elementwise_kernelILi128ELi4EZNS0_15gpu_kernel_implIZZZNS0_26logit_backward_kernel_cudaERNS_18TensorIteratorBaseERKN3c106ScalarEENKUlvE_clEvENKUlvE2_clEvEUlNS5_8BFloat16ESB_E_EEvS4_RKT_EUliE_EEviT1_)
        /*07d0*/ 	.word	0x0000001a


	//----- nvinfo : EIATTR_FRAME_SIZE
	.align		4
.L_371:
        /*07d4*/ 	.byte	0x04, 0x11
        /*07d6*/ 	.short	(.L_373 - .L_372)
	.align		4
.L_372:
        /*07d8*/ 	.word	index@(_ZN2at6native18elementwise_kernelILi128ELi4EZNS0_15gpu_kernel_implIZZZNS0_26logit_backward_kernel_cudaERNS_18TensorIteratorBaseERKN3c106ScalarEENKUlvE_clEvENKUlvE2_clEvEUlNS5_8BFloat16ESB_E_EEvS4_RKT_EUliE_EEviT1_)
        /*07dc*/ 	.word	0x00000000


	//----- nvinfo : EIATTR_REGCOUNT
	.align		4
.L_373:
        /*07e0*/ 	.byte	0x04, 0x2f
        /*07e2*/ 	.short	(.L_375 - .L_374)
	.align		4
.L_374:
        /*07e4*/ 	.word	index@(_ZN2at6native29vectorized_elementwise_kernelILi8EZZZNS0_26logit_backward_kernel_cudaERNS_18TensorIteratorBaseERKN3c106ScalarEENKUlvE_clEvENKUlvE2_clEvEUlNS4_8BFloat16ESA_E0_St5arrayIPcLm3EEEEviT0_T1_)
        /*07e8*/ 	.word	0x0000001e


	//----- nvinfo : EIATTR_FRAME_SIZE
	.align		4
.L_375:
        /*07ec*/ 	.byte	0x04, 0x11
        /*07ee*/ 	.short	(.L_377 - .L_376)
	.align		4
.L_376:
        /*07f0*/ 	.word	index@(_ZN2at6native29vectorized_elementwise_kernelILi8EZZZNS0_26logit_backward_kernel_cudaERNS_18TensorIteratorBaseERKN3c106ScalarEENKUlvE_clEvENKUlvE2_clEvEUlNS4_8BFloat16ESA_E0_St5arrayIPcLm3EEEEviT0_T1_)
        /*07f4*/ 	.word	0x00000000


	//----- nvinfo : EIATTR_REGCOUNT
	.align		4
.L_377:
        /*07f8*/ 	.byte	0x04, 0x2f
        /*07fa*/ 	.short	(.L_379 - .L_378)
	.align		4
.L_378:
        /*07fc*/ 	.word	index@(_ZN2at6native29vectorized_elementwise_kernelILi4EZZZNS0_26logit_backward_kernel_cudaERNS_18TensorIteratorBaseERKN3c106ScalarEENKUlvE_clEvENKUlvE2_clEvEUlNS4_8BFloat16ESA_E0_St5arrayIPcLm3EEEEviT0_T1_)
        /*0800*/ 	.word	0x0000001e


	//----- nvinfo : EIATTR_FRAME_SIZE
	.align		4
.L_379:
        /*0804*/ 	.byte	0x04, 0x11
        /*0806*/ 	.short	(.L_381 - .L_380)
	.align		4
.L_380:
        /*0808*/ 	.word	index@(_ZN2at6native29vectorized_elementwise_kernelILi4EZZZNS0_26logit_backward_kernel_cudaERNS_18TensorIteratorBaseERKN3c106ScalarEENKUlvE_clEvENKUlvE2_clEvEUlNS4_8BFloat16ESA_E0_St5arrayIPcLm3EEEEviT0_T1_)
        /*080c*/ 	.word	0x00000000


	//----- nvinfo : EIATTR_REGCOUNT
	.align		4
.L_381:
        /*0810*/ 	.byte	0x04, 0x2f
        /*0812*/ 	.short	(.L_383 - .L_382)
	.align		4
.L_382:
        /*0814*/ 	.word	index@(_ZN2at6native29vectorized_elementwise_kernelILi2EZZZNS0_26logit_backward_kernel_cudaERNS_18TensorIteratorBaseERKN3c106ScalarEENKUlvE_clEvENKUlvE2_clEvEUlNS4_8BFloat16ESA_E0_St5arrayIPcLm3EEEEviT0_T1_)
        /*0818*/ 	.word	0x0000001e


	//----- nvinfo : EIATTR_FRAME_SIZE
	.align		4
.L_383:
        /*081c*/ 	.byte	0x04, 0x11
        /*081e*/ 	.short	(.L_385 - .L_384)
	.align		4
.L_384:
        /*0820*/ 	.word	index@(_ZN2at6native29vectorized_elementwise_kernelILi2EZZZNS0_26logit_backward_kernel_cudaERNS_18TensorIteratorBaseERKN3c106ScalarEENKUlvE_clEvENKUlvE2_clEvEUlNS4_8BFloat16ESA_E0_St5arrayIPcLm3EEEEviT0_T1_)
        /*0824*/ 	.word	0x00000000


	//----- nvinfo : EIATTR_REGCOUNT
	.align		4
.L_385:
        /*0828*/ 	.byte	0x04, 0x2f
        /*082a*/ 	.short	(.L_387 - .L_386)
	.align		4
.L_386:
        /*082c*/ 	.word	index@(_ZN2at6native27unrolled_elementwise_kernelIZZZNS0_26logit_backward_kernel_cudaERNS_18TensorIteratorBaseERKN3c106ScalarEENKUlvE_clEvENKUlvE2_clEvEUlNS4_8BFloat16ESA_E0_St5arrayIPcLm3EELi4E23TrivialOffsetCalculatorILi2EjESF_ILi1EjENS0_6memory15LoadWithoutCastENSI_16StoreWithoutCastEEEviT_T0_T2_T3_T4_T5_)
        /*0830*/ 	.word	0x0000001c


	//----- nvinfo : EIATTR_FRAME_SIZE
	.align		4
.L_387:
        /*0834*/ 	.byte	0x04, 0x11
        /*0836*/ 	.short	(.L_389 - .L_388)
	.align		4
.L_388:
        /*0838*/ 	.word	index@(_ZN2at6native27unrolled_elementwise_kernelIZZZNS0_26logit_backward_kernel_cudaERNS_18TensorIteratorBaseERKN3c106ScalarEENKUlvE_clEvENKUlvE2_clEvEUlNS4_8BFloat16ESA_E0_St5arrayIPcLm3EELi4E23TrivialOffsetCalculatorILi2EjESF_ILi1EjENS0_6memory15LoadWithoutCastENSI_16StoreWithoutCastEEEviT_T0_T2_T3_T4_T5_)
        /*083c*/ 	.word	0x00000000


	//----- nvinfo : EIATTR_REGCOUNT
	.align		4
.L_389:
        /*0840*/ 	.byte	0x04, 0x2f
        /*0842*/ 	.short	(.L_391 - .L_390)
	.align		4
.L_390:
        /*0844*/ 	.word	index@(_ZN2at6native18elementwise_kernelILi128ELi4EZNS0_22gpu_kernel_impl_nocastIZZZNS0_26logit_backward_kernel_cudaERNS_18TensorIteratorBaseERKN3c106ScalarEENKUlvE_clEvENKUlvE2_clEvEUlNS5_8BFloat16ESB_E0_EEvS4_RKT_EUliE_EEviT1_)
        /*0848*/ 	.word	0x00000012


	//----- nvinfo : EIATTR_FRAME_SIZE
	.align		4
.L_391:
        /*084c*/ 	.byte	0x04, 0x11
        /*084e*/ 	.short	(.L_393 - .L_392)
	.align		4
.L_392:
        /*0850*/ 	.word	index@(_ZN2at6native18elementwise_kernelILi128ELi4EZNS0_22gpu_kernel_impl_nocastIZZZNS0_26logit_backward_kernel_cudaERNS_18TensorIteratorBaseERKN3c106ScalarEENKUlvE_clEvENKUlvE2_clEvEUlNS5_8BFloat16ESB_E0_EEvS4_RKT_EUliE_EEviT1_)
        /*0854*/ 	.word	0x00000000


	//----- nvinfo : EIATTR_REGCOUNT
	.align		4
.L_393:
        /*0858*/ 	.byte	0x04, 0x2f
        /*085a*/ 	.short	(.L_395 - .L_394)
	.align		4
.L_394:
        /*085c*/ 	.word	index@(_ZN2at6native27unrolled_elementwise_kernelIZZZNS0_26logit_backward_kernel_cudaERNS_18TensorIteratorBaseERKN3c106ScalarEENKUlvE_clEvENKUlvE2_clEvEUlNS4_8BFloat16ESA_E0_St5arrayIPcLm3EELi4E23TrivialOffsetCalculatorILi2EjESF_ILi1EjENS0_6memory12LoadWithCastILi2EEENSI_13StoreWithCastILi1EEEEEviT_T0_T2_T3_T4_T5_)
        /*0860*/ 	.word	0x0000001f


	//----- nvinfo : EIATTR_FRAME_SIZE
	.align		4
.L_395:
        /*0864*/ 	.byte	0x04, 0x11
        /*0866*/ 	.short	(.L_397 - .L_396)
	.align		4
.L_396:
        /*0868*/ 	.word	index@(_ZN2at6native27unrolled_elementwise_kernelIZZZNS0_26logit_backward_kernel_cudaERNS_18TensorIteratorBaseERKN3c106ScalarEENKUlvE_clEvENKUlvE2_clEvEUlNS4_8BFloat16ESA_E0_St5arrayIPcLm3EELi4E23TrivialOffsetCalculatorILi2EjESF_ILi1EjENS0_6memory12LoadWithCastILi2EEENSI_13StoreWithCastILi1EEEEEviT_T0_T2_T3_T4_T5_)
        /*086c*/ 	.word	0x00000000


	//----- nvinfo : EIATTR_REGCOUNT
	.align		4
.L_397:
        /*0870*/ 	.byte	0x04, 0x2f
        /*0872*/ 	.short	(.L_399 - .L_398)
	.align		4
.L_398:
        /*0874*/ 	.word	index@(_ZN2at6native18elementwise_kernelILi128ELi4EZNS0_15gpu_kernel_implIZZZNS0_26logit_backward_kernel_cudaERNS_18TensorIteratorBaseERKN3c106ScalarEENKUlvE_clEvENKUlvE2_clEvEUlNS5_8BFloat16ESB_E0_EEvS4_RKT_EUliE_EEviT1_)
        /*0878*/ 	.word	0x0000001a


	//----- nvinfo : EIATTR_FRAME_SIZE
	.align		4
.L_399:
        /*087c*/ 	.byte	0x04, 0x11
        /*087e*/ 	.short	(.L_401 - .L_400)
	.align		4
.L_400:
        /*0880*/ 	.word	index@(_ZN2at6native18elementwise_kernelILi128ELi4EZNS0_15gpu_kernel_implIZZZNS0_26logit_backward_kernel_cudaERNS_18TensorIteratorBaseERKN3c106ScalarEENKUlvE_clEvENKUlvE2_clEvEUlNS5_8BFloat16ESB_E0_EEvS4_RKT_EUliE_EEviT1_)
        /*0884*/ 	.word	0x00000000


	//----- nvinfo : EIATTR_REGCOUNT
	.align		4
.L_401:
        /*0888*/ 	.byte	0x04, 0x2f
        /*088a*/ 	.short	(.L_403 - .L_402)
	.align		4
.L_402:
        /*088c*/ 	.word	index@(_ZN2at6native29vectorized_elementwise_kernelILi8EZZZNS0_25tanh_backward_kernel_cudaERNS_18TensorIteratorBaseEENKUlvE0_clEvENKUlvE_clEvEUlddE_St5arrayIPcLm3EEEEviT0_T1_)
        /*0890*/ 	.word	0x00000020


	//----- nvinfo : EIATTR_FRAME_SIZE
	.align		4
.L_403:
        /*0894*/ 	.byte	0x04, 0x11
        /*0896*/ 	.short	(.L_405 - .L_404)
	.align		4
.L_404:
        /*0898*/ 	.word	index@(_ZN2at6native29vectorized_elementwise_kernelILi8EZZZNS0_25tanh_backward_kernel_cudaERNS_18TensorIteratorBaseEENKUlvE0_clEvENKUlvE_clEvEUlddE_St5arrayIPcLm3EEEEviT0_T1_)
        /*089c*/ 	.word	0x00000000


	//----- nvinfo : EIATTR_REGCOUNT
	.align		4
.L_405:
        /*08a0*/ 	.byte	0x04, 0x2f
        /*08a2*/ 	.short	(.L_407 - .L_406)
	.align		4
.L_406:
        /*08a4*/ 	.word	index@(_ZN2at6native29vectorized_elementwise_kernelILi4EZZZNS0_25tanh_backward_kernel_cudaERNS_18TensorIteratorBaseEENKUlvE0_clEvENKUlvE_clEvEUlddE_St5arrayIPcLm3EEEEviT0_T1_)
        /*08a8*/ 	.word	0x00000020


	//----- nvinfo : EIATTR_FRAME_SIZE
	.align		4
.L_407:
        /*08ac*/ 	.byte	0x04, 0x11
        /*08ae*/ 	.short	(.L_409 - .L_408)
	.align		4
.L_408:
        /*08b0*/ 	.word	index@(_ZN2at6native29vectorized_elementwise_kernelILi4EZZZNS0_25tanh_backward_kernel_cudaERNS_18TensorIteratorBaseEENKUlvE0_clEvENKUlvE_clEvEUlddE_St5arrayIPcLm3EEEEviT0_T1_)
        /*08b4*/ 	.word	0x00000000


	//----- nvinfo : EIATTR_REGCOUNT
	.align		4
.L_409:
        /*08b8*/ 	.byte	0x04, 0x2f
        /*08ba*/ 	.short	(.L_411 - .L_410)
	.align		4
.L_410:
        /*08bc*/ 	.word	index@(_ZN2at6native29vectorized_elementwise_kernelILi2EZZZNS0_25tanh_backward_kernel_cudaERNS_18TensorIteratorBaseEENKUlvE0_clEvENKUlvE_clEvEUlddE_St5arrayIPcLm3EEEEviT0_T1_)
        /*08c0*/ 	.word	0x00000020


	//----- nvinfo : EIATTR_FRAME_SIZE
	.align		4
.L_411:
        /*08c4*/ 	.byte	0x04, 0x11
        /*08c6*/ 	.short	(.L_413 - .L_412)
	.align		4
.L_412:
        /*08c8*/ 	.word	index@(_ZN2at6native29vectorized_elementwise_kernelILi2EZZZNS0_25tanh_backward_kernel_cudaERNS_18TensorIteratorBaseEENKUlvE0_clEvENKUlvE_clEvEUlddE_St5arrayIPcLm3EEEEviT0_T1_)
        /*08cc*/ 	.word	0x00000000


	//----- nvinfo : EIATTR_REGCOUNT
	.align		4
.L_413:
        /*08d0*/ 	.byte	0x04, 0x2f
        /*08d2*/ 	.short	(.L_415 - .L_414)
	.align		4
.L_414:
        /*08d4*/ 	.word	index@(_ZN2at6native27unrolled_elementwise_kernelIZZZNS0_25tanh_backward_kernel_cudaERNS_18TensorIteratorBaseEENKUlvE0_clEvENKUlvE_clEvEUlddE_St5arrayIPcLm3EELi4E23TrivialOffsetCalculatorILi2EjESA_ILi1EjENS0_6memory15LoadWithoutCastENSD_16StoreWithoutCastEEEviT_T0_T2_T3_T4_T5_)
        /*08d8*/ 	.word	0x00000020


	//----- nvinfo : EIATTR_FRAME_SIZE
	.align		4
.L_415:
        /*08dc*/ 	.byte	0x04, 0x11
        /*08de*/ 	.short	(.L_417 - .L_416)
	.align		4
.L_416:
        /*08e0*/ 	.word	index@(_ZN2at6native27unrolled_elementwise_kernelIZZZNS0_25tanh_backward_kernel_cudaERNS_18TensorIteratorBaseEENKUlvE0_clEvENKUlvE_clEvEUlddE_St5arrayIPcLm3EELi4E23TrivialOffsetCalculatorILi2EjESA_ILi1EjENS0_6memory15LoadWithoutCastENSD_16StoreWithoutCastEEEviT_T0_T2_T3_T4_T5_)
        /*08e4*/ 	.word	0x00000000


	//----- nvinfo : EIATTR_REGCOUNT
	.align		4
.L_417:
        /*08e8*/ 	.byte	0x04, 0x2f
        /*08ea*/ 	.short	(.L_419 - .L_418)
	.align		4
.L_418:
        /*08ec*/ 	.word	index@(_ZN2at6native18elementwise_kernelILi128ELi2EZNS0_22gpu_kernel_impl_nocastIZZZNS0_25tanh_backward_kernel_cudaERNS_18TensorIteratorBaseEENKUlvE0_clEvENKUlvE_clEvEUlddE_EEvS4_RKT_EUliE_EEviT1_)
        /*08f0*/ 	.word	0x00000012


	//----- nvinfo : EIATTR_FRAME_SIZE
	.align		4
.L_419:
        /*08f4*/ 	.byte	0x04, 0x11
        /*08f6*/ 	.short	(.L_421 - .L_420)
	.align		4
.L_420:
        /*08f8*/ 	.word	index@(_ZN2at6native18elementwise_kernelILi128ELi2EZNS0_22gpu_kernel_impl_nocastIZZZNS0_25tanh_backward_kernel_cudaERNS_18TensorIteratorBaseEENKUlvE0_clEvENKUlvE_clEvEUlddE_EEvS4_RKT_EUliE_EEviT1_)
        /*08fc*/ 	.word	0x00000000


	//----- nvinfo : EIATTR_REGCOUNT
	.align		4
.L_421:
        /*0900*/ 	.byte	0x04, 0x2f
        /*0902*/ 	.short	(.L_423 - .L_422)
	.align		4
.L_422:
        /*0904*/ 	.word	index@(_ZN2at6native27unrolled_elementwise_kernelIZZZNS0_25tanh_backward_kernel_cudaERNS_18TensorIteratorBaseEENKUlvE0_clEvENKUlvE_clEvEUlddE_St5arrayIPcLm3EELi4E23TrivialOffsetCalculatorILi2EjESA_ILi1EjENS0_6memory12LoadWithCastILi2EEENSD_13StoreWithCastILi1EEEEEviT_T0_T2_T3_T4_T5_)
        /*0908*/ 	.word	0x00000028


	//----- nvinfo : EIATTR_FRAME_SIZE
	.align		4
.L_423:
        /*090c*/ 	.byte	0x04, 0x11
        /*090e*/ 	.short	(.L_425 - .L_424)
	.align		4
.L_424:
        /*0910*/ 	.word	index@(_ZN2at6native27unrolled_elementwise_kernelIZZZNS0_25tanh_backward_kernel_cudaERNS_18TensorIteratorBaseEENKUlvE0_clEvENKUlvE_clEvEUlddE_St5arrayIPcLm3EELi4E23TrivialOffsetCalculatorILi2EjESA_ILi1EjENS0_6memory12LoadWithCastILi2EEENSD_13StoreWithCastILi1EEEEEviT_T0_T2_T3_T4_T5_)
        /*0914*/ 	.word	0x00000000


	//----- nvinfo : EIATTR_REGCOUNT
	.align		4
.L_425:
        /*0918*/ 	.byte	0x04, 0x2f
        /*091a*/ 	.short	(.L_427 - .L_426)
	.align		4
.L_426:
        /*091c*/ 	.word	index@(_ZN2at6native18elementwise_kernelILi128ELi4EZNS0_15gpu_kernel_implIZZZNS0_25tanh_backward_kernel_cudaERNS_18TensorIteratorBaseEENKUlvE0_clEvENKUlvE_clEvEUlddE_EEvS4_RKT_EUliE_EEviT1_)
        /*0920*/ 	.word	0x0000001c


	//----- nvinfo : EIATTR_FRAME_SIZE
	.align		4
.L_427:
        /*0924*/ 	.byte	0x04, 0x11
        /*0926*/ 	.short	(.L_429 - .L_428)
	.align		4
.L_428:
        /*0928*/ 	.word	index@(_ZN2at6native18elementwise_kernelILi128ELi4EZNS0_15gpu_kernel_implIZZZNS0_25tanh_backward_kernel_cudaERNS_18TensorIteratorBaseEENKUlvE0_clEvENKUlvE_clEvEUlddE_EEvS4_RKT_EUliE_EEviT1_)
        /*092c*/ 	.word	0x00000000


	//----- nvinfo : EIATTR_REGCOUNT
	.align		4
.L_429:
        /*0930*/ 	.byte	0x04, 0x2f
        /*0932*/ 	.short	(.L_431 - .L_430)
	.align		4
.L_430:
        /*0934*/ 	.word	index@(_ZN2at6native29vectorized_elementwise_kernelILi8EZZZNS0_25tanh_backward_kernel_cudaERNS_18TensorIteratorBaseEENKUlvE0_clEvENKUlvE0_clEvEUlffE_St5arrayIPcLm3EEEEviT0_T1_)
        /*0938*/ 	.word	0x00000020


	//----- nvinfo : EIATTR_FRAME_SIZE
	.align		4
.L_431:
        /*093c*/ 	.byte	0x04, 0x11
        /*093e*/ 	.short	(.L_433 - .L_432)
	.align		4
.L_432:
        /*0940*/ 	.word	index@(_ZN2at6native29vectorized_elementwise_kernelILi8EZZZNS0_25tanh_backward_kernel_cudaERNS_18TensorIteratorBaseEENKUlvE0_clEvENKUlvE0_clEvEUlffE_St5arrayIPcLm3EEEEviT0_T1_)
        /*0944*/ 	.word	0x00000000


	//----- nvinfo : EIATTR_REGCOUNT
	.align		4
.L_433:
        /*0948*/ 	.byte	0x04, 0x2f
        /*094a*/ 	.short	(.L_435 - .L_434)
	.align		4
.L_434:
        /*094c*/ 	.word	index@(_ZN2at6native29vectorized_elementwise_kernelILi4EZZZNS0_25tanh_backward_kernel_cudaERNS_18TensorIteratorBaseEENKUlvE0_clEvENKUlvE0_clEvEUlffE_St5arrayIPcLm3EEEEviT0_T1_)
        /*0950*/ 	.word	0x00000020


	//----- nvinfo : EIATTR_FRAME_SIZE
	.align		4
.L_435:
        /*0954*/ 	.byte	0x04, 0x11
        /*0956*/ 	.short	(.L_437 - .L_436)
	.align		4
.L_436:
        /*0958*/ 	.word	index@(_ZN2at6native29vectorized_elementwise_kernelILi4EZZZNS0_25tanh_backward_kernel_cudaERNS_18TensorIteratorBaseEENKUlvE0_clEvENKUlvE0_clEvEUlffE_St5arrayIPcLm3EEEEviT0_T1_)
        /*095c*/ 	.word	0x00000000


	//----- nvinfo : EIATTR_REGCOUNT
	.align		4
.L_437:
        /*0960*/ 	.byte	0x04, 0x2f
        /*0962*/ 	.short	(.L_439 - .L_438)
	.align		4
.L_438:
        /*0964*/ 	.word	index@(_ZN2at6native29vectorized_elementwise_kernelILi2EZZZNS0_25tanh_backward_kernel_cudaERNS_18TensorIteratorBaseEENKUlvE0_clEvENKUlvE0_clEvEUlffE_St5arrayIPcLm3EEEEviT0_T1_)
        /*0968*/ 	.word	0x00000020


	//----- nvinfo : EIATTR_FRAME_SIZE
	.align		4
.L_439:
        /*096c*/ 	.byte	0x04, 0x11
        /*096e*/ 	.short	(.L_441 - .L_440)
	.align		4
.L_440:
        /*0970*/ 	.word	index@(_ZN2at6native29vectorized_elementwise_kernelILi2EZZZNS0_25tanh_backward_kernel_cudaERNS_18TensorIteratorBaseEENKUlvE0_clEvENKUlvE0_clEvEUlffE_St5arrayIPcLm3EEEEviT0_T1_)
        /*0974*/ 	.word	0x00000000


	//----- nvinfo : EIATTR_REGCOUNT
	.align		4
.L_441:
        /*0978*/ 	.byte	0x04, 0x2f
        /*097a*/ 	.short	(.L_443 - .L_442)
	.align		4
.L_442:
        /*097c*/ 	.word	index@(_ZN2at6native27unrolled_elementwise_kernelIZZZNS0_25tanh_backward_kernel_cudaERNS_18TensorIteratorBaseEENKUlvE0_clEvENKUlvE0_clEvEUlffE_St5arrayIPcLm3EELi4E23TrivialOffsetCalculatorILi2EjESA_ILi1EjENS0_6memory15LoadWithoutCastENSD_16StoreWithoutCastEEEviT_T0_T2_T3_T4_T5_)
        /*0980*/ 	.word	0x0000001c


	//----- nvinfo : EIATTR_FRAME_SIZE
	.align		4
.L_443:
        /*0984*/ 	.byte	0x04, 0x11
        /*0986*/ 	.short	(.L_445 - .L_444)
	.align		4
.L_444:
        /*0988*/ 	.word	index@(_ZN2at6native27unrolled_elementwise_kernelIZZZNS0_25tanh_backward_kernel_cudaERNS_18TensorIteratorBaseEENKUlvE0_clEvENKUlvE0_clEvEUlffE_St5arrayIPcLm3EELi4E23TrivialOffsetCalculatorILi2EjESA_ILi1EjENS0_6memory15LoadWithoutCastENSD_16StoreWithoutCastEEEviT_T0_T2_T3_T4_T5_)
        /*098c*/ 	.word	0x00000000


	//----- nvinfo : EIATTR_REGCOUNT
	.align		4
.L_445:
        /*0990*/ 	.byte	0x04, 0x2f
        /*0992*/ 	.short	(.L_447 - .L_446)
	.align		4
.L_446:
        /*0994*/ 	.word	index@(_ZN2at6native18elementwise_kernelILi128ELi2EZNS0_22gpu_kernel_impl_nocastIZZZNS0_25tanh_backward_kernel_cudaERNS_18TensorIteratorBaseEENKUlvE0_clEvENKUlvE0_clEvEUlffE_EEvS4_RKT_EUliE_EEviT1_)
        /*0998*/ 	.word	0x00000012


	//----- nvinfo : EIATTR_FRAME_SIZE
	.align		4
.L_447:
        /*099c*/ 	.byte	0x04, 0x11
        /*099e*/ 	.short	(.L_449 - .L_448)
	.align		4
.L_448:
        /*09a0*/ 	.word	index@(_ZN2at6native18elementwise_kernelILi128ELi2EZNS0_22gpu_kernel_impl_nocastIZZZNS0_25tanh_backward_kernel_cudaERNS_18TensorIteratorBaseEENKUlvE0_clEvENKUlvE0_clEvEUlffE_EEvS4_RKT_EUliE_EEviT1_)
        /*09a4*/ 	.word	0x00000000


	//----- nvinfo : EIATTR_REGCOUNT
	.align		4
.L_449:
        /*09a8*/ 	.byte	0x04, 0x2f
        /*09aa*/ 	.short	(.L_451 - .L_450)
	.align		4
.L_450:
        /*09ac*/ 	.word	index@(_ZN2at6native27unrolled_elementwise_kernelIZZZNS0_25tanh_backward_kernel_cudaERNS_18TensorIteratorBaseEENKUlvE0_clEvENKUlvE0_clEvEUlffE_St5arrayIPcLm3EELi4E23TrivialOffsetCalculatorILi2EjESA_ILi1EjENS0_6memory12LoadWithCastILi2EEENSD_13StoreWithCastILi1EEEEEviT_T0_T2_T3_T4_T5_)
        /*09b0*/ 	.word	0x00000020


	//----- nvinfo : EIATTR_FRAME_SIZE
	.align		4
.L_451:
        /*09b4*/ 	.byte	0x04, 0x11
        /*09b6*/ 	.short	(.L_453 - .L_452)
	.align		4
.L_452:
        /*09b8*/ 	.word	index@(_ZN2at6native27unrolled_elementwise_kernelIZZZNS0_25tanh_backward_kernel_cudaERNS_18TensorIteratorBaseEENKUlvE0_clEvENKUlvE0_clEvEUlffE_St5arrayIPcLm3EELi4E23TrivialOffsetCalculatorILi2EjESA_ILi1EjENS0_6memory12LoadWithCastILi2EEENSD_13StoreWithCastILi1EEEEEviT_T0_T2_T3_T4_T5_)
        /*09bc*/ 	.word	0x00000000


	//----- nvinfo : EIATTR_REGCOUNT
	.align		4
.L_453:
        /*09c0*/ 	.byte	0x04, 0x2f
        /*09c2*/ 	.short	(.L_455 - .L_454)
	.align		4
.L_454:
        /*09c4*/ 	.word	index@(_ZN2at6native18elementwise_kernelILi128ELi4EZNS0_15gpu_kernel_implIZZZNS0_25tanh_backward_kernel_cudaERNS_18TensorIteratorBaseEENKUlvE0_clEvENKUlvE0_clEvEUlffE_EEvS4_RKT_EUliE_EEviT1_)
        /*09c8*/ 	.word	0x0000001a


	//----- nvinfo : EIATTR_FRAME_SIZE
	.align		4
.L_455:
        /*09cc*/ 	.byte	0x04, 0x11
        /*09ce*/ 	.short	(.L_457 - .L_456)
	.align		4
.L_456:
        /*09d0*/ 	.word	index@(_ZN2at6native18elementwise_kernelILi128ELi4EZNS0_15gpu_kernel_implIZZZNS0_25tanh_backward_kernel_cudaERNS_18TensorIteratorBaseEENKUlvE0_clEvENKUlvE0_clEvEUlffE_EEvS4_RKT_EUliE_EEviT1_)
        /*09d4*/ 	.word	0x00000000


	//----- nvinfo : EIATTR_REGCOUNT
	.align		4
.L_457:
        /*09d8*/ 	.byte	0x04, 0x2f
        /*09da*/ 	.short	(.L_459 - .L_458)
	.align		4
.L_458:
        /*09dc*/ 	.word	index@(_ZN2at6native29vectorized_elementwise_kernelILi8EZZZNS0_25tanh_backward_kernel_cudaERNS_18TensorIteratorBaseEENKUlvE0_clEvENKUlvE1_clEvEUlN3c104HalfES7_E_St5arrayIPcLm3EEEEviT0_T1_)
        /*09e0*/ 	.word	0x00000020


	//----- nvinfo : EIATTR_FRAME_SIZE
	.align		4
.L_459:
        /*09e4*/ 	.byte	0x04, 0x11
        /*09e6*/ 	.short	(.L_461 - .L_460)
	.align		4
.L_460:
        /*09e8*/ 	.word	index@(_ZN2at6native29vectorized_elementwise_kernelILi8EZZZNS0_25tanh_backward_kernel_cudaERNS_18TensorIteratorBaseEENKUlvE0_clEvENKUlvE1_clEvEUlN3c104HalfES7_E_St5arrayIPcLm3EEEEviT0_T1_)
        /*09ec*/ 	.word	0x00000000


	//----- nvinfo : EIATTR_REGCOUNT
	.align		4
.L_461:
        /*09f0*/ 	.byte	0x04, 0x2f
        /*09f2*/ 	.short	(.L_463 - .L_462)
	.align		4
.L_462:
        /*09f4*/ 	.word	index@(_ZN2at6native29vectorized_elementwise_kernelILi4EZZZNS0_25tanh_backward_kernel_cudaERNS_18TensorIteratorBaseEENKUlvE0_clEvENKUlvE1_clEvEUlN3c104HalfES7_E_St5arrayIPcLm3EEEEviT0_T1_)
        /*09f8*/ 	.word	0x00000020


	//----- nvinfo : EIATTR_FRAME_SIZE
	.align		4
.L_463:
        /*09fc*/ 	.byte	0x04, 0x11
        /*09fe*/ 	.short	(.L_465 - .L_464)
	.align		4
.L_464:
        /*0a00*/ 	.word	index@(_ZN2at6native29vectorized_elementwise_kernelILi4EZZZNS0_25tanh_backward_kernel_cudaERNS_18TensorIteratorBaseEENKUlvE0_clEvENKUlvE1_clEvEUlN3c104HalfES7_E_St5arrayIPcLm3EEEEviT0_T1_)
        /*0a04*/ 	.word	0x00000000


	//----- nvinfo : EIATTR_REGCOUNT
	.align		4
.L_465:
        /*0a08*/ 	.byte	0x04, 0x2f
        /*0a0a*/ 	.short	(.L_467 - .L_466)
	.align		4
.L_466:
        /*0a0c*/ 	.word	index@(_ZN2at6native29vectorized_elementwise_kernelILi2EZZZNS0_25tanh_backward_kernel_cudaERNS_18TensorIteratorBaseEENKUlvE0_clEvENKUlvE1_clEvEUlN3c104HalfES7_E_St5arrayIPcLm3EEEEviT0_T1_)
        /*0a10*/ 	.word	0x00000020


	//----- nvinfo : EIATTR_FRAME_SIZE
	.align		4
.L_467:
        /*0a14*/ 	.byte	0x04, 0x11
        /*0a16*/ 	.short	(.L_469 - .L_468)
	.align		4
.L_468:
        /*0a18*/ 	.word	index@(_ZN2at6native29vectorized_elementwise_kernelILi2EZZZNS0_25tanh_backward_kernel_cudaERNS_18TensorIteratorBaseEENKUlvE0_clEvENKUlvE1_clEvEUlN3c104HalfES7_E_St5arrayIPcLm3EEEEviT0_T1_)
        /*0a1c*/ 	.word	0x00000000


	//----- nvinfo : EIATTR_REGCOUNT
	.align		4
.L_469:
        /*0a20*/ 	.byte	0x04, 0x2f
        /*0a22*/ 	.short	(.L_471 - .L_470)
	.align		4
.L_470:
        /*0a24*/ 	.word	index@(_ZN2at6native27unrolled_elementwise_kernelIZZZNS0_25tanh_backward_kernel_cudaERNS_18TensorIteratorBaseEENKUlvE0_clEvENKUlvE1_clEvEUlN3c104HalfES7_E_St5arrayIPcLm3EELi4E23TrivialOffsetCalculatorILi2EjESC_ILi1EjENS0_6memory15LoadWithoutCastENSF_16StoreWithoutCastEEEviT_T0_T2_T3_T4_T5_)
        /*0a28*/ 	.word	0x0000001c


	//----- nvinfo : EIATTR_FRAME_SIZE
	.align		4
.L_471:
        /*0a2c*/ 	.byte	0x04, 0x11
        /*0a2e*/ 	.short	(.L_473 - .L_472)
	.align		4
.L_472:
        /*0a30*/ 	.word	index@(_ZN2at6native27unrolled_elementwise_kernelIZZZNS0_25tanh_backward_kernel_cudaERNS_18TensorIteratorBaseEENKUlvE0_clEvENKUlvE1_clEvEUlN3c104HalfES7_E_St5arrayIPcLm3EELi4E23TrivialOffsetCalculatorILi2EjESC_ILi1EjENS0_6memory15LoadWithoutCastENSF_16StoreWithoutCastEEEviT_T0_T2_T3_T4_T5_)
        /*0a34*/ 	.word	0x00000000


	//----- nvinfo : EIATTR_REGCOUNT
	.align		4
.L_473:
        /*0a38*/ 	.byte	0x04, 0x2f
        /*0a3a*/ 	.short	(.L_475 - .L_474)
	.align		4
.L_474:
        /*0a3c*/ 	.word	index@(_ZN2at6native18elementwise_kernelILi128ELi4EZNS0_22gpu_kernel_impl_nocastIZZZNS0_25tanh_backward_kernel_cudaERNS_18TensorIteratorBaseEENKUlvE0_clEvENKUlvE1_clEvEUlN3c104HalfES8_E_EEvS4_RKT_EUliE_EEviT1_)
        /*0a40*/ 	.word	0x00000012


	//----- nvinfo : EIATTR_FRAME_SIZE
	.align		4
.L_475:
        /*0a44*/ 	.byte	0x04, 0x11
        /*0a46*/ 	.short	(.L_477 - .L_476)
	.align		4
.L_476:
        /*0a48*/ 	.word	index@(_ZN2at6native18elementwise_kernelILi128ELi4EZNS0_22gpu_kernel_impl_nocastIZZZNS0_25tanh_backward_kernel_cudaERNS_18TensorIteratorBaseEENKUlvE0_clEvENKUlvE1_clEvEUlN3c104HalfES8_E_EEvS4_RKT_EUliE_EEviT1_)
        /*0a4c*/ 	.word	0x00000000


	//----- nvinfo : EIATTR_REGCOUNT
	.align		4
.L_477:
        /*0a50*/ 	.byte	0x04, 0x2f
        /*0a52*/ 	.short	(.L_479 - .L_478)
	.align		4
.L_478:
        /*0a54*/ 	.word	index@(_ZN2at6native27unrolled_elementwise_kernelIZZZNS0_25tanh_backward_kernel_cudaERNS_18TensorIteratorBaseEENKUlvE0_clEvENKUlvE1_clEvEUlN3c104HalfES7_E_St5arrayIPcLm3EELi4E23TrivialOffsetCalculatorILi2EjESC_ILi1EjENS0_6memory12LoadWithCastILi2EEENSF_13StoreWithCastILi1EEEEEviT_T0_T2_T3_T4_T5_)
        /*0a58*/ 	.word	0x0000001f


	//----- nvinfo : EIATTR_FRAME_SIZE
	.align		4
.L_479:
        /*0a5c*/ 	.byte	0x04, 0x11
        /*0a5e*/ 	.short	(.L_481 - .L_480)
	.align		4
.L_480:
        /*0a60*/ 	.word	index@(_ZN2at6native27unrolled_elementwise_kernelIZZZNS0_25tanh_backward_kernel_cudaERNS_18TensorIteratorBaseEENKUlvE0_clEvENKUlvE1_clEvEUlN3c104HalfES7_E_St5arrayIPcLm3EELi4E23TrivialOffsetCalculatorILi2EjESC_ILi1EjENS0_6memory12LoadWithCastILi2EEENSF_13StoreWithCastILi1EEEEEviT_T0_T2_T3_T4_T5_)
        /*0a64*/ 	.word	0x00000000


	//----- nvinfo : EIATTR_REGCOUNT
	.align		4
.L_481:
        /*0a68*/ 	.byte	0x04, 0x2f
        /*0a6a*/ 	.short	(.L_483 - .L_482)
	.align		4
.L_482:
        /*0a6c*/ 	.word	index@(_ZN2at6native18elementwise_kernelILi128ELi4EZNS0_15gpu_kernel_implIZZZNS0_25tanh_backward_kernel_cudaERNS_18TensorIteratorBaseEENKUlvE0_clEvENKUlvE1_clEvEUlN3c104HalfES8_E_EEvS4_RKT_EUliE_EEviT1_)
        /*0a70*/ 	.word	0x0000001a


	//----- nvinfo : EIATTR_FRAME_SIZE
	.align		4
.L_483:
        /*0a74*/ 	.byte	0x04, 0x11
        /*0a76*/ 	.short	(.L_485 - .L_484)
	.align		4
.L_484:
        /*0a78*/ 	.word	index@(_ZN2at6native18elementwise_kernelILi128ELi4EZNS0_15gpu_kernel_implIZZZNS0_25tanh_backward_kernel_cudaERNS_18TensorIteratorBaseEENKUlvE0_clEvENKUlvE1_clEvEUlN3c104HalfES8_E_EEvS4_RKT_EUliE_EEviT1_)
        /*0a7c*/ 	.word	0x00000000


	//----- nvinfo : EIATTR_REGCOUNT
	.align		4
.L_485:
        /*0a80*/ 	.byte	0x04, 0x2f
        /*0a82*/ 	.short	(.L_487 - .L_486)
	.align		4
.L_486:
        /*0a84*/ 	.word	index@(_ZN2at6native29vectorized_elementwise_kernelILi8EZZZNS0_25tanh_backward_kernel_cudaERNS_18TensorIteratorBaseEENKUlvE0_clEvENKUlvE2_clEvEUlN3c108BFloat16ES7_E_St5arrayIPcLm3EEEEviT0_T1_)
        /*0a88*/ 	.word	0x00000020


	//----- nvinfo : EIATTR_FRAME_SIZE
	.align		4
.L_487:
        /*0a8c*/ 	.byte	0x04, 0x11
        /*0a8e*/ 	.short	(.L_489 - .L_488)
	.align		4
.L_488:
        /*0a90*/ 	.word	index@(_ZN2at6native29vectorized_elementwise_kernelILi8EZZZNS0_25tanh_backward_kernel_cudaERNS_18TensorIteratorBaseEENKUlvE0_clEvENKUlvE2_clEvEUlN3c108BFloat16ES7_E_St5arrayIPcLm3EEEEviT0_T1_)
        /*0a94*/ 	.word	0x00000000


	//----- nvinfo : EIATTR_REGCOUNT
	.align		4
.L_489:
        /*0a98*/ 	.byte	0x04, 0x2f
        /*0a9a*/ 	.short	(.L_491 - .L_490)
	.align		4
.L_490:
        /*0a9c*/ 	.word	index@(_ZN2at6native29vectorized_elementwise_kernelILi4EZZZNS0_25tanh_backward_kernel_cudaERNS_18TensorIteratorBaseEENKUlvE0_clEvENKUlvE2_clEvEUlN3c108BFloat16ES7_E_St5arrayIPcLm3EEEEviT0_T1_)
        /*0aa0*/ 	.word	0x00000020


	//----- nvinfo : EIATTR_FRAME_SIZE
	.align		4
.L_491:
        /*0aa4*/ 	.byte	0x04, 0x11
        /*0aa6*/ 	.short	(.L_493 - .L_492)
	.align		4
.L_492:
        /*0aa8*/ 	.word	index@(_ZN2at6native29vectorized_elementwise_kernelILi4EZZZNS0_25tanh_backward_kernel_cudaERNS_18TensorIteratorBaseEENKUlvE0_clEvENKUlvE2_clEvEUlN3c108BFloat16ES7_E_St5arrayIPcLm3EEEEviT0_T1_)
        /*0aac*/ 	.word	0x00000000


	//----- nvinfo : EIATTR_REGCOUNT
	.align		4
.L_493:
        /*0ab0*/ 	.byte	0x04, 0x2f
        /*0ab2*/ 	.short	(.L_495 - .L_494)
	.align		4
.L_494:
        /*0ab4*/ 	.word	index@(_ZN2at6native29vectorized_elementwise_kernelILi2EZZZNS0_25tanh_backward_kernel_cudaERNS_18TensorIteratorBaseEENKUlvE0_clEvENKUlvE2_clEvEUlN3c108BFloat16ES7_E_St5arrayIPcLm3EEEEviT0_T1_)
        /*0ab8*/ 	.word	0x00000020


	//----- nvinfo : EIATTR_FRAME_SIZE
	.align		4
.L_495:
        /*0abc*/ 	.byte	0x04, 0x11
        /*0abe*/ 	.short	(.L_497 - .L_496)
	.align		4
.L_496:
        /*0ac0*/ 	.word	index@(_ZN2at6native29vectorized_elementwise_kernelILi2EZZZNS0_25tanh_backward_kernel_cudaERNS_18TensorIteratorBaseEENKUlvE0_clEvENKUlvE2_clEvEUlN3c108BFloat16ES7_E_St5arrayIPcLm3EEEEviT0_T1_)
        /*0ac4*/ 	.word	0x00000000


	//----- nvinfo : EIATTR_REGCOUNT
	.align		4
.L_497:
        /*0ac8*/ 	.byte	0x04, 0x2f
        /*0aca*/ 	.short	(.L_499 - .L_498)
	.align		4
.L_498:
        /*0acc*/ 	.word	index@(_ZN2at6native27unrolled_elementwise_kernelIZZZNS0_25tanh_backward_kernel_cudaERNS_18TensorIteratorBaseEENKUlvE0_clEvENKUlvE2_clEvEUlN3c108BFloat16ES7_E_St5arrayIPcLm3EELi4E23TrivialOffsetCalculatorILi2EjESC_ILi1EjENS0_6memory15LoadWithoutCastENSF_16StoreWithoutCastEEEviT_T0_T2_T3_T4_T5_)
        /*0ad0*/ 	.word	0x0000001c


	//----- nvinfo : EIATTR_FRAME_SIZE
	.align		4
.L_499:
        /*0ad4*/ 	.byte	0x04, 0x11
        /*0ad6*/ 	.short	(.L_501 - .L_500)
	.align		4
.L_500:
        /*0ad8*/ 	.word	index@(_ZN2at6native27unrolled_elementwise_kernelIZZZNS0_25tanh_backward_kernel_cudaERNS_18TensorIteratorBaseEENKUlvE0_clEvENKUlvE2_clEvEUlN3c108BFloat16ES7_E_St5arrayIPcLm3EELi4E23TrivialOffsetCalculatorILi2EjESC_ILi1EjENS0_6memory15LoadWithoutCastENSF_16StoreWithoutCastEEEviT_T0_T2_T3_T4_T5_)
        /*0adc*/ 	.word	0x00000000


	//----- nvinfo : EIATTR_REGCOUNT
	.align		4
.L_501:
        /*0ae0*/ 	.byte	0x04, 0x2f
        /*0ae2*/ 	.short	(.L_503 - .L_502)
	.align		4
.L_502:
        /*0ae4*/ 	.word	index@(_ZN2at6native18elementwise_kernelILi128ELi4EZNS0_22gpu_kernel_impl_nocastIZZZNS0_25tanh_backward_kernel_cudaERNS_18TensorIteratorBaseEENKUlvE0_clEvENKUlvE2_clEvEUlN3c108BFloat16ES8_E_EEvS4_RKT_EUliE_EEviT1_)
        /*0ae8*/ 	.word	0x00000012


	//----- nvinfo : EIATTR_FRAME_SIZE
	.align		4
.L_503:
        /*0aec*/ 	.byte	0x04, 0x11
        /*0aee*/ 	.short	(.L_505 - .L_504)
	.align		4
.L_504:
        /*0af0*/ 	.word	index@(_ZN2at6native18elementwise_kernelILi128ELi4EZNS0_22gpu_kernel_impl_nocastIZZZNS0_25tanh_backward_kernel_cudaERNS_18TensorIteratorBaseEENKUlvE0_clEvENKUlvE2_clEvEUlN3c108BFloat16ES8_E_EEvS4_RKT_EUliE_EEviT1_)
        /*0af4*/ 	.word	0x00000000


	//----- nvinfo : EIATTR_REGCOUNT
	.align		4
.L_505:
        /*0af8*/ 	.byte	0x04, 0x2f
        /*0afa*/ 	.short	(.L_507 - .L_506)
	.align		4
.L_506:
        /*0afc*/ 	.word	index@(_ZN2at6native27unrolled_elementwise_kernelIZZZNS0_25tanh_backward_kernel_cudaERNS_18TensorIteratorBaseEENKUlvE0_clEvENKUlvE2_clEvEUlN3c108BFloat16ES7_E_St5arrayIPcLm3EELi4E23TrivialOffsetCalculatorILi2EjESC_ILi1EjENS0_6memory12LoadWithCastILi2EEENSF_13StoreWithCastILi1EEEEEviT_T0_T2_T3_T4_T5_)
        /*0b00*/ 	.word	0x0000001f


	//----- nvinfo : EIATTR_FRAME_SIZE
	.align		4
.L_507:
        /*0b04*/ 	.byte	0x04, 0x11
        /*0b06*/ 	.short	(.L_509 - .L_508)
	.align		4
.L_508:
        /*0b08*/ 	.word	index@(_ZN2at6native27unrolled_elementwise_kernelIZZZNS0_25tanh_backward_kernel_cudaERNS_18TensorIteratorBaseEENKUlvE0_clEvENKUlvE2_clEvEUlN3c108BFloat16ES7_E_St5arrayIPcLm3EELi4E23TrivialOffsetCalculatorILi2EjESC_ILi1EjENS0_6memory12LoadWithCastILi2EEENSF_13StoreWithCastILi1EEEEEviT_T0_T2_T3_T4_T5_)
        /*0b0c*/ 	.word	0x00000000


	//----- nvinfo : EIATTR_REGCOUNT
	.align		4
.L_509:
        /*0b10*/ 	.byte	0x04, 0x2f
        /*0b12*/ 	.short	(.L_511 - .L_510)
	.align		4
.L_510:
        /*0b14*/ 	.word	index@(_ZN2at6native18elementwise_kernelILi128ELi4EZNS0_15gpu_kernel_implIZZZNS0_25tanh_backward_kernel_cudaERNS_18TensorIteratorBaseEENKUlvE0_clEvENKUlvE2_clEvEUlN3c108BFloat16ES8_E_EEvS4_RKT_EUliE_EEviT1_)
        /*0b18*/ 	.word	0x0000001a


	//----- nvinfo : EIATTR_FRAME_SIZE
	.align		4
.L_511:
        /*0b1c*/ 	.byte	0x04, 0x11
        /*0b1e*/ 	.short	(.L_513 - .L_512)
	.align		4
.L_512:
        /*0b20*/ 	.word	index@(_ZN2at6native18elementwise_kernelILi128ELi4EZNS0_15gpu_kernel_implIZZZNS0_25tanh_backward_kernel_cudaERNS_18TensorIteratorBaseEENKUlvE0_clEvENKUlvE2_clEvEUlN3c108BFloat16ES8_E_EEvS4_RKT_EUliE_EEviT1_)
        /*0b24*/ 	.word	0x00000000


	//----- nvinfo : EIATTR_MIN_STACK_SIZE
	.align		4
.L_513:
        /*0b28*/ 	.byte	0x04, 0x12
        /*0b2a*/ 	.short	(.L_515 - .L_514)
	.align		4
.L_514:
        /*0b2c*/ 	.word	index@(_ZN2at6native18elementwise_kernelILi128ELi4EZNS0_15gpu_kernel_implIZZZNS0_25tanh_backward_kernel_cudaERNS_18TensorIteratorBaseEENKUlvE0_clEvENKUlvE2_clEvEUlN3c108BFloat16ES8_E_EEvS4_RKT_EUliE_EEviT1_)
        /*0b30*/ 	.word	0x00000000


	//----- nvinfo : EIATTR_MIN_STACK_SIZE
	.align		4
.L_515:
        /*0b34*/ 	.byte	0x04, 0x12
        /*0b36*/ 	.short	(.L_517 - .L_516)
	.align		4
.L_516:
        /*0b38*/ 	.word	index@(_ZN2at6native27unrolled_elementwise_kernelIZZZNS0_25tanh_backward_kernel_cudaERNS_18TensorIteratorBaseEENKUlvE0_clEvENKUlvE2_clEvEUlN3c108BFloat16ES7_E_St5arrayIPcLm3EELi4E23TrivialOffsetCalculatorILi2EjESC_ILi1EjENS0_6memory12LoadWithCastILi2EEENSF_13StoreWithCastILi1EEEEEviT_T0_T2_T3_T4_T5_)
        /*0b3c*/ 	.word	0x00000000


	//----- nvinfo : EIATTR_MIN_STACK_SIZE
	.align		4
.L_517:
        /*0b40*/ 	.byte	0x04, 0x12
        /*0b42*/ 	.short	(.L_519 - .L_518)
	.align		4
.L_518:
        /*0b44*/ 	.word	index@(_ZN2at6native18elementwise_kernelILi128ELi4EZNS0_22gpu_kernel_impl_nocastIZZZNS0_25tanh_backward_kernel_cudaERNS_18TensorIteratorBaseEENKUlvE0_clEvENKUlvE2_clEvEUlN3c108BFloat16ES8_E_EEvS4_RKT_EUliE_EEviT1_)
        /*0b48*/ 	.word	0x00000000


	//----- nvinfo : EIATTR_MIN_STACK_SIZE
	.align		4
.L_519:
        /*0b4c*/ 	.byte	0x04, 0x12
        /*0b4e*/ 	.short	(.L_521 - .L_520)
	.align		4
.L_520:
        /*0b50*/ 	.word	index@(_ZN2at6native27unrolled_elementwise_kernelIZZZNS0_25tanh_backward_kernel_cudaERNS_18TensorIteratorBaseEENKUlvE0_clEvENKUlvE2_clEvEUlN3c108BFloat16ES7_E_St5arrayIPcLm3EELi4E23TrivialOffsetCalculatorILi2EjESC_ILi1EjENS0_6memory15LoadWithoutCastENSF_16StoreWithoutCastEEEviT_T0_T2_T3_T4_T5_)
        /*0b54*/ 	.word	0x00000000


	//----- nvinfo : EIATTR_MIN_STACK_SIZE
	.align		4
.L_521:
        /*0b58*/ 	.byte	0x04, 0x12
        /*0b5a*/ 	.short	(.L_523 - .L_522)
	.align		4
.L_522:
        /*0b5c*/ 	.word	index@(_ZN2at6native29vectorized_elementwise_kernelILi2EZZZNS0_25tanh_backward_kernel_cudaERNS_18TensorIteratorBaseEENKUlvE0_clEvENKUlvE2_clEvEUlN3c108BFloat16ES7_E_St5arrayIPcLm3EEEEviT0_T1_)
        /*0b60*/ 	.word	0x00000000


	//----- nvinfo : EIATTR_MIN_STACK_SIZE
	.align		4
.L_523:
        /*0b64*/ 	.byte	0x04, 0x12
        /*0b66*/ 	.short	(.L_525 - .L_524)
	.align		4
.L_524:
        /*0b68*/ 	.word	index@(_ZN2at6native29vectorized_elementwise_kernelILi4EZZZNS0_25tanh_backward_kernel_cudaERNS_18TensorIteratorBaseEENKUlvE0_clEvENKUlvE2_clEvEUlN3c108BFloat16ES7_E_St5arrayIPcLm3EEEEviT0_T1_)
        /*0b6c*/ 	.word	0x00000000


	//----- nvinfo : EIATTR_MIN_STACK_SIZE
	.align		4
.L_525:
        /*0b70*/ 	.byte	0x04, 0x12
        /*0b72*/ 	.short	(.L_527 - .L_526)
	.align		4
.L_526:
        /*0b74*/ 	.word	index@(_ZN2at6native29vectorized_elementwise_kernelILi8EZZZNS0_25tanh_backward_kernel_cudaERNS_18TensorIteratorBaseEENKUlvE0_clEvENKUlvE2_clEvEUlN3c108BFloat16ES7_E_St5arrayIPcLm3EEEEviT0_T1_)
        /*0b78*/ 	.word	0x00000000


	//----- nvinfo : EIATTR_MIN_STACK_SIZE
	.align		4
.L_527:
        /*0b7c*/ 	.byte	0x04, 0x12
        /*0b7e*/ 	.short	(.L_529 - .L_528)
	.align		4
.L_528:
        /*0b80*/ 	.word	index@(_ZN2at6native18elementwise_kernelILi128ELi4EZNS0_15gpu_kernel_implIZZZNS0_25tanh_backward_kernel_cudaERNS_18TensorIteratorBaseEENKUlvE0_clEvENKUlvE1_clEvEUlN3c104HalfES8_E_EEvS4_RKT_EUliE_EEviT1_)
        /*0b84*/ 	.word	0x00000000


	//----- nvinfo : EIATTR_MIN_STACK_SIZE
	.align		4
.L_529:
        /*0b88*/ 	.byte	0x04, 0x12
        /*0b8a*/ 	.short	(.L_531 - .L_530)
	.align		4
.L_530:
        /*0b8c*/ 	.word	index@(_ZN2at6native27unrolled_elementwise_kernelIZZZNS0_25tanh_backward_kernel_cudaERNS_18TensorIteratorBaseEENKUlvE0_clEvENKUlvE1_clEvEUlN3c104HalfES7_E_St5arrayIPcLm3EELi4E23TrivialOffsetCalculatorILi2EjESC_ILi1EjENS0_6memory12LoadWithCastILi2EEENSF_13StoreWithCastILi1EEEEEviT_T0_T2_T3_T4_T5_)
        /*0b90*/ 	.word	0x00000000


	//----- nvinfo : EIATTR_MIN_STACK_SIZE
	.align		4
.L_531:
        /*0b94*/ 	.byte	0x04, 0x12
        /*0b96*/ 	.short	(.L_533 - .L_532)
	.align		4
.L_532:
        /*0b98*/ 	.word	index@(_ZN2at6native18elementwise_kernelILi128ELi4EZNS0_22gpu_kernel_impl_nocastIZZZNS0_25tanh_backward_kernel_cudaERNS_18TensorIteratorBaseEENKUlvE0_clEvENKUlvE1_clEvEUlN3c104HalfES8_E_EEvS4_RKT_EUliE_EEviT1_)
        /*0b9c*/ 	.word	0x00000000


	//----- nvinfo : EIATTR_MIN_STACK_SIZE
	.align		4
.L_533:
        /*0ba0*/ 	.byte	0x04, 0x12
        /*0ba2*/ 	.short	(.L_535 - .L_534)
	.align		4
.L_534:
        /*0ba4*/ 	.word	index@(_ZN2at6native27unrolled_elementwise_kernelIZZZNS0_25tanh_backward_kernel_cudaERNS_18TensorIteratorBaseEENKUlvE0_clEvENKUlvE1_clEvEUlN3c104HalfES7_E_St5arrayIPcLm3EELi4E23TrivialOffsetCalculatorILi2EjESC_ILi1EjENS0_6memory15LoadWithoutCastENSF_16StoreWithoutCastEEEviT_T0_T2_T3_T4_T5_)
        /*0ba8*/ 	.word	0x00000000


	//----- nvinfo : EIATTR_MIN_STACK_SIZE
	.align		4
.L_535:
        /*0bac*/ 	.byte	0x04, 0x12
        /*0bae*/ 	.short	(.L_537 - .L_536)
	.align		4
.L_536:
        /*0bb0*/ 	.word	index@(_ZN2at6native29vectorized_elementwise_kernelILi2EZZZNS0_25tanh_backward_kernel_cudaERNS_18TensorIteratorBaseEENKUlvE0_clEvENKUlvE1_clEvEUlN3c104HalfES7_E_St5arrayIPcLm3EEEEviT0_T1_)
        /*0bb4*/ 	.word	0x00000000


	//----- nvinfo : EIATTR_MIN_STACK_SIZE
	.align		4
.L_537:
        /*0bb8*/ 	.byte	0x04, 0x12
        /*0bba*/ 	.short	(.L_539 - .L_538)
	.align		4
.L_538:
        /*0bbc*/ 	.word	index@(_ZN2at6native29vectorized_elementwise_kernelILi4EZZZNS0_25tanh_backward_kernel_cudaERNS_18TensorIteratorBaseEENKUlvE0_clEvENKUlvE1_clEvEUlN3c104HalfES7_E_St5arrayIPcLm3EEEEviT0_T1_)
        /*0bc0*/ 	.word	0x00000000


	//----- nvinfo : EIATTR_MIN_STACK_SIZE
	.align		4
.L_539:
        /*0bc4*/ 	.byte	0x04, 0x12
        /*0bc6*/ 	.short	(.L_541 - .L_540)
	.align		4
.L_540:
        /*0bc8*/ 	.word	index@(_ZN2at6native29vectorized_elementwise_kernelILi8EZZZNS0_25tanh_backward_kernel_cudaERNS_18TensorIteratorBaseEENKUlvE0_clEvENKUlvE1_clEvEUlN3c104HalfES7_E_St5arrayIPcLm3EEEEviT0_T1_)
        /*0bcc*/ 	.word	0x00000000


	//----- nvinfo : EIATTR_MIN_STACK_SIZE
	.align		4
.L_541:
        /*0bd0*/ 	.byte	0x04, 0x12
        /*0bd2*/ 	.short	(.L_543 - .L_542)
	.align		4
.L_542:
        /*0bd4*/ 	.word	index@(_ZN2at6native18elementwise_kernelILi128ELi4EZNS0_15gpu_kernel_implIZZZNS0_25tanh_backward_kernel_cudaERNS_18TensorIteratorBaseEENKUlvE0_clEvENKUlvE0_clEvEUlffE_EEvS4_RKT_EUliE_EEviT1_)
        /*0bd8*/ 	.word	0x00000000


	//----- nvinfo : EIATTR_MIN_STACK_SIZE
	.align		4
.L_543:
        /*0bdc*/ 	.byte	0x04, 0x12
        /*0bde*/ 	.short	(.L_545 - .L_544)
	.align		4
.L_544:
        /*0be0*/ 	.word	index@(_ZN2at6native27unrolled_elementwise_kernelIZZZNS0_25tanh_backward_kernel_cudaERNS_18TensorIteratorBaseEENKUlvE0_clEvENKUlvE0_clEvEUlffE_St5arrayIPcLm3EELi4E23TrivialOffsetCalculatorILi2EjESA_ILi1EjENS0_6memory12LoadWithCastILi2EEENSD_13StoreWithCastILi1EEEEEviT_T0_T2_T3_T4_T5_)
        /*0be4*/ 	.word	0x00000000


	//----- nvinfo : EIATTR_MIN_STACK_SIZE
	.align		4
.L_545:
        /*0be8*/ 	.byte	0x04, 0x12
        /*0bea*/ 	.short	(.L_547 - .L_546)
	.align		4
.L_546:
        /*0bec*/ 	.word	index@(_ZN2at6native18elementwise_kernelILi128ELi2EZNS0_22gpu_kernel_impl_nocastIZZZNS0_25tanh_backward_kernel_cudaERNS_18TensorIteratorBaseEENKUlvE0_clEvENKUlvE0_clEvEUlffE_EEvS4_RKT_EUliE_EEviT1_)
        /*0bf0*/ 	.word	0x00000000


	//----- nvinfo : EIATTR_MIN_STACK_SIZE
	.align		4
.L_547:
        /*0bf4*/ 	.byte	0x04, 0x12
        /*0bf6*/ 	.short	(.L_549 - .L_548)
	.align		4
.L_548:
        /*0bf8*/ 	.word	index@(_ZN2at6native27unrolled_elementwise_kernelIZZZNS0_25tanh_backward_kernel_cudaERNS_18TensorIteratorBaseEENKUlvE0_clEvENKUlvE0_clEvEUlffE_St5arrayIPcLm3EELi4E23TrivialOffsetCalculatorILi2EjESA_ILi1EjENS0_6memory15LoadWithoutCastENSD_16StoreWithoutCastEEEviT_T0_T2_T3_T4_T5_)
        /*0bfc*/ 	.word	0x00000000


	//----- nvinfo : EIATTR_MIN_STACK_SIZE
	.align		4
.L_549:
        /*0c00*/ 	.byte	0x04, 0x12
        /*0c02*/ 	.short	(.L_551 - .L_550)
	.align		4
.L_550:
        /*0c04*/ 	.word	index@(_ZN2at6native29vectorized_elementwise_kernelILi2EZZZNS0_25tanh_backward_kernel_cudaERNS_18TensorIteratorBaseEENKUlvE0_clEvENKUlvE0_clEvEUlffE_St5arrayIPcLm3EEEEviT0_T1_)
        /*0c08*/ 	.word	0x00000000


	//----- nvinfo : EIATTR_MIN_STACK_SIZE
	.align		4
.L_551:
        /*0c0c*/ 	.byte	0x04, 0x12
        /*0c0e*/ 	.short	(.L_553 - .L_552)
	.align		4
.L_552:
        /*0c10*/ 	.word	index@(_ZN2at6native29vectorized_elementwise_kernelILi4EZZZNS0_25tanh_backward_kernel_cudaERNS_18TensorIteratorBaseEENKUlvE0_clEvENKUlvE0_clEvEUlffE_St5arrayIPcLm3EEEEviT0_T1_)
        /*0c14*/ 	.word	0x00000000


	//----- nvinfo : EIATTR_MIN_STACK_SIZE
	.align		4
.L_553:
        /*0c18*/ 	.byte	0x04, 0x12
        /*0c1a*/ 	.short	(.L_555 - .L_554)
	.align		4
.L_554:
        /*0c1c*/ 	.word	index@(_ZN2at6native29vectorized_elementwise_kernelILi8EZZZNS0_25tanh_backward_kernel_cudaERNS_18TensorIteratorBaseEENKUlvE0_clEvENKUlvE0_clEvEUlffE_St5arrayIPcLm3EEEEviT0_T1_)
        /*0c20*/ 	.word	0x00000000


	//----- nvinfo : EIATTR_MIN_STACK_SIZE
	.align		4
.L_555:
        /*0c24*/ 	.byte	0x04, 0x12
        /*0c26*/ 	.short	(.L_557 - .L_556)
	.align		4
.L_556:
        /*0c28*/ 	.word	index@(_ZN2at6native18elementwise_kernelILi128ELi4EZNS0_15gpu_kernel_implIZZZNS0_25tanh_backward_kernel_cudaERNS_18TensorIteratorBaseEENKUlvE0_clEvENKUlvE_clEvEUlddE_EEvS4_RKT_EUliE_EEviT1_)
        /*0c2c*/ 	.word	0x00000000


	//----- nvinfo : EIATTR_MIN_STACK_SIZE
	.align		4
.L_557:
        /*0c30*/ 	.byte	0x04, 0x12
        /*0c32*/ 	.short	(.L_559 - .L_558)
	.align		4
.L_558:
        /*0c34*/ 	.word	index@(_ZN2at6native27unrolled_elementwise_kernelIZZZNS0_25tanh_backward_kernel_cudaERNS_18TensorIteratorBaseEENKUlvE0_clEvENKUlvE_clEvEUlddE_St5arrayIPcLm3EELi4E23TrivialOffsetCalculatorILi2EjESA_ILi1EjENS0_6memory12LoadWithCastILi2EEENSD_13StoreWithCastILi1EEEEEviT_T0_T2_T3_T4_T5_)
        /*0c38*/ 	.word	0x00000000


	//----- nvinfo : EIATTR_MIN_STACK_SIZE
	.align		4
.L_559:
        /*0c3c*/ 	.byte	0x04, 0x12
        /*0c3e*/ 	.short	(.L_561 - .L_560)
	.align		4
.L_560:
        /*0c40*/ 	.word	index@(_ZN2at6native18elementwise_kernelILi128ELi2EZNS0_22gpu_kernel_impl_nocastIZZZNS0_25tanh_backward_kernel_cudaERNS_18TensorIteratorBaseEENKUlvE0_clEvENKUlvE_clEvEUlddE_EEvS4_RKT_EUliE_EEviT1_)
        /*0c44*/ 	.word	0x00000000


	//----- nvinfo : EIATTR_MIN_STACK_SIZE
	.align		4
.L_561:
        /*0c48*/ 	.byte	0x04, 0x12
        /*0c4a*/ 	.short	(.L_563 - .L_562)
	.align		4
.L_562:
        /*0c4c*/ 	.word	index@(_ZN2at6native27unrolled_elementwise_kernelIZZZNS0_25tanh_backward_kernel_cudaERNS_18TensorIteratorBaseEENKUlvE0_clEvENKUlvE_clEvEUlddE_St5arrayIPcLm3EELi4E23TrivialOffsetCalculatorILi2EjESA_ILi1EjENS0_6memory15LoadWithoutCastENSD_16StoreWithoutCastEEEviT_T0_T2_T3_T4_T5_)
        /*0c50*/ 	.word	0x00000000


	//----- nvinfo : EIATTR_MIN_STACK_SIZE
	.align		4
.L_563:
        /*0c54*/ 	.byte	0x04, 0x12
        /*0c56*/ 	.short	(.L_565 - .L_564)
	.align		4
.L_564:
        /*0c58*/ 	.word	index@(_ZN2at6native29vectorized_elementwise_kernelILi2EZZZNS0_25tanh_backward_kernel_cudaERNS_18TensorIteratorBaseEENKUlvE0_clEvENKUlvE_clEvEUlddE_St5arrayIPcLm3EEEEviT0_T1_)
        /*0c5c*/ 	.word	0x00000000


	//----- nvinfo : EIATTR_MIN_STACK_SIZE
	.align		4
.L_565:
        /*0c60*/ 	.byte	0x04, 0x12
        /*0c62*/ 	.short	(.L_567 - .L_566)
	.align		4
.L_566:
        /*0c64*/ 	.word	index@(_ZN2at6native29vectorized_elementwise_kernelILi4EZZZNS0_25tanh_backward_kernel_cudaERNS_18TensorIteratorBaseEENKUlvE0_clEvENKUlvE_clEvEUlddE_St5arrayIPcLm3EEEEviT0_T1_)
        /*0c68*/ 	.word	0x00000000


	//----- nvinfo : EIATTR_MIN_STACK_SIZE
	.align		4
.L_567:
        /*0c6c*/ 	.byte	0x04, 0x12
        /*0c6e*/ 	.short	(.L_569 - .L_568)
	.align		4
.L_568:
        /*0c70*/ 	.word	index@(_ZN2at6native29vectorized_elementwise_kernelILi8EZZZNS0_25tanh_backward_kernel_cudaERNS_18TensorIteratorBaseEENKUlvE0_clEvENKUlvE_clEvEUlddE_St5arrayIPcLm3EEEEviT0_T1_)
        /*0c74*/ 	.word	0x00000000


	//----- nvinfo : EIATTR_MIN_STACK_SIZE
	.align		4
.L_569:
        /*0c78*/ 	.byte	0x04, 0x12
        /*0c7a*/ 	.short	(.L_571 - .L_570)
	.align		4
.L_570:
        /*0c7c*/ 	.word	index@(_ZN2at6native18elementwise_kernelILi128ELi4EZNS0_15gpu_kernel_implIZZZNS0_26logit_backward_kernel_cudaERNS_18TensorIteratorBaseERKN3c106ScalarEENKUlvE_clEvENKUlvE2_clEvEUlNS5_8BFloat16ESB_E0_EEvS4_RKT_EUliE_EEviT1_)
        /*0c80*/ 	.word	0x00000000


	//----- nvinfo : EIATTR_MIN_STACK_SIZE
	.align		4
.L_571:
        /*0c84*/ 	.byte	0x04, 0x12
        /*0c86*/ 	.short	(.L_573 - .L_572)
	.align		4
.L_572:
        /*0c88*/ 	.word	index@(_ZN2at6native27unrolled_elementwise_kernelIZZZNS0_26logit_backward_kernel_cudaERNS_18TensorIteratorBaseERKN3c106ScalarEENKUlvE_clEvENKUlvE2_clEvEUlNS4_8BFloat16ESA_E0_St5arrayIPcLm3EELi4E23TrivialOffsetCalculatorILi2EjESF_ILi1EjENS0_6memory12LoadWithCastILi2EEENSI_13StoreWithCastILi1EEEEEviT_T0_T2_T3_T4_T5_)
        /*0c8c*/ 	.word	0x00000000


	//----- nvinfo : EIATTR_MIN_STACK_SIZE
	.align		4
.L_573:
        /*0c90*/ 	.byte	0x04, 0x12
        /*0c92*/ 	.short	(.L_575 - .L_574)
	.align		4
.L_574:
        /*0c94*/ 	.word	index@(_ZN2at6native18elementwise_kernelILi128ELi4EZNS0_22gpu_kernel_impl_nocastIZZZNS0_26logit_backward_kernel_cudaERNS_18TensorIteratorBaseERKN3c106ScalarEENKUlvE_clEvENKUlvE2_clEvEUlNS5_8BFloat16ESB_E0_EEvS4_RKT_EUliE_EEviT1_)
        /*0c98*/ 	.word	0x00000000


	//----- nvinfo : EIATTR_MIN_STACK_SIZE
	.align		4
.L_575:
        /*0c9c*/ 	.byte	0x04, 0x12
        /*0c9e*/ 	.short	(.L_577 - .L_576)
	.align		4
.L_576:
        /*0ca0*/ 	.word	index@(_ZN2at6native27unrolled_elementwise_kernelIZZZNS0_26logit_backward_kernel_cudaERNS_18TensorIteratorBaseERKN3c106ScalarEENKUlvE_clEvENKUlvE2_clEvEUlNS4_8BFloat16ESA_E0_St5arrayIPcLm3EELi4E23TrivialOffsetCalculatorILi2EjESF_ILi1EjENS0_6memory15LoadWithoutCastENSI_16StoreWithoutCastEEEviT_T0_T2_T3_T4_T5_)
        /*0ca4*/ 	.word	0x00000000


	//----- nvinfo : EIATTR_MIN_STACK_SIZE
	.align		4
.L_577:
        /*0ca8*/ 	.byte	0x04, 0x12
        /*0caa*/ 	.short	(.L_579 - .L_578)
	.align		4
.L_578:
        /*0cac*/ 	.word	index@(_ZN2at6native29vectorized_elementwise_kernelILi2EZZZNS0_26logit_backward_kernel_cudaERNS_18TensorIteratorBaseERKN3c106ScalarEENKUlvE_clEvENKUlvE2_clEvEUlNS4_8BFloat16ESA_E0_St5arrayIPcLm3EEEEviT0_T1_)
        /*0cb0*/ 	.word	0x00000000


	//----- nvinfo : EIATTR_MIN_STACK_SIZE
	.align		4
.L_579:
        /*0cb4*/ 	.byte	0x04, 0x12
        /*0cb6*/ 	.short	(.L_581 - .L_580)
	.align		4
.L_580:
        /*0cb8*/ 	.word	index@(_ZN2at6native29vectorized_elementwise_kernelILi4EZZZNS0_26logit_backward_kernel_cudaERNS_18TensorIteratorBaseERKN3c106ScalarEENKUlvE_clEvENKUlvE2_clEvEUlNS4_8BFloat16ESA_E0_St5arrayIPcLm3EEEEviT0_T1_)
        /*0cbc*/ 	.word	0x00000000


	//----- nvinfo : EIATTR_MIN_STACK_SIZE
	.align		4
.L_581:
        /*0cc0*/ 	.byte	0x04, 0x12
        /*0cc2*/ 	.short	(.L_583 - .L_582)
	.align		4
.L_582:
        /*0cc4*/ 	.word	index@(_ZN2at6native29vectorized_elementwise_kernelILi8EZZZNS0_26logit_backward_kernel_cudaERNS_18TensorIteratorBaseERKN3c106ScalarEENKUlvE_clEvENKUlvE2_clEvEUlNS4_8BFloat16ESA_E0_St5arrayIPcLm3EEEEviT0_T1_)
        /*0cc8*/ 	.word	0x00000000


	//----- nvinfo : EIATTR_MIN_STACK_SIZE
	.align		4
.L_583:
        /*0ccc*/ 	.byte	0x04, 0x12
        /*0cce*/ 	.short	(.L_585 - .L_584)
	.align		4
.L_584:
        /*0cd0*/ 	.word	index@(_ZN2at6native18elementwise_kernelILi128ELi4EZNS0_15gpu_kernel_implIZZZNS0_26logit_backward_kernel_cudaERNS_18TensorIteratorBaseERKN3c106ScalarEENKUlvE_clEvENKUlvE2_clEvEUlNS5_8BFloat16ESB_E_EEvS4_RKT_EUliE_EEviT1_)
        /*0cd4*/ 	.word	0x00000000


	//----- nvinfo : EIATTR_MIN_STACK_SIZE
	.align		4
.L_585:
        /*0cd8*/ 	.byte	0x04, 0x12
        /*0cda*/ 	.short	(.L_587 - .L_586)
	.align		4
.L_586:
        /*0cdc*/ 	.word	index@(_ZN2at6native27unrolled_elementwise_kernelIZZZNS0_26logit_backward_kernel_cudaERNS_18TensorIteratorBaseERKN3c106ScalarEENKUlvE_clEvENKUlvE2_clEvEUlNS4_8BFloat16ESA_E_St5arrayIPcLm3EELi4E23TrivialOffsetCalculatorILi2EjESF_ILi1EjENS0_6memory12LoadWithCastILi2EEENSI_13StoreWithCastILi1EEEEEviT_T0_T2_T3_T4_T5_)
        /*0ce0*/ 	.word	0x00000000


	//----- nvinfo : EIATTR_MIN_STACK_SIZE
	.align		4
.L_587:
        /*0ce4*/ 	.byte	0x04, 0x12
        /*0ce6*/ 	.short	(.L_589 - .L_588)
	.align		4
.L_588:
        /*0ce8*/ 	.word	index@(_ZN2at6native18elementwise_kernelILi128ELi4EZNS0_22gpu_kernel_impl_nocastIZZZNS0_26logit_backward_kernel_cudaERNS_18TensorIteratorBaseERKN3c106ScalarEENKUlvE_clEvENKUlvE2_clEvEUlNS5_8BFloat16ESB_E_EEvS4_RKT_EUliE_EEviT1_)
        /*0cec*/ 	.word	0x00000000


	//----- nvinfo : EIATTR_MIN_STACK_SIZE
	.align		4
.L_589:
        /*0cf0*/ 	.byte	0x04, 0x12
        /*0cf2*/ 	.short	(.L_591 - .L_590)
	.align		4
.L_590:
        /*0cf4*/ 	.word	index@(_ZN2at6native27unrolled_elementwise_kernelIZZZNS0_26logit_backward_kernel_cudaERNS_18TensorIteratorBaseERKN3c106ScalarEENKUlvE_clEvENKUlvE2_clEvEUlNS4_8BFloat16ESA_E_St5arrayIPcLm3EELi4E23TrivialOffsetCalculatorILi2EjESF_ILi1EjENS0_6memory15LoadWithoutCastENSI_16StoreWithoutCastEEEviT_T0_T2_T3_T4_T5_)
        /*0cf8*/ 	.word	0x00000000


	//----- nvinfo : EIATTR_MIN_STACK_SIZE
	.align		4
.L_591:
        /*0cfc*/ 	.byte	0x04, 0x12
        /*0cfe*/ 	.short	(.L_593 - .L_592)
	.align		4
.L_592:
        /*0d00*/ 	.word	index@(_ZN2at6native29vectorized_elementwise_kernelILi2EZZZNS0_26logit_backward_kernel_cudaERNS_18TensorIteratorBaseERKN3c106ScalarEENKUlvE_clEvENKUlvE2_clEvEUlNS4_8BFloat16ESA_E_St5arrayIPcLm3EEEEviT0_T1_)
        /*0d04*/ 	.word	0x00000000


	//----- nvinfo : EIATTR_MIN_STACK_SIZE
	.align		4
.L_593:
        /*0d08*/ 	.byte	0x04, 0x12
        /*0d0a*/ 	.short	(.L_595 - .L_594)
	.align		4
.L_594:
        /*0d0c*/ 	.word	index@(_ZN2at6native29vectorized_elementwise_kernelILi4EZZZNS0_26logit_backward_kernel_cudaERNS_18TensorIteratorBaseERKN3c106ScalarEENKUlvE_clEvENKUlvE2_clEvEUlNS4_8BFloat16ESA_E_St5arrayIPcLm3EEEEviT0_T1_)
        /*0d10*/ 	.word	0x00000000


	//----- nvinfo : EIATTR_MIN_STACK_SIZE
	.align		4
.L_595:
        /*0d14*/ 	.byte	0x04, 0x12
        /*0d16*/ 	.short	(.L_597 - .L_596)
	.align		4
.L_596:
        /*0d18*/ 	.word	index@(_ZN2at6native29vectorized_elementwise_kernelILi8EZZZNS0_26logit_backward_kernel_cudaERNS_18TensorIteratorBaseERKN3c106ScalarEENKUlvE_clEvENKUlvE2_clEvEUlNS4_8BFloat16ESA_E_St5arrayIPcLm3EEEEviT0_T1_)
        /*0d1c*/ 	.word	0x00000000


	//----- nvinfo : EIATTR_MIN_STACK_SIZE
	.align		4
.L_597:
        /*0d20*/ 	.byte	0x04, 0x12
        /*0d22*/ 	.short	(.L_599 - .L_598)
	.align		4
.L_598:
        /*0d24*/ 	.word	index@(_ZN2at6native18elementwise_kernelILi128ELi4EZNS0_15gpu_kernel_implIZZZNS0_26logit_backward_kernel_cudaERNS_18TensorIteratorBaseERKN3c106ScalarEENKUlvE_clEvENKUlvE1_clEvEUlNS5_4HalfESB_E0_EEvS4_RKT_EUliE_EEviT1_)
        /*0d28*/ 	.word	0x00000000


	//----- nvinfo : EIATTR_MIN_STACK_SIZE
	.align		4
.L_599:
        /*0d2c*/ 	.byte	0x04, 0x12
        /*0d2e*/ 	.short	(.L_601 - .L_600)
	.align		4
.L_600:
        /*0d30*/ 	.word	index@(_ZN2at6native27unrolled_elementwise_kernelIZZZNS0_26logit_backward_kernel_cudaERNS_18TensorIteratorBaseERKN3c106ScalarEENKUlvE_clEvENKUlvE1_clEvEUlNS4_4HalfESA_E0_St5arrayIPcLm3EELi4E23TrivialOffsetCalculatorILi2EjESF_ILi1EjENS0_6memory12LoadWithCastILi2EEENSI_13StoreWithCastILi1EEEEEviT_T0_T2_T3_T4_T5_)
        /*0d34*/ 	.word	0x00000000


	//----- nvinfo : EIATTR_MIN_STACK_SIZE
	.align		4
.L_601:
        /*0d38*/ 	.byte	0x04, 0x12
        /*0d3a*/ 	.short	(.L_603 - .L_602)
	.align		4
.L_602:
        /*0d3c*/ 	.word	index@(_ZN2at6native18elementwise_kernelILi128ELi4EZNS0_22gpu_kernel_impl_nocastIZZZNS0_26logit_backward_kernel_cudaERNS_18TensorIteratorBaseERKN3c106ScalarEENKUlvE_clEvENKUlvE1_clEvEUlNS5_4HalfESB_E0_EEvS4_RKT_EUliE_EEviT1_)
        /*0d40*/ 	.word	0x00000000


	//----- nvinfo : EIATTR_MIN_STACK_SIZE
	.align		4
.L_603:
        /*0d44*/ 	.byte	0x04, 0x12
        /*0d46*/ 	.short	(.L_605 - .L_604)
	.align		4
.L_604:
        /*0d48*/ 	.word	index@(_ZN2at6native27unrolled_elementwise_kernelIZZZNS0_26logit_backward_kernel_cudaERNS_18TensorIteratorBaseERKN3c106ScalarEENKUlvE_clEvENKUlvE1_clEvEUlNS4_4HalfESA_E0_St5arrayIPcLm3EELi4E23TrivialOffsetCalculatorILi2EjESF_ILi1EjENS0_6memory15LoadWithoutCastENSI_16StoreWithoutCastEEEviT_T0_T2_T3_T4_T5_)
        /*0d4c*/ 	.word	0x00000000


	//----- nvinfo : EIATTR_MIN_STACK_SIZE
	.align		4
.L_605:
        /*0d50*/ 	.byte	0x04, 0x12
        /*0d52*/ 	.short	(.L_607 - .L_606)
	.align		4
.L_606:
        /*0d54*/ 	.word	index@(_ZN2at6native29vectorized_elementwise_kernelILi2EZZZNS0_26logit_backward_kernel_cudaERNS_18TensorIteratorBaseERKN3c106ScalarEENKUlvE_clEvENKUlvE1_clEvEUlNS4_4HalfESA_E0_St5arrayIPcLm3EEEEviT0_T1_)
        /*0d58*/ 	.word	0x00000000


	//----- nvinfo : EIATTR_MIN_STACK_SIZE
	.align		4
.L_607:
        /*0d5c*/ 	.byte	0x04, 0x12
        /*0d5e*/ 	.short	(.L_609 - .L_608)
	.align		4
.L_608:
        /*0d60*/ 	.word	index@(_ZN2at6native29vectorized_elementwise_kernelILi4EZZZNS0_26logit_backward_kernel_cudaERNS_18TensorIteratorBaseERKN3c106ScalarEENKUlvE_clEvENKUlvE1_clEvEUlNS4_4HalfESA_E0_St5arrayIPcLm3EEEEviT0_T1_)
        /*0d64*/ 	.word	0x00000000


	//----- nvinfo : EIATTR_MIN_STACK_SIZE
	.align		4
.L_609:
        /*0d68*/ 	.byte	0x04, 0x12
        /*0d6a*/ 	.short	(.L_611 - .L_610)
	.align		4
.L_610:
        /*0d6c*/ 	.word	index@(_ZN2at6native29vectorized_elementwise_kernelILi8EZZZNS0_26logit_backward_kernel_cudaERNS_18TensorIteratorBaseERKN3c106ScalarEENKUlvE_clEvENKUlvE1_clEvEUlNS4_4HalfESA_E0_St5arrayIPcLm3EEEEviT0_T1_)
        /*0d70*/ 	.word	0x00000000


	//----- nvinfo : EIATTR_MIN_STACK_SIZE
	.align		4
.L_611:
        /*0d74*/ 	.byte	0x04, 0x12
        /*0d76*/ 	.short	(.L_613 - .L_612)
	.align		4
.L_612:
        /*0d78*/ 	.word	index@(_ZN2at6native18elementwise_kernelILi128ELi4EZNS0_15gpu_kernel_implIZZZNS0_26logit_backward_kernel_cudaERNS_18TensorIteratorBaseERKN3c106ScalarEENKUlvE_clEvENKUlvE1_clEvEUlNS5_4HalfESB_E_EEvS4_RKT_EUliE_EEviT1_)
        /*0d7c*/ 	.word	0x00000000


	//----- nvinfo : EIATTR_MIN_STACK_SIZE
	.align		4
.L_613:
        /*0d80*/ 	.byte	0x04, 0x12
        /*0d82*/ 	.short	(.L_615 - .L_614)
	.align		4
.L_614:
        /*0d84*/ 	.word	index@(_ZN2at6native27unrolled_elementwise_kernelIZZZNS0_26logit_backward_kernel_cudaERNS_18TensorIteratorBaseERKN3c106ScalarEENKUlvE_clEvENKUlvE1_clEvEUlNS4_4HalfESA_E_St5arrayIPcLm3EELi4E23TrivialOffsetCalculatorILi2EjESF_ILi1EjENS0_6memory12LoadWithCastILi2EEENSI_13StoreWithCastILi1EEEEEviT_T0_T2_T3_T4_T5_)
        /*0d88*/ 	.word	0x00000000


	//----- nvinfo : EIATTR_MIN_STACK_SIZE
	.align		4
.L_615:
        /*0d8c*/ 	.byte	0x04, 0x12
        /*0d8e*/ 	.short	(.L_617 - .L_616)
	.align		4
.L_616:
        /*0d90*/ 	.word	index@(_ZN2at6native18elementwise_kernelILi128ELi4EZNS0_22gpu_kernel_impl_nocastIZZZNS0_26logit_backward_kernel_cudaERNS_18TensorIteratorBaseERKN3c106ScalarEENKUlvE_clEvENKUlvE1_clEvEUlNS5_4HalfESB_E_EEvS4_RKT_EUliE_EEviT1_)
        /*0d94*/ 	.word	0x00000000


	//----- nvinfo : EIATTR_MIN_STACK_SIZE
	.align		4
.L_617:
        /*0d98*/ 	.byte	0x04, 0x12
        /*0d9a*/ 	.short	(.L_619 - .L_618)
	.align		4
.L_618:
        /*0d9c*/ 	.word	index@(_ZN2at6native27unrolled_elementwise_kernelIZZZNS0_26logit_backward_kernel_cudaERNS_18TensorIteratorBaseERKN3c106ScalarEENKUlvE_clEvENKUlvE1_clEvEUlNS4_4HalfESA_E_St5arrayIPcLm3EELi4E23TrivialOffsetCalculatorILi2EjESF_ILi1EjENS0_6memory15LoadWithoutCastENSI_16StoreWithoutCastEEEviT_T0_T2_T3_T4_T5_)
        /*0da0*/ 	.word	0x00000000


	//----- nvinfo : EIATTR_MIN_STACK_SIZE
	.align		4
.L_619:
        /*0da4*/ 	.byte	0x04, 0x12
        /*0da6*/ 	.short	(.L_621 - .L_620)
	.align		4
.L_620:
        /*0da8*/ 	.word	index@(_ZN2at6native29vectorized_elementwise_kernelILi2EZZZNS0_26logit_backward_kernel_cudaERNS_18TensorIteratorBaseERKN3c106ScalarEENKUlvE_clEvENKUlvE1_clEvEUlNS4_4HalfESA_E_St5arrayIPcLm3EEEEviT0_T1_)
        /*0dac*/ 	.word	0x00000000


	//----- nvinfo : EIATTR_MIN_STACK_SIZE
	.align		4
.L_621:
        /*0db0*/ 	.byte	0x04, 0x12
        /*0db2*/ 	.short	(.L_623 - .L_622)
	.align		4
.L_622:
        /*0db4*/ 	.word	index@(_ZN2at6native29vectorized_elementwise_kernelILi4EZZZNS0_26logit_backward_kernel_cudaERNS_18TensorIteratorBaseERKN3c106ScalarEENKUlvE_clEvENKUlvE1_clEvEUlNS4_4HalfESA_E_St5arrayIPcLm3EEEEviT0_T1_)
        /*0db8*/ 	.word	0x00000000


	//----- nvinfo : EIATTR_MIN_STACK_SIZE
	.align		4
.L_623:
        /*0dbc*/ 	.byte	0x04, 0x12
        /*0dbe*/ 	.short	(.L_625 - .L_624)
	.align		4
.L_624:
        /*0dc0*/ 	.word	index@(_ZN2at6native29vectorized_elementwise_kernelILi8EZZZNS0_26logit_backward_kernel_cudaERNS_18TensorIteratorBaseERKN3c106ScalarEENKUlvE_clEvENKUlvE1_clEvEUlNS4_4HalfESA_E_St5arrayIPcLm3EEEEviT0_T1_)
        /*0dc4*/ 	.word	0x00000000


	//----- nvinfo : EIATTR_MIN_STACK_SIZE
	.align		4
.L_625:
        /*0dc8*/ 	.byte	0x04, 0x12
        /*0dca*/ 	.short	(.L_627 - .L_626)
	.align		4
.L_626:
        /*0dcc*/ 	.word	index@(_ZN2at6native18elementwise_kernelILi128ELi4EZNS0_15gpu_kernel_implIZZZNS0_26logit_backward_kernel_cudaERNS_18TensorIteratorBaseERKN3c106ScalarEENKUlvE_clEvENKUlvE0_clEvEUlffE0_EEvS4_RKT_EUliE_EEviT1_)
        /*0dd0*/ 	.word	0x00000000


	//----- nvinfo : EIATTR_MIN_STACK_SIZE
	.align		4
.L_627:
        /*0dd4*/ 	.byte	0x04, 0x12
        /*0dd6*/ 	.short	(.L_629 - .L_628)
	.align		4
.L_628:
        /*0dd8*/ 	.word	index@(_ZN2at6native27unrolled_elementwise_kernelIZZZNS0_26logit_backward_kernel_cudaERNS_18TensorIteratorBaseERKN3c106ScalarEENKUlvE_clEvENKUlvE0_clEvEUlffE0_St5arrayIPcLm3EELi4E23TrivialOffsetCalculatorILi2EjESE_ILi1EjENS0_6memory12LoadWithCastILi2EEENSH_13StoreWithCastILi1EEEEEviT_T0_T2_T3_T4_T5_)
        /*0ddc*/ 	.word	0x00000000


	//----- nvinfo : EIATTR_MIN_STACK_SIZE
	.align		4
.L_629:
        /*0de0*/ 	.byte	0x04, 0x12
        /*0de2*/ 	.short	(.L_631 - .L_630)
	.align		4
.L_630:
        /*0de4*/ 	.word	index@(_ZN2at6native18elementwise_kernelILi128ELi2EZNS0_22gpu_kernel_impl_nocastIZZZNS0_26logit_backward_kernel_cudaERNS_18TensorIteratorBaseERKN3c106ScalarEENKUlvE_clEvENKUlvE0_clEvEUlffE0_EEvS4_RKT_EUliE_EEviT1_)
        /*0de8*/ 	.word	0x00000000


	//----- nvinfo : EIATTR_MIN_STACK_SIZE
	.align		4
.L_631:
        /*0dec*/ 	.byte	0x04, 0x12
        /*0dee*/ 	.short	(.L_633 - .L_632)
	.align		4
.L_632:
        /*0df0*/ 	.word	index@(_ZN2at6native27unrolled_elementwise_kernelIZZZNS0_26logit_backward_kernel_cudaERNS_18TensorIteratorBaseERKN3c106ScalarEENKUlvE_clEvENKUlvE0_clEvEUlffE0_St5arrayIPcLm3EELi4E23TrivialOffsetCalculatorILi2EjESE_ILi1EjENS0_6memory15LoadWithoutCastENSH_16StoreWithoutCastEEEviT_T0_T2_T3_T4_T5_)
        /*0df4*/ 	.word	0x00000000


	//----- nvinfo : EIATTR_MIN_STACK_SIZE
	.align		4
.L_633:
        /*0df8*/ 	.byte	0x04, 0x12
        /*0dfa*/ 	.short	(.L_635 - .L_634)
	.align		4
.L_634:
        /*0dfc*/ 	.word	index@(_ZN2at6native29vectorized_elementwise_kernelILi2EZZZNS0_26logit_backward_kernel_cudaERNS_18TensorIteratorBaseERKN3c106ScalarEENKUlvE_clEvENKUlvE0_clEvEUlffE0_St5arrayIPcLm3EEEEviT0_T1_)
        /*0e00*/ 	.word	0x00000000


	//----- nvinfo : EIATTR_MIN_STACK_SIZE
	.align		4
.L_635:
        /*0e04*/ 	.byte	0x04, 0x12
        /*0e06*/ 	.short	(.L_637 - .L_636)
	.align		4
.L_636:
        /*0e08*/ 	.word	index@(_ZN2at6native29vectorized_elementwise_kernelILi4EZZZNS0_26logit_backward_kernel_cudaERNS_18TensorIteratorBaseERKN3c106ScalarEENKUlvE_clEvENKUlvE0_clEvEUlffE0_St5arrayIPcLm3EEEEviT0_T1_)
        /*0e0c*/ 	.word	0x00000000


	//----- nvinfo : EIATTR_MIN_STACK_SIZE
	.align		4
.L_637:
        /*0e10*/ 	.byte	0x04, 0x12
        /*0e12*/ 	.short	(.L_639 - .L_638)
	.align		4
.L_638:
        /*0e14*/ 	.word	index@(_ZN2at6native29vectorized_elementwise_kernelILi8EZZZNS0_26logit_backward_kernel_cudaERNS_18TensorIteratorBaseERKN3c106ScalarEENKUlvE_clEvENKUlvE0_clEvEUlffE0_St5arrayIPcLm3EEEEviT0_T1_)
        /*0e18*/ 	.word	0x00000000


	//----- nvinfo : EIATTR_MIN_STACK_SIZE
	.align		4
.L_639:
        /*0e1c*/ 	.byte	0x04, 0x12
        /*0e1e*/ 	.short	(.L_641 - .L_640)
	.align		4
.L_640:
        /*0e20*/ 	.word	index@(_ZN2at6native18elementwise_kernelILi128ELi4EZNS0_15gpu_kernel_implIZZZNS0_26logit_backward_kernel_cudaERNS_18TensorIteratorBaseERKN3c106ScalarEENKUlvE_clEvENKUlvE0_clEvEUlffE_EEvS4_RKT_EUliE_EEviT1_)
        /*0e24*/ 	.word	0x00000000


	//----- nvinfo : EIATTR_MIN_STACK_SIZE
	.align		4
.L_641:
        /*0e28*/ 	.byte	0x04, 0x12
        /*0e2a*/ 	.short	(.L_643 - .L_642)
	.align		4
.L_642:
        /*0e2c*/ 	.word	index@(_ZN2at6native27unrolled_elementwise_kernelIZZZNS0_26logit_backward_kernel_cudaERNS_18TensorIteratorBaseERKN3c106ScalarEENKUlvE_clEvENKUlvE0_clEvEUlffE_St5arrayIPcLm3EELi4E23TrivialOffsetCalculatorILi2EjESE_ILi1EjENS0_6memory12LoadWithCastILi2EEENSH_13StoreWithCastILi1EEEEEviT_T0_T2_T3_T4_T5_)
        /*0e30*/ 	.word	0x00000000


	//----- nvinfo : EIATTR_MIN_STACK_SIZE
	.align		4
.L_643:
        /*0e34*/ 	.byte	0x04, 0x12
        /*0e36*/ 	.short	(.L_645 - .L_644)
	.align		4
.L_644:
        /*0e38*/ 	.word	index@(_ZN2at6native18elementwise_kernelILi128ELi2EZNS0_22gpu_kernel_impl_nocastIZZZNS0_26logit_backward_kernel_cudaERNS_18TensorIteratorBaseERKN3c106ScalarEENKUlvE_clEvENKUlvE0_clEvEUlffE_EEvS4_RKT_EUliE_EEviT1_)
        /*0e3c*/ 	.word	0x00000000


	//----- nvinfo : EIATTR_MIN_STACK_SIZE
	.align		4
.L_645:
        /*0e40*/ 	.byte	0x04, 0x12
        /*0e42*/ 	.short	(.L_647 - .L_646)
	.align		4
.L_646:
        /*0e44*/ 	.word	index@(_ZN2at6native27unrolled_elementwise_kernelIZZZNS0_26logit_backward_kernel_cudaERNS_18TensorIteratorBaseERKN3c106ScalarEENKUlvE_clEvENKUlvE0_clEvEUlffE_St5arrayIPcLm3EELi4E23TrivialOffsetCalculatorILi2EjESE_ILi1EjENS0_6memory15LoadWithoutCastENSH_16StoreWithoutCastEEEviT_T0_T2_T3_T4_T5_)
        /*0e48*/ 	.word	0x00000000


	//----- nvinfo : EIATTR_MIN_STACK_SIZE
	.align		4
.L_647:
        /*0e4c*/ 	.byte	0x04, 0x12
        /*0e4e*/ 	.short	(.L_649 - .L_648)
	.align		4
.L_648:
        /*0e50*/ 	.word	index@(_ZN2at6native29vectorized_elementwise_kernelILi2EZZZNS0_26logit_backward_kernel_cudaERNS_18TensorIteratorBaseERKN3c106ScalarEENKUlvE_clEvENKUlvE0_clEvEUlffE_St5arrayIPcLm3EEEEviT0_T1_)
        /*0e54*/ 	.word	0x00000000


	//----- nvinfo : EIATTR_MIN_STACK_SIZE
	.align		4
.L_649:
        /*0e58*/ 	.byte	0x04, 0x12
        /*0e5a*/ 	.short	(.L_651 - .L_650)
	.align		4
.L_650:
        /*0e5c*/ 	.word	index@(_ZN2at6native29vectorized_elementwise_kernelILi4EZZZNS0_26logit_backward_kernel_cudaERNS_18TensorIteratorBaseERKN3c106ScalarEENKUlvE_clEvENKUlvE0_clEvEUlffE_St5arrayIPcLm3EEEEviT0_T1_)
        /*0e60*/ 	.word	0x00000000


	//----- nvinfo : EIATTR_MIN_STACK_SIZE
	.align		4
.L_651:
        /*0e64*/ 	.byte	0x04, 0x12
        /*0e66*/ 	.short	(.L_653 - .L_652)
	.align		4
.L_652:
        /*0e68*/ 	.word	index@(_ZN2at6native29vectorized_elementwise_kernelILi8EZZZNS0_26logit_backward_kernel_cudaERNS_18TensorIteratorBaseERKN3c106ScalarEENKUlvE_clEvENKUlvE0_clEvEUlffE_St5arrayIPcLm3EEEEviT0_T1_)
        /*0e6c*/ 	.word	0x00000000


	//----- nvinfo : EIATTR_MIN_STACK_SIZE
	.align		4
.L_653:
        /*0e70*/ 	.byte	0x04, 0x12
        /*0e72*/ 	.short	(.L_655 - .L_654)
	.align		4
.L_654:
        /*0e74*/ 	.word	index@(_ZN2at6native18elementwise_kernelILi128ELi4EZNS0_15gpu_kernel_implIZZZNS0_26logit_backward_kernel_cudaERNS_18TensorIteratorBaseERKN3c106ScalarEENKUlvE_clEvENKUlvE_clEvEUlddE0_EEvS4_RKT_EUliE_EEviT1_)
        /*0e78*/ 	.word	0x00000000


	//----- nvinfo : EIATTR_MIN_STACK_SIZE
	.align		4
.L_655:
        /*0e7c*/ 	.byte	0x04, 0x12
        /*0e7e*/ 	.short	(.L_657 - .L_656)
	.align		4
.L_656:
        /*0e80*/ 	.word	index@(_ZN2at6native27unrolled_elementwise_kernelIZZZNS0_26logit_backward_kernel_cudaERNS_18TensorIteratorBaseERKN3c106ScalarEENKUlvE_clEvENKUlvE_clEvEUlddE0_St5arrayIPcLm3EELi4E23TrivialOffsetCalculatorILi2EjESE_ILi1EjENS0_6memory12LoadWithCastILi2EEENSH_13StoreWithCastILi1EEEEEviT_T0_T2_T3_T4_T5_)
        /*0e84*/ 	.word	0x00000008


	//----- nvinfo : EIATTR_MIN_STACK_SIZE
	.align		4
.L_657:
        /*0e88*/ 	.byte	0x04, 0x12
        /*0e8a*/ 	.short	(.L_659 - .L_658)
	.align		4
.L_658:
        /*0e8c*/ 	.word	index@(_ZN2at6native18elementwise_kernelILi128ELi2EZNS0_22gpu_kernel_impl_nocastIZZZNS0_26logit_backward_kernel_cudaERNS_18TensorIteratorBaseERKN3c106ScalarEENKUlvE_clEvENKUlvE_clEvEUlddE0_EEvS4_RKT_EUliE_EEviT1_)
        /*0e90*/ 	.word	0x00000000


	//----- nvinfo : EIATTR_MIN_STACK_SIZE
	.align		4
.L_659:
        /*0e94*/ 	.byte	0x04, 0x12
        /*0e96*/ 	.short	(.L_661 - .L_660)
	.align		4
.L_660:
        /*0e98*/ 	.word	index@(_ZN2at6native27unrolled_elementwise_kernelIZZZNS0_26logit_backward_kernel_cudaERNS_18TensorIteratorBaseERKN3c106ScalarEENKUlvE_clEvENKUlvE_clEvEUlddE0_St5arrayIPcLm3EELi4E23TrivialOffsetCalculatorILi2EjESE_ILi1EjENS0_6memory15LoadWithoutCastENSH_16StoreWithoutCastEEEviT_T0_T2_T3_T4_T5_)
        /*0e9c*/ 	.word	0x00000000


	//----- nvinfo : EIATTR_MIN_STACK_SIZE
	.align		4
.L_661:
        /*0ea0*/ 	.byte	0x04, 0x12
        /*0ea2*/ 	.short	(.L_663 - .L_662)
	.align		4
.L_662:
        /*0ea4*/ 	.word	index@(_ZN2at6native29vectorized_elementwise_kernelILi2EZZZNS0_26logit_backward_kernel_cudaERNS_18TensorIteratorBaseERKN3c106ScalarEENKUlvE_clEvENKUlvE_clEvEUlddE0_St5arrayIPcLm3EEEEviT0_T1_)
        /*0ea8*/ 	.word	0x00000000


	//----- nvinfo : EIATTR_MIN_STACK_SIZE
	.align		4
.L_663:
        /*0eac*/ 	.byte	0x04, 0x12
        /*0eae*/ 	.short	(.L_665 - .L_664)
	.align		4
.L_664:
        /*0eb0*/ 	.word	index@(_ZN2at6native29vectorized_elementwise_kernelILi4EZZZNS0_26logit_backward_kernel_cudaERNS_18TensorIteratorBaseERKN3c106ScalarEENKUlvE_clEvENKUlvE_clEvEUlddE0_St5arrayIPcLm3EEEEviT0_T1_)
        /*0eb4*/ 	.word	0x00000000


	//----- nvinfo : EIATTR_MIN_STACK_SIZE
	.align		4
.L_665:
        /*0eb8*/ 	.byte	0x04, 0x12
        /*0eba*/ 	.short	(.L_667 - .L_666)
	.align		4
.L_666:
        /*0ebc*/ 	.word	index@(_ZN2at6native29vectorized_elementwise_kernelILi8EZZZNS0_26logit_backward_kernel_cudaERNS_18TensorIteratorBaseERKN3c106ScalarEENKUlvE_clEvENKUlvE_clEvEUlddE0_St5arrayIPcLm3EEEEviT0_T1_)
        /*0ec0*/ 	.word	0x00000000


	//----- nvinfo : EIATTR_MIN_STACK_SIZE
	.align		4
.L_667:
        /*0ec4*/ 	.byte	0x04, 0x12
        /*0ec6*/ 	.short	(.L_669 - .L_668)
	.align		4
.L_668:
        /*0ec8*/ 	.word	index@(_ZN2at6native18elementwise_kernelILi128ELi4EZNS0_15gpu_kernel_implIZZZNS0_26logit_backward_kernel_cudaERNS_18TensorIteratorBaseERKN3c106ScalarEENKUlvE_clEvENKUlvE_clEvEUlddE_EEvS4_RKT_EUliE_EEviT1_)
        /*0ecc*/ 	.word	0x00000000


	//----- nvinfo : EIATTR_MIN_STACK_SIZE
	.align		4
.L_669:
        /*0ed0*/ 	.byte	0x04, 0x12
        /*0ed2*/ 	.short	(.L_671 - .L_670)
	.align		4
.L_670:
        /*0ed4*/ 	.word	index@(_ZN2at6native27unrolled_elementwise_kernelIZZZNS0_26logit_backward_kernel_cudaERNS_18TensorIteratorBaseERKN3c106ScalarEENKUlvE_clEvENKUlvE_clEvEUlddE_St5arrayIPcLm3EELi4E23TrivialOffsetCalculatorILi2EjESE_ILi1EjENS0_6memory12LoadWithCastILi2EEENSH_13StoreWithCastILi1EEEEEviT_T0_T2_T3_T4_T5_)
        /*0ed8*/ 	.word	0x00000008


	//----- nvinfo : EIATTR_MIN_STACK_SIZE
	.align		4
.L_671:
        /*0edc*/ 	.byte	0x04, 0x12
        /*0ede*/ 	.short	(.L_673 - .L_672)
	.align		4
.L_672:
        /*0ee0*/ 	.word	index@(_ZN2at6native18elementwise_kernelILi128ELi2EZNS0_22gpu_kernel_impl_nocastIZZZNS0_26logit_backward_kernel_cudaERNS_18TensorIteratorBaseERKN3c106ScalarEENKUlvE_clEvENKUlvE_clEvEUlddE_EEvS4_RKT_EUliE_EEviT1_)
        /*0ee4*/ 	.word	0x00000000


	//----- nvinfo : EIATTR_MIN_STACK_SIZE
	.align		4
.L_673:
        /*0ee8*/ 	.byte	0x04, 0x12
        /*0eea*/ 	.short	(.L_675 - .L_674)
	.align		4
.L_674:
        /*0eec*/ 	.word	index@(_ZN2at6native27unrolled_elementwise_kernelIZZZNS0_26logit_backward_kernel_cudaERNS_18TensorIteratorBaseERKN3c106ScalarEENKUlvE_clEvENKUlvE_clEvEUlddE_St5arrayIPcLm3EELi4E23TrivialOffsetCalculatorILi2EjESE_ILi1EjENS0_6memory15LoadWithoutCastENSH_16StoreWithoutCastEEEviT_T0_T2_T3_T4_T5_)
        /*0ef0*/ 	.word	0x00000000


	//----- nvinfo : EIATTR_MIN_STACK_SIZE
	.align		4
.L_675:
        /*0ef4*/ 	.byte	0x04, 0x12
        /*0ef6*/ 	.short	(.L_677 - .L_676)
	.align		4
.L_676:
        /*0ef8*/ 	.word	index@(_ZN2at6native29vectorized_elementwise_kernelILi2EZZZNS0_26logit_backward_kernel_cudaERNS_18TensorIteratorBaseERKN3c106ScalarEENKUlvE_clEvENKUlvE_clEvEUlddE_St5arrayIPcLm3EEEEviT0_T1_)
        /*0efc*/ 	.word	0x00000000


	//----- nvinfo : EIATTR_MIN_STACK_SIZE
	.align		4
.L_677:
        /*0f00*/ 	.byte	0x04, 0x12
        /*0f02*/ 	.short	(.L_679 - .L_678)
	.align		4
.L_678:
        /*0f04*/ 	.word	index@(_ZN2at6native29vectorized_elementwise_kernelILi4EZZZNS0_26logit_backward_kernel_cudaERNS_18TensorIteratorBaseERKN3c106ScalarEENKUlvE_clEvENKUlvE_clEvEUlddE_St5arrayIPcLm3EEEEviT0_T1_)
        /*0f08*/ 	.word	0x00000000


	//----- nvinfo : EIATTR_MIN_STACK_SIZE
	.align		4
.L_679:
        /*0f0c*/ 	.byte	0x04, 0x12
        /*0f0e*/ 	.short	(.L_681 - .L_680)
	.align		4
.L_680:
        /*0f10*/ 	.word	index@(_ZN2at6native29vectorized_elementwise_kernelILi8EZZZNS0_26logit_backward_kernel_cudaERNS_18TensorIteratorBaseERKN3c106ScalarEENKUlvE_clEvENKUlvE_clEvEUlddE_St5arrayIPcLm3EEEEviT0_T1_)
        /*0f14*/ 	.word	0x00000000


	//----- nvinfo : EIATTR_MIN_STACK_SIZE
	.align		4
.L_681:
        /*0f18*/ 	.byte	0x04, 0x12
        /*0f1a*/ 	.short	(.L_683 - .L_682)
	.align		4
.L_682:
        /*0f1c*/ 	.word	index@(_ZN2at6native18elementwise_kernelILi128ELi4EZNS0_15gpu_kernel_implIZZZNS0_28sigmoid_backward_kernel_cudaERNS_18TensorIteratorBaseEENKUlvE0_clEvENKUlvE2_clEvEUlN3c108BFloat16ES8_E_EEvS4_RKT_EUliE_EEviT1_)
        /*0f20*/ 	.word	0x00000000


	//----- nvinfo : EIATTR_MIN_STACK_SIZE
	.align		4
.L_683:
        /*0f24*/ 	.byte	0x04, 0x12
        /*0f26*/ 	.short	(.L_685 - .L_684)
	.align		4
.L_684:
        /*0f28*/ 	.word	index@(_ZN2at6native27unrolled_elementwise_kernelIZZZNS0_28sigmoid_backward_kernel_cudaERNS_18TensorIteratorBaseEENKUlvE0_clEvENKUlvE2_clEvEUlN3c108BFloat16ES7_E_St5arrayIPcLm3EELi4E23TrivialOffsetCalculatorILi2EjESC_ILi1EjENS0_6memory12LoadWithCastILi2EEENSF_13StoreWithCastILi1EEEEEviT_T0_T2_T3_T4_T5_)
        /*0f2c*/ 	.word	0x00000000


	//----- nvinfo : EIATTR_MIN_STACK_SIZE
	.align		4
.L_685:
        /*0f30*/ 	.byte	0x04, 0x12
        /*0f32*/ 	.short	(.L_687 - .L_686)
	.align		4
.L_686:
        /*0f34*/ 	.word	index@(_ZN2at6native18elementwise_kernelILi128ELi4EZNS0_22gpu_kernel_impl_nocastIZZZNS0_28sigmoid_backward_kernel_cudaERNS_18TensorIteratorBaseEENKUlvE0_clEvENKUlvE2_clEvEUlN3c108BFloat16ES8_E_EEvS4_RKT_EUliE_EEviT1_)
        /*0f38*/ 	.word	0x00000000


	//----- nvinfo : EIATTR_MIN_STACK_SIZE
	.align		4
.L_687:
        /*0f3c*/ 	.byte	0x04, 0x12
        /*0f3e*/ 	.short	(.L_689 - .L_688)
	.align		4
.L_688:
        /*0f40*/ 	.word	index@(_ZN2at6native27unrolled_elementwise_kernelIZZZNS0_28sigmoid_backward_kernel_cudaERNS_18TensorIteratorBaseEENKUlvE0_clEvENKUlvE2_clEvEUlN3c108BFloat16ES7_E_St5arrayIPcLm3EELi4E23TrivialOffsetCalculatorILi2EjESC_ILi1EjENS0_6memory15LoadWithoutCastENSF_16StoreWithoutCastEEEviT_T0_T2_T3_T4_T5_)
        /*0f44*/ 	.word	0x00000000


	//----- nvinfo : EIATTR_MIN_STACK_SIZE
	.align		4
.L_689:
        /*0f48*/ 	.byte	0x04, 0x12
        /*0f4a*/ 	.short	(.L_691 - .L_690)
	.align		4
.L_690:
        /*0f4c*/ 	.word	index@(_ZN2at6native29vectorized_elementwise_kernelILi2EZZZNS0_28sigmoid_backward_kernel_cudaERNS_18TensorIteratorBaseEENKUlvE0_clEvENKUlvE2_clEvEUlN3c108BFloat16ES7_E_St5arrayIPcLm3EEEEviT0_T1_)
        /*0f50*/ 	.word	0x00000000


	//----- nvinfo : EIATTR_MIN_STACK_SIZE
	.align		4
.L_691:
        /*0f54*/ 	.byte	0x04, 0x12
        /*0f56*/ 	.short	(.L_693 - .L_692)
	.align		4
.L_692:
        /*0f58*/ 	.word	index@(_ZN2at6native29vectorized_elementwise_kernelILi4EZZZNS0_28sigmoid_backward_kernel_cudaERNS_18TensorIteratorBaseEENKUlvE0_clEvENKUlvE2_clEvEUlN3c108BFloat16ES7_E_St5arrayIPcLm3EEEEviT0_T1_)
        /*0f5c*/ 	.word	0x00000000


	//----- nvinfo : EIATTR_MIN_STACK_SIZE
	.align		4
.L_693:
        /*0f60*/ 	.byte	0x04, 0x12
        /*0f62*/ 	.short	(.L_695 - .L_694)
	.align		4
.L_694:
        /*0f64*/ 	.word	index@(_ZN2at6native29vectorized_elementwise_kernelILi8EZZZNS0_28sigmoid_backward_kernel_cudaERNS_18TensorIteratorBaseEENKUlvE0_clEvENKUlvE2_clEvEUlN3c108BFloat16ES7_E_St5arrayIPcLm3EEEEviT0_T1_)
        /*0f68*/ 	.word	0x00000000


	//----- nvinfo : EIATTR_MIN_STACK_SIZE
	.align		4
.L_695:
        /*0f6c*/ 	.byte	0x04, 0x12
        /*0f6e*/ 	.short	(.L_697 - .L_696)
	.align		4
.L_696:
        /*0f70*/ 	.word	index@(_ZN2at6native18elementwise_kernelILi128ELi4EZNS0_15gpu_kernel_implIZZZNS0_28sigmoid_backward_kernel_cudaERNS_18TensorIteratorBaseEENKUlvE0_clEvENKUlvE1_clEvEUlN3c104HalfES8_E_EEvS4_RKT_EUliE_EEviT1_)
        /*0f74*/ 	.word	0x00000000


	//----- nvinfo : EIATTR_MIN_STACK_SIZE
	.align		4
.L_697:
        /*0f78*/ 	.byte	0x04, 0x12
        /*0f7a*/ 	.short	(.L_699 - .L_698)
	.align		4
.L_698:
        /*0f7c*/ 	.word	index@(_ZN2at6native27unrolled_elementwise_kernelIZZZNS0_28sigmoid_backward_kernel_cudaERNS_18TensorIteratorBaseEENKUlvE0_clEvENKUlvE1_clEvEUlN3c104HalfES7_E_St5arrayIPcLm3EELi4E23TrivialOffsetCalculatorILi2EjESC_ILi1EjENS0_6memory12LoadWithCastILi2EEENSF_13StoreWithCastILi1EEEEEviT_T0_T2_T3_T4_T5_)
        /*0f80*/ 	.word	0x00000000


	//----- nvinfo : EIATTR_MIN_STACK_SIZE
	.align		4
.L_699:
        /*0f84*/ 	.byte	0x04, 0x12
        /*0f86*/ 	.short	(.L_701 - .L_700)
	.align		4
.L_700:
        /*0f88*/ 	.word	index@(_ZN2at6native18elementwise_kernelILi128ELi4EZNS0_22gpu_kernel_impl_nocastIZZZNS0_28sigmoid_backward_kernel_cudaERNS_18TensorIteratorBaseEENKUlvE0_clEvENKUlvE1_clEvEUlN3c104HalfES8_E_EEvS4_RKT_EUliE_EEviT1_)
        /*0f8c*/ 	.word	0x00000000


	//----- nvinfo : EIATTR_MIN_STACK_SIZE
	.align		4
.L_701:
        /*0f90*/ 	.byte	0x04, 0x12
        /*0f92*/ 	.short	(.L_703 - .L_702)
	.align		4
.L_702:
        /*0f94*/ 	.word	index@(_ZN2at6native27unrolled_elementwise_kernelIZZZNS0_28sigmoid_backward_kernel_cudaERNS_18TensorIteratorBaseEENKUlvE0_clEvENKUlvE1_clEvEUlN3c104HalfES7_E_St5arrayIPcLm3EELi4E23TrivialOffsetCalculatorILi2EjESC_ILi1EjENS0_6memory15LoadWithoutCastENSF_16StoreWithoutCastEEEviT_T0_T2_T3_T4_T5_)
        /*0f98*/ 	.word	0x00000000


	//----- nvinfo : EIATTR_MIN_STACK_SIZE
	.align		4
.L_703:
        /*0f9c*/ 	.byte	0x04, 0x12
        /*0f9e*/ 	.short	(.L_705 - .L_704)
	.align		4
.L_704:
        /*0fa0*/ 	.word	index@(_ZN2at6native29vectorized_elementwise_kernelILi2EZZZNS0_28sigmoid_backward_kernel_cudaERNS_18TensorIteratorBaseEENKUlvE0_clEvENKUlvE1_clEvEUlN3c104HalfES7_E_St5arrayIPcLm3EEEEviT0_T1_)
        /*0fa4*/ 	.word	0x00000000


	//----- nvinfo : EIATTR_MIN_STACK_SIZE
	.align		4
.L_705:
        /*0fa8*/ 	.byte	0x04, 0x12
        /*0faa*/ 	.short	(.L_707 - .L_706)
	.align		4
.L_706:
        /*0fac*/ 	.word	index@(_ZN2at6native29vectorized_elementwise_kernelILi4EZZZNS0_28sigmoid_backward_kernel_cudaERNS_18TensorIteratorBaseEENKUlvE0_clEvENKUlvE1_clEvEUlN3c104HalfES7_E_St5arrayIPcLm3EEEEviT0_T1_)
        /*0fb0*/ 	.word	0x00000000


	//----- nvinfo : EIATTR_MIN_STACK_SIZE
	.align		4
.L_707:
        /*0fb4*/ 	.byte	0x04, 0x12
        /*0fb6*/ 	.short	(.L_709 - .L_708)
	.align		4
.L_708:
        /*0fb8*/ 	.word	index@(_ZN2at6native29vectorized_elementwise_kernelILi8EZZZNS0_28sigmoid_backward_kernel_cudaERNS_18TensorIteratorBaseEENKUlvE0_clEvENKUlvE1_clEvEUlN3c104HalfES7_E_St5arrayIPcLm3EEEEviT0_T1_)
        /*0fbc*/ 	.word	0x00000000


	//----- nvinfo : EIATTR_MIN_STACK_SIZE
	.align		4
.L_709:
        /*0fc0*/ 	.byte	0x04, 0x12
        /*0fc2*/ 	.short	(.L_711 - .L_710)
	.align		4
.L_710:
        /*0fc4*/ 	.word	index@(_ZN2at6native18elementwise_kernelILi128ELi4EZNS0_15gpu_kernel_implIZZZNS0_28sigmoid_backward_kernel_cudaERNS_18TensorIteratorBaseEENKUlvE0_clEvENKUlvE0_clEvEUlffE_EEvS4_RKT_EUliE_EEviT1_)
        /*0fc8*/ 	.word	0x00000000


	//----- nvinfo : EIATTR_MIN_STACK_SIZE
	.align		4
.L_711:
        /*0fcc*/ 	.byte	0x04, 0x12
        /*0fce*/ 	.short	(.L_713 - .L_712)
	.align		4
.L_712:
        /*0fd0*/ 	.word	index@(_ZN2at6native27unrolled_elementwise_kernelIZZZNS0_28sigmoid_backward_kernel_cudaERNS_18TensorIteratorBaseEENKUlvE0_clEvENKUlvE0_clEvEUlffE_St5arrayIPcLm3EELi4E23TrivialOffsetCalculatorILi2EjESA_ILi1EjENS0_6memory12LoadWithCastILi2EEENSD_13StoreWithCastILi1EEEEEviT_T0_T2_T3_T4_T5_)
        /*0fd4*/ 	.word	0x00000000


	//----- nvinfo : EIATTR_MIN_STACK_SIZE
	.align		4
.L_713:
        /*0fd8*/ 	.byte	0x04, 0x12
        /*0fda*/ 	.short	(.L_715 - .L_714)
	.align		4
.L_714:
        /*0fdc*/ 	.word	index@(_ZN2at6native18elementwise_kernelILi128ELi2EZNS0_22gpu_kernel_impl_nocastIZZZNS0_28sigmoid_backward_kernel_cudaERNS_18TensorIteratorBaseEENKUlvE0_clEvENKUlvE0_clEvEUlffE_EEvS4_RKT_EUliE_EEviT1_)
        /*0fe0*/ 	.word	0x00000000


	//----- nvinfo : EIATTR_MIN_STACK_SIZE
	.align		4
.L_715:
        /*0fe4*/ 	.byte	0x04, 0x12
        /*0fe6*/ 	.short	(.L_717 - .L_716)
	.align		4
.L_716:
        /*0fe8*/ 	.word	index@(_ZN2at6native27unrolled_elementwise_kernelIZZZNS0_28sigmoid_backward_kernel_cudaERNS_18TensorIteratorBaseEENKUlvE0_clEvENKUlvE0_clEvEUlffE_St5arrayIPcLm3EELi4E23TrivialOffsetCalculatorILi2EjESA_ILi1EjENS0_6memory15LoadWithoutCastENSD_16StoreWithoutCastEEEviT_T0_T2_T3_T4_T5_)
        /*0fec*/ 	.word	0x00000000


	//----- nvinfo : EIATTR_MIN_STACK_SIZE
	.align		4
.L_717:
        /*0ff0*/ 	.byte	0x04, 0x12
        /*0ff2*/ 	.short	(.L_719 - .L_718)
	.align		4
.L_718:
        /*0ff4*/ 	.word	index@(_ZN2at6native29vectorized_elementwise_kernelILi2EZZZNS0_28sigmoid_backward_kernel_cudaERNS_18TensorIteratorBaseEENKUlvE0_clEvENKUlvE0_clEvEUlffE_St5arrayIPcLm3EEEEviT0_T1_)
        /*0ff8*/ 	.word	0x00000000


	//----- nvinfo : EIATTR_MIN_STACK_SIZE
	.align		4
.L_719:
        /*0ffc*/ 	.byte	0x04, 0x12
        /*0ffe*/ 	.short	(.L_721 - .L_720)
	.align		4
.L_720:
        /*1000*/ 	.word	index@(_ZN2at6native29vectorized_elementwise_kernelILi4EZZZNS0_28sigmoid_backward_kernel_cudaERNS_18TensorIteratorBaseEENKUlvE0_clEvENKUlvE0_clEvEUlffE_St5arrayIPcLm3EEEEviT0_T1_)
        /*1004*/ 	.word	0x00000000


	//----- nvinfo : EIATTR_MIN_STACK_SIZE
	.align		4
.L_721:
        /*1008*/ 	.byte	0x04, 0x12
        /*100a*/ 	.short	(.L_723 - .L_722)
	.align		4
.L_722:
        /*100c*/ 	.word	index@(_ZN2at6native29vectorized_elementwise_kernelILi8EZZZNS0_28sigmoid_backward_kernel_cudaERNS_18TensorIteratorBaseEENKUlvE0_clEvENKUlvE0_clEvEUlffE_St5arrayIPcLm3EEEEviT0_T1_)
        /*1010*/ 	.word	0x00000000


	//----- nvinfo : EIATTR_MIN_STACK_SIZE
	.align		4
.L_723:
        /*1014*/ 	.byte	0x04, 0x12
        /*1016*/ 	.short	(.L_725 - .L_724)
	.align		4
.L_724:
        /*1018*/ 	.word	index@(_ZN2at6native18elementwise_kernelILi128ELi4EZNS0_15gpu_kernel_implIZZZNS0_28sigmoid_backward_kernel_cudaERNS_18TensorIteratorBaseEENKUlvE0_clEvENKUlvE_clEvEUlddE_EEvS4_RKT_EUliE_EEviT1_)
        /*101c*/ 	.word	0x00000000


	//----- nvinfo : EIATTR_MIN_STACK_SIZE
	.align		4
.L_725:
        /*1020*/ 	.byte	0x04, 0x12
        /*1022*/ 	.short	(.L_727 - .L_726)
	.align		4
.L_726:
        /*1024*/ 	.word	index@(_ZN2at6native27unrolled_elementwise_kernelIZZZNS0_28sigmoid_backward_kernel_cudaERNS_18TensorIteratorBaseEENKUlvE0_clEvENKUlvE_clEvEUlddE_St5arrayIPcLm3EELi4E23TrivialOffsetCalculatorILi2EjESA_ILi1EjENS0_6memory12LoadWithCastILi2EEENSD_13StoreWithCastILi1EEEEEviT_T0_T2_T3_T4_T5_)
        /*1028*/ 	.word	0x00000000


	//----- nvinfo : EIATTR_MIN_STACK_SIZE
	.align		4
.L_727:
        /*102c*/ 	.byte	0x04, 0x12
        /*102e*/ 	.short	(.L_729 - .L_728)
	.align		4
.L_728:
        /*1030*/ 	.word	index@(_ZN2at6native18elementwise_kernelILi128ELi2EZNS0_22gpu_kernel_impl_nocastIZZZNS0_28sigmoid_backward_kernel_cudaERNS_18TensorIteratorBaseEENKUlvE0_clEvENKUlvE_clEvEUlddE_EEvS4_RKT_EUliE_EEviT1_)
        /*1034*/ 	.word	0x00000000


	//----- nvinfo : EIATTR_MIN_STACK_SIZE
	.align		4
.L_729:
        /*1038*/ 	.byte	0x04, 0x12
        /*103a*/ 	.short	(.L_731 - .L_730)
	.align		4
.L_730:
        /*103c*/ 	.word	index@(_ZN2at6native27unrolled_elementwise_kernelIZZZNS0_28sigmoid_backward_kernel_cudaERNS_18TensorIteratorBaseEENKUlvE0_clEvENKUlvE_clEvEUlddE_St5arrayIPcLm3EELi4E23TrivialOffsetCalculatorILi2EjESA_ILi1EjENS0_6memory15LoadWithoutCastENSD_16StoreWithoutCastEEEviT_T0_T2_T3_T4_T5_)
        /*1040*/ 	.word	0x00000000


	//----- nvinfo : EIATTR_MIN_STACK_SIZE
	.align		4
.L_731:
        /*1044*/ 	.byte	0x04, 0x12
        /*1046*/ 	.short	(.L_733 - .L_732)
	.align		4
.L_732:
        /*1048*/ 	.word	index@(_ZN2at6native29vectorized_elementwise_kernelILi2EZZZNS0_28sigmoid_backward_kernel_cudaERNS_18TensorIteratorBaseEENKUlvE0_clEvENKUlvE_clEvEUlddE_St5arrayIPcLm3EEEEviT0_T1_)
        /*104c*/ 	.word	0x00000000


	//----- nvinfo : EIATTR_MIN_STACK_SIZE
	.align		4
.L_733:
        /*1050*/ 	.byte	0x04, 0x12
        /*1052*/ 	.short	(.L_735 - .L_734)
	.align		4
.L_734:
        /*1054*/ 	.word	index@(_ZN2at6native29vectorized_elementwise_kernelILi4EZZZNS0_28sigmoid_backward_kernel_cudaERNS_18TensorIteratorBaseEENKUlvE0_clEvENKUlvE_clEvEUlddE_St5arrayIPcLm3EEEEviT0_T1_)
        /*1058*/ 	.word	0x00000000


	//----- nvinfo : EIATTR_MIN_STACK_SIZE
	.align		4
.L_735:
        /*105c*/ 	.byte	0x04, 0x12
        /*105e*/ 	.short	(.L_737 - .L_736)
	.align		4
.L_736:
        /*1060*/ 	.word	index@(_ZN2at6native29vectorized_elementwise_kernelILi8EZZZNS0_28sigmoid_backward_kernel_cudaERNS_18TensorIteratorBaseEENKUlvE0_clEvENKUlvE_clEvEUlddE_St5arrayIPcLm3EEEEviT0_T1_)
        /*1064*/ 	.word	0x00000000
.L_737:


//--------------------- .nv.compat                --------------------------
	.section	.nv.compat,"",@"SHT_CUDA_COMPAT_INFO"
	.align	4
        /*0000*/ 	.byte	0x02, 0x09, 0x00, 0x00, 0x02, 0x02, 0x01, 0x00, 0x02, 0x05, 0x05, 0x00, 0x03, 0x07, 0x01, 0x01
        /*0010*/ 	.byte	0x02, 0x03, 0x00, 0x00, 0x02, 0x06, 0x01, 0x00, 0x04, 0x0b, 0x08, 0x00, 0x00, 0x00, 0x00, 0x00
        /*0020*/ 	.byte	0x00, 0x00, 0x00, 0x00


//--------------------- .nv.info._ZN2at6native18elementwise_kernelILi128ELi4EZNS0_15gpu_kernel_implIZZZNS0_25tanh_backward_kernel_cudaERNS_18TensorIteratorBaseEENKUlvE0_clEvENKUlvE2_clEvEUlN3c108BFloat16ES8_E_EEvS4_RKT_EUliE_EEviT1_ --------------------------
	.section	.nv.info._ZN2at6native18elementwise_kernelILi128ELi4EZNS0_15gpu_kernel_implIZZZNS0_25tanh_backward_kernel_cudaERNS_18TensorIteratorBaseEENKUlvE0_clEvENKUlvE2_clEvEUlN3c108BFloat16ES8_E_EEvS4_RKT_EUliE_EEviT1_,"",@"SHT_CUDA_INFO"
	.sectionflags	@""
	.align	4


	//----- nvinfo : EIATTR_CUDA_API_VERSION
	.align		4
        /*0000*/ 	.byte	0x04, 0x37
        /*0002*/ 	.short	(.L_739 - .L_738)
.L_738:
        /*0004*/ 	.word	0x00000082


	//----- nvinfo : EIATTR_KPARAM_INFO
	.align		4
.L_739:
        /*0008*/ 	.byte	0x04, 0x17
        /*000a*/ 	.short	(.L_741 - .L_740)
.L_740:
        /*000c*/ 	.word	0x00000000
        /*0010*/ 	.short	0x0001
        /*0012*/ 	.short	0x0008
        /*0014*/ 	.byte	0x00, 0xf0, 0x21, 0x0a


	//----- nvinfo : EIATTR_KPARAM_INFO
	.align		4
.L_741:
        /*0018*/ 	.byte	0x04, 0x17
        /*001a*/ 	.short	(.L_743 - .L_742)
.L_742:
        /*001c*/ 	.word	0x00000000
        /*0020*/ 	.short	0x0000
        /*0022*/ 	.short	0x0000
        /*0024*/ 	.byte	0x00, 0xf0, 0x11, 0x00


	//----- nvinfo : EIATTR_SPARSE_MMA_MASK
	.align		4
.L_743:
        /*0028*/ 	.byte	0x03, 0x50
        /*002a*/ 	.short	0x0000


	//----- nvinfo : EIATTR_MAXREG_COUNT
	.align		4
        /*002c*/ 	.byte	0x03, 0x1b
        /*002e*/ 	.short	0x0080


	//----- nvinfo : EIATTR_EXTERNS
	.align		4
        /*0030*/ 	.byte	0x04, 0x0f
        /*0032*/ 	.short	(.L_745 - .L_744)


	//   ....[0]....
	.align		4
.L_744:
        /*0034*/ 	.word	index@(__assertfail)


	//----- nvinfo : EIATTR_MERCURY_ISA_VERSION
	.align		4
.L_745:
        /*0038*/ 	.byte	0x03, 0x5f
        /*003a*/ 	.short	0x0101


	//----- nvinfo : EIATTR_SYSCALL_OFFSETS
	.align		4
        /*003c*/ 	.byte	0x04, 0x46
        /*003e*/ 	.short	(.L_747 - .L_746)


	//   ....[0]....
.L_746:
        /*0040*/ 	.word	0x000026f0


	//   ....[1]....
        /*0044*/ 	.word	0x000036c0


	//   ....[2]....
        /*0048*/ 	.word	0x000046c0


	//   ....[3]....
        /*004c*/ 	.word	0x00006e00


	//   ....[4]....
        /*0050*/ 	.word	0x00007dd0


	//   ....[5]....
        /*0054*/ 	.word	0x00008dd0


	//   ....[6]....
        /*0058*/ 	.word	0x0000b500


	//   ....[7]....
        /*005c*/ 	.word	0x0000c4d0


	//   ....[8]....
        /*0060*/ 	.word	0x0000d4d0


	//   ....[9]....
        /*0064*/ 	.word	0x0000fbf0


	//   ....[10]....
        /*0068*/ 	.word	0x00010bc0


	//   ....[11]....
        /*006c*/ 	.word	0x00011bc0


	//----- nvinfo : EIATTR_EXIT_INSTR_OFFSETS
	.align		4
.L_747:
        /*0070*/ 	.byte	0x04, 0x1c
        /*0072*/ 	.short	(.L_749 - .L_748)


	//   ....[0]....
.L_748:
        /*0074*/ 	.word	0x0000d5a0


	//   ....[1]....
        /*0078*/ 	.word	0x00010df0


	//   ....[2]....
        /*007c*/ 	.word	0x00010e30


	//   ....[3]....
        /*0080*/ 	.word	0x00010ed0


	//   ....[4]....
        /*0084*/ 	.word	0x00010f10


	//   ....[5]....
        /*0088*/ 	.word	0x00010f50


	//   ....[6]....
        /*008c*/ 	.word	0x00010fe0


	//   ....[7]....
        /*0090*/ 	.word	0x00011020


	//   ....[8]....
        /*0094*/ 	.word	0x000110c0


	//   ....[9]....
        /*0098*/ 	.word	0x00011110


	//   ....[10]....
        /*009c*/ 	.word	0x00011160


	//   ....[11]....
        /*00a0*/ 	.word	0x00011230


	//   ....[12]....
        /*00a4*/ 	.word	0x00011290


	//   ....[13]....
        /*00a8*/ 	.word	0x00011420


	//   ....[14]....
        /*00ac*/ 	.word	0x00011580


	//   ....[15]....
        /*00b0*/ 	.word	0x000115a0


	//   ....[16]....
        /*00b4*/ 	.word	0x00011660


	//   ....[17]....
        /*00b8*/ 	.word	0x000117e0


	//   ....[18]....
        /*00bc*/ 	.word	0x00011960


	//   ....[19]....
        /*00c0*/ 	.word	0x00011ac0


	//   ....[20]....
        /*00c4*/ 	.word	0x00011bd0


	//   ....[21]....
        /*00c8*/ 	.word	0x00011c10


	//   ....[22]....
        /*00cc*/ 	.word	0x00011c50


	//----- nvinfo : EIATTR_MAX_THREADS
	.align		4
.L_749:
        /*00d0*/ 	.byte	0x04, 0x05
        /*00d2*/ 	.short	(.L_751 - .L_750)
.L_750:
        /*00d4*/ 	.word	0x00000080
        /*00d8*/ 	.word	0x00000001
        /*00dc*/ 	.word	0x00000001


	//----- nvinfo : EIATTR_CRS_STACK_SIZE
	.align		4
.L_751:
        /*00e0*/ 	.byte	0x04, 0x1e
        /*00e2*/ 	.short	(.L_753 - .L_752)
.L_752:
        /*00e4*/ 	.word	0x00000000


	//----- nvinfo : EIATTR_CBANK_PARAM_SIZE
	.align		4
.L_753:
        /*00e8*/ 	.byte	0x03, 0x19
        /*00ea*/ 	.short	0x0290


	//----- nvinfo : EIATTR_PARAM_CBANK
	.align		4
        /*00ec*/ 	.byte	0x04, 0x0a
        /*00ee*/ 	.short	(.L_755 - .L_754)
	.align		4
.L_754:
        /*00f0*/ 	.word	index@(.nv.constant0._ZN2at6native18elementwise_kernelILi128ELi4EZNS0_15gpu_kernel_implIZZZNS0_25tanh_backward_kernel_cudaERNS_18TensorIteratorBaseEENKUlvE0_clEvENKUlvE2_clEvEUlN3c108BFloat16ES8_E_EEvS4_RKT_EUliE_EEviT1_)
        /*00f4*/ 	.short	0x0210
        /*00f6*/ 	.short	0x0290


	//----- nvinfo : EIATTR_SW_WAR
	.align		4
.L_755:
        /*00f8*/ 	.byte	0x04, 0x36
        /*00fa*/ 	.short	(.L_757 - .L_756)
.L_756:
        /*00fc*/ 	.word	0x00000008
.L_757:


//--------------------- .nv.info._ZN2at6native27unrolled_elementwise_kernelIZZZNS0_25tanh_backward_kernel_cudaERNS_18TensorIteratorBaseEENKUlvE0_clEvENKUlvE2_clEvEUlN3c108BFloat16ES7_E_St5arrayIPcLm3EELi4E23TrivialOffsetCalculatorILi2EjESC_ILi1EjENS0_6memory12LoadWithCastILi2EEENSF_13StoreWithCastILi1EEEEEviT_T0_T2_T3_T4_T5_ --------------------------
	.section	.nv.info._ZN2at6native27unrolled_elementwise_kernelIZZZNS0_25tanh_backward_kernel_cudaERNS_18TensorIteratorBaseEENKUlvE0_clEvENKUlvE2_clEvEUlN3c108BFloat16ES7_E_St5arrayIPcLm3EELi4E23TrivialOffsetCalculatorILi2EjESC_ILi1EjENS0_6memory12LoadWithCastILi2EEENSF_13StoreWithCastILi1EEEEEviT_T0_T2_T3_T4_T5_,"",@"SHT_CUDA_INFO"
	.sectionflags	@""
	.align	4


	//----- nvinfo : EIATTR_CUDA_API_VERSION
	.align		4
        /*0000*/ 	.byte	0x04, 0x37
        /*0002*/ 	.short	(.L_759 - .L_758)
.L_758:
        /*0004*/ 	.word	0x00000082


	//----- nvinfo : EIATTR_KPARAM_INFO
	.align		4
.L_759:
        /*0008*/ 	.byte	0x04, 0x17
        /*000a*/ 	.short	(.L_761 - .L_760)
.L_760:
        /*000c*/ 	.word	0x00000000
        /*0010*/ 	.short	0x0006
        /*0012*/ 	.short	0x0030
        /*0014*/ 	.byte	0x00, 0xf0, 0x21, 0x00


	//----- nvinfo : EIATTR_KPARAM_INFO
	.align		4
.L_761:
        /*0018*/ 	.byte	0x04, 0x17
        /*001a*/ 	.short	(.L_763 - .L_762)
.L_762:
        /*001c*/ 	.word	0x00000000
        /*0020*/ 	.short	0x0005
        /*0022*/ 	.short	0x0024
        /*0024*/ 	.byte	0x00, 0xf0, 0x31, 0x00


	//----- nvinfo : EIATTR_KPARAM_INFO
	.align		4
.L_763:
        /*0028*/ 	.byte	0x04, 0x17
        /*002a*/ 	.short	(.L_765 - .L_764)
.L_764:
        /*002c*/ 	.word	0x00000000
        /*0030*/ 	.short	0x0004
        /*0032*/ 	.short	0x0021
        /*0034*/ 	.byte	0x00, 0xf0, 0x05, 0x00


	//----- nvinfo : EIATTR_KPARAM_INFO
	.align		4
.L_765:
        /*0038*/ 	.byte	0x04, 0x17
        /*003a*/ 	.short	(.L_767 - .L_766)
.L_766:
        /*003c*/ 	.word	0x00000000
        /*0040*/ 	.short	0x0003
        /*0042*/ 	.short	0x0020
        /*0044*/ 	.byte	0x00, 0xf0, 0x05, 0x00


	//----- nvinfo : EIATTR_KPARAM_INFO
	.align		4
.L_767:
        /*0048*/ 	.byte	0x04, 0x17
        /*004a*/ 	.short	(.L_769 - .L_768)
.L_768:
        /*004c*/ 	.word	0x00000000
        /*0050*/ 	.short	0x0002
        /*0052*/ 	.short	0x0008
        /*0054*/ 	.byte	0x00, 0xf0, 0x61, 0x00


	//----- nvinfo : EIATTR_KPARAM_INFO
	.align		4
.L_769:
        /*0058*/ 	.byte	0x04, 0x17
        /*005a*/ 	.short	(.L_771 - .L_770)
.L_770:
        /*005c*/ 	.word	0x00000000
        /*0060*/ 	.short	0x0001
        /*0062*/ 	.short	0x0004
        /*0064*/ 	.byte	0x00, 0xf0, 0x05, 0x00


	//----- nvinfo : EIATTR_KPARAM_INFO
	.align		4
.L_771:
        /*0068*/ 	.byte	0x04, 0x17
        /*006a*/ 	.short	(.L_773 - .L_772)
.L_772:
        /*006c*/ 	.word	0x00000000
        /*0070*/ 	.short	0x0000
        /*0072*/ 	.short	0x0000
        /*0074*/ 	.byte	0x00, 0xf0, 0x11, 0x00


	//----- nvinfo : EIATTR_SPARSE_MMA_MASK
	.align		4
.L_773:
        /*0078*/ 	.byte	0x03, 0x50
        /*007a*/ 	.short	0x0000


	//----- nvinfo : EIATTR_MAXREG_COUNT
	.align		4
        /*007c*/ 	.byte	0x03, 0x1b
        /*007e*/ 	.short	0x00ff


	//----- nvinfo : EIATTR_EXTERNS
	.align		4
        /*0080*/ 	.byte	0x04, 0x0f
        /*0082*/ 	.short	(.L_775 - .L_774)


	//   ....[0]....
	.align		4
.L_774:
        /*0084*/ 	.word	index@(__assertfail)


	//----- nvinfo : EIATTR_MERCURY_ISA_VERSION
	.align		4
.L_775:
        /*0088*/ 	.byte	0x03, 0x5f
        /*008a*/ 	.short	0x0101


	//----- nvinfo : EIATTR_SYSCALL_OFFSETS
	.align		4
        /*008c*/ 	.byte	0x04, 0x46
        /*008e*/ 	.short	(.L_777 - .L_776)


	//   ....[0]....
.L_776:
        /*0090*/ 	.word	0x000010f0


	//   ....[1]....
        /*0094*/ 	.word	0x000021b0


	//   ....[2]....
        /*0098*/ 	.word	0x000032f0


	//   ....[3]....
        /*009c*/ 	.word	0x000043b0


	//   ....[4]....
        /*00a0*/ 	.word	0x00005500


	//   ....[5]....
        /*00a4*/ 	.word	0x000065d0


	//   ....[6]....
        /*00a8*/ 	.word	0x00007700


	//   ....[7]....
        /*00ac*/ 	.word	0x000086e0


	//   ....[8]....
        /*00b0*/ 	.word	0x00009bc0


	//   ....[9]....
        /*00b4*/ 	.word	0x0000abe0


	//   ....[10]....
        /*00b8*/ 	.word	0x0000bbc0


	//   ....[11]....
        /*00bc*/ 	.word	0x0000cba0


	//----- nvinfo : EIATTR_EXIT_INSTR_OFFSETS
	.align		4
.L_777:
        /*00c0*/ 	.byte	0x04, 0x1c
        /*00c2*/ 	.short	(.L_779 - .L_778)


	//   ....[0]....
.L_778:
        /*00c4*/ 	.word	0x0000bc80


	//   ....[1]....
        /*00c8*/ 	.word	0x0000bdd0


	//   ....[2]....
        /*00cc*/ 	.word	0x0000be10


	//   ....[3]....
        /*00d0*/ 	.word	0x0000beb0


	//   ....[4]....
        /*00d4*/ 	.word	0x0000bef0


	//   ....[5]....
        /*00d8*/ 	.word	0x0000bf30


	//   ....[6]....
        /*00dc*/ 	.word	0x0000bfc0


	//   ....[7]....
        /*00e0*/ 	.word	0x0000c000


	//   ....[8]....
        /*00e4*/ 	.word	0x0000c0a0


	//   ....[9]....
        /*00e8*/ 	.word	0x0000c0f0


	//   ....[10]....
        /*00ec*/ 	.word	0x0000c140


	//   ....[11]....
        /*00f0*/ 	.word	0x0000c210


	//   ....[12]....
        /*00f4*/ 	.word	0x0000c270


	//   ....[13]....
        /*00f8*/ 	.word	0x0000c400


	//   ....[14]....
        /*00fc*/ 	.word	0x0000c560


	//   ....[15]....
        /*0100*/ 	.word	0x0000c580


	//   ....[16]....
        /*0104*/ 	.word	0x0000c640


	//   ....[17]....
        /*0108*/ 	.word	0x0000c7c0


	//   ....[18]....
        /*010c*/ 	.word	0x0000c940


	//   ....[19]....
        /*0110*/ 	.word	0x0000caa0


	//   ....[20]....
        /*0114*/ 	.word	0x0000cbb0


	//   ....[21]....
        /*0118*/ 	.word	0x0000cbf0


	//   ....[22]....
        /*011c*/ 	.word	0x0000cc30


	//----- nvinfo : EIATTR_MAX_THREADS
	.align		4
.L_779:
        /*0120*/ 	.byte	0x04, 0x05
        /*0122*/ 	.short	(.L_781 - .L_780)
.L_780:
        /*0124*/ 	.word	0x00000080
        /*0128*/ 	.word	0x00000001
        /*012c*/ 	.word	0x00000001


	//----- nvinfo : EIATTR_CRS_STACK_SIZE
	.align		4
.L_781:
        /*0130*/ 	.byte	0x04, 0x1e
        /*0132*/ 	.short	(.L_783 - .L_782)
.L_782:
        /*0134*/ 	.word	0x00000000


	//----- nvinfo : EIATTR_CBANK_PARAM_SIZE
	.align		4
.L_783:
        /*0138*/ 	.byte	0x03, 0x19
        /*013a*/ 	.short	0x0038


	//----- nvinfo : EIATTR_PARAM_CBANK
	.align		4
        /*013c*/ 	.byte	0x04, 0x0a
        /*013e*/ 	.short	(.L_785 - .L_784)
	.align		4
.L_784:
        /*0140*/ 	.word	index@(.nv.constant0._ZN2at6native27unrolled_elementwise_kernelIZZZNS0_25tanh_backward_kernel_cudaERNS_18TensorIteratorBaseEENKUlvE0_clEvENKUlvE2_clEvEUlN3c108BFloat16ES7_E_St5arrayIPcLm3EELi4E23TrivialOffsetCalculatorILi2EjESC_ILi1EjENS0_6memory12LoadWithCastILi2EEENSF_13StoreWithCastILi1EEEEEviT_T0_T2_T3_T4_T5_)
        /*0144*/ 	.short	0x0210
        /*0146*/ 	.short	0x0038


	//----- nvinfo : EIATTR_SW_WAR
	.align		4
.L_785:
        /*0148*/ 	.byte	0x04, 0x36
        /*014a*/ 	.short	(.L_787 - .L_786)
.L_786:
        /*014c*/ 	.word	0x00000008
.L_787:


//--------------------- .nv.info._ZN2at6native18elementwise_kernelILi128ELi4EZNS0_22gpu_kernel_impl_nocastIZZZNS0_25tanh_backward_kernel_cudaERNS_18TensorIteratorBaseEENKUlvE0_clEvENKUlvE2_clEvEUlN3c108BFloat16ES8_E_EEvS4_RKT_EUliE_EEviT1_ --------------------------
	.section	.nv.info._ZN2at6native18elementwise_kernelILi128ELi4EZNS0_22gpu_kernel_impl_nocastIZZZNS0_25tanh_backward_kernel_cudaERNS_18TensorIteratorBaseEENKUlvE0_clEvENKUlvE2_clEvEUlN3c108BFloat16ES8_E_EEvS4_RKT_EUliE_EEviT1_,"",@"SHT_CUDA_INFO"
	.sectionflags	@""
	.align	4


	//----- nvinfo : EIATTR_CUDA_API_VERSION
	.align		4
        /*0000*/ 	.byte	0x04, 0x37
        /*0002*/ 	.short	(.L_789 - .L_788)
.L_788:
        /*0004*/ 	.word	0x00000082


	//----- nvinfo : EIATTR_KPARAM_INFO
	.align		4
.L_789:
        /*0008*/ 	.byte	0x04, 0x17
        /*000a*/ 	.short	(.L_791 - .L_790)
.L_790:
        /*000c*/ 	.word	0x00000000
        /*0010*/ 	.short	0x0001
        /*0012*/ 	.short	0x0008
        /*0014*/ 	.byte	0x00, 0xf0, 0x21, 0x0a


	//----- nvinfo : EIATTR_KPARAM_INFO
	.align		4
.L_791:
        /*0018*/ 	.byte	0x04, 0x17
        /*001a*/ 	.short	(.L_793 - .L_792)
.L_792:
        /*001c*/ 	.word	0x00000000
        /*0020*/ 	.short	0x0000
        /*0022*/ 	.short	0x0000
        /*0024*/ 	.byte	0x00, 0xf0, 0x11, 0x00


	//----- nvinfo : EIATTR_SPARSE_MMA_MASK
	.align		4
.L_793:
        /*0028*/ 	.byte	0x03, 0x50
        /*002a*/ 	.short	0x0000


	//----- nvinfo : EIATTR_MAXREG_COUNT
	.align		4
        /*002c*/ 	.byte	0x03, 0x1b
        /*002e*/ 	.short	0x0080


	//----- nvinfo : EIATTR_MERCURY_ISA_VERSION
	.align		4
        /*0030*/ 	.byte	0x03, 0x5f
        /*0032*/ 	.short	0x0101


	//----- nvinfo : EIATTR_EXIT_INSTR_OFFSETS
	.align		4
        /*0034*/ 	.byte	0x04, 0x1c
        /*0036*/ 	.short	(.L_795 - .L_794)


	//   ....[0]....
.L_794:
        /*0038*/ 	.word	0x000047a0


	//   ....[1]....
        /*003c*/ 	.word	0x00005f20


	//----- nvinfo : EIATTR_MAX_THREADS
	.align		4
.L_795:
        /*0040*/ 	.byte	0x04, 0x05
        /*0042*/ 	.short	(.L_797 - .L_796)
.L_796:
        /*0044*/ 	.word	0x00000080
        /*0048*/ 	.word	0x00000001
        /*004c*/ 	.word	0x00000001


	//----- nvinfo : EIATTR_CRS_STACK_SIZE
	.align		4
.L_797:
        /*0050*/ 	.byte	0x04, 0x1e
        /*0052*/ 	.short	(.L_799 - .L_798)
.L_798:
        /*0054*/ 	.word	0x00000000


	//----- nvinfo : EIATTR_CBANK_PARAM_SIZE
	.align		4
.L_799:
        /*0058*/ 	.byte	0x03, 0x19
        /*005a*/ 	.short	0x0290


	//----- nvinfo : EIATTR_PARAM_CBANK
	.align		4
        /*005c*/ 	.byte	0x04, 0x0a
        /*005e*/ 	.short	(.L_801 - .L_800)
	.align		4
.L_800:
        /*0060*/ 	.word	index@(.nv.constant0._ZN2at6native18elementwise_kernelILi128ELi4EZNS0_22gpu_kernel_impl_nocastIZZZNS0_25tanh_backward_kernel_cudaERNS_18TensorIteratorBaseEENKUlvE0_clEvENKUlvE2_clEvEUlN3c108BFloat16ES8_E_EEvS4_RKT_EUliE_EEviT1_)
        /*0064*/ 	.short	0x0210
        /*0066*/ 	.short	0x0290


	//----- nvinfo : EIATTR_SW_WAR
	.align		4
.L_801:
        /*0068*/ 	.byte	0x04, 0x36
        /*006a*/ 	.short	(.L_803 - .L_802)
.L_802:
        /*006c*/ 	.word	0x00000008
.L_803:


//--------------------- .nv.info._ZN2at6native27unrolled_elementwise_kernelIZZZNS0_25tanh_backward_kernel_cudaERNS_18TensorIteratorBaseEENKUlvE0_clEvENKUlvE2_clEvEUlN3c108BFloat16ES7_E_St5arrayIPcLm3EELi4E23TrivialOffsetCalculatorILi2EjESC_ILi1EjENS0_6memory15LoadWithoutCastENSF_16StoreWithoutCastEEEviT_T0_T2_T3_T4_T5_ --------------------------
	.section	.nv.info._ZN2at6native27unrolled_elementwise_kernelIZZZNS0_25tanh_backward_kernel_cudaERNS_18TensorIteratorBaseEENKUlvE0_clEvENKUlvE2_clEvEUlN3c108BFloat16ES7_E_St5arrayIPcLm3EELi4E23TrivialOffsetCalculatorILi2EjESC_ILi1EjENS0_6memory15LoadWithoutCastENSF_16StoreWithoutCastEEEviT_T0_T2_T3_T4_T5_,"",@"SHT_CUDA_INFO"
	.sectionflags	@""
	.align	4


	//----- nvinfo : EIATTR_CUDA_API_VERSION
	.align		4
        /*0000*/ 	.byte	0x04, 0x37
        /*0002*/ 	.short	(.L_805 - .L_804)
.L_804:
        /*0004*/ 	.word	0x00000082


	//----- nvinfo : EIATTR_KPARAM_INFO
	.align		4
.L_805:
        /*0008*/ 	.byte	0x04, 0x17
        /*000a*/ 	.short	(.L_807 - .L_806)
.L_806:
        /*000c*/ 	.word	0x00000000
        /*0010*/ 	.short	0x0006
        /*0012*/ 	.short	0x0023
        /*0014*/ 	.byte	0x00, 0xf0, 0x05, 0x00


	//----- nvinfo : EIATTR_KPARAM_INFO
	.align		4
.L_807:
        /*0018*/ 	.byte	0x04, 0x17
        /*001a*/ 	.short	(.L_809 - .L_808)
.L_808:
        /*001c*/ 	.word	0x00000000
        /*0020*/ 	.short	0x0005
        /*0022*/ 	.short	0x0022
        /*0024*/ 	.byte	0x00, 0xf0, 0x05, 0x00


	//----- nvinfo : EIATTR_KPARAM_INFO
	.align		4
.L_809:
        /*0028*/ 	.byte	0x04, 0x17
        /*002a*/ 	.short	(.L_811 - .L_810)
.L_810:
        /*002c*/ 	.word	0x00000000
        /*0030*/ 	.short	0x0004
        /*0032*/ 	.short	0x0021
        /*0034*/ 	.byte	0x00, 0xf0, 0x05, 0x00


	//----- nvinfo : EIATTR_KPARAM_INFO
	.align		4
.L_811:
        /*0038*/ 	.byte	0x04, 0x17
        /*003a*/ 	.short	(.L_813 - .L_812)
.L_812:
        /*003c*/ 	.word	0x00000000
        /*0040*/ 	.short	0x0003
        /*0042*/ 	.short	0x0020
        /*0044*/ 	.byte	0x00, 0xf0, 0x05, 0x00


	//----- nvinfo : EIATTR_KPARAM_INFO
	.align		4
.L_813:
        /*0048*/ 	.byte	0x04, 0x17
        /*004a*/ 	.short	(.L_815 - .L_814)
.L_814:
        /*004c*/ 	.word	0x00000000
        /*0050*/ 	.short	0x0002
        /*0052*/ 	.short	0x0008
        /*0054*/ 	.byte	0x00, 0xf0, 0x61, 0x00


	//----- nvinfo : EIATTR_KPARAM_INFO
	.align		4
.L_815:
        /*0058*/ 	.byte	0x04, 0x17
        /*005a*/ 	.short	(.L_817 - .L_816)
.L_816:
        /*005c*/ 	.word	0x00000000
        /*0060*/ 	.short	0x0001
        /*0062*/ 	.short	0x0004
        /*0064*/ 	.byte	0x00, 0xf0, 0x05, 0x00


	//----- nvinfo : EIATTR_KPARAM_INFO
	.align		4
.L_817:
        /*0068*/ 	.byte	0x04, 0x17
        /*006a*/ 	.short	(.L_819 - .L_818)
.L_818:
        /*006c*/ 	.word	0x00000000
        /*0070*/ 	.short	0x0000
        /*0072*/ 	.short	0x0000
        /*0074*/ 	.byte	0x00, 0xf0, 0x11, 0x00


	//----- nvinfo : EIATTR_SPARSE_MMA_MASK
	.align		4
.L_819:
        /*0078*/ 	.byte	0x03, 0x50
        /*007a*/ 	.short	0x0000


	//----- nvinfo : EIATTR_MAXREG_COUNT
	.align		4
        /*007c*/ 	.byte	0x03, 0x1b
        /*007e*/ 	.short	0x00ff


	//----- nvinfo : EIATTR_MERCURY_ISA_VERSION
	.align		4
        /*0080*/ 	.byte	0x03, 0x5f
        /*0082*/ 	.short	0x0101


	//----- nvinfo : EIATTR_EXIT_INSTR_OFFSETS
	.align		4
        /*0084*/ 	.byte	0x04, 0x1c
        /*0086*/ 	.short	(.L_821 - .L_820)


	//   ....[0]....
.L_820:
        /*0088*/ 	.word	0x00000810


	//   ....[1]....
        /*008c*/ 	.word	0x00000860


	//----- nvinfo : EIATTR_MAX_THREADS
	.align		4
.L_821:
        /*0090*/ 	.byte	0x04, 0x05
        /*0092*/ 	.short	(.L_823 - .L_822)
.L_822:
        /*0094*/ 	.word	0x00000080
        /*0098*/ 	.word	0x00000001
        /*009c*/ 	.word	0x00000001


	//----- nvinfo : EIATTR_CRS_STACK_SIZE
	.align		4
.L_823:
        /*00a0*/ 	.byte	0x04, 0x1e
        /*00a2*/ 	.short	(.L_825 - .L_824)
.L_824:
        /*00a4*/ 	.word	0x00000000


	//----- nvinfo : EIATTR_CBANK_PARAM_SIZE
	.align		4
.L_825:
        /*00a8*/ 	.byte	0x03, 0x19
        /*00aa*/ 	.short	0x0024


	//----- nvinfo : EIATTR_PARAM_CBANK
	.align		4
        /*00ac*/ 	.byte	0x04, 0x0a
        /*00ae*/ 	.short	(.L_827 - .L_826)
	.align		4
.L_826:
        /*00b0*/ 	.word	index@(.nv.constant0._ZN2at6native27unrolled_elementwise_kernelIZZZNS0_25tanh_backward_kernel_cudaERNS_18TensorIteratorBaseEENKUlvE0_clEvENKUlvE2_clEvEUlN3c108BFloat16ES7_E_St5arrayIPcLm3EELi4E23TrivialOffsetCalculatorILi2EjESC_ILi1EjENS0_6memory15LoadWithoutCastENSF_16StoreWithoutCastEEEviT_T0_T2_T3_T4_T5_)
        /*00b4*/ 	.short	0x0210
        /*00b6*/ 	.short	0x0024


	//----- nvinfo : EIATTR_SW_WAR
	.align		4
.L_827:
        /*00b8*/ 	.byte	0x04, 0x36
        /*00ba*/ 	.short	(.L_829 - .L_828)
.L_828:
        /*00bc*/ 	.word	0x00000008
.L_829:


//--------------------- .nv.info._ZN2at6native29vectorized_elementwise_kernelILi2EZZZNS0_25tanh_backward_kernel_cudaERNS_18TensorIteratorBaseEENKUlvE0_clEvENKUlvE2_clEvEUlN3c108BFloat16ES7_E_St5arrayIPcLm3EEEEviT0_T1_ --------------------------
	.section	.nv.info._ZN2at6native29vectorized_elementwise_kernelILi2EZZZNS0_25tanh_backward_kernel_cudaERNS_18TensorIteratorBaseEENKUlvE0_clEvENKUlvE2_clEvEUlN3c108BFloat16ES7_E_St5arrayIPcLm3EEEEviT0_T1_,"",@"SHT_CUDA_INFO"
	.sectionflags	@""
	.align	4


	//----- nvinfo : EIATTR_CUDA_API_VERSION
	.align		4
        /*0000*/ 	.byte	0x04, 0x37
        /*0002*/ 	.short	(.L_831 - .L_830)
.L_830:
        /*0004*/ 	.word	0x00000082


	//----- nvinfo : EIATTR_KPARAM_INFO
	.align		4
.L_831:
        /*0008*/ 	.byte	0x04, 0x17
        /*000a*/ 	.short	(.L_833 - .L_832)
.L_832:
        /*000c*/ 	.word	0x00000000
        /*0010*/ 	.short	0x0002
        /*0012*/ 	.short	0x0008
        /*0014*/ 	.byte	0x00, 0xf0, 0x61, 0x00


	//----- nvinfo : EIATTR_KPARAM_INFO
	.align		4
.L_833:
        /*0018*/ 	.byte	0x04, 0x17
        /*001a*/ 	.short	(.L_835 - .L_834)
.L_834:
        /*001c*/ 	.word	0x00000000
        /*0020*/ 	.short	0x0001
        /*0022*/ 	.short	0x0004
        /*0024*/ 	.byte	0x00, 0xf0, 0x05, 0x00


	//----- nvinfo : EIATTR_KPARAM_INFO
	.align		4
.L_835:
        /*0028*/ 	.byte	0x04, 0x17
        /*002a*/ 	.short	(.L_837 - .L_836)
.L_836:
        /*002c*/ 	.word	0x00000000
        /*0030*/ 	.short	0x0000
        /*0032*/ 	.short	0x0000
        /*0034*/ 	.byte	0x00, 0xf0, 0x11, 0x00


	//----- nvinfo : EIATTR_SPARSE_MMA_MASK
	.align		4
.L_837:
        /*0038*/ 	.byte	0x03, 0x50
        /*003a*/ 	.short	0x0000


	//----- nvinfo : EIATTR_MAXREG_COUNT
	.align		4
        /*003c*/ 	.byte	0x03, 0x1b
        /*003e*/ 	.short	0x00ff


	//----- nvinfo : EIATTR_MERCURY_ISA_VERSION
	.align		4
        /*0040*/ 	.byte	0x03, 0x5f
        /*0042*/ 	.short	0x0101


	//----- nvinfo : EIATTR_EXIT_INSTR_OFFSETS
	.align		4
        /*0044*/ 	.byte	0x04, 0x1c
        /*0046*/ 	.short	(.L_839 - .L_838)


	//   ....[0]....
.L_838:
        /*0048*/ 	.word	0x00000720


	//   ....[1]....
        /*004c*/ 	.word	0x000017a0


	//   ....[2]....
        /*0050*/ 	.word	0x000017f0


	//----- nvinfo : EIATTR_MAX_THREADS
	.align		4
.L_839:
        /*0054*/ 	.byte	0x04, 0x05
        /*0056*/ 	.short	(.L_841 - .L_840)
.L_840:
        /*0058*/ 	.word	0x00000080
        /*005c*/ 	.word	0x00000001
        /*0060*/ 	.word	0x00000001


	//----- nvinfo : EIATTR_CRS_STACK_SIZE
	.align		4
.L_841:
        /*0064*/ 	.byte	0x04, 0x1e
        /*0066*/ 	.short	(.L_843 - .L_842)
.L_842:
        /*0068*/ 	.word	0x00000000


	//----- nvinfo : EIATTR_CBANK_PARAM_SIZE
	.align		4
.L_843:
        /*006c*/ 	.byte	0x03, 0x19
        /*006e*/ 	.short	0x0020


	//----- nvinfo : EIATTR_PARAM_CBANK
	.align		4
        /*0070*/ 	.byte	0x04, 0x0a
        /*0072*/ 	.short	(.L_845 - .L_844)
	.align		4
.L_844:
        /*0074*/ 	.word	index@(.nv.constant0._ZN2at6native29vectorized_elementwise_kernelILi2EZZZNS0_25tanh_backward_kernel_cudaERNS_18TensorIteratorBaseEENKUlvE0_clEvENKUlvE2_clEvEUlN3c108BFloat16ES7_E_St5arrayIPcLm3EEEEviT0_T1_)
        /*0078*/ 	.short	0x0210
        /*007a*/ 	.short	0x0020


	//----- nvinfo : EIATTR_SW_WAR
	.align		4
.L_845:
        /*007c*/ 	.byte	0x04, 0x36
        /*007e*/ 	.short	(.L_847 - .L_846)
.L_846:
        /*0080*/ 	.word	0x00000008
.L_847:


//--------------------- .nv.info._ZN2at6native29vectorized_elementwise_kernelILi4EZZZNS0_25tanh_backward_kernel_cudaERNS_18TensorIteratorBaseEENKUlvE0_clEvENKUlvE2_clEvEUlN3c108BFloat16ES7_E_St5arrayIPcLm3EEEEviT0_T1_ --------------------------
	.section	.nv.info._ZN2at6native29vectorized_elementwise_kernelILi4EZZZNS0_25tanh_backward_kernel_cudaERNS_18TensorIteratorBaseEENKUlvE0_clEvENKUlvE2_clEvEUlN3c108BFloat16ES7_E_St5arrayIPcLm3EEEEviT0_T1_,"",@"SHT_CUDA_INFO"
	.sectionflags	@""
	.align	4


	//----- nvinfo : EIATTR_CUDA_API_VERSION
	.align		4
        /*0000*/ 	.byte	0x04, 0x37
        /*0002*/ 	.short	(.L_849 - .L_848)
.L_848:
        /*0004*/ 	.word	0x00000082


	//----- nvinfo : EIATTR_KPARAM_INFO
	.align		4
.L_849:
        /*0008*/ 	.byte	0x04, 0x17
        /*000a*/ 	.short	(.L_851 - .L_850)
.L_850:
        /*000c*/ 	.word	0x00000000
        /*0010*/ 	.short	0x0002
        /*0012*/ 	.short	0x0008
        /*0014*/ 	.byte	0x00, 0xf0, 0x61, 0x00


	//----- nvinfo : EIATTR_KPARAM_INFO
	.align		4
.L_851:
        /*0018*/ 	.byte	0x04, 0x17
        /*001a*/ 	.short	(.L_853 - .L_852)
.L_852:
        /*001c*/ 	.word	0x00000000
        /*0020*/ 	.short	0x0001
        /*0022*/ 	.short	0x0004
        /*0024*/ 	.byte	0x00, 0xf0, 0x05, 0x00


	//----- nvinfo : EIATTR_KPARAM_INFO
	.align		4
.L_853:
        /*0028*/ 	.byte	0x04, 0x17
        /*002a*/ 	.short	(.L_855 - .L_854)
.L_854:
        /*002c*/ 	.word	0x00000000
        /*0030*/ 	.short	0x0000
        /*0032*/ 	.short	0x0000
        /*0034*/ 	.byte	0x00, 0xf0, 0x11, 0x00


	//----- nvinfo : EIATTR_SPARSE_MMA_MASK
	.align		4
.L_855:
        /*0038*/ 	.byte	0x03, 0x50
        /*003a*/ 	.short	0x0000


	//----- nvinfo : EIATTR_MAXREG_COUNT
	.align		4
        /*003c*/ 	.byte	0x03, 0x1b
        /*003e*/ 	.short	0x00ff


	//----- nvinfo : EIATTR_MERCURY_ISA_VERSION
	.align		4
        /*0040*/ 	.byte	0x03, 0x5f
        /*0042*/ 	.short	0x0101


	//----- nvinfo : EIATTR_EXIT_INSTR_OFFSETS
	.align		4
        /*0044*/ 	.byte	0x04, 0x1c
        /*0046*/ 	.short	(.L_857 - .L_856)


	//   ....[0]....
.L_856:
        /*0048*/ 	.word	0x000006c0


	//   ....[1]....
        /*004c*/ 	.word	0x00001740


	//   ....[2]....
        /*0050*/ 	.word	0x00001790


	//----- nvinfo : EIATTR_MAX_THREADS
	.align		4
.L_857:
        /*0054*/ 	.byte	0x04, 0x05
        /*0056*/ 	.short	(.L_859 - .L_858)
.L_858:
        /*0058*/ 	.word	0x00000080
        /*005c*/ 	.word	0x00000001
        /*0060*/ 	.word	0x00000001


	//----- nvinfo : EIATTR_CRS_STACK_SIZE
	.align		4
.L_859:
        /*0064*/ 	.byte	0x04, 0x1e
        /*0066*/ 	.short	(.L_861 - .L_860)
.L_860:
        /*0068*/ 	.word	0x00000000


	//----- nvinfo : EIATTR_CBANK_PARAM_SIZE
	.align		4
.L_861:
        /*006c*/ 	.byte	0x03, 0x19
        /*006e*/ 	.short	0x0020


	//----- nvinfo : EIATTR_PARAM_CBANK
	.align		4
        /*0070*/ 	.byte	0x04, 0x0a
        /*0072*/ 	.short	(.L_863 - .L_862)
	.align		4
.L_862:
        /*0074*/ 	.word	index@(.nv.constant0._ZN2at6native29vectorized_elementwise_kernelILi4EZZZNS0_25tanh_backward_kernel_cudaERNS_18TensorIteratorBaseEENKUlvE0_clEvENKUlvE2_clEvEUlN3c108BFloat16ES7_E_St5arrayIPcLm3EEEEviT0_T1_)
        /*0078*/ 	.short	0x0210
        /*007a*/ 	.short	0x0020


	//----- nvinfo : EIATTR_SW_WAR
	.align		4
.L_863:
        /*007c*/ 	.byte	0x04, 0x36
        /*007e*/ 	.short	(.L_865 - .L_864)
.L_864:
        /*0080*/ 	.word	0x00000008
.L_865:


//--------------------- .nv.info._ZN2at6native29vectorized_elementwise_kernelILi8EZZZNS0_25tanh_backward_kernel_cudaERNS_18TensorIteratorBaseEENKUlvE0_clEvENKUlvE2_clEvEUlN3c108BFloat16ES7_E_St5arrayIPcLm3EEEEviT0_T1_ --------------------------
	.section	.nv.info._ZN2at6native29vectorized_elementwise_kernelILi8EZZZNS0_25tanh_backward_kernel_cudaERNS_18TensorIteratorBaseEENKUlvE0_clEvENKUlvE2_clEvEUlN3c108BFloat16ES7_E_St5arrayIPcLm3EEEEviT0_T1_,"",@"SHT_CUDA_INFO"
	.sectionflags	@""
	.align	4


	//----- nvinfo : EIATTR_CUDA_API_VERSION
	.align		4
        /*0000*/ 	.byte	0x04, 0x37
        /*0002*/ 	.short	(.L_867 - .L_866)
.L_866:
        /*0004*/ 	.word	0x00000082


	//----- nvinfo : EIATTR_KPARAM_INFO
	.align		4
.L_867:
        /*0008*/ 	.byte	0x04, 0x17
        /*000a*/ 	.short	(.L_869 - .L_868)
.L_868:
        /*000c*/ 	.word	0x00000000
        /*0010*/ 	.short	0x0002
        /*0012*/ 	.short	0x0008
        /*0014*/ 	.byte	0x00, 0xf0, 0x61, 0x00


	//----- nvinfo : EIATTR_KPARAM_INFO
	.align		4
.L_869:
        /*0018*/ 	.byte	0x04, 0x17
        /*001a*/ 	.short	(.L_871 - .L_870)
.L_870:
        /*001c*/ 	.word	0x00000000
        /*0020*/ 	.short	0x0001
        /*0022*/ 	.short	0x0004
        /*0024*/ 	.byte	0x00, 0xf0, 0x05, 0x00


	//----- nvinfo : EIATTR_KPARAM_INFO
	.align		4
.L_871:
        /*0028*/ 	.byte	0x04, 0x17
        /*002a*/ 	.short	(.L_873 - .L_872)
.L_872:
        /*002c*/ 	.word	0x00000000
        /*0030*/ 	.short	0x0000
        /*0032*/ 	.short	0x0000
        /*0034*/ 	.byte	0x00, 0xf0, 0x11, 0x00


	//----- nvinfo : EIATTR_SPARSE_MMA_MASK
	.align		4
.L_873:
        /*0038*/ 	.byte	0x03, 0x50
        /*003a*/ 	.short	0x0000


	//----- nvinfo : EIATTR_MAXREG_COUNT
	.align		4
        /*003c*/ 	.byte	0x03, 0x1b
        /*003e*/ 	.short	0x00ff


	//----- nvinfo : EIATTR_MERCURY_ISA_VERSION
	.align		4
        /*0040*/ 	.byte	0x03, 0x5f
        /*0042*/ 	.short	0x0101


	//----- nvinfo : EIATTR_EXIT_INSTR_OFFSETS
	.align		4
        /*0044*/ 	.byte	0x04, 0x1c
        /*0046*/ 	.short	(.L_875 - .L_874)


	//   ....[0]....
.L_874:
        /*0048*/ 	.word	0x00000690


	//   ....[1]....
        /*004c*/ 	.word	0x00001710


	//   ....[2]....
        /*0050*/ 	.word	0x00001760


	//----- nvinfo : EIATTR_MAX_THREADS
	.align		4
.L_875:
        /*0054*/ 	.byte	0x04, 0x05
        /*0056*/ 	.short	(.L_877 - .L_876)
.L_876:
        /*0058*/ 	.word	0x00000080
        /*005c*/ 	.word	0x00000001
        /*0060*/ 	.word	0x00000001


	//----- nvinfo : EIATTR_CRS_STACK_SIZE
	.align		4
.L_877:
        /*0064*/ 	.byte	0x04, 0x1e
        /*0066*/ 	.short	(.L_879 - .L_878)
.L_878:
        /*0068*/ 	.word	0x00000000


	//----- nvinfo : EIATTR_CBANK_PARAM_SIZE
	.align		4
.L_879:
        /*006c*/ 	.byte	0x03, 0x19
        /*006e*/ 	.short	0x0020


	//----- nvinfo : EIATTR_PARAM_CBANK
	.align		4
        /*0070*/ 	.byte	0x04, 0x0a
        /*0072*/ 	.short	(.L_881 - .L_880)
	.align		4
.L_880:
        /*0074*/ 	.word	index@(.nv.constant0._ZN2at6native29vectorized_elementwise_kernelILi8EZZZNS0_25tanh_backward_kernel_cudaERNS_18TensorIteratorBaseEENKUlvE0_clEvENKUlvE2_clEvEUlN3c108BFloat16ES7_E_St5arrayIPcLm3EEEEviT0_T1_)
        /*0078*/ 	.short	0x0210
        /*007a*/ 	.short	0x0020


	//----- nvinfo : EIATTR_SW_WAR
	.align		4
.L_881:
        /*007c*/ 	.byte	0x04, 0x36
        /*007e*/ 	.short	(.L_883 - .L_882)
.L_882:
        /*0080*/ 	.word	0x00000008
.L_883:


//--------------------- .nv.info._ZN2at6native18elementwise_kernelILi128ELi4EZNS0_15gpu_kernel_implIZZZNS0_25tanh_backward_kernel_cudaERNS_18TensorIteratorBaseEENKUlvE0_clEvENKUlvE1_clEvEUlN3c104HalfES8_E_EEvS4_RKT_EUliE_EEviT1_ --------------------------
	.section	.nv.info._ZN2at6native18elementwise_kernelILi128ELi4EZNS0_15gpu_kernel_implIZZZNS0_25tanh_backward_kernel_cudaERNS_18TensorIteratorBaseEENKUlvE0_clEvENKUlvE1_clEvEUlN3c104HalfES8_E_EEvS4_RKT_EUliE_EEviT1_,"",@"SHT_CUDA_INFO"
	.sectionflags	@""
	.align	4


	//----- nvinfo : EIATTR_CUDA_API_VERSION
	.align		4
        /*0000*/ 	.byte	0x04, 0x37
        /*0002*/ 	.short	(.L_885 - .L_884)
.L_884:
        /*0004*/ 	.word	0x00000082


	//----- nvinfo : EIATTR_KPARAM_INFO
	.align		4
.L_885:
        /*0008*/ 	.byte	0x04, 0x17
        /*000a*/ 	.short	(.L_887 - .L_886)
.L_886:
        /*000c*/ 	.word	0x00000000
        /*0010*/ 	.short	0x0001
        /*0012*/ 	.short	0x0008
        /*0014*/ 	.byte	0x00, 0xf0, 0x21, 0x0a


	//----- nvinfo : EIATTR_KPARAM_INFO
	.align		4
.L_887:
        /*0018*/ 	.byte	0x04, 0x17
        /*001a*/ 	.short	(.L_889 - .L_888)
.L_888:
        /*001c*/ 	.word	0x00000000
        /*0020*/ 	.short	0x0000
        /*0022*/ 	.short	0x0000
        /*0024*/ 	.byte	0x00, 0xf0, 0x11, 0x00


	//----- nvinfo : EIATTR_SPARSE_MMA_MASK
	.align		4
.L_889:
        /*0028*/ 	.byte	0x03, 0x50
        /*002a*/ 	.short	0x0000


	//----- nvinfo : EIATTR_MAXREG_COUNT
	.align		4
        /*002c*/ 	.byte	0x03, 0x1b
        /*002e*/ 	.short	0x0080


	//----- nvinfo : EIATTR_EXTERNS
	.align		4
        /*0030*/ 	.byte	0x04, 0x0f
        /*0032*/ 	.short	(.L_891 - .L_890)


	//   ....[0]....
	.align		4
.L_890:
        /*0034*/ 	.word	index@(__assertfail)


	//----- nvinfo : EIATTR_MERCURY_ISA_VERSION
	.align		4
.L_891:
        /*0038*/ 	.byte	0x03, 0x5f
        /*003a*/ 	.short	0x0101


	//----- nvinfo : EIATTR_SYSCALL_OFFSETS
	.align		4
        /*003c*/ 	.byte	0x04, 0x46
        /*003e*/ 	.short	(.L_893 - .L_892)


	//   ....[0]....
.L_892:
        /*0040*/ 	.word	0x000026c0


	//   ....[1]....
        /*0044*/ 	.word	0x00003670


	//   ....[2]....
        /*0048*/ 	.word	0x00004670


	//   ....[3]....
        /*004c*/ 	.word	0x00006d80


	//   ....[4]....
        /*0050*/ 	.word	0x00007d30


	//   ....[5]....
        /*0054*/ 	.word	0x00008d30


	//   ....[6]....
        /*0058*/ 	.word	0x0000b430


	//   ....[7]....
        /*005c*/ 	.word	0x0000c3e0


	//   ....[8]....
        /*0060*/ 	.word	0x0000d3e0


	//   ....[9]....
        /*0064*/ 	.word	0x0000fad0


	//   ....[10]....
        /*0068*/ 	.word	0x00010a80


	//   ....[11]....
        /*006c*/ 	.word	0x00011a80


	//----- nvinfo : EIATTR_EXIT_INSTR_OFFSETS
	.align		4
.L_893:
        /*0070*/ 	.byte	0x04, 0x1c
        /*0072*/ 	.short	(.L_895 - .L_894)


	//   ....[0]....
.L_894:
        /*0074*/ 	.word	0x0000d4b0


	//   ....[1]....
        /*0078*/ 	.word	0x00010cb0


	//   ....[2]....
        /*007c*/ 	.word	0x00010cf0


	//   ....[3]....
        /*0080*/ 	.word	0x00010d90


	//   ....[4]....
        /*0084*/ 	.word	0x00010dd0


	//   ....[5]....
        /*0088*/ 	.word	0x00010e10


	//   ....[6]....
        /*008c*/ 	.word	0x00010ea0


	//   ....[7]....
        /*0090*/ 	.word	0x00010ec0


	//   ....[8]....
        /*0094*/ 	.word	0x00010f60


	//   ....[9]....
        /*0098*/ 	.word	0x00010fb0


	//   ....[10]....
        /*009c*/ 	.word	0x00011000


	//   ....[11]....
        /*00a0*/ 	.word	0x000110d0


	//   ....[12]....
        /*00a4*/ 	.word	0x00011130


	//   ....[13]....
        /*00a8*/ 	.word	0x000112c0


	//   ....[14]....
        /*00ac*/ 	.word	0x00011420


	//   ....[15]....
        /*00b0*/ 	.word	0x00011460


	//   ....[16]....
        /*00b4*/ 	.word	0x00011520


	//   ....[17]....
        /*00b8*/ 	.word	0x000116a0


	//   ....[18]....
        /*00bc*/ 	.word	0x00011820


	//   ....[19]....
        /*00c0*/ 	.word	0x00011980


	//   ....[20]....
        /*00c4*/ 	.word	0x00011a90


	//   ....[21]....
        /*00c8*/ 	.word	0x00011ad0


	//   ....[22]....
        /*00cc*/ 	.word	0x00011b10


	//----- nvinfo : EIATTR_MAX_THREADS
	.align		4
.L_895:
        /*00d0*/ 	.byte	0x04, 0x05
        /*00d2*/ 	.short	(.L_897 - .L_896)
.L_896:
        /*00d4*/ 	.word	0x00000080
        /*00d8*/ 	.word	0x00000001
        /*00dc*/ 	.word	0x00000001


	//----- nvinfo : EIATTR_CRS_STACK_SIZE
	.align		4
.L_897:
        /*00e0*/ 	.byte	0x04, 0x1e
        /*00e2*/ 	.short	(.L_899 - .L_898)
.L_898:
        /*00e4*/ 	.word	0x00000000


	//----- nvinfo : EIATTR_CBANK_PARAM_SIZE
	.align		4
.L_899:
        /*00e8*/ 	.byte	0x03, 0x19
        /*00ea*/ 	.short	0x0290


	//----- nvinfo : EIATTR_PARAM_CBANK
	.align		4
        /*00ec*/ 	.byte	0x04, 0x0a
        /*00ee*/ 	.short	(.L_901 - .L_900)
	.align		4
.L_900:
        /*00f0*/ 	.word	index@(.nv.constant0._ZN2at6native18elementwise_kernelILi128ELi4EZNS0_15gpu_kernel_implIZZZNS0_25tanh_backward_kernel_cudaERNS_18TensorIteratorBaseEENKUlvE0_clEvENKUlvE1_clEvEUlN3c104HalfES8_E_EEvS4_RKT_EUliE_EEviT1_)
        /*00f4*/ 	.short	0x0210
        /*00f6*/ 	.short	0x0290


	//----- nvinfo : EIATTR_SW_WAR
	.align		4
.L_901:
        /*00f8*/ 	.byte	0x04, 0x36
        /*00fa*/ 	.short	(.L_903 - .L_902)
.L_902:
        /*00fc*/ 	.word	0x00000008
.L_903:


//--------------------- .nv.info._ZN2at6native27unrolled_elementwise_kernelIZZZNS0_25tanh_backward_kernel_cudaERNS_18TensorIteratorBaseEENKUlvE0_clEvENKUlvE1_clEvEUlN3c104HalfES7_E_St5arrayIPcLm3EELi4E23TrivialOffsetCalculatorILi2EjESC_ILi1EjENS0_6memory12LoadWithCastILi2EEENSF_13StoreWithCastILi1EEEEEviT_T0_T2_T3_T4_T5_ --------------------------
	.section	.nv.info._ZN2at6native27unrolled_elementwise_kernelIZZZNS0_25tanh_backward_kernel_cudaERNS_18TensorIteratorBaseEENKUlvE0_clEvENKUlvE1_clEvEUlN3c104HalfES7_E_St5arrayIPcLm3EELi4E23TrivialOffsetCalculatorILi2EjESC_ILi1EjENS0_6memory12LoadWithCastILi2EEENSF_13StoreWithCastILi1EEEEEviT_T0_T2_T3_T4_T5_,"",@"SHT_CUDA_INFO"
	.sectionflags	@""
	.align	4


	//----- nvinfo : EIATTR_CUDA_API_VERSION
	.align		4
        /*0000*/ 	.byte	0x04, 0x37
        /*0002*/ 	.short	(.L_905 - .L_904)
.L_904:
        /*0004*/ 	.word	0x00000082


	//----- nvinfo : EIATTR_KPARAM_INFO
	.align		4
.L_905:
        /*0008*/ 	.byte	0x04, 0x17
        /*000a*/ 	.short	(.L_907 - .L_906)
.L_906:
        /*000c*/ 	.word	0x00000000
        /*0010*/ 	.short	0x0006
        /*0012*/ 	.short	0x0030
        /*0014*/ 	.byte	0x00, 0xf0, 0x21, 0x00


	//----- nvinfo : EIATTR_KPARAM_INFO
	.align		4
.L_907:
        /*0018*/ 	.byte	0x04, 0x17
        /*001a*/ 	.short	(.L_909 - .L_908)
.L_908:
        /*001c*/ 	.word	0x00000000
        /*0020*/ 	.short	0x0005
        /*0022*/ 	.short	0x0024
        /*0024*/ 	.byte	0x00, 0xf0, 0x31, 0x00


	//----- nvinfo : EIATTR_KPARAM_INFO
	.align		4
.L_909:
        /*0028*/ 	.byte	0x04, 0x17
        /*002a*/ 	.short	(.L_911 - .L_910)
.L_910:
        /*002c*/ 	.word	0x00000000
        /*0030*/ 	.short	0x0004
        /*0032*/ 	.short	0x0021
        /*0034*/ 	.byte	0x00, 0xf0, 0x05, 0x00


	//----- nvinfo : EIATTR_KPARAM_INFO
	.align		4
.L_911:
        /*0038*/ 	.byte	0x04, 0x17
        /*003a*/ 	.short	(.L_913 - .L_912)
.L_912:
        /*003c*/ 	.word	0x00000000
        /*0040*/ 	.short	0x0003
        /*0042*/ 	.short	0x0020
        /*0044*/ 	.byte	0x00, 0xf0, 0x05, 0x00


	//----- nvinfo : EIATTR_KPARAM_INFO
	.align		4
.L_913:
        /*0048*/ 	.byte	0x04, 0x17
        /*004a*/ 	.short	(.L_915 - .L_914)
.L_914:
        /*004c*/ 	.word	0x00000000
        /*0050*/ 	.short	0x0002
        /*0052*/ 	.short	0x0008
        /*0054*/ 	.byte	0x00, 0xf0, 0x61, 0x00


	//----- nvinfo : EIATTR_KPARAM_INFO
	.align		4
.L_915:
        /*0058*/ 	.byte	0x04, 0x17
        /*005a*/ 	.short	(.L_917 - .L_916)
.L_916:
        /*005c*/ 	.word	0x00000000
        /*0060*/ 	.short	0x0001
        /*0062*/ 	.short	0x0004
        /*0064*/ 	.byte	0x00, 0xf0, 0x05, 0x00


	//----- nvinfo : EIATTR_KPARAM_INFO
	.align		4
.L_917:
        /*0068*/ 	.byte	0x04, 0x17
        /*006a*/ 	.short	(.L_919 - .L_918)
.L_918:
        /*006c*/ 	.word	0x00000000
        /*0070*/ 	.short	0x0000
        /*0072*/ 	.short	0x0000
        /*0074*/ 	.byte	0x00, 0xf0, 0x11, 0x00


	//----- nvinfo : EIATTR_SPARSE_MMA_MASK
	.align		4
.L_919:
        /*0078*/ 	.byte	0x03, 0x50
        /*007a*/ 	.short	0x0000


	//----- nvinfo : EIATTR_MAXREG_COUNT
	.align		4
        /*007c*/ 	.byte	0x03, 0x1b
        /*007e*/ 	.short	0x00ff


	//----- nvinfo : EIATTR_EXTERNS
	.align		4
        /*0080*/ 	.byte	0x04, 0x0f
        /*0082*/ 	.short	(.L_921 - .L_920)


	//   ....[0]....
	.align		4
.L_920:
        /*0084*/ 	.word	index@(__assertfail)


	//----- nvinfo : EIATTR_MERCURY_ISA_VERSION
	.align		4
.L_921:
        /*0088*/ 	.byte	0x03, 0x5f
        /*008a*/ 	.short	0x0101


	//----- nvinfo : EIATTR_SYSCALL_OFFSETS
	.align		4
        /*008c*/ 	.byte	0x04, 0x46
        /*008e*/ 	.short	(.L_923 - .L_922)


	//   ....[0]....
.L_922:
        /*0090*/ 	.word	0x000010c0


	//   ....[1]....
        /*0094*/ 	.word	0x00002150


	//   ....[2]....
        /*0098*/ 	.word	0x00003260


	//   ....[3]....
        /*009c*/ 	.word	0x000042f0


	//   ....[4]....
        /*00a0*/ 	.word	0x00005410


	//   ....[5]....
        /*00a4*/ 	.word	0x000064b0


	//   ....[6]....
        /*00a8*/ 	.word	0x000075b0


	//   ....[7]....
        /*00ac*/ 	.word	0x00008570


	//   ....[8]....
        /*00b0*/ 	.word	0x00009a50


	//   ....[9]....
        /*00b4*/ 	.word	0x0000aa70


	//   ....[10]....
        /*00b8*/ 	.word	0x0000ba50


	//   ....[11]....
        /*00bc*/ 	.word	0x0000ca30


	//----- nvinfo : EIATTR_EXIT_INSTR_OFFSETS
	.align		4
.L_923:
        /*00c0*/ 	.byte	0x04, 0x1c
        /*00c2*/ 	.short	(.L_925 - .L_924)


	//   ....[0]....
.L_924:
        /*00c4*/ 	.word	0x0000bb10


	//   ....[1]....
        /*00c8*/ 	.word	0x0000bc60


	//   ....[2]....
        /*00cc*/ 	.word	0x0000bca0


	//   ....[3]....
        /*00d0*/ 	.word	0x0000bd40


	//   ....[4]....
        /*00d4*/ 	.word	0x0000bd80


	//   ....[5]....
        /*00d8*/ 	.word	0x0000bdc0


	//   ....[6]....
        /*00dc*/ 	.word	0x0000be50


	//   ....[7]....
        /*00e0*/ 	.word	0x0000be70


	//   ....[8]....
        /*00e4*/ 	.word	0x0000bf10


	//   ....[9]....
        /*00e8*/ 	.word	0x0000bf60


	//   ....[10]....
        /*00ec*/ 	.word	0x0000bfb0


	//   ....[11]....
        /*00f0*/ 	.word	0x0000c080


	//   ....[12]....
        /*00f4*/ 	.word	0x0000c0e0


	//   ....[13]....
        /*00f8*/ 	.word	0x0000c270


	//   ....[14]....
        /*00fc*/ 	.word	0x0000c3d0


	//   ....[15]....
        /*0100*/ 	.word	0x0000c410


	//   ....[16]....
        /*0104*/ 	.word	0x0000c4d0


	//   ....[17]....
        /*0108*/ 	.word	0x0000c650


	//   ....[18]....
        /*010c*/ 	.word	0x0000c7d0


	//   ....[19]....
        /*0110*/ 	.word	0x0000c930


	//   ....[20]....
        /*0114*/ 	.word	0x0000ca40


	//   ....[21]....
        /*0118*/ 	.word	0x0000ca80


	//   ....[22]....
        /*011c*/ 	.word	0x0000cac0


	//----- nvinfo : EIATTR_MAX_THREADS
	.align		4
.L_925:
        /*0120*/ 	.byte	0x04, 0x05
        /*0122*/ 	.short	(.L_927 - .L_926)
.L_926:
        /*0124*/ 	.word	0x00000080
        /*0128*/ 	.word	0x00000001
        /*012c*/ 	.word	0x00000001


	//----- nvinfo : EIATTR_CRS_STACK_SIZE
	.align		4
.L_927:
        /*0130*/ 	.byte	0x04, 0x1e
        /*0132*/ 	.short	(.L_929 - .L_928)
.L_928:
        /*0134*/ 	.word	0x00000000


	//----- nvinfo : EIATTR_CBANK_PARAM_SIZE
	.align		4
.L_929:
        /*0138*/ 	.byte	0x03, 0x19
        /*013a*/ 	.short	0x0038


	//----- nvinfo : EIATTR_PARAM_CBANK
	.align		4
        /*013c*/ 	.byte	0x04, 0x0a
        /*013e*/ 	.short	(.L_931 - .L_930)
	.align		4
.L_930:
        /*0140*/ 	.word	index@(.nv.constant0._ZN2at6native27unrolled_elementwise_kernelIZZZNS0_25tanh_backward_kernel_cudaERNS_18TensorIteratorBaseEENKUlvE0_clEvENKUlvE1_clEvEUlN3c104HalfES7_E_St5arrayIPcLm3EELi4E23TrivialOffsetCalculatorILi2EjESC_ILi1EjENS0_6memory12LoadWithCastILi2EEENSF_13StoreWithCastILi1EEEEEviT_T0_T2_T3_T4_T5_)
        /*0144*/ 	.short	0x0210
        /*0146*/ 	.short	0x0038


	//----- nvinfo : EIATTR_SW_WAR
	.align		4
.L_931:
        /*0148*/ 	.byte	0x04, 0x36
        /*014a*/ 	.short	(.L_933 - .L_932)
.L_932:
        /*014c*/ 	.word	0x00000008
.L_933:


//--------------------- .nv.info._ZN2at6native18elementwise_kernelILi128ELi4EZNS0_22gpu_kernel_impl_nocastIZZZNS0_25tanh_backward_kernel_cudaERNS_18TensorIteratorBaseEENKUlvE0_clEvENKUlvE1_clEvEUlN3c104HalfES8_E_EEvS4_RKT_EUliE_EEviT1_ --------------------------
	.section	.nv.info._ZN2at6native18elementwise_kernelILi128ELi4EZNS0_22gpu_kernel_impl_nocastIZZZNS0_25tanh_backward_kernel_cudaERNS_18TensorIteratorBaseEENKUlvE0_clEvENKUlvE1_clEvEUlN3c104HalfES8_E_EEvS4_RKT_EUliE_EEviT1_,"",@"SHT_CUDA_INFO"
	.sectionflags	@""
	.align	4


	//----- nvinfo : EIATTR_CUDA_API_VERSION
	.align		4
        /*0000*/ 	.byte	0x04, 0x37
        /*0002*/ 	.short	(.L_935 - .L_934)
.L_934:
        /*0004*/ 	.word	0x00000082


	//----- nvinfo : EIATTR_KPARAM_INFO
	.align		4
.L_935:
        /*0008*/ 	.byte	0x04, 0x17
        /*000a*/ 	.short	(.L_937 - .L_936)
.L_936:
        /*000c*/ 	.word	0x00000000
        /*0010*/ 	.short	0x0001
        /*0012*/ 	.short	0x0008
        /*0014*/ 	.byte	0x00, 0xf0, 0x21, 0x0a


	//----- nvinfo : EIATTR_KPARAM_INFO
	.align		4
.L_937:
        /*0018*/ 	.byte	0x04, 0x17
        /*001a*/ 	.short	(.L_939 - .L_938)
.L_938:
        /*001c*/ 	.word	0x00000000
        /*0020*/ 	.short	0x0000
        /*0022*/ 	.short	0x0000
        /*0024*/ 	.byte	0x00, 0xf0, 0x11, 0x00


	//----- nvinfo : EIATTR_SPARSE_MMA_MASK
	.align		4
.L_939:
        /*0028*/ 	.byte	0x03, 0x50
        /*002a*/ 	.short	0x0000


	//----- nvinfo : EIATTR_MAXREG_COUNT
	.align		4
        /*002c*/ 	.byte	0x03, 0x1b
        /*002e*/ 	.short	0x0080


	//----- nvinfo : EIATTR_MERCURY_ISA_VERSION
	.align		4
        /*0030*/ 	.byte	0x03, 0x5f
        /*0032*/ 	.short	0x0101


	//----- nvinfo : EIATTR_EXIT_INSTR_OFFSETS
	.align		4
        /*0034*/ 	.byte	0x04, 0x1c
        /*0036*/ 	.short	(.L_941 - .L_940)


	//   ....[0]....
.L_940:
        /*0038*/ 	.word	0x000047a0


	//   ....[1]....
        /*003c*/ 	.word	0x00005f20


	//----- nvinfo : EIATTR_MAX_THREADS
	.align		4
.L_941:
        /*0040*/ 	.byte	0x04, 0x05
        /*0042*/ 	.short	(.L_943 - .L_942)
.L_942:
        /*0044*/ 	.word	0x00000080
        /*0048*/ 	.word	0x00000001
        /*004c*/ 	.word	0x00000001


	//----- nvinfo : EIATTR_CRS_STACK_SIZE
	.align		4
.L_943:
        /*0050*/ 	.byte	0x04, 0x1e
        /*0052*/ 	.short	(.L_945 - .L_944)
.L_944:
        /*0054*/ 	.word	0x00000000


	//----- nvinfo : EIATTR_CBANK_PARAM_SIZE
	.align		4
.L_945:
        /*0058*/ 	.byte	0x03, 0x19
        /*005a*/ 	.short	0x0290


	//----- nvinfo : EIATTR_PARAM_CBANK
	.align		4
        /*005c*/ 	.byte	0x04, 0x0a
        /*005e*/ 	.short	(.L_947 - .L_946)
	.align		4
.L_946:
        /*0060*/ 	.word	index@(.nv.constant0._ZN2at6native18elementwise_kernelILi128ELi4EZNS0_22gpu_kernel_impl_nocastIZZZNS0_25tanh_backward_kernel_cudaERNS_18TensorIteratorBaseEENKUlvE0_clEvENKUlvE1_clEvEUlN3c104HalfES8_E_EEvS4_RKT_EUliE_EEviT1_)
        /*0064*/ 	.short	0x0210
        /*0066*/ 	.short	0x0290


	//----- nvinfo : EIATTR_SW_WAR
	.align		4
.L_947:
        /*0068*/ 	.byte	0x04, 0x36
        /*006a*/ 	.short	(.L_949 - .L_948)
.L_948:
        /*006c*/ 	.word	0x00000008
.L_949:


//--------------------- .nv.info._ZN2at6native27unrolled_elementwise_kernelIZZZNS0_25tanh_backward_kernel_cudaERNS_18TensorIteratorBaseEENKUlvE0_clEvENKUlvE1_clEvEUlN3c104HalfES7_E_St5arrayIPcLm3EELi4E23TrivialOffsetCalculatorILi2EjESC_ILi1EjENS0_6memory15LoadWithoutCastENSF_16StoreWithoutCastEEEviT_T0_T2_T3_T4_T5_ --------------------------
	.section	.nv.info._ZN2at6native27unrolled_elementwise_kernelIZZZNS0_25tanh_backward_kernel_cudaERNS_18TensorIteratorBaseEENKUlvE0_clEvENKUlvE1_clEvEUlN3c104HalfES7_E_St5arrayIPcLm3EELi4E23TrivialOffsetCalculatorILi2EjESC_ILi1EjENS0_6memory15LoadWithoutCastENSF_16StoreWithoutCastEEEviT_T0_T2_T3_T4_T5_,"",@"SHT_CUDA_INFO"
	.sectionflags	@""
	.align	4


	//----- nvinfo : EIATTR_CUDA_API_VERSION
	.align		4
        /*0000*/ 	.byte	0x04, 0x37
        /*0002*/ 	.short	(.L_951 - .L_950)
.L_950:
        /*0004*/ 	.word	0x00000082


	//----- nvinfo : EIATTR_KPARAM_INFO
	.align		4
.L_951:
        /*0008*/ 	.byte	0x04, 0x17
        /*000a*/ 	.short	(.L_953 - .L_952)
.L_952:
        /*000c*/ 	.word	0x00000000
        /*0010*/ 	.short	0x0006
        /*0012*/ 	.short	0x0023
        /*0014*/ 	.byte	0x00, 0xf0, 0x05, 0x00


	//----- nvinfo : EIATTR_KPARAM_INFO
	.align		4
.L_953:
        /*0018*/ 	.byte	0x04, 0x17
        /*001a*/ 	.short	(.L_955 - .L_954)
.L_954:
        /*001c*/ 	.word	0x00000000
        /*0020*/ 	.short	0x0005
        /*0022*/ 	.short	0x0022
        /*0024*/ 	.byte	0x00, 0xf0, 0x05, 0x00


	//----- nvinfo : EIATTR_KPARAM_INFO
	.align		4
.L_955:
        /*0028*/ 	.byte	0x04, 0x17
        /*002a*/ 	.short	(.L_957 - .L_956)
.L_956:
        /*002c*/ 	.word	0x00000000
        /*0030*/ 	.short	0x0004
        /*0032*/ 	.short	0x0021
        /*0034*/ 	.byte	0x00, 0xf0, 0x05, 0x00


	//----- nvinfo : EIATTR_KPARAM_INFO
	.align		4
.L_957:
        /*0038*/ 	.byte	0x04, 0x17
        /*003a*/ 	.short	(.L_959 - .L_958)
.L_958:
        /*003c*/ 	.word	0x00000000
        /*0040*/ 	.short	0x0003
        /*0042*/ 	.short	0x0020
        /*0044*/ 	.byte	0x00, 0xf0, 0x05, 0x00


	//----- nvinfo : EIATTR_KPARAM_INFO
	.align		4
.L_959:
        /*0048*/ 	.byte	0x04, 0x17
        /*004a*/ 	.short	(.L_961 - .L_960)
.L_960:
        /*004c*/ 	.word	0x00000000
        /*0050*/ 	.short	0x0002
        /*0052*/ 	.short	0x0008
        /*0054*/ 	.byte	0x00, 0xf0, 0x61, 0x00


	//----- nvinfo : EIATTR_KPARAM_INFO
	.align		4
.L_961:
        /*0058*/ 	.byte	0x04, 0x17
        /*005a*/ 	.short	(.L_963 - .L_962)
.L_962:
        /*005c*/ 	.word	0x00000000
        /*0060*/ 	.short	0x0001
        /*0062*/ 	.short	0x0004
        /*0064*/ 	.byte	0x00, 0xf0, 0x05, 0x00


	//----- nvinfo : EIATTR_KPARAM_INFO
	.align		4
.L_963:
        /*0068*/ 	.byte	0x04, 0x17
        /*006a*/ 	.short	(.L_965 - .L_964)
.L_964:
        /*006c*/ 	.word	0x00000000
        /*0070*/ 	.short	0x0000
        /*0072*/ 	.short	0x0000
        /*0074*/ 	.byte	0x00, 0xf0, 0x11, 0x00


	//----- nvinfo : EIATTR_SPARSE_MMA_MASK
	.align		4
.L_965:
        /*0078*/ 	.byte	0x03, 0x50
        /*007a*/ 	.short	0x0000


	//----- nvinfo : EIATTR_MAXREG_COUNT
	.align		4
        /*007c*/ 	.byte	0x03, 0x1b
        /*007e*/ 	.short	0x00ff


	//----- nvinfo : EIATTR_MERCURY_ISA_VERSION
	.align		4
        /*0080*/ 	.byte	0x03, 0x5f
        /*0082*/ 	.short	0x0101


	//----- nvinfo : EIATTR_EXIT_INSTR_OFFSETS
	.align		4
        /*0084*/ 	.byte	0x04, 0x1c
        /*0086*/ 	.short	(.L_967 - .L_966)


	//   ....[0]....
.L_966:
        /*0088*/ 	.word	0x00000810


	//   ....[1]....
        /*008c*/ 	.word	0x00000860


	//----- nvinfo : EIATTR_MAX_THREADS
	.align		4
.L_967:
        /*0090*/ 	.byte	0x04, 0x05
        /*0092*/ 	.short	(.L_969 - .L_968)
.L_968:
        /*0094*/ 	.word	0x00000080
        /*0098*/ 	.word	0x00000001
        /*009c*/ 	.word	0x00000001


	//----- nvinfo : EIATTR_CRS_STACK_SIZE
	.align		4
.L_969:
        /*00a0*/ 	.byte	0x04, 0x1e
        /*00a2*/ 	.short	(.L_971 - .L_970)
.L_970:
        /*00a4*/ 	.word	0x00000000


	//----- nvinfo : EIATTR_CBANK_PARAM_SIZE
	.align		4
.L_971:
        /*00a8*/ 	.byte	0x03, 0x19
        /*00aa*/ 	.short	0x0024


	//----- nvinfo : EIATTR_PARAM_CBANK
	.align		4
        /*00ac*/ 	.byte	0x04, 0x0a
        /*00ae*/ 	.short	(.L_973 - .L_972)
	.align		4
.L_972:
        /*00b0*/ 	.word	index@(.nv.constant0._ZN2at6native27unrolled_elementwise_kernelIZZZNS0_25tanh_backward_kernel_cudaERNS_18TensorIteratorBaseEENKUlvE0_clEvENKUlvE1_clEvEUlN3c104HalfES7_E_St5arrayIPcLm3EELi4E23TrivialOffsetCalculatorILi2EjESC_ILi1EjENS0_6memory15LoadWithoutCastENSF_16StoreWithoutCastEEEviT_T0_T2_T3_T4_T5_)
        /*00b4*/ 	.short	0x0210
        /*00b6*/ 	.short	0x0024


	//----- nvinfo : EIATTR_SW_WAR
	.align		4
.L_973:
        /*00b8*/ 	.byte	0x04, 0x36
        /*00ba*/ 	.short	(.L_975 - .L_974)
.L_974:
        /*00bc*/ 	.word	0x00000008
.L_975:


//--------------------- .nv.info._ZN2at6native29vectorized_elementwise_kernelILi2EZZZNS0_25tanh_backward_kernel_cudaERNS_18TensorIteratorBaseEENKUlvE0_clEvENKUlvE1_clEvEUlN3c104HalfES7_E_St5arrayIPcLm3EEEEviT0_T1_ --------------------------
	.section	.nv.info._ZN2at6native29vectorized_elementwise_kernelILi2EZZZNS0_25tanh_backward_kernel_cudaERNS_18TensorIteratorBaseEENKUlvE0_clEvENKUlvE1_clEvEUlN3c104HalfES7_E_St5arrayIPcLm3EEEEviT0_T1_,"",@"SHT_CUDA_INFO"
	.sectionflags	@""
	.align	4


	//----- nvinfo : EIATTR_CUDA_API_VERSION
	.align		4
        /*0000*/ 	.byte	0x04, 0x37
        /*0002*/ 	.short	(.L_977 - .L_976)
.L_976:
        /*0004*/ 	.word	0x00000082


	//----- nvinfo : EIATTR_KPARAM_INFO
	.align		4
.L_977:
        /*0008*/ 	.byte	0x04, 0x17
        /*000a*/ 	.short	(.L_979 - .L_978)
.L_978:
        /*000c*/ 	.word	0x00000000
        /*0010*/ 	.short	0x0002
        /*0012*/ 	.short	0x0008
        /*0014*/ 	.byte	0x00, 0xf0, 0x61, 0x00


	//----- nvinfo : EIATTR_KPARAM_INFO
	.align		4
.L_979:
        /*0018*/ 	.byte	0x04, 0x17
        /*001a*/ 	.short	(.L_981 - .L_980)
.L_980:
        /*001c*/ 	.word	0x00000000
        /*0020*/ 	.short	0x0001
        /*0022*/ 	.short	0x0004
        /*0024*/ 	.byte	0x00, 0xf0, 0x05, 0x00


	//----- nvinfo : EIATTR_KPARAM_INFO
	.align		4
.L_981:
        /*0028*/ 	.byte	0x04, 0x17
        /*002a*/ 	.short	(.L_983 - .L_982)
.L_982:
        /*002c*/ 	.word	0x00000000
        /*0030*/ 	.short	0x0000
        /*0032*/ 	.short	0x0000
        /*0034*/ 	.byte	0x00, 0xf0, 0x11, 0x00


	//----- nvinfo : EIATTR_SPARSE_MMA_MASK
	.align		4
.L_983:
        /*0038*/ 	.byte	0x03, 0x50
        /*003a*/ 	.short	0x0000


	//----- nvinfo : EIATTR_MAXREG_COUNT
	.align		4
        /*003c*/ 	.byte	0x03, 0x1b
        /*003e*/ 	.short	0x00ff


	//----- nvinfo : EIATTR_MERCURY_ISA_VERSION
	.align		4
        /*0040*/ 	.byte	0x03, 0x5f
        /*0042*/ 	.short	0x0101


	//----- nvinfo : EIATTR_EXIT_INSTR_OFFSETS
	.align		4
        /*0044*/ 	.byte	0x04, 0x1c
        /*0046*/ 	.short	(.L_985 - .L_984)


	//   ....[0]....
.L_984:
        /*0048*/ 	.word	0x000006a0


	//   ....[1]....
        /*004c*/ 	.word	0x00001720


	//   ....[2]....
        /*0050*/ 	.word	0x00001770


	//----- nvinfo : EIATTR_MAX_THREADS
	.align		4
.L_985:
        /*0054*/ 	.byte	0x04, 0x05
        /*0056*/ 	.short	(.L_987 - .L_986)
.L_986:
        /*0058*/ 	.word	0x00000080
        /*005c*/ 	.word	0x00000001
        /*0060*/ 	.word	0x00000001


	//----- nvinfo : EIATTR_CRS_STACK_SIZE
	.align		4
.L_987:
        /*0064*/ 	.byte	0x04, 0x1e
        /*0066*/ 	.short	(.L_989 - .L_988)
.L_988:
        /*0068*/ 	.word	0x00000000


	//----- nvinfo : EIATTR_CBANK_PARAM_SIZE
	.align		4
.L_989:
        /*006c*/ 	.byte	0x03, 0x19
        /*006e*/ 	.short	0x0020


	//----- nvinfo : EIATTR_PARAM_CBANK
	.align		4
        /*0070*/ 	.byte	0x04, 0x0a
        /*0072*/ 	.short	(.L_991 - .L_990)
	.align		4
.L_990:
        /*0074*/ 	.word	index@(.nv.constant0._ZN2at6native29vectorized_elementwise_kernelILi2EZZZNS0_25tanh_backward_kernel_cudaERNS_18TensorIteratorBaseEENKUlvE0_clEvENKUlvE1_clEvEUlN3c104HalfES7_E_St5arrayIPcLm3EEEEviT0_T1_)
        /*0078*/ 	.short	0x0210
        /*007a*/ 	.short	0x0020


	//----- nvinfo : EIATTR_SW_WAR
	.align		4
.L_991:
        /*007c*/ 	.byte	0x04, 0x36
        /*007e*/ 	.short	(.L_993 - .L_992)
.L_992:
        /*0080*/ 	.word	0x00000008
.L_993:


//--------------------- .nv.info._ZN2at6native29vectorized_elementwise_kernelILi4EZZZNS0_25tanh_backward_kernel_cudaERNS_18TensorIteratorBaseEENKUlvE0_clEvENKUlvE1_clEvEUlN3c104HalfES7_E_St5arrayIPcLm3EEEEviT0_T1_ --------------------------
	.section	.nv.info._ZN2at6native29vectorized_elementwise_kernelILi4EZZZNS0_25tanh_backward_kernel_cudaERNS_18TensorIteratorBaseEENKUlvE0_clEvENKUlvE1_clEvEUlN3c104HalfES7_E_St5arrayIPcLm3EEEEviT0_T1_,"",@"SHT_CUDA_INFO"
	.sectionflags	@""
	.align	4


	//----- nvinfo : EIATTR_CUDA_API_VERSION
	.align		4
        /*0000*/ 	.byte	0x04, 0x37
        /*0002*/ 	.short	(.L_995 - .L_994)
.L_994:
        /*0004*/ 	.word	0x00000082


	//----- nvinfo : EIATTR_KPARAM_INFO
	.align		4
.L_995:
        /*0008*/ 	.byte	0x04, 0x17
        /*000a*/ 	.short	(.L_997 - .L_996)
.L_996:
        /*000c*/ 	.word	0x00000000
        /*0010*/ 	.short	0x0002
        /*0012*/ 	.short	0x0008
        /*0014*/ 	.byte	0x00, 0xf0, 0x61, 0x00


	//----- nvinfo : EIATTR_KPARAM_INFO
	.align		4
.L_997:
        /*0018*/ 	.byte	0x04, 0x17
        /*001a*/ 	.short	(.L_999 - .L_998)
.L_998:
        /*001c*/ 	.word	0x00000000
        /*0020*/ 	.short	0x0001
        /*0022*/ 	.short	0x0004
        /*0024*/ 	.byte	0x00, 0xf0, 0x05, 0x00


	//----- nvinfo : EIATTR_KPARAM_INFO
	.align		4
.L_999:
        /*0028*/ 	.byte	0x04, 0x17
        /*002a*/ 	.short	(.L_1001 - .L_1000)
.L_1000:
        /*002c*/ 	.word	0x00000000
        /*0030*/ 	.short	0x0000
        /*0032*/ 	.short	0x0000
        /*0034*/ 	.byte	0x00, 0xf0, 0x11, 0x00


	//----- nvinfo : EIATTR_SPARSE_MMA_MASK
	.align		4
.L_1001:
        /*0038*/ 	.byte	0x03, 0x50
        /*003a*/ 	.short	0x0000


	//----- nvinfo : EIATTR_MAXREG_COUNT
	.align		4
        /*003c*/ 	.byte	0x03, 0x1b
        /*003e*/ 	.short	0x00ff


	//----- nvinfo : EIATTR_MERCURY_ISA_VERSION
	.align		4
        /*0040*/ 	.byte	0x03, 0x5f
        /*0042*/ 	.short	0x0101


	//----- nvinfo : EIATTR_EXIT_INSTR_OFFSETS
	.align		4
        /*0044*/ 	.byte	0x04, 0x1c
        /*0046*/ 	.short	(.L_1003 - .L_1002)


	//   ....[0]....
.L_1002:
        /*0048*/ 	.word	0x00000640


	//   ....[1]....
        /*004c*/ 	.word	0x000016c0


	//   ....[2]....
        /*0050*/ 	.word	0x00001710


	//----- nvinfo : EIATTR_MAX_THREADS
	.align		4
.L_1003:
        /*0054*/ 	.byte	0x04, 0x05
        /*0056*/ 	.short	(.L_1005 - .L_1004)
.L_1004:
        /*0058*/ 	.word	0x00000080
        /*005c*/ 	.word	0x00000001
        /*0060*/ 	.word	0x00000001


	//----- nvinfo : EIATTR_CRS_STACK_SIZE
	.align		4
.L_1005:
        /*0064*/ 	.byte	0x04, 0x1e
        /*0066*/ 	.short	(.L_1007 - .L_1006)
.L_1006:
        /*0068*/ 	.word	0x00000000


	//----- nvinfo : EIATTR_CBANK_PARAM_SIZE
	.align		4
.L_1007:
        /*006c*/ 	.byte	0x03, 0x19
        /*006e*/ 	.short	0x0020


	//----- nvinfo : EIATTR_PARAM_CBANK
	.align		4
        /*0070*/ 	.byte	0x04, 0x0a
        /*0072*/ 	.short	(.L_1009 - .L_1008)
	.align		4
.L_1008:
        /*0074*/ 	.word	index@(.nv.constant0._ZN2at6native29vectorized_elementwise_kernelILi4EZZZNS0_25tanh_backward_kernel_cudaERNS_18TensorIteratorBaseEENKUlvE0_clEvENKUlvE1_clEvEUlN3c104HalfES7_E_St5arrayIPcLm3EEEEviT0_T1_)
        /*0078*/ 	.short	0x0210
        /*007a*/ 	.short	0x0020


	//----- nvinfo : EIATTR_SW_WAR
	.align		4
.L_1009:
        /*007c*/ 	.byte	0x04, 0x36
        /*007e*/ 	.short	(.L_1011 - .L_1010)
.L_1010:
        /*0080*/ 	.word	0x00000008
.L_1011:


//--------------------- .nv.info._ZN2at6native29vectorized_elementwise_kernelILi8EZZZNS0_25tanh_backward_kernel_cudaERNS_18TensorIteratorBaseEENKUlvE0_clEvENKUlvE1_clEvEUlN3c104HalfES7_E_St5arrayIPcLm3EEEEviT0_T1_ --------------------------
	.section	.nv.info._ZN2at6native29vectorized_elementwise_kernelILi8EZZZNS0_25tanh_backward_kernel_cudaERNS_18TensorIteratorBaseEENKUlvE0_clEvENKUlvE1_clEvEUlN3c104HalfES7_E_St5arrayIPcLm3EEEEviT0_T1_,"",@"SHT_CUDA_INFO"
	.sectionflags	@""
	.align	4


	//----- nvinfo : EIATTR_CUDA_API_VERSION
	.align		4
        /*0000*/ 	.byte	0x04, 0x37
        /*0002*/ 	.short	(.L_1013 - .L_1012)
.L_1012:
        /*0004*/ 	.word	0x00000082


	//----- nvinfo : EIATTR_KPARAM_INFO
	.align		4
.L_1013:
        /*0008*/ 	.byte	0x04, 0x17
        /*000a*/ 	.short	(.L_1015 - .L_1014)
.L_1014:
        /*000c*/ 	.word	0x00000000
        /*0010*/ 	.short	0x0002
        /*0012*/ 	.short	0x0008
        /*0014*/ 	.byte	0x00, 0xf0, 0x61, 0x00


	//----- nvinfo : EIATTR_KPARAM_INFO
	.align		4
.L_1015:
        /*0018*/ 	.byte	0x04, 0x17
        /*001a*/ 	.short	(.L_1017 - .L_1016)
.L_1016:
        /*001c*/ 	.word	0x00000000
        /*0020*/ 	.short	0x0001
        /*0022*/ 	.short	0x0004
        /*0024*/ 	.byte	0x00, 0xf0, 0x05, 0x00


	//----- nvinfo : EIATTR_KPARAM_INFO
	.align		4
.L_1017:
        /*0028*/ 	.byte	0x04, 0x17
        /*002a*/ 	.short	(.L_1019 - .L_1018)
.L_1018:
        /*002c*/ 	.word	0x00000000
        /*0030*/ 	.short	0x0000
        /*0032*/ 	.short	0x0000
        /*0034*/ 	.byte	0x00, 0xf0, 0x11, 0x00


	//----- nvinfo : EIATTR_SPARSE_MMA_MASK
	.align		4
.L_1019:
        /*0038*/ 	.byte	0x03, 0x50
        /*003a*/ 	.short	0x0000


	//----- nvinfo : EIATTR_MAXREG_COUNT
	.align		4
        /*003c*/ 	.byte	0x03, 0x1b
        /*003e*/ 	.short	0x00ff


	//----- nvinfo : EIATTR_MERCURY_ISA_VERSION
	.align		4
        /*0040*/ 	.byte	0x03, 0x5f
        /*0042*/ 	.short	0x0101


	//----- nvinfo : EIATTR_EXIT_INSTR_OFFSETS
	.align		4
        /*0044*/ 	.byte	0x04, 0x1c
        /*0046*/ 	.short	(.L_1021 - .L_1020)


	//   ....[0]....
.L_1020:
        /*0048*/ 	.word	0x00000610


	//   ....[1]....
        /*004c*/ 	.word	0x00001690


	//   ....[2]....
        /*0050*/ 	.word	0x000016e0


	//----- nvinfo : EIATTR_MAX_THREADS
	.align		4
.L_1021:
        /*0054*/ 	.byte	0x04, 0x05
        /*0056*/ 	.short	(.L_1023 - .L_1022)
.L_1022:
        /*0058*/ 	.word	0x00000080
        /*005c*/ 	.word	0x00000001
        /*0060*/ 	.word	0x00000001


	//----- nvinfo : EIATTR_CRS_STACK_SIZE
	.align		4
.L_1023:
        /*0064*/ 	.byte	0x04, 0x1e
        /*0066*/ 	.short	(.L_1025 - .L_1024)
.L_1024:
        /*0068*/ 	.word	0x00000000


	//----- nvinfo : EIATTR_CBANK_PARAM_SIZE
	.align		4
.L_1025:
        /*006c*/ 	.byte	0x03, 0x19
        /*006e*/ 	.short	0x0020


	//----- nvinfo : EIATTR_PARAM_CBANK
	.align		4
        /*0070*/ 	.byte	0x04, 0x0a
        /*0072*/ 	.short	(.L_1027 - .L_1026)
	.align		4
.L_1026:
        /*0074*/ 	.word	index@(.nv.constant0._ZN2at6native29vectorized_elementwise_kernelILi8EZZZNS0_25tanh_backward_kernel_cudaERNS_18TensorIteratorBaseEENKUlvE0_clEvENKUlvE1_clEvEUlN3c104HalfES7_E_St5arrayIPcLm3EEEEviT0_T1_)
        /*0078*/ 	.short	0x0210
        /*007a*/ 	.short	0x0020


	//----- nvinfo : EIATTR_SW_WAR
	.align		4
.L_1027:
        /*007c*/ 	.byte	0x04, 0x36
        /*007e*/ 	.short	(.L_1029 - .L_1028)
.L_1028:
        /*0080*/ 	.word	0x00000008
.L_1029:


//--------------------- .nv.info._ZN2at6native18elementwise_kernelILi128ELi4EZNS0_15gpu_kernel_implIZZZNS0_25tanh_backward_kernel_cudaERNS_18TensorIteratorBaseEENKUlvE0_clEvENKUlvE0_clEvEUlffE_EEvS4_RKT_EUliE_EEviT1_ --------------------------
	.section	.nv.info._ZN2at6native18elementwise_kernelILi128ELi4EZNS0_15gpu_kernel_implIZZZNS0_25tanh_backward_kernel_cudaERNS_18TensorIteratorBaseEENKUlvE0_clEvENKUlvE0_clEvEUlffE_EEvS4_RKT_EUliE_EEviT1_,"",@"SHT_CUDA_INFO"
	.sectionflags	@""
	.align	4


	//----- nvinfo : EIATTR_CUDA_API_VERSION
	.align		4
        /*0000*/ 	.byte	0x04, 0x37
        /*0002*/ 	.short	(.L_1031 - .L_1030)
.L_1030:
        /*0004*/ 	.word	0x00000082


	//----- nvinfo : EIATTR_KPARAM_INFO
	.align		4
.L_1031:
        /*0008*/ 	.byte	0x04, 0x17
        /*000a*/ 	.short	(.L_1033 - .L_1032)
.L_1032:
        /*000c*/ 	.word	0x00000000
        /*0010*/ 	.short	0x0001
        /*0012*/ 	.short	0x0008
        /*0014*/ 	.byte	0x00, 0xf0, 0x21, 0x0a


	//----- nvinfo : EIATTR_KPARAM_INFO
	.align		4
.L_1033:
        /*0018*/ 	.byte	0x04, 0x17
        /*001a*/ 	.short	(.L_1035 - .L_1034)
.L_1034:
        /*001c*/ 	.word	0x00000000
        /*0020*/ 	.short	0x0000
        /*0022*/ 	.short	0x0000
        /*0024*/ 	.byte	0x00, 0xf0, 0x11, 0x00


	//----- nvinfo : EIATTR_SPARSE_MMA_MASK
	.align		4
.L_1035:
        /*0028*/ 	.byte	0x03, 0x50
        /*002a*/ 	.short	0x0000


	//----- nvinfo : EIATTR_MAXREG_COUNT
	.align		4
        /*002c*/ 	.byte	0x03, 0x1b
        /*002e*/ 	.short	0x0080


	//----- nvinfo : EIATTR_EXTERNS
	.align		4
        /*0030*/ 	.byte	0x04, 0x0f
        /*0032*/ 	.short	(.L_1037 - .L_1036)


	//   ....[0]....
	.align		4
.L_1036:
        /*0034*/ 	.word	index@(__assertfail)


	//----- nvinfo : EIATTR_MERCURY_ISA_VERSION
	.align		4
.L_1037:
        /*0038*/ 	.byte	0x03, 0x5f
        /*003a*/ 	.short	0x0101


	//----- nvinfo : EIATTR_SYSCALL_OFFSETS
	.align		4
        /*003c*/ 	.byte	0x04, 0x46
        /*003e*/ 	.short	(.L_1039 - .L_1038)


	//   ....[0]....
.L_1038:
        /*0040*/ 	.word	0x00002490


	//   ....[1]....
        /*0044*/ 	.word	0x000032b0


	//   ....[2]....
        /*0048*/ 	.word	0x00004120


	//   ....[3]....
        /*004c*/ 	.word	0x000065e0


	//   ....[4]....
        /*0050*/ 	.word	0x00007400


	//   ....[5]....
        /*0054*/ 	.word	0x00008270


	//   ....[6]....
        /*0058*/ 	.word	0x0000a720


	//   ....[7]....
        /*005c*/ 	.word	0x0000b540


	//   ....[8]....
        /*0060*/ 	.word	0x0000c3b0


	//   ....[9]....
        /*0064*/ 	.word	0x0000e850


	//   ....[10]....
        /*0068*/ 	.word	0x0000f670


	//   ....[11]....
        /*006c*/ 	.word	0x000104e0


	//----- nvinfo : EIATTR_EXIT_INSTR_OFFSETS
	.align		4
.L_1039:
        /*0070*/ 	.byte	0x04, 0x1c
        /*0072*/ 	.short	(.L_1041 - .L_1040)


	//   ....[0]....
.L_1040:
        /*0074*/ 	.word	0x0000c460


	//   ....[1]....
        /*0078*/ 	.word	0x0000f800


	//   ....[2]....
        /*007c*/ 	.word	0x0000f840


	//   ....[3]....
        /*0080*/ 	.word	0x0000f8d0


	//   ....[4]....
        /*0084*/ 	.word	0x0000f900


	//   ....[5]....
        /*0088*/ 	.word	0x0000f930


	//   ....[6]....
        /*008c*/ 	.word	0x0000f9b0


	//   ....[7]....
        /*0090*/ 	.word	0x0000f9e0


	//   ....[8]....
        /*0094*/ 	.word	0x0000fa70


	//   ....[9]....
        /*0098*/ 	.word	0x0000fab0


	//   ....[10]....
        /*009c*/ 	.word	0x0000faf0


	//   ....[11]....
        /*00a0*/ 	.word	0x0000fbb0


	//   ....[12]....
        /*00a4*/ 	.word	0x0000fc00


	//   ....[13]....
        /*00a8*/ 	.word	0x0000fd80


	//   ....[14]....
        /*00ac*/ 	.word	0x0000fed0


	//   ....[15]....
        /*00b0*/ 	.word	0x0000ff00


	//   ....[16]....
        /*00b4*/ 	.word	0x0000ffb0


	//   ....[17]....
        /*00b8*/ 	.word	0x00010120


	//   ....[18]....
        /*00bc*/ 	.word	0x00010290


	//   ....[19]....
        /*00c0*/ 	.word	0x000103e0


	//   ....[20]....
        /*00c4*/ 	.word	0x000104f0


	//   ....[21]....
        /*00c8*/ 	.word	0x00010520


	//   ....[22]....
        /*00cc*/ 	.word	0x00010550


	//----- nvinfo : EIATTR_MAX_THREADS
	.align		4
.L_1041:
        /*00d0*/ 	.byte	0x04, 0x05
        /*00d2*/ 	.short	(.L_1043 - .L_1042)
.L_1042:
        /*00d4*/ 	.word	0x00000080
        /*00d8*/ 	.word	0x00000001
        /*00dc*/ 	.word	0x00000001


	//----- nvinfo : EIATTR_CRS_STACK_SIZE
	.align		4
.L_1043:
        /*00e0*/ 	.byte	0x04, 0x1e
        /*00e2*/ 	.short	(.L_1045 - .L_1044)
.L_1044:
        /*00e4*/ 	.word	0x00000000


	//----- nvinfo : EIATTR_CBANK_PARAM_SIZE
	.align		4
.L_1045:
        /*00e8*/ 	.byte	0x03, 0x19
        /*00ea*/ 	.short	0x0290


	//----- nvinfo : EIATTR_PARAM_CBANK
	.align		4
        /*00ec*/ 	.byte	0x04, 0x0a
        /*00ee*/ 	.short	(.L_1047 - .L_1046)
	.align		4
.L_1046:
        /*00f0*/ 	.word	index@(.nv.constant0._ZN2at6native18elementwise_kernelILi128ELi4EZNS0_15gpu_kernel_implIZZZNS0_25tanh_backward_kernel_cudaERNS_18TensorIteratorBaseEENKUlvE0_clEvENKUlvE0_clEvEUlffE_EEvS4_RKT_EUliE_EEviT1_)
        /*00f4*/ 	.short	0x0210
        /*00f6*/ 	.short	0x0290


	//----- nvinfo : EIATTR_SW_WAR
	.align		4
.L_1047:
        /*00f8*/ 	.byte	0x04, 0x36
        /*00fa*/ 	.short	(.L_1049 - .L_1048)
.L_1048:
        /*00fc*/ 	.word	0x00000008
.L_1049:


//--------------------- .nv.info._ZN2at6native27unrolled_elementwise_kernelIZZZNS0_25tanh_backward_kernel_cudaERNS_18TensorIteratorBaseEENKUlvE0_clEvENKUlvE0_clEvEUlffE_St5arrayIPcLm3EELi4E23TrivialOffsetCalculatorILi2EjESA_ILi1EjENS0_6memory12LoadWithCastILi2EEENSD_13StoreWithCastILi1EEEEEviT_T0_T2_T3_T4_T5_ --------------------------
	.section	.nv.info._ZN2at6native27unrolled_elementwise_kernelIZZZNS0_25tanh_backward_kernel_cudaERNS_18TensorIteratorBaseEENKUlvE0_clEvENKUlvE0_clEvEUlffE_St5arrayIPcLm3EELi4E23TrivialOffsetCalculatorILi2EjESA_ILi1EjENS0_6memory12LoadWithCastILi2EEENSD_13StoreWithCastILi1EEEEEviT_T0_T2_T3_T4_T5_,"",@"SHT_CUDA_INFO"
	.sectionflags	@""
	.align	4


	//----- nvinfo : EIATTR_CUDA_API_VERSION
	.align		4
        /*0000*/ 	.byte	0x04, 0x37
        /*0002*/ 	.short	(.L_1051 - .L_1050)
.L_1050:
        /*0004*/ 	.word	0x00000082


	//----- nvinfo : EIATTR_KPARAM_INFO
	.align		4
.L_1051:
        /*0008*/ 	.byte	0x04, 0x17
        /*000a*/ 	.short	(.L_1053 - .L_1052)
.L_1052:
        /*000c*/ 	.word	0x00000000
        /*0010*/ 	.short	0x0006
        /*0012*/ 	.short	0x0030
        /*0014*/ 	.byte	0x00, 0xf0, 0x21, 0x00


	//----- nvinfo : EIATTR_KPARAM_INFO
	.align		4
.L_1053:
        /*0018*/ 	.byte	0x04, 0x17
        /*001a*/ 	.short	(.L_1055 - .L_1054)
.L_1054:
        /*001c*/ 	.word	0x00000000
        /*0020*/ 	.short	0x0005
        /*0022*/ 	.short	0x0024
        /*0024*/ 	.byte	0x00, 0xf0, 0x31, 0x00


	//----- nvinfo : EIATTR_KPARAM_INFO
	.align		4
.L_1055:
        /*0028*/ 	.byte	0x04, 0x17
        /*002a*/ 	.short	(.L_1057 - .L_1056)
.L_1056:
        /*002c*/ 	.word	0x00000000
        /*0030*/ 	.short	0x0004
        /*0032*/ 	.short	0x0021
        /*0034*/ 	.byte	0x00, 0xf0, 0x05, 0x00


	//----- nvinfo : EIATTR_KPARAM_INFO
	.align		4
.L_1057:
        /*0038*/ 	.byte	0x04, 0x17
        /*003a*/ 	.short	(.L_1059 - .L_1058)
.L_1058:
        /*003c*/ 	.word	0x00000000
        /*0040*/ 	.short	0x0003
        /*0042*/ 	.short	0x0020
        /*0044*/ 	.byte	0x00, 0xf0, 0x05, 0x00


	//----- nvinfo : EIATTR_KPARAM_INFO
	.align		4
.L_1059:
        /*0048*/ 	.byte	0x04, 0x17
        /*004a*/ 	.short	(.L_1061 - .L_1060)
.L_1060:
        /*004c*/ 	.word	0x00000000
        /*0050*/ 	.short	0x0002
        /*0052*/ 	.short	0x0008
        /*0054*/ 	.byte	0x00, 0xf0, 0x61, 0x00


	//----- nvinfo : EIATTR_KPARAM_INFO
	.align		4
.L_1061:
        /*0058*/ 	.byte	0x04, 0x17
        /*005a*/ 	.short	(.L_1063 - .L_1062)
.L_1062:
        /*005c*/ 	.word	0x00000000
        /*0060*/ 	.short	0x0001
        /*0062*/ 	.short	0x0004
        /*0064*/ 	.byte	0x00, 0xf0, 0x05, 0x00


	//----- nvinfo : EIATTR_KPARAM_INFO
	.align		4
.L_1063:
        /*0068*/ 	.byte	0x04, 0x17
        /*006a*/ 	.short	(.L_1065 - .L_1064)
.L_1064:
        /*006c*/ 	.word	0x00000000
        /*0070*/ 	.short	0x0000
        /*0072*/ 	.short	0x0000
        /*0074*/ 	.byte	0x00, 0xf0, 0x11, 0x00


	//----- nvinfo : EIATTR_SPARSE_MMA_MASK
	.align		4
.L_1065:
        /*0078*/ 	.byte	0x03, 0x50
        /*007a*/ 	.short	0x0000


	//----- nvinfo : EIATTR_MAXREG_COUNT
	.align		4
        /*007c*/ 	.byte	0x03, 0x1b
        /*007e*/ 	.short	0x00ff


	//----- nvinfo : EIATTR_EXTERNS
	.align		4
        /*0080*/ 	.byte	0x04, 0x0f
        /*0082*/ 	.short	(.L_1067 - .L_1066)


	//   ....[0]....
	.align		4
.L_1066:
        /*0084*/ 	.word	index@(__assertfail)


	//----- nvinfo : EIATTR_MERCURY_ISA_VERSION
	.align		4
.L_1067:
        /*0088*/ 	.byte	0x03, 0x5f
        /*008a*/ 	.short	0x0101


	//----- nvinfo : EIATTR_SYSCALL_OFFSETS
	.align		4
        /*008c*/ 	.byte	0x04, 0x46
        /*008e*/ 	.short	(.L_1069 - .L_1068)


	//   ....[0]....
.L_1068:
        /*0090*/ 	.word	0x00000e90


	//   ....[1]....
        /*0094*/ 	.word	0x00001cc0


	//   ....[2]....
        /*0098*/ 	.word	0x00002b70


	//   ....[3]....
        /*009c*/ 	.word	0x000039a0


	//   ....[4]....
        /*00a0*/ 	.word	0x00004850


	//   ....[5]....
        /*00a4*/ 	.word	0x00005690


	//   ....[6]....
        /*00a8*/ 	.word	0x00006530


	//   ....[7]....
        /*00ac*/ 	.word	0x00007340


	//   ....[8]....
        /*00b0*/ 	.word	0x000082c0


	//   ....[9]....
        /*00b4*/ 	.word	0x00009190


	//   ....[10]....
        /*00b8*/ 	.word	0x0000a050


	//   ....[11]....
        /*00bc*/ 	.word	0x0000af10


	//----- nvinfo : EIATTR_EXIT_INSTR_OFFSETS
	.align		4
.L_1069:
        /*00c0*/ 	.byte	0x04, 0x1c
        /*00c2*/ 	.short	(.L_1071 - .L_1070)


	//   ....[0]....
.L_1070:
        /*00c4*/ 	.word	0x0000a0f0


	//   ....[1]....
        /*00c8*/ 	.word	0x0000a230


	//   ....[2]....
        /*00cc*/ 	.word	0x0000a270


	//   ....[3]....
        /*00d0*/ 	.word	0x0000a300


	//   ....[4]....
        /*00d4*/ 	.word	0x0000a330


	//   ....[5]....
        /*00d8*/ 	.word	0x0000a360


	//   ....[6]....
        /*00dc*/ 	.word	0x0000a3e0


	//   ....[7]....
        /*00e0*/ 	.word	0x0000a410


	//   ....[8]....
        /*00e4*/ 	.word	0x0000a4a0


	//   ....[9]....
        /*00e8*/ 	.word	0x0000a4e0


	//   ....[10]....
        /*00ec*/ 	.word	0x0000a520


	//   ....[11]....
        /*00f0*/ 	.word	0x0000a5e0


	//   ....[12]....
        /*00f4*/ 	.word	0x0000a630


	//   ....[13]....
        /*00f8*/ 	.word	0x0000a7b0


	//   ....[14]....
        /*00fc*/ 	.word	0x0000a900


	//   ....[15]....
        /*0100*/ 	.word	0x0000a930


	//   ....[16]....
        /*0104*/ 	.word	0x0000a9e0


	//   ....[17]....
        /*0108*/ 	.word	0x0000ab50


	//   ....[18]....
        /*010c*/ 	.word	0x0000acc0


	//   ....[19]....
        /*0110*/ 	.word	0x0000ae10


	//   ....[20]....
        /*0114*/ 	.word	0x0000af20


	//   ....[21]....
        /*0118*/ 	.word	0x0000af50


	//   ....[22]....
        /*011c*/ 	.word	0x0000af80


	//----- nvinfo : EIATTR_MAX_THREADS
	.align		4
.L_1071:
        /*0120*/ 	.byte	0x04, 0x05
        /*0122*/ 	.short	(.L_1073 - .L_1072)
.L_1072:
        /*0124*/ 	.word	0x00000080
        /*0128*/ 	.word	0x00000001
        /*012c*/ 	.word	0x00000001


	//----- nvinfo : EIATTR_CRS_STACK_SIZE
	.align		4
.L_1073:
        /*0130*/ 	.byte	0x04, 0x1e
        /*0132*/ 	.short	(.L_1075 - .L_1074)
.L_1074:
        /*0134*/ 	.word	0x00000000


	//----- nvinfo : EIATTR_CBANK_PARAM_SIZE
	.align		4
.L_1075:
        /*0138*/ 	.byte	0x03, 0x19
        /*013a*/ 	.short	0x0038


	//----- nvinfo : EIATTR_PARAM_CBANK
	.align		4
        /*013c*/ 	.byte	0x04, 0x0a
        /*013e*/ 	.short	(.L_1077 - .L_1076)
	.align		4
.L_1076:
        /*0140*/ 	.word	index@(.nv.constant0._ZN2at6native27unrolled_elementwise_kernelIZZZNS0_25tanh_backward_kernel_cudaERNS_18TensorIteratorBaseEENKUlvE0_clEvENKUlvE0_clEvEUlffE_St5arrayIPcLm3EELi4E23TrivialOffsetCalculatorILi2EjESA_ILi1EjENS0_6memory12LoadWithCastILi2EEENSD_13StoreWithCastILi1EEEEEviT_T0_T2_T3_T4_T5_)
        /*0144*/ 	.short	0x0210
        /*0146*/ 	.short	0x0038


	//----- nvinfo : EIATTR_SW_WAR
	.align		4
.L_1077:
        /*0148*/ 	.byte	0x04, 0x36
        /*014a*/ 	.short	(.L_1079 - .L_1078)
.L_1078:
        /*014c*/ 	.word	0x00000008
.L_1079:


//--------------------- .nv.info._ZN2at6native18elementwise_kernelILi128ELi2EZNS0_22gpu_kernel_impl_nocastIZZZNS0_25tanh_backward_kernel_cudaERNS_18TensorIteratorBaseEENKUlvE0_clEvENKUlvE0_clEvEUlffE_EEvS4_RKT_EUliE_EEviT1_ --------------------------
	.section	.nv.info._ZN2at6native18elementwise_kernelILi128ELi2EZNS0_22gpu_kernel_impl_nocastIZZZNS0_25tanh_backward_kernel_cudaERNS_18TensorIteratorBaseEENKUlvE0_clEvENKUlvE0_clEvEUlffE_EEvS4_RKT_EUliE_EEviT1_,"",@"SHT_CUDA_INFO"
	.sectionflags	@""
	.align	4


	//----- nvinfo : EIATTR_CUDA_API_VERSION
	.align		4
        /*0000*/ 	.byte	0x04, 0x37
        /*0002*/ 	.short	(.L_1081 - .L_1080)
.L_1080:
        /*0004*/ 	.word	0x00000082


	//----- nvinfo : EIATTR_KPARAM_INFO
	.align		4
.L_1081:
        /*0008*/ 	.byte	0x04, 0x17
        /*000a*/ 	.short	(.L_1083 - .L_1082)
.L_1082:
        /*000c*/ 	.word	0x00000000
        /*0010*/ 	.short	0x0001
        /*0012*/ 	.short	0x0008
        /*0014*/ 	.byte	0x00, 0xf0, 0x21, 0x0a


	//----- nvinfo : EIATTR_KPARAM_INFO
	.align		4
.L_1083:
        /*0018*/ 	.byte	0x04, 0x17
        /*001a*/ 	.short	(.L_1085 - .L_1084)
.L_1084:
        /*001c*/ 	.word	0x00000000
        /*0020*/ 	.short	0x0000
        /*0022*/ 	.short	0x0000
        /*0024*/ 	.byte	0x00, 0xf0, 0x11, 0x00


	//----- nvinfo : EIATTR_SPARSE_MMA_MASK
	.align		4
.L_1085:
        /*0028*/ 	.byte	0x03, 0x50
        /*002a*/ 	.short	0x0000


	//----- nvinfo : EIATTR_MAXREG_COUNT
	.align		4
        /*002c*/ 	.byte	0x03, 0x1b
        /*002e*/ 	.short	0x0080


	//----- nvinfo : EIATTR_MERCURY_ISA_VERSION
	.align		4
        /*0030*/ 	.byte	0x03, 0x5f
        /*0032*/ 	.short	0x0101


	//----- nvinfo : EIATTR_EXIT_INSTR_OFFSETS
	.align		4
        /*0034*/ 	.byte	0x04, 0x1c
        /*0036*/ 	.short	(.L_1087 - .L_1086)


	//   ....[0]....
.L_1086:
        /*0038*/ 	.word	0x000017c0


	//   ....[1]....
        /*003c*/ 	.word	0x00002ec0


	//----- nvinfo : EIATTR_MAX_THREADS
	.align		4
.L_1087:
        /*0040*/ 	.byte	0x04, 0x05
        /*0042*/ 	.short	(.L_1089 - .L_1088)
.L_1088:
        /*0044*/ 	.word	0x00000080
        /*0048*/ 	.word	0x00000001
        /*004c*/ 	.word	0x00000001


	//----- nvinfo : EIATTR_CRS_STACK_SIZE
	.align		4
.L_1089:
        /*0050*/ 	.byte	0x04, 0x1e
        /*0052*/ 	.short	(.L_1091 - .L_1090)
.L_1090:
        /*0054*/ 	.word	0x00000000


	//----- nvinfo : EIATTR_CBANK_PARAM_SIZE
	.align		4
.L_1091:
        /*0058*/ 	.byte	0x03, 0x19
        /*005a*/ 	.short	0x0290


	//----- nvinfo : EIATTR_PARAM_CBANK
	.align		4
        /*005c*/ 	.byte	0x04, 0x0a
        /*005e*/ 	.short	(.L_1093 - .L_1092)
	.align		4
.L_1092:
        /*0060*/ 	.word	index@(.nv.constant0._ZN2at6native18elementwise_kernelILi128ELi2EZNS0_22gpu_kernel_impl_nocastIZZZNS0_25tanh_backward_kernel_cudaERNS_18TensorIteratorBaseEENKUlvE0_clEvENKUlvE0_clEvEUlffE_EEvS4_RKT_EUliE_EEviT1_)
        /*0064*/ 	.short	0x0210
        /*0066*/ 	.short	0x0290


	//----- nvinfo : EIATTR_SW_WAR
	.align		4
.L_1093:
        /*0068*/ 	.byte	0x04, 0x36
        /*006a*/ 	.short	(.L_1095 - .L_1094)
.L_1094:
        /*006c*/ 	.word	0x00000008
.L_1095:


//--------------------- .nv.info._ZN2at6native27unrolled_elementwise_kernelIZZZNS0_25tanh_backward_kernel_cudaERNS_18TensorIteratorBaseEENKUlvE0_clEvENKUlvE0_clEvEUlffE_St5arrayIPcLm3EELi4E23TrivialOffsetCalculatorILi2EjESA_ILi1EjENS0_6memory15LoadWithoutCastENSD_16StoreWithoutCastEEEviT_T0_T2_T3_T4_T5_ --------------------------
	.section	.nv.info._ZN2at6native27unrolled_elementwise_kernelIZZZNS0_25tanh_backward_kernel_cudaERNS_18TensorIteratorBaseEENKUlvE0_clEvENKUlvE0_clEvEUlffE_St5arrayIPcLm3EELi4E23TrivialOffsetCalculatorILi2EjESA_ILi1EjENS0_6memory15LoadWithoutCastENSD_16StoreWithoutCastEEEviT_T0_T2_T3_T4_T5_,"",@"SHT_CUDA_INFO"
	.sectionflags	@""
	.align	4


	//----- nvinfo : EIATTR_CUDA_API_VERSION
	.align		4
        /*0000*/ 	.byte	0x04, 0x37
        /*0002*/ 	.short	(.L_1097 - .L_1096)
.L_1096:
        /*0004*/ 	.word	0x00000082


	//----- nvinfo : EIATTR_KPARAM_INFO
	.align		4
.L_1097:
        /*0008*/ 	.byte	0x04, 0x17
        /*000a*/ 	.short	(.L_1099 - .L_1098)
.L_1098:
        /*000c*/ 	.word	0x00000000
        /*0010*/ 	.short	0x0006
        /*0012*/ 	.short	0x0023
        /*0014*/ 	.byte	0x00, 0xf0, 0x05, 0x00


	//----- nvinfo : EIATTR_KPARAM_INFO
	.align		4
.L_1099:
        /*0018*/ 	.byte	0x04, 0x17
        /*001a*/ 	.short	(.L_1101 - .L_1100)
.L_1100:
        /*001c*/ 	.word	0x00000000
        /*0020*/ 	.short	0x0005
        /*0022*/ 	.short	0x0022
        /*0024*/ 	.byte	0x00, 0xf0, 0x05, 0x00


	//----- nvinfo : EIATTR_KPARAM_INFO
	.align		4
.L_1101:
        /*0028*/ 	.byte	0x04, 0x17
        /*002a*/ 	.short	(.L_1103 - .L_1102)
.L_1102:
        /*002c*/ 	.word	0x00000000
        /*0030*/ 	.short	0x0004
        /*0032*/ 	.short	0x0021
        /*0034*/ 	.byte	0x00, 0xf0, 0x05, 0x00


	//----- nvinfo : EIATTR_KPARAM_INFO
	.align		4
.L_1103:
        /*0038*/ 	.byte	0x04, 0x17
        /*003a*/ 	.short	(.L_1105 - .L_1104)
.L_1104:
        /*003c*/ 	.word	0x00000000
        /*0040*/ 	.short	0x0003
        /*0042*/ 	.short	0x0020
        /*0044*/ 	.byte	0x00, 0xf0, 0x05, 0x00


	//----- nvinfo : EIATTR_KPARAM_INFO
	.align		4
.L_1105:
        /*0048*/ 	.byte	0x04, 0x17
        /*004a*/ 	.short	(.L_1107 - .L_1106)
.L_1106:
        /*004c*/ 	.word	0x00000000
        /*0050*/ 	.short	0x0002
        /*0052*/ 	.short	0x0008
        /*0054*/ 	.byte	0x00, 0xf0, 0x61, 0x00


	//----- nvinfo : EIATTR_KPARAM_INFO
	.align		4
.L_1107:
        /*0058*/ 	.byte	0x04, 0x17
        /*005a*/ 	.short	(.L_1109 - .L_1108)
.L_1108:
        /*005c*/ 	.word	0x00000000
        /*0060*/ 	.short	0x0001
        /*0062*/ 	.short	0x0004
        /*0064*/ 	.byte	0x00, 0xf0, 0x05, 0x00


	//----- nvinfo : EIATTR_KPARAM_INFO
	.align		4
.L_1109:
        /*0068*/ 	.byte	0x04, 0x17
        /*006a*/ 	.short	(.L_1111 - .L_1110)
.L_1110:
        /*006c*/ 	.word	0x00000000
        /*0070*/ 	.short	0x0000
        /*0072*/ 	.short	0x0000
        /*0074*/ 	.byte	0x00, 0xf0, 0x11, 0x00


	//----- nvinfo : EIATTR_SPARSE_MMA_MASK
	.align		4
.L_1111:
        /*0078*/ 	.byte	0x03, 0x50
        /*007a*/ 	.short	0x0000


	//----- nvinfo : EIATTR_MAXREG_COUNT
	.align		4
        /*007c*/ 	.byte	0x03, 0x1b
        /*007e*/ 	.short	0x00ff


	//----- nvinfo : EIATTR_MERCURY_ISA_VERSION
	.align		4
        /*0080*/ 	.byte	0x03, 0x5f
        /*0082*/ 	.short	0x0101


	//----- nvinfo : EIATTR_EXIT_INSTR_OFFSETS
	.align		4
        /*0084*/ 	.byte	0x04, 0x1c
        /*0086*/ 	.short	(.L_1113 - .L_1112)


	//   ....[0]....
.L_1112:
        /*0088*/ 	.word	0x000004d0


	//   ....[1]....
        /*008c*/ 	.word	0x00000540


	//----- nvinfo : EIATTR_MAX_THREADS
	.align		4
.L_1113:
        /*0090*/ 	.byte	0x04, 0x05
        /*0092*/ 	.short	(.L_1115 - .L_1114)
.L_1114:
        /*0094*/ 	.word	0x00000080
        /*0098*/ 	.word	0x00000001
        /*009c*/ 	.word	0x00000001


	//----- nvinfo : EIATTR_CRS_STACK_SIZE
	.align		4
.L_1115:
        /*00a0*/ 	.byte	0x04, 0x1e
        /*00a2*/ 	.short	(.L_1117 - .L_1116)
.L_1116:
        /*00a4*/ 	.word	0x00000000


	//----- nvinfo : EIATTR_CBANK_PARAM_SIZE
	.align		4
.L_1117:
        /*00a8*/ 	.byte	0x03, 0x19
        /*00aa*/ 	.short	0x0024


	//----- nvinfo : EIATTR_PARAM_CBANK
	.align		4
        /*00ac*/ 	.byte	0x04, 0x0a
        /*00ae*/ 	.short	(.L_1119 - .L_1118)
	.align		4
.L_1118:
        /*00b0*/ 	.word	index@(.nv.constant0._ZN2at6native27unrolled_elementwise_kernelIZZZNS0_25tanh_backward_kernel_cudaERNS_18TensorIteratorBaseEENKUlvE0_clEvENKUlvE0_clEvEUlffE_St5arrayIPcLm3EELi4E23TrivialOffsetCalculatorILi2EjESA_ILi1EjENS0_6memory15LoadWithoutCastENSD_16StoreWithoutCastEEEviT_T0_T2_T3_T4_T5_)
        /*00b4*/ 	.short	0x0210
        /*00b6*/ 	.short	0x0024


	//----- nvinfo : EIATTR_SW_WAR
	.align		4
.L_1119:
        /*00b8*/ 	.byte	0x04, 0x36
        /*00ba*/ 	.short	(.L_1121 - .L_1120)
.L_1120:
        /*00bc*/ 	.word	0x00000008
.L_1121:


//--------------------- .nv.info._ZN2at6native29vectorized_elementwise_kernelILi2EZZZNS0_25tanh_backward_kernel_cudaERNS_18TensorIteratorBaseEENKUlvE0_clEvENKUlvE0_clEvEUlffE_St5arrayIPcLm3EEEEviT0_T1_ --------------------------
	.section	.nv.info._ZN2at6native29vectorized_elementwise_kernelILi2EZZZNS0_25tanh_backward_kernel_cudaERNS_18TensorIteratorBaseEENKUlvE0_clEvENKUlvE0_clEvEUlffE_St5arrayIPcLm3EEEEviT0_T1_,"",@"SHT_CUDA_INFO"
	.sectionflags	@""
	.align	4


	//----- nvinfo : EIATTR_CUDA_API_VERSION
	.align		4
        /*0000*/ 	.byte	0x04, 0x37
        /*0002*/ 	.short	(.L_1123 - .L_1122)
.L_1122:
        /*0004*/ 	.word	0x00000082


	//----- nvinfo : EIATTR_KPARAM_INFO
	.align		4
.L_1123:
        /*0008*/ 	.byte	0x04, 0x17
        /*000a*/ 	.short	(.L_1125 - .L_1124)
.L_1124:
        /*000c*/ 	.word	0x00000000
        /*0010*/ 	.short	0x0002
        /*0012*/ 	.short	0x0008
        /*0014*/ 	.byte	0x00, 0xf0, 0x61, 0x00


	//----- nvinfo : EIATTR_KPARAM_INFO
	.align		4
.L_1125:
        /*0018*/ 	.byte	0x04, 0x17
        /*001a*/ 	.short	(.L_1127 - .L_1126)
.L_1126:
        /*001c*/ 	.word	0x00000000
        /*0020*/ 	.short	0x0001
        /*0022*/ 	.short	0x0004
        /*0024*/ 	.byte	0x00, 0xf0, 0x05, 0x00


	//----- nvinfo : EIATTR_KPARAM_INFO
	.align		4
.L_1127:
        /*0028*/ 	.byte	0x04, 0x17
        /*002a*/ 	.short	(.L_1129 - .L_1128)
.L_1128:
        /*002c*/ 	.word	0x00000000
        /*0030*/ 	.short	0x0000
        /*0032*/ 	.short	0x0000
        /*0034*/ 	.byte	0x00, 0xf0, 0x11, 0x00


	//----- nvinfo : EIATTR_SPARSE_MMA_MASK
	.align		4
.L_1129:
        /*0038*/ 	.byte	0x03, 0x50
        /*003a*/ 	.short	0x0000


	//----- nvinfo : EIATTR_MAXREG_COUNT
	.align		4
        /*003c*/ 	.byte	0x03, 0x1b
        /*003e*/ 	.short	0x00ff


	//----- nvinfo : EIATTR_MERCURY_ISA_VERSION
	.align		4
        /*0040*/ 	.byte	0x03, 0x5f
        /*0042*/ 	.short	0x0101


	//----- nvinfo : EIATTR_EXIT_INSTR_OFFSETS
	.align		4
        /*0044*/ 	.byte	0x04, 0x1c
        /*0046*/ 	.short	(.L_1131 - .L_1130)


	//   ....[0]....
.L_1130:
        /*0048*/ 	.word	0x000002e0


	//   ....[1]....
        /*004c*/ 	.word	0x00000cb0


	//   ....[2]....
        /*0050*/ 	.word	0x00000d00


	//----- nvinfo : EIATTR_MAX_THREADS
	.align		4
.L_1131:
        /*0054*/ 	.byte	0x04, 0x05
        /*0056*/ 	.short	(.L_1133 - .L_1132)
.L_1132:
        /*0058*/ 	.word	0x00000080
        /*005c*/ 	.word	0x00000001
        /*0060*/ 	.word	0x00000001


	//----- nvinfo : EIATTR_CRS_STACK_SIZE
	.align		4
.L_1133:
        /*0064*/ 	.byte	0x04, 0x1e
        /*0066*/ 	.short	(.L_1135 - .L_1134)
.L_1134:
        /*0068*/ 	.word	0x00000000


	//----- nvinfo : EIATTR_CBANK_PARAM_SIZE
	.align		4
.L_1135:
        /*006c*/ 	.byte	0x03, 0x19
        /*006e*/ 	.short	0x0020


	//----- nvinfo : EIATTR_PARAM_CBANK
	.align		4
        /*0070*/ 	.byte	0x04, 0x0a
        /*0072*/ 	.short	(.L_1137 - .L_1136)
	.align		4
.L_1136:
        /*0074*/ 	.word	index@(.nv.constant0._ZN2at6native29vectorized_elementwise_kernelILi2EZZZNS0_25tanh_backward_kernel_cudaERNS_18TensorIteratorBaseEENKUlvE0_clEvENKUlvE0_clEvEUlffE_St5arrayIPcLm3EEEEviT0_T1_)
        /*0078*/ 	.short	0x0210
        /*007a*/ 	.short	0x0020


	//----- nvinfo : EIATTR_SW_WAR
	.align		4
.L_1137:
        /*007c*/ 	.byte	0x04, 0x36
        /*007e*/ 	.short	(.L_1139 - .L_1138)
.L_1138:
        /*0080*/ 	.word	0x00000008
.L_1139:


//--------------------- .nv.info._ZN2at6native29vectorized_elementwise_kernelILi4EZZZNS0_25tanh_backward_kernel_cudaERNS_18TensorIteratorBaseEENKUlvE0_clEvENKUlvE0_clEvEUlffE_St5arrayIPcLm3EEEEviT0_T1_ --------------------------
	.section	.nv.info._ZN2at6native29vectorized_elementwise_kernelILi4EZZZNS0_25tanh_backward_kernel_cudaERNS_18TensorIteratorBaseEENKUlvE0_clEvENKUlvE0_clEvEUlffE_St5arrayIPcLm3EEEEviT0_T1_,"",@"SHT_CUDA_INFO"
	.sectionflags	@""
	.align	4


	//----- nvinfo : EIATTR_CUDA_API_VERSION
	.align		4
        /*0000*/ 	.byte	0x04, 0x37
        /*0002*/ 	.short	(.L_1141 - .L_1140)
.L_1140:
        /*0004*/ 	.word	0x00000082


	//----- nvinfo : EIATTR_KPARAM_INFO
	.align		4
.L_1141:
        /*0008*/ 	.byte	0x04, 0x17
        /*000a*/ 	.short	(.L_1143 - .L_1142)
.L_1142:
        /*000c*/ 	.word	0x00000000
        /*0010*/ 	.short	0x0002
        /*0012*/ 	.short	0x0008
        /*0014*/ 	.byte	0x00, 0xf0, 0x61, 0x00


	//----- nvinfo : EIATTR_KPARAM_INFO
	.align		4
.L_1143:
        /*0018*/ 	.byte	0x04, 0x17
        /*001a*/ 	.short	(.L_1145 - .L_1144)
.L_1144:
        /*001c*/ 	.word	0x00000000
        /*0020*/ 	.short	0x0001
        /*0022*/ 	.short	0x0004
        /*0024*/ 	.byte	0x00, 0xf0, 0x05, 0x00


	//----- nvinfo : EIATTR_KPARAM_INFO
	.align		4
.L_1145:
        /*0028*/ 	.byte	0x04, 0x17
        /*002a*/ 	.short	(.L_1147 - .L_1146)
.L_1146:
        /*002c*/ 	.word	0x00000000
        /*0030*/ 	.short	0x0000
        /*0032*/ 	.short	0x0000
        /*0034*/ 	.byte	0x00, 0xf0, 0x11, 0x00


	//----- nvinfo : EIATTR_SPARSE_MMA_MASK
	.align		4
.L_1147:
        /*0038*/ 	.byte	0x03, 0x50
        /*003a*/ 	.short	0x0000


	//----- nvinfo : EIATTR_MAXREG_COUNT
	.align		4
        /*003c*/ 	.byte	0x03, 0x1b
        /*003e*/ 	.short	0x00ff


	//----- nvinfo : EIATTR_MERCURY_ISA_VERSION
	.align		4
        /*0040*/ 	.byte	0x03, 0x5f
        /*0042*/ 	.short	0x0101


	//----- nvinfo : EIATTR_EXIT_INSTR_OFFSETS
	.align		4
        /*0044*/ 	.byte	0x04, 0x1c
        /*0046*/ 	.short	(.L_1149 - .L_1148)


	//   ....[0]....
.L_1148:
        /*0048*/ 	.word	0x00000280


	//   ....[1]....
        /*004c*/ 	.word	0x00000c50


	//   ....[2]....
        /*0050*/ 	.word	0x00000ca0


	//----- nvinfo : EIATTR_MAX_THREADS
	.align		4
.L_1149:
        /*0054*/ 	.byte	0x04, 0x05
        /*0056*/ 	.short	(.L_1151 - .L_1150)
.L_1150:
        /*0058*/ 	.word	0x00000080
        /*005c*/ 	.word	0x00000001
        /*0060*/ 	.word	0x00000001


	//----- nvinfo : EIATTR_CRS_STACK_SIZE
	.align		4
.L_1151:
        /*0064*/ 	.byte	0x04, 0x1e
        /*0066*/ 	.short	(.L_1153 - .L_1152)
.L_1152:
        /*0068*/ 	.word	0x00000000


	//----- nvinfo : EIATTR_CBANK_PARAM_SIZE
	.align		4
.L_1153:
        /*006c*/ 	.byte	0x03, 0x19
        /*006e*/ 	.short	0x0020


	//----- nvinfo : EIATTR_PARAM_CBANK
	.align		4
        /*0070*/ 	.byte	0x04, 0x0a
        /*0072*/ 	.short	(.L_1155 - .L_1154)
	.align		4
.L_1154:
        /*0074*/ 	.word	index@(.nv.constant0._ZN2at6native29vectorized_elementwise_kernelILi4EZZZNS0_25tanh_backward_kernel_cudaERNS_18TensorIteratorBaseEENKUlvE0_clEvENKUlvE0_clEvEUlffE_St5arrayIPcLm3EEEEviT0_T1_)
        /*0078*/ 	.short	0x0210
        /*007a*/ 	.short	0x0020


	//----- nvinfo : EIATTR_SW_WAR
	.align		4
.L_1155:
        /*007c*/ 	.byte	0x04, 0x36
        /*007e*/ 	.short	(.L_1157 - .L_1156)
.L_1156:
        /*0080*/ 	.word	0x00000008
.L_1157:


//--------------------- .nv.info._ZN2at6native29vectorized_elementwise_kernelILi8EZZZNS0_25tanh_backward_kernel_cudaERNS_18TensorIteratorBaseEENKUlvE0_clEvENKUlvE0_clEvEUlffE_St5arrayIPcLm3EEEEviT0_T1_ --------------------------
	.section	.nv.info._ZN2at6native29vectorized_elementwise_kernelILi8EZZZNS0_25tanh_backward_kernel_cudaERNS_18TensorIteratorBaseEENKUlvE0_clEvENKUlvE0_clEvEUlffE_St5arrayIPcLm3EEEEviT0_T1_,"",@"SHT_CUDA_INFO"
	.sectionflags	@""
	.align	4


	//----- nvinfo : EIATTR_CUDA_API_VERSION
	.align		4
        /*0000*/ 	.byte	0x04, 0x37
        /*0002*/ 	.short	(.L_1159 - .L_1158)
.L_1158:
        /*0004*/ 	.word	0x00000082


	//----- nvinfo : EIATTR_KPARAM_INFO
	.align		4
.L_1159:
        /*0008*/ 	.byte	0x04, 0x17
        /*000a*/ 	.short	(.L_1161 - .L_1160)
.L_1160:
        /*000c*/ 	.word	0x00000000
        /*0010*/ 	.short	0x0002
        /*0012*/ 	.short	0x0008
        /*0014*/ 	.byte	0x00, 0xf0, 0x61, 0x00


	//----- nvinfo : EIATTR_KPARAM_INFO
	.align		4
.L_1161:
        /*0018*/ 	.byte	0x04, 0x17
        /*001a*/ 	.short	(.L_1163 - .L_1162)
.L_1162:
        /*001c*/ 	.word	0x00000000
        /*0020*/ 	.short	0x0001
        /*0022*/ 	.short	0x0004
        /*0024*/ 	.byte	0x00, 0xf0, 0x05, 0x00


	//----- nvinfo : EIATTR_KPARAM_INFO
	.align		4
.L_1163:
        /*0028*/ 	.byte	0x04, 0x17
        /*002a*/ 	.short	(.L_1165 - .L_1164)
.L_1164:
        /*002c*/ 	.word	0x00000000
        /*0030*/ 	.short	0x0000
        /*0032*/ 	.short	0x0000
        /*0034*/ 	.byte	0x00, 0xf0, 0x11, 0x00


	//----- nvinfo : EIATTR_SPARSE_MMA_MASK
	.align		4
.L_1165:
        /*0038*/ 	.byte	0x03, 0x50
        /*003a*/ 	.short	0x0000


	//----- nvinfo : EIATTR_MAXREG_COUNT
	.align		4
        /*003c*/ 	.byte	0x03, 0x1b
        /*003e*/ 	.short	0x00ff


	//----- nvinfo : EIATTR_MERCURY_ISA_VERSION
	.align		4
        /*0040*/ 	.byte	0x03, 0x5f
        /*0042*/ 	.short	0x0101


	//----- nvinfo : EIATTR_EXIT_INSTR_OFFSETS
	.align		4
        /*0044*/ 	.byte	0x04, 0x1c
        /*0046*/ 	.short	(.L_1167 - .L_1166)


	//   ....[0]....
.L_1166:
        /*0048*/ 	.word	0x00000280


	//   ....[1]....
        /*004c*/ 	.word	0x00000c50


	//   ....[2]....
        /*0050*/ 	.word	0x00000ca0


	//----- nvinfo : EIATTR_MAX_THREADS
	.align		4
.L_1167:
        /*0054*/ 	.byte	0x04, 0x05
        /*0056*/ 	.short	(.L_1169 - .L_1168)
.L_1168:
        /*0058*/ 	.word	0x00000080
        /*005c*/ 	.word	0x00000001
        /*0060*/ 	.word	0x00000001


	//----- nvinfo : EIATTR_CRS_STACK_SIZE
	.align		4
.L_1169:
        /*0064*/ 	.byte	0x04, 0x1e
        /*0066*/ 	.short	(.L_1171 - .L_1170)
.L_1170:
        /*0068*/ 	.word	0x00000000


	//----- nvinfo : EIATTR_CBANK_PARAM_SIZE
	.align		4
.L_1171:
        /*006c*/ 	.byte	0x03, 0x19
        /*006e*/ 	.short	0x0020


	//----- nvinfo : EIATTR_PARAM_CBANK
	.align		4
        /*0070*/ 	.byte	0x04, 0x0a
        /*0072*/ 	.short	(.L_1173 - .L_1172)
	.align		4
.L_1172:
        /*0074*/ 	.word	index@(.nv.constant0._ZN2at6native29vectorized_elementwise_kernelILi8EZZZNS0_25tanh_backward_kernel_cudaERNS_18TensorIteratorBaseEENKUlvE0_clEvENKUlvE0_clEvEUlffE_St5arrayIPcLm3EEEEviT0_T1_)
        /*0078*/ 	.short	0x0210
        /*007a*/ 	.short	0x0020


	//----- nvinfo : EIATTR_SW_WAR
	.align		4
.L_1173:
        /*007c*/ 	.byte	0x04, 0x36
        /*007e*/ 	.short	(.L_1175 - .L_1174)
.L_1174:
        /*0080*/ 	.word	0x00000008
.L_1175:


//--------------------- .nv.info._ZN2at6native18elementwise_kernelILi128ELi4EZNS0_15gpu_kernel_implIZZZNS0_25tanh_backward_kernel_cudaERNS_18TensorIteratorBaseEENKUlvE0_clEvENKUlvE_clEvEUlddE_EEvS4_RKT_EUliE_EEviT1_ --------------------------
	.section	.nv.info._ZN2at6native18elementwise_kernelILi128ELi4EZNS0_15gpu_kernel_implIZZZNS0_25tanh_backward_kernel_cudaERNS_18TensorIteratorBaseEENKUlvE0_clEvENKUlvE_clEvEUlddE_EEvS4_RKT_EUliE_EEviT1_,"",@"SHT_CUDA_INFO"
	.sectionflags	@""
	.align	4


	//----- nvinfo : EIATTR_CUDA_API_VERSION
	.align		4
        /*0000*/ 	.byte	0x04, 0x37
        /*0002*/ 	.short	(.L_1177 - .L_1176)
.L_1176:
        /*0004*/ 	.word	0x00000082


	//----- nvinfo : EIATTR_KPARAM_INFO
	.align		4
.L_1177:
        /*0008*/ 	.byte	0x04, 0x17
        /*000a*/ 	.short	(.L_1179 - .L_1178)
.L_1178:
        /*000c*/ 	.word	0x00000000
        /*0010*/ 	.short	0x0001
        /*0012*/ 	.short	0x0008
        /*0014*/ 	.byte	0x00, 0xf0, 0x21, 0x0a


	//----- nvinfo : EIATTR_KPARAM_INFO
	.align		4
.L_1179:
        /*0018*/ 	.byte	0x04, 0x17
        /*001a*/ 	.short	(.L_1181 - .L_1180)
.L_1180:
        /*001c*/ 	.word	0x00000000
        /*0020*/ 	.short	0x0000
        /*0022*/ 	.short	0x0000
        /*0024*/ 	.byte	0x00, 0xf0, 0x11, 0x00


	//----- nvinfo : EIATTR_SPARSE_MMA_MASK
	.align		4
.L_1181:
        /*0028*/ 	.byte	0x03, 0x50
        /*002a*/ 	.short	0x0000


	//----- nvinfo : EIATTR_MAXREG_COUNT
	.align		4
        /*002c*/ 	.byte	0x03, 0x1b
        /*002e*/ 	.short	0x0080


	//----- nvinfo : EIATTR_EXTERNS
	.align		4
        /*0030*/ 	.byte	0x04, 0x0f
        /*0032*/ 	.short	(.L_1183 - .L_1182)


	//   ....[0]....
	.align		4
.L_1182:
        /*0034*/ 	.word	index@(__assertfail)


	//----- nvinfo : EIATTR_MERCURY_ISA_VERSION
	.align		4
.L_1183:
        /*0038*/ 	.byte	0x03, 0x5f
        /*003a*/ 	.short	0x0101


	//----- nvinfo : EIATTR_SYSCALL_OFFSETS
	.align		4
        /*003c*/ 	.byte	0x04, 0x46
        /*003e*/ 	.short	(.L_1185 - .L_1184)


	//   ....[0]....
.L_1184:
        /*0040*/ 	.word	0x00002590


	//   ....[1]....
        /*0044*/ 	.word	0x000034a0


	//   ....[2]....
        /*0048*/ 	.word	0x000045e0


	//   ....[3]....
        /*004c*/ 	.word	0x00006ba0


	//   ....[4]....
        /*0050*/ 	.word	0x00007ab0


	//   ....[5]....
        /*0054*/ 	.word	0x00008bf0


	//   ....[6]....
        /*0058*/ 	.word	0x0000b1a0


	//   ....[7]....
        /*005c*/ 	.word	0x0000c0b0


	//   ....[8]....
        /*0060*/ 	.word	0x0000d1f0


	//   ....[9]....
        /*0064*/ 	.word	0x0000f790


	//   ....[10]....
        /*0068*/ 	.word	0x000106a0


	//   ....[11]....
        /*006c*/ 	.word	0x000117e0


	//----- nvinfo : EIATTR_EXIT_INSTR_OFFSETS
	.align		4
.L_1185:
        /*0070*/ 	.byte	0x04, 0x1c
        /*0072*/ 	.short	(.L_1187 - .L_1186)


	//   ....[0]....
.L_1186:
        /*0074*/ 	.word	0x0000d2a0


	//   ....[1]....
        /*0078*/ 	.word	0x00010820


	//   ....[2]....
        /*007c*/ 	.word	0x00010860


	//   ....[3]....
        /*0080*/ 	.word	0x000108f0


	//   ....[4]....
        /*0084*/ 	.word	0x00010920


	//   ....[5]....
        /*0088*/ 	.word	0x00010950


	//   ....[6]....
        /*008c*/ 	.word	0x00010a20


	//   ....[7]....
        /*0090*/ 	.word	0x00010aa0


	//   ....[8]....
        /*0094*/ 	.word	0x00010b80


	//   ....[9]....
        /*0098*/ 	.word	0x00010c10


	//   ....[10]....
        /*009c*/ 	.word	0x00010c30


	//   ....[11]....
        /*00a0*/ 	.word	0x00010cf0


	//   ....[12]....
        /*00a4*/ 	.word	0x00010d20


	//   ....[13]....
        /*00a8*/ 	.word	0x00010ef0


	//   ....[14]....
        /*00ac*/ 	.word	0x00011090


	//   ....[15]....
        /*00b0*/ 	.word	0x00011110


	//   ....[16]....
        /*00b4*/ 	.word	0x000111c0


	//   ....[17]....
        /*00b8*/ 	.word	0x00011380


	//   ....[18]....
        /*00bc*/ 	.word	0x00011540


	//   ....[19]....
        /*00c0*/ 	.word	0x000116e0


	//   ....[20]....
        /*00c4*/ 	.word	0x000117f0


	//   ....[21]....
        /*00c8*/ 	.word	0x00011820


	//   ....[22]....
        /*00cc*/ 	.word	0x00011850


	//----- nvinfo : EIATTR_MAX_THREADS
	.align		4
.L_1187:
        /*00d0*/ 	.byte	0x04, 0x05
        /*00d2*/ 	.short	(.L_1189 - .L_1188)
.L_1188:
        /*00d4*/ 	.word	0x00000080
        /*00d8*/ 	.word	0x00000001
        /*00dc*/ 	.word	0x00000001


	//----- nvinfo : EIATTR_CRS_STACK_SIZE
	.align		4
.L_1189:
        /*00e0*/ 	.byte	0x04, 0x1e
        /*00e2*/ 	.short	(.L_1191 - .L_1190)
.L_1190:
        /*00e4*/ 	.word	0x00000000


	//----- nvinfo : EIATTR_CBANK_PARAM_SIZE
	.align		4
.L_1191:
        /*00e8*/ 	.byte	0x03, 0x19
        /*00ea*/ 	.short	0x0290


	//----- nvinfo : EIATTR_PARAM_CBANK
	.align		4
        /*00ec*/ 	.byte	0x04, 0x0a
        /*00ee*/ 	.short	(.L_1193 - .L_1192)
	.align		4
.L_1192:
        /*00f0*/ 	.word	index@(.nv.constant0._ZN2at6native18elementwise_kernelILi128ELi4EZNS0_15gpu_kernel_implIZZZNS0_25tanh_backward_kernel_cudaERNS_18TensorIteratorBaseEENKUlvE0_clEvENKUlvE_clEvEUlddE_EEvS4_RKT_EUliE_EEviT1_)
        /*00f4*/ 	.short	0x0210
        /*00f6*/ 	.short	0x0290


	//----- nvinfo : EIATTR_SW_WAR
	.align		4
.L_1193:
        /*00f8*/ 	.byte	0x04, 0x36
        /*00fa*/ 	.short	(.L_1195 - .L_1194)
.L_1194:
        /*00fc*/ 	.word	0x00000008
.L_1195:


//--------------------- .nv.info._ZN2at6native27unrolled_elementwise_kernelIZZZNS0_25tanh_backward_kernel_cudaERNS_18TensorIteratorBaseEENKUlvE0_clEvENKUlvE_clEvEUlddE_St5arrayIPcLm3EELi4E23TrivialOffsetCalculatorILi2EjESA_ILi1EjENS0_6memory12LoadWithCastILi2EEENSD_13StoreWithCastILi1EEEEEviT_T0_T2_T3_T4_T5_ --------------------------
	.section	.nv.info._ZN2at6native27unrolled_elementwise_kernelIZZZNS0_25tanh_backward_kernel_cudaERNS_18TensorIteratorBaseEENKUlvE0_clEvENKUlvE_clEvEUlddE_St5arrayIPcLm3EELi4E23TrivialOffsetCalculatorILi2EjESA_ILi1EjENS0_6memory12LoadWithCastILi2EEENSD_13StoreWithCastILi1EEEEEviT_T0_T2_T3_T4_T5_,"",@"SHT_CUDA_INFO"
	.sectionflags	@""
	.align	4


	//----- nvinfo : EIATTR_CUDA_API_VERSION
	.align		4
        /*0000*/ 	.byte	0x04, 0x37
        /*0002*/ 	.short	(.L_1197 - .L_1196)
.L_1196:
        /*0004*/ 	.word	0x00000082


	//----- nvinfo : EIATTR_KPARAM_INFO
	.align		4
.L_1197:
        /*0008*/ 	.byte	0x04, 0x17
        /*000a*/ 	.short	(.L_1199 - .L_1198)
.L_1198:
        /*000c*/ 	.word	0x00000000
        /*0010*/ 	.short	0x0006
        /*0012*/ 	.short	0x0030
        /*0014*/ 	.byte	0x00, 0xf0, 0x21, 0x00


	//----- nvinfo : EIATTR_KPARAM_INFO
	.align		4
.L_1199:
        /*0018*/ 	.byte	0x04, 0x17
        /*001a*/ 	.short	(.L_1201 - .L_1200)
.L_1200:
        /*001c*/ 	.word	0x00000000
        /*0020*/ 	.short	0x0005
        /*0022*/ 	.short	0x0024
        /*0024*/ 	.byte	0x00, 0xf0, 0x31, 0x00


	//----- nvinfo : EIATTR_KPARAM_INFO
	.align		4
.L_1201:
        /*0028*/ 	.byte	0x04, 0x17
        /*002a*/ 	.short	(.L_1203 - .L_1202)
.L_1202:
        /*002c*/ 	.word	0x00000000
        /*0030*/ 	.short	0x0004
        /*0032*/ 	.short	0x0021
        /*0034*/ 	.byte	0x00, 0xf0, 0x05, 0x00


	//----- nvinfo : EIATTR_KPARAM_INFO
	.align		4
.L_1203:
        /*0038*/ 	.byte	0x04, 0x17
        /*003a*/ 	.short	(.L_1205 - .L_1204)
.L_1204:
        /*003c*/ 	.word	0x00000000
        /*0040*/ 	.short	0x0003
        /*0042*/ 	.short	0x0020
        /*0044*/ 	.byte	0x00, 0xf0, 0x05, 0x00


	//----- nvinfo : EIATTR_KPARAM_INFO
	.align		4
.L_1205:
        /*0048*/ 	.byte	0x04, 0x17
        /*004a*/ 	.short	(.L_1207 - .L_1206)
.L_1206:
        /*004c*/ 	.word	0x00000000
        /*0050*/ 	.short	0x0002
        /*0052*/ 	.short	0x0008
        /*0054*/ 	.byte	0x00, 0xf0, 0x61, 0x00


	//----- nvinfo : EIATTR_KPARAM_INFO
	.align		4
.L_1207:
        /*0058*/ 	.byte	0x04, 0x17
        /*005a*/ 	.short	(.L_1209 - .L_1208)
.L_1208:
        /*005c*/ 	.word	0x00000000
        /*0060*/ 	.short	0x0001
        /*0062*/ 	.short	0x0004
        /*0064*/ 	.byte	0x00, 0xf0, 0x05, 0x00


	//----- nvinfo : EIATTR_KPARAM_INFO
	.align		4
.L_1209:
        /*0068*/ 	.byte	0x04, 0x17
        /*006a*/ 	.short	(.L_1211 - .L_1210)
.L_1210:
        /*006c*/ 	.word	0x00000000
        /*0070*/ 	.short	0x0000
        /*0072*/ 	.short	0x0000
        /*0074*/ 	.byte	0x00, 0xf0, 0x11, 0x00


	//----- nvinfo : EIATTR_SPARSE_MMA_MASK
	.align		4
.L_1211:
        /*0078*/ 	.byte	0x03, 0x50
        /*007a*/ 	.short	0x0000


	//----- nvinfo : EIATTR_MAXREG_COUNT
	.align		4
        /*007c*/ 	.byte	0x03, 0x1b
        /*007e*/ 	.short	0x00ff


	//----- nvinfo : EIATTR_EXTERNS
	.align		4
        /*0080*/ 	.byte	0x04, 0x0f
        /*0082*/ 	.short	(.L_1213 - .L_1212)


	//   ....[0]....
	.align		4
.L_1212:
        /*0084*/ 	.word	index@(__assertfail)


	//----- nvinfo : EIATTR_MERCURY_ISA_VERSION
	.align		4
.L_1213:
        /*0088*/ 	.byte	0x03, 0x5f
        /*008a*/ 	.short	0x0101


	//----- nvinfo : EIATTR_SYSCALL_OFFSETS
	.align		4
        /*008c*/ 	.byte	0x04, 0x46
        /*008e*/ 	.short	(.L_1215 - .L_1214)


	//   ....[0]....
.L_1214:
        /*0090*/ 	.word	0x00000fa0


	//   ....[1]....
        /*0094*/ 	.word	0x00001ec0


	//   ....[2]....
        /*0098*/ 	.word	0x00002e60


	//   ....[3]....
        /*009c*/ 	.word	0x00003d80


	//   ....[4]....
        /*00a0*/ 	.word	0x00004d30


	//   ....[5]....
        /*00a4*/ 	.word	0x00005c50


	//   ....[6]....
        /*00a8*/ 	.word	0x00006be0


	//   ....[7]....
        /*00ac*/ 	.word	0x00007b10


	//   ....[8]....
        /*00b0*/ 	.word	0x00008d50


	//   ....[9]....
        /*00b4*/ 	.word	0x00009ee0


	//   ....[10]....
        /*00b8*/ 	.word	0x0000b060


	//   ....[11]....
        /*00bc*/ 	.word	0x0000c200


	//----- nvinfo : EIATTR_EXIT_INSTR_OFFSETS
	.align		4
.L_1215:
        /*00c0*/ 	.byte	0x04, 0x1c
        /*00c2*/ 	.short	(.L_1217 - .L_1216)


	//   ....[0]....
.L_1216:
        /*00c4*/ 	.word	0x0000b100


	//   ....[1]....
        /*00c8*/ 	.word	0x0000b240


	//   ....[2]....
        /*00cc*/ 	.word	0x0000b280


	//   ....[3]....
        /*00d0*/ 	.word	0x0000b310


	//   ....[4]....
        /*00d4*/ 	.word	0x0000b340


	//   ....[5]....
        /*00d8*/ 	.word	0x0000b370


	//   ....[6]....
        /*00dc*/ 	.word	0x0000b440


	//   ....[7]....
        /*00e0*/ 	.word	0x0000b4c0


	//   ....[8]....
        /*00e4*/ 	.word	0x0000b5a0


	//   ....[9]....
        /*00e8*/ 	.word	0x0000b630


	//   ....[10]....
        /*00ec*/ 	.word	0x0000b650


	//   ....[11]....
        /*00f0*/ 	.word	0x0000b710


	//   ....[12]....
        /*00f4*/ 	.word	0x0000b740


	//   ....[13]....
        /*00f8*/ 	.word	0x0000b910


	//   ....[14]....
        /*00fc*/ 	.word	0x0000bab0


	//   ....[15]....
        /*0100*/ 	.word	0x0000bb30


	//   ....[16]....
        /*0104*/ 	.word	0x0000bbe0


	//   ....[17]....
        /*0108*/ 	.word	0x0000bda0


	//   ....[18]....
        /*010c*/ 	.word	0x0000bf60


	//   ....[19]....
        /*0110*/ 	.word	0x0000c100


	//   ....[20]....
        /*0114*/ 	.word	0x0000c210


	//   ....[21]....
        /*0118*/ 	.word	0x0000c240


	//   ....[22]....
        /*011c*/ 	.word	0x0000c270


	//----- nvinfo : EIATTR_MAX_THREADS
	.align		4
.L_1217:
        /*0120*/ 	.byte	0x04, 0x05
        /*0122*/ 	.short	(.L_1219 - .L_1218)
.L_1218:
        /*0124*/ 	.word	0x00000080
        /*0128*/ 	.word	0x00000001
        /*012c*/ 	.word	0x00000001


	//----- nvinfo : EIATTR_CRS_STACK_SIZE
	.align		4
.L_1219:
        /*0130*/ 	.byte	0x04, 0x1e
        /*0132*/ 	.short	(.L_1221 - .L_1220)
.L_1220:
        /*0134*/ 	.word	0x00000000


	//----- nvinfo : EIATTR_CBANK_PARAM_SIZE
	.align		4
.L_1221:
        /*0138*/ 	.byte	0x03, 0x19
        /*013a*/ 	.short	0x0038


	//----- nvinfo : EIATTR_PARAM_CBANK
	.align		4
        /*013c*/ 	.byte	0x04, 0x0a
        /*013e*/ 	.short	(.L_1223 - .L_1222)
	.align		4
.L_1222:
        /*0140*/ 	.word	index@(.nv.constant0._ZN2at6native27unrolled_elementwise_kernelIZZZNS0_25tanh_backward_kernel_cudaERNS_18TensorIteratorBaseEENKUlvE0_clEvENKUlvE_clEvEUlddE_St5arrayIPcLm3EELi4E23TrivialOffsetCalculatorILi2EjESA_ILi1EjENS0_6memory12LoadWithCastILi2EEENSD_13StoreWithCastILi1EEEEEviT_T0_T2_T3_T4_T5_)
        /*0144*/ 	.short	0x0210
        /*0146*/ 	.short	0x0038


	//----- nvinfo : EIATTR_SW_WAR
	.align		4
.L_1223:
        /*0148*/ 	.byte	0x04, 0x36
        /*014a*/ 	.short	(.L_1225 - .L_1224)
.L_1224:
        /*014c*/ 	.word	0x00000008
.L_1225:


//--------------------- .nv.info._ZN2at6native18elementwise_kernelILi128ELi2EZNS0_22gpu_kernel_impl_nocastIZZZNS0_25tanh_backward_kernel_cudaERNS_18TensorIteratorBaseEENKUlvE0_clEvENKUlvE_clEvEUlddE_EEvS4_RKT_EUliE_EEviT1_ --------------------------
	.section	.nv.info._ZN2at6native18elementwise_kernelILi128ELi2EZNS0_22gpu_kernel_impl_nocastIZZZNS0_25tanh_backward_kernel_cudaERNS_18TensorIteratorBaseEENKUlvE0_clEvENKUlvE_clEvEUlddE_EEvS4_RKT_EUliE_EEviT1_,"",@"SHT_CUDA_INFO"
	.sectionflags	@""
	.align	4


	//----- nvinfo : EIATTR_CUDA_API_VERSION
	.align		4
        /*0000*/ 	.byte	0x04, 0x37
        /*0002*/ 	.short	(.L_1227 - .L_1226)
.L_1226:
        /*0004*/ 	.word	0x00000082


	//----- nvinfo : EIATTR_KPARAM_INFO
	.align		4
.L_1227:
        /*0008*/ 	.byte	0x04, 0x17
        /*000a*/ 	.short	(.L_1229 - .L_1228)
.L_1228:
        /*000c*/ 	.word	0x00000000
        /*0010*/ 	.short	0x0001
        /*0012*/ 	.short	0x0008
        /*0014*/ 	.byte	0x00, 0xf0, 0x21, 0x0a


	//----- nvinfo : EIATTR_KPARAM_INFO
	.align		4
.L_1229:
        /*0018*/ 	.byte	0x04, 0x17
        /*001a*/ 	.short	(.L_1231 - .L_1230)
.L_1230:
        /*001c*/ 	.word	0x00000000
        /*0020*/ 	.short	0x0000
        /*0022*/ 	.short	0x0000
        /*0024*/ 	.byte	0x00, 0xf0, 0x11, 0x00


	//----- nvinfo : EIATTR_SPARSE_MMA_MASK
	.align		4
.L_1231:
        /*0028*/ 	.byte	0x03, 0x50
        /*002a*/ 	.short	0x0000


	//----- nvinfo : EIATTR_MAXREG_COUNT
	.align		4
        /*002c*/ 	.byte	0x03, 0x1b
        /*002e*/ 	.short	0x0080


	//----- nvinfo : EIATTR_MERCURY_ISA_VERSION
	.align		4
        /*0030*/ 	.byte	0x03, 0x5f
        /*0032*/ 	.short	0x0101


	//----- nvinfo : EIATTR_EXIT_INSTR_OFFSETS
	.align		4
        /*0034*/ 	.byte	0x04, 0x1c
        /*0036*/ 	.short	(.L_1233 - .L_1232)


	//   ....[0]....
.L_1232:
        /*0038*/ 	.word	0x000017c0


	//   ....[1]....
        /*003c*/ 	.word	0x00002ec0


	//----- nvinfo : EIATTR_MAX_THREADS
	.align		4
.L_1233:
        /*0040*/ 	.byte	0x04, 0x05
        /*0042*/ 	.short	(.L_1235 - .L_1234)
.L_1234:
        /*0044*/ 	.word	0x00000080
        /*0048*/ 	.word	0x00000001
        /*004c*/ 	.word	0x00000001


	//----- nvinfo : EIATTR_CRS_STACK_SIZE
	.align		4
.L_1235:
        /*0050*/ 	.byte	0x04, 0x1e
        /*0052*/ 	.short	(.L_1237 - .L_1236)
.L_1236:
        /*0054*/ 	.word	0x00000000


	//----- nvinfo : EIATTR_CBANK_PARAM_SIZE
	.align		4
.L_1237:
        /*0058*/ 	.byte	0x03, 0x19
        /*005a*/ 	.short	0x0290


	//----- nvinfo : EIATTR_PARAM_CBANK
	.align		4
        /*005c*/ 	.byte	0x04, 0x0a
        /*005e*/ 	.short	(.L_1239 - .L_1238)
	.align		4
.L_1238:
        /*0060*/ 	.word	index@(.nv.constant0._ZN2at6native18elementwise_kernelILi128ELi2EZNS0_22gpu_kernel_impl_nocastIZZZNS0_25tanh_backward_kernel_cudaERNS_18TensorIteratorBaseEENKUlvE0_clEvENKUlvE_clEvEUlddE_EEvS4_RKT_EUliE_EEviT1_)
        /*0064*/ 	.short	0x0210
        /*0066*/ 	.short	0x0290


	//----- nvinfo : EIATTR_SW_WAR
	.align		4
.L_1239:
        /*0068*/ 	.byte	0x04, 0x36
        /*006a*/ 	.short	(.L_1241 - .L_1240)
.L_1240:
        /*006c*/ 	.word	0x00000008
.L_1241:


//--------------------- .nv.info._ZN2at6native27unrolled_elementwise_kernelIZZZNS0_25tanh_backward_kernel_cudaERNS_18TensorIteratorBaseEENKUlvE0_clEvENKUlvE_clEvEUlddE_St5arrayIPcLm3EELi4E23TrivialOffsetCalculatorILi2EjESA_ILi1EjENS0_6memory15LoadWithoutCastENSD_16StoreWithoutCastEEEviT_T0_T2_T3_T4_T5_ --------------------------
	.section	.nv.info._ZN2at6native27unrolled_elementwise_kernelIZZZNS0_25tanh_backward_kernel_cudaERNS_18TensorIteratorBaseEENKUlvE0_clEvENKUlvE_clEvEUlddE_St5arrayIPcLm3EELi4E23TrivialOffsetCalculatorILi2EjESA_ILi1EjENS0_6memory15LoadWithoutCastENSD_16StoreWithoutCastEEEviT_T0_T2_T3_T4_T5_,"",@"SHT_CUDA_INFO"
	.sectionflags	@""
	.align	4


	//----- nvinfo : EIATTR_CUDA_API_VERSION
	.align		4
        /*0000*/ 	.byte	0x04, 0x37
        /*0002*/ 	.short	(.L_1243 - .L_1242)
.L_1242:
        /*0004*/ 	.word	0x00000082


	//----- nvinfo : EIATTR_KPARAM_INFO
	.align		4
.L_1243:
        /*0008*/ 	.byte	0x04, 0x17
        /*000a*/ 	.short	(.L_1245 - .L_1244)
.L_1244:
        /*000c*/ 	.word	0x00000000
        /*0010*/ 	.short	0x0006
        /*0012*/ 	.short	0x0023
        /*0014*/ 	.byte	0x00, 0xf0, 0x05, 0x00


	//----- nvinfo : EIATTR_KPARAM_INFO
	.align		4
.L_1245:
        /*0018*/ 	.byte	0x04, 0x17
        /*001a*/ 	.short	(.L_1247 - .L_1246)
.L_1246:
        /*001c*/ 	.word	0x00000000
        /*0020*/ 	.short	0x0005
        /*0022*/ 	.short	0x0022
        /*0024*/ 	.byte	0x00, 0xf0, 0x05, 0x00


	//----- nvinfo : EIATTR_KPARAM_INFO
	.align		4
.L_1247:
        /*0028*/ 	.byte	0x04, 0x17
        /*002a*/ 	.short	(.L_1249 - .L_1248)
.L_1248:
        /*002c*/ 	.word	0x00000000
        /*0030*/ 	.short	0x0004
        /*0032*/ 	.short	0x0021
        /*0034*/ 	.byte	0x00, 0xf0, 0x05, 0x00


	//----- nvinfo : EIATTR_KPARAM_INFO
	.align		4
.L_1249:
        /*0038*/ 	.byte	0x04, 0x17
        /*003a*/ 	.short	(.L_1251 - .L_1250)
.L_1250:
        /*003c*/ 	.word	0x00000000
        /*0040*/ 	.short	0x0003
        /*0042*/ 	.short	0x0020
        /*0044*/ 	.byte	0x00, 0xf0, 0x05, 0x00


	//----- nvinfo : EIATTR_KPARAM_INFO
	.align		4
.L_1251:
        /*0048*/ 	.byte	0x04, 0x17
        /*004a*/ 	.short	(.L_1253 - .L_1252)
.L_1252:
        /*004c*/ 	.word	0x00000000
        /*0050*/ 	.short	0x0002
        /*0052*/ 	.short	0x0008
        /*0054*/ 	.byte	0x00, 0xf0, 0x61, 0x00


	//----- nvinfo : EIATTR_KPARAM_INFO
	.align		4
.L_1253:
        /*0058*/ 	.byte	0x04, 0x17
        /*005a*/ 	.short	(.L_1255 - .L_1254)
.L_1254:
        /*005c*/ 	.word	0x00000000
        /*0060*/ 	.short	0x0001
        /*0062*/ 	.short	0x0004
        /*0064*/ 	.byte	0x00, 0xf0, 0x05, 0x00


	//----- nvinfo : EIATTR_KPARAM_INFO
	.align		4
.L_1255:
        /*0068*/ 	.byte	0x04, 0x17
        /*006a*/ 	.short	(.L_1257 - .L_1256)
.L_1256:
        /*006c*/ 	.word	0x00000000
        /*0070*/ 	.short	0x0000
        /*0072*/ 	.short	0x0000
        /*0074*/ 	.byte	0x00, 0xf0, 0x11, 0x00


	//----- nvinfo : EIATTR_SPARSE_MMA_MASK
	.align		4
.L_1257:
        /*0078*/ 	.byte	0x03, 0x50
        /*007a*/ 	.short	0x0000


	//----- nvinfo : EIATTR_MAXREG_COUNT
	.align		4
        /*007c*/ 	.byte	0x03, 0x1b
        /*007e*/ 	.short	0x00ff


	//----- nvinfo : EIATTR_MERCURY_ISA_VERSION
	.align		4
        /*0080*/ 	.byte	0x03, 0x5f
        /*0082*/ 	.short	0x0101


	//----- nvinfo : EIATTR_EXIT_INSTR_OFFSETS
	.align		4
        /*0084*/ 	.byte	0x04, 0x1c
        /*0086*/ 	.short	(.L_1259 - .L_1258)


	//   ....[0]....
.L_1258:
        /*0088*/ 	.word	0x000004e0


	//   ....[1]....
        /*008c*/ 	.word	0x00000550


	//----- nvinfo : EIATTR_MAX_THREADS
	.align		4
.L_1259:
        /*0090*/ 	.byte	0x04, 0x05
        /*0092*/ 	.short	(.L_1261 - .L_1260)
.L_1260:
        /*0094*/ 	.word	0x00000080
        /*0098*/ 	.word	0x00000001
        /*009c*/ 	.word	0x00000001


	//----- nvinfo : EIATTR_CRS_STACK_SIZE
	.align		4
.L_1261:
        /*00a0*/ 	.byte	0x04, 0x1e
        /*00a2*/ 	.short	(.L_1263 - .L_1262)
.L_1262:
        /*00a4*/ 	.word	0x00000000


	//----- nvinfo : EIATTR_CBANK_PARAM_SIZE
	.align		4
.L_1263:
        /*00a8*/ 	.byte	0x03, 0x19
        /*00aa*/ 	.short	0x0024


	//----- nvinfo : EIATTR_PARAM_CBANK
	.align		4
        /*00ac*/ 	.byte	0x04, 0x0a
        /*00ae*/ 	.short	(.L_1265 - .L_1264)
	.align		4
.L_1264:
        /*00b0*/ 	.word	index@(.nv.constant0._ZN2at6native27unrolled_elementwise_kernelIZZZNS0_25tanh_backward_kernel_cudaERNS_18TensorIteratorBaseEENKUlvE0_clEvENKUlvE_clEvEUlddE_St5arrayIPcLm3EELi4E23TrivialOffsetCalculatorILi2EjESA_ILi1EjENS0_6memory15LoadWithoutCastENSD_16StoreWithoutCastEEEviT_T0_T2_T3_T4_T5_)
        /*00b4*/ 	.short	0x0210
        /*00b6*/ 	.short	0x0024


	//----- nvinfo : EIATTR_SW_WAR
	.align		4
.L_1265:
        /*00b8*/ 	.byte	0x04, 0x36
        /*00ba*/ 	.short	(.L_1267 - .L_1266)
.L_1266:
        /*00bc*/ 	.word	0x00000008
.L_1267:


//--------------------- .nv.info._ZN2at6native29vectorized_elementwise_kernelILi2EZZZNS0_25tanh_backward_kernel_cudaERNS_18TensorIteratorBaseEENKUlvE0_clEvENKUlvE_clEvEUlddE_St5arrayIPcLm3EEEEviT0_T1_ --------------------------
	.section	.nv.info._ZN2at6native29vectorized_elementwise_kernelILi2EZZZNS0_25tanh_backward_kernel_cudaERNS_18TensorIteratorBaseEENKUlvE0_clEvENKUlvE_clEvEUlddE_St5arrayIPcLm3EEEEviT0_T1_,"",@"SHT_CUDA_INFO"
	.sectionflags	@""
	.align	4


	//----- nvinfo : EIATTR_CUDA_API_VERSION
	.align		4
        /*0000*/ 	.byte	0x04, 0x37
        /*0002*/ 	.short	(.L_1269 - .L_1268)
.L_1268:
        /*0004*/ 	.word	0x00000082


	//----- nvinfo : EIATTR_KPARAM_INFO
	.align		4
.L_1269:
        /*0008*/ 	.byte	0x04, 0x17
        /*000a*/ 	.short	(.L_1271 - .L_1270)
.L_1270:
        /*000c*/ 	.word	0x00000000
        /*0010*/ 	.short	0x0002
        /*0012*/ 	.short	0x0008
        /*0014*/ 	.byte	0x00, 0xf0, 0x61, 0x00


	//----- nvinfo : EIATTR_KPARAM_INFO
	.align		4
.L_1271:
        /*0018*/ 	.byte	0x04, 0x17
        /*001a*/ 	.short	(.L_1273 - .L_1272)
.L_1272:
        /*001c*/ 	.word	0x00000000
        /*0020*/ 	.short	0x0001
        /*0022*/ 	.short	0x0004
        /*0024*/ 	.byte	0x00, 0xf0, 0x05, 0x00


	//----- nvinfo : EIATTR_KPARAM_INFO
	.align		4
.L_1273:
        /*0028*/ 	.byte	0x04, 0x17
        /*002a*/ 	.short	(.L_1275 - .L_1274)
.L_1274:
        /*002c*/ 	.word	0x00000000
        /*0030*/ 	.short	0x0000
        /*0032*/ 	.short	0x0000
        /*0034*/ 	.byte	0x00, 0xf0, 0x11, 0x00


	//----- nvinfo : EIATTR_SPARSE_MMA_MASK
	.align		4
.L_1275:
        /*0038*/ 	.byte	0x03, 0x50
        /*003a*/ 	.short	0x0000


	//----- nvinfo : EIATTR_MAXREG_COUNT
	.align		4
        /*003c*/ 	.byte	0x03, 0x1b
        /*003e*/ 	.short	0x00ff


	//----- nvinfo : EIATTR_MERCURY_ISA_VERSION
	.align		4
        /*0040*/ 	.byte	0x03, 0x5f
        /*0042*/ 	.short	0x0101


	//----- nvinfo : EIATTR_EXIT_INSTR_OFFSETS
	.align		4
        /*0044*/ 	.byte	0x04, 0x1c
        /*0046*/ 	.short	(.L_1277 - .L_1276)


	//   ....[0]....
.L_1276:
        /*0048*/ 	.word	0x000002e0


	//   ....[1]....
        /*004c*/ 	.word	0x00000ce0


	//   ....[2]....
        /*0050*/ 	.word	0x00000d30


	//----- nvinfo : EIATTR_MAX_THREADS
	.align		4
.L_1277:
        /*0054*/ 	.byte	0x04, 0x05
        /*0056*/ 	.short	(.L_1279 - .L_1278)
.L_1278:
        /*0058*/ 	.word	0x00000080
        /*005c*/ 	.word	0x00000001
        /*0060*/ 	.word	0x00000001


	//----- nvinfo : EIATTR_CRS_STACK_SIZE
	.align		4
.L_1279:
        /*0064*/ 	.byte	0x04, 0x1e
        /*0066*/ 	.short	(.L_1281 - .L_1280)
.L_1280:
        /*0068*/ 	.word	0x00000000


	//----- nvinfo : EIATTR_CBANK_PARAM_SIZE
	.align		4
.L_1281:
        /*006c*/ 	.byte	0x03, 0x19
        /*006e*/ 	.short	0x0020


	//----- nvinfo : EIATTR_PARAM_CBANK
	.align		4
        /*0070*/ 	.byte	0x04, 0x0a
        /*0072*/ 	.short	(.L_1283 - .L_1282)
	.align		4
.L_1282:
        /*0074*/ 	.word	index@(.nv.constant0._ZN2at6native29vectorized_elementwise_kernelILi2EZZZNS0_25tanh_backward_kernel_cudaERNS_18TensorIteratorBaseEENKUlvE0_clEvENKUlvE_clEvEUlddE_St5arrayIPcLm3EEEEviT0_T1_)
        /*0078*/ 	.short	0x0210
        /*007a*/ 	.short	0x0020


	//----- nvinfo : EIATTR_SW_WAR
	.align		4
.L_1283:
        /*007c*/ 	.byte	0x04, 0x36
        /*007e*/ 	.short	(.L_1285 - .L_1284)
.L_1284:
        /*0080*/ 	.word	0x00000008
.L_1285:


//--------------------- .nv.info._ZN2at6native29vectorized_elementwise_kernelILi4EZZZNS0_25tanh_backward_kernel_cudaERNS_18TensorIteratorBaseEENKUlvE0_clEvENKUlvE_clEvEUlddE_St5arrayIPcLm3EEEEviT0_T1_ --------------------------
	.section	.nv.info._ZN2at6native29vectorized_elementwise_kernelILi4EZZZNS0_25tanh_backward_kernel_cudaERNS_18TensorIteratorBaseEENKUlvE0_clEvENKUlvE_clEvEUlddE_St5arrayIPcLm3EEEEviT0_T1_,"",@"SHT_CUDA_INFO"
	.sectionflags	@""
	.align	4


	//----- nvinfo : EIATTR_CUDA_API_VERSION
	.align		4
        /*0000*/ 	.byte	0x04, 0x37
        /*0002*/ 	.short	(.L_1287 - .L_1286)
.L_1286:
        /*0004*/ 	.word	0x00000082


	//----- nvinfo : EIATTR_KPARAM_INFO
	.align		4
.L_1287:
        /*0008*/ 	.byte	0x04, 0x17
        /*000a*/ 	.short	(.L_1289 - .L_1288)
.L_1288:
        /*000c*/ 	.word	0x00000000
        /*0010*/ 	.short	0x0002
        /*0012*/ 	.short	0x0008
        /*0014*/ 	.byte	0x00, 0xf0, 0x61, 0x00


	//----- nvinfo : EIATTR_KPARAM_INFO
	.align		4
.L_1289:
        /*0018*/ 	.byte	0x04, 0x17
        /*001a*/ 	.short	(.L_1291 - .L_1290)
.L_1290:
        /*001c*/ 	.word	0x00000000
        /*0020*/ 	.short	0x0001
        /*0022*/ 	.short	0x0004
        /*0024*/ 	.byte	0x00, 0xf0, 0x05, 0x00


	//----- nvinfo : EIATTR_KPARAM_INFO
	.align		4
.L_1291:
        /*0028*/ 	.byte	0x04, 0x17
        /*002a*/ 	.short	(.L_1293 - .L_1292)
.L_1292:
        /*002c*/ 	.word	0x00000000
        /*0030*/ 	.short	0x0000
        /*0032*/ 	.short	0x0000
        /*0034*/ 	.byte	0x00, 0xf0, 0x11, 0x00


	//----- nvinfo : EIATTR_SPARSE_MMA_MASK
	.align		4
.L_1293:
        /*0038*/ 	.byte	0x03, 0x50
        /*003a*/ 	.short	0x0000


	//----- nvinfo : EIATTR_MAXREG_COUNT
	.align		4
        /*003c*/ 	.byte	0x03, 0x1b
        /*003e*/ 	.short	0x00ff


	//----- nvinfo : EIATTR_MERCURY_ISA_VERSION
	.align		4
        /*0040*/ 	.byte	0x03, 0x5f
        /*0042*/ 	.short	0x0101


	//----- nvinfo : EIATTR_EXIT_INSTR_OFFSETS
	.align		4
        /*0044*/ 	.byte	0x04, 0x1c
        /*0046*/ 	.short	(.L_1295 - .L_1294)


	//   ....[0]....
.L_1294:
        /*0048*/ 	.word	0x000002e0


	//   ....[1]....
        /*004c*/ 	.word	0x00000ce0


	//   ....[2]....
        /*0050*/ 	.word	0x00000d30


	//----- nvinfo : EIATTR_MAX_THREADS
	.align		4
.L_1295:
        /*0054*/ 	.byte	0x04, 0x05
        /*0056*/ 	.short	(.L_1297 - .L_1296)
.L_1296:
        /*0058*/ 	.word	0x00000080
        /*005c*/ 	.word	0x00000001
        /*0060*/ 	.word	0x00000001


	//----- nvinfo : EIATTR_CRS_STACK_SIZE
	.align		4
.L_1297:
        /*0064*/ 	.byte	0x04, 0x1e
        /*0066*/ 	.short	(.L_1299 - .L_1298)
.L_1298:
        /*0068*/ 	.word	0x00000000


	//----- nvinfo : EIATTR_CBANK_PARAM_SIZE
	.align		4
.L_1299:
        /*006c*/ 	.byte	0x03, 0x19
        /*006e*/ 	.short	0x0020


	//----- nvinfo : EIATTR_PARAM_CBANK
	.align		4
        /*0070*/ 	.byte	0x04, 0x0a
        /*0072*/ 	.short	(.L_1301 - .L_1300)
	.align		4
.L_1300:
        /*0074*/ 	.word	index@(.nv.constant0._ZN2at6native29vectorized_elementwise_kernelILi4EZZZNS0_25tanh_backward_kernel_cudaERNS_18TensorIteratorBaseEENKUlvE0_clEvENKUlvE_clEvEUlddE_St5arrayIPcLm3EEEEviT0_T1_)
        /*0078*/ 	.short	0x0210
        /*007a*/ 	.short	0x0020


	//----- nvinfo : EIATTR_SW_WAR
	.align		4
.L_1301:
        /*007c*/ 	.byte	0x04, 0x36
        /*007e*/ 	.short	(.L_1303 - .L_1302)
.L_1302:
        /*0080*/ 	.word	0x00000008
.L_1303:


//--------------------- .nv.info._ZN2at6native29vectorized_elementwise_kernelILi8EZZZNS0_25tanh_backward_kernel_cudaERNS_18TensorIteratorBaseEENKUlvE0_clEvENKUlvE_clEvEUlddE_St5arrayIPcLm3EEEEviT0_T1_ --------------------------
	.section	.nv.info._ZN2at6native29vectorized_elementwise_kernelILi8EZZZNS0_25tanh_backward_kernel_cudaERNS_18TensorIteratorBaseEENKUlvE0_clEvENKUlvE_clEvEUlddE_St5arrayIPcLm3EEEEviT0_T1_,"",@"SHT_CUDA_INFO"
	.sectionflags	@""
	.align	4


	//----- nvinfo : EIATTR_CUDA_API_VERSION
	.align		4
        /*0000*/ 	.byte	0x04, 0x37
        /*0002*/ 	.short	(.L_1305 - .L_1304)
.L_1304:
        /*0004*/ 	.word	0x00000082


	//----- nvinfo : EIATTR_KPARAM_INFO
	.align		4
.L_1305:
        /*0008*/ 	.byte	0x04, 0x17
        /*000a*/ 	.short	(.L_1307 - .L_1306)
.L_1306:
        /*000c*/ 	.word	0x00000000
        /*0010*/ 	.short	0x0002
        /*0012*/ 	.short	0x0008
        /*0014*/ 	.byte	0x00, 0xf0, 0x61, 0x00


	//----- nvinfo : EIATTR_KPARAM_INFO
	.align		4
.L_1307:
        /*0018*/ 	.byte	0x04, 0x17
        /*001a*/ 	.short	(.L_1309 - .L_1308)
.L_1308:
        /*001c*/ 	.word	0x00000000
        /*0020*/ 	.short	0x0001
        /*0022*/ 	.short	0x0004
        /*0024*/ 	.byte	0x00, 0xf0, 0x05, 0x00


	//----- nvinfo : EIATTR_KPARAM_INFO
	.align		4
.L_1309:
        /*0028*/ 	.byte	0x04, 0x17
        /*002a*/ 	.short	(.L_1311 - .L_1310)
.L_1310:
        /*002c*/ 	.word	0x00000000
        /*0030*/ 	.short	0x0000
        /*0032*/ 	.short	0x0000
        /*0034*/ 	.byte	0x00, 0xf0, 0x11, 0x00


	//----- nvinfo : EIATTR_SPARSE_MMA_MASK
	.align		4
.L_1311:
        /*0038*/ 	.byte	0x03, 0x50
        /*003a*/ 	.short	0x0000


	//----- nvinfo : EIATTR_MAXREG_COUNT
	.align		4
        /*003c*/ 	.byte	0x03, 0x1b
        /*003e*/ 	.short	0x00ff


	//----- nvinfo : EIATTR_MERCURY_ISA_VERSION
	.align		4
        /*0040*/ 	.byte	0x03, 0x5f
        /*0042*/ 	.short	0x0101


	//----- nvinfo : EIATTR_EXIT_INSTR_OFFSETS
	.align		4
        /*0044*/ 	.byte	0x04, 0x1c
        /*0046*/ 	.short	(.L_1313 - .L_1312)


	//   ....[0]....
.L_1312:
        /*0048*/ 	.word	0x000002e0


	//   ....[1]....
        /*004c*/ 	.word	0x00000ce0


	//   ....[2]....
        /*0050*/ 	.word	0x00000d30


	//----- nvinfo : EIATTR_MAX_THREADS
	.align		4
.L_1313:
        /*0054*/ 	.byte	0x04, 0x05
        /*0056*/ 	.short	(.L_1315 - .L_1314)
.L_1314:
        /*0058*/ 	.word	0x00000080
        /*005c*/ 	.word	0x00000001
        /*0060*/ 	.word	0x00000001


	//----- nvinfo : EIATTR_CRS_STACK_SIZE
	.align		4
.L_1315:
        /*0064*/ 	.byte	0x04, 0x1e
        /*0066*/ 	.short	(.L_1317 - .L_1316)
.L_1316:
        /*0068*/ 	.word	0x00000000


	//----- nvinfo : EIATTR_CBANK_PARAM_SIZE
	.align		4
.L_1317:
        /*006c*/ 	.byte	0x03, 0x19
        /*006e*/ 	.short	0x0020


	//----- nvinfo : EIATTR_PARAM_CBANK
	.align		4
        /*0070*/ 	.byte	0x04, 0x0a
        /*0072*/ 	.short	(.L_1319 - .L_1318)
	.align		4
.L_1318:
        /*0074*/ 	.word	index@(.nv.constant0._ZN2at6native29vectorized_elementwise_kernelILi8EZZZNS0_25tanh_backward_kernel_cudaERNS_18TensorIteratorBaseEENKUlvE0_clEvENKUlvE_clEvEUlddE_St5arrayIPcLm3EEEEviT0_T1_)
        /*0078*/ 	.short	0x0210
        /*007a*/ 	.short	0x0020


	//----- nvinfo : EIATTR_SW_WAR
	.align		4
.L_1319:
        /*007c*/ 	.byte	0x04, 0x36
        /*007e*/ 	.short	(.L_1321 - .L_1320)
.L_1320:
        /*0080*/ 	.word	0x00000008
.L_1321:


//--------------------- .nv.info._ZN2at6native18elementwise_kernelILi128ELi4EZNS0_15gpu_kernel_implIZZZNS0_26logit_backward_kernel_cudaERNS_18TensorIteratorBaseERKN3c106ScalarEENKUlvE_clEvENKUlvE2_clEvEUlNS5_8BFloat16ESB_E0_EEvS4_RKT_EUliE_EEviT1_ --------------------------
	.section	.nv.info._ZN2at6native18elementwise_kernelILi128ELi4EZNS0_15gpu_kernel_implIZZZNS0_26logit_backward_kernel_cudaERNS_18TensorIteratorBaseERKN3c106ScalarEENKUlvE_clEvENKUlvE2_clEvEUlNS5_8BFloat16ESB_E0_EEvS4_RKT_EUliE_EEviT1_,"",@"SHT_CUDA_INFO"
	.sectionflags	@""
	.align	4


	//----- nvinfo : EIATTR_CUDA_API_VERSION
	.align		4
        /*0000*/ 	.byte	0x04, 0x37
        /*0002*/ 	.short	(.L_1323 - .L_1322)
.L_1322:
        /*0004*/ 	.word	0x00000082


	//----- nvinfo : EIATTR_KPARAM_INFO
	.align		4
.L_1323:
        /*0008*/ 	.byte	0x04, 0x17
        /*000a*/ 	.short	(.L_1325 - .L_1324)
.L_1324:
        /*000c*/ 	.word	0x00000000
        /*0010*/ 	.short	0x0001
        /*0012*/ 	.short	0x0008
        /*0014*/ 	.byte	0x00, 0xf0, 0x61, 0x0a


	//----- nvinfo : EIATTR_KPARAM_INFO
	.align		4
.L_1325:
        /*0018*/ 	.byte	0x04, 0x17
        /*001a*/ 	.short	(.L_1327 - .L_1326)
.L_1326:
        /*001c*/ 	.word	0x00000000
        /*0020*/ 	.short	0x0000
        /*0022*/ 	.short	0x0000
        /*0024*/ 	.byte	0x00, 0xf0, 0x11, 0x00


	//----- nvinfo : EIATTR_SPARSE_MMA_MASK
	.align		4
.L_1327:
        /*0028*/ 	.byte	0x03, 0x50
        /*002a*/ 	.short	0x0000


	//----- nvinfo : EIATTR_MAXREG_COUNT
	.align		4
        /*002c*/ 	.byte	0x03, 0x1b
        /*002e*/ 	.short	0x0080


	//----- nvinfo : EIATTR_EXTERNS
	.align		4
        /*0030*/ 	.byte	0x04, 0x0f
        /*0032*/ 	.short	(.L_1329 - .L_1328)


	//   ....[0]....
	.align		4
.L_1328:
        /*0034*/ 	.word	index@(__assertfail)


	//----- nvinfo : EIATTR_MERCURY_ISA_VERSION
	.align		4
.L_1329:
        /*0038*/ 	.byte	0x03, 0x5f
        /*003a*/ 	.short	0x0101


	//----- nvinfo : EIATTR_SYSCALL_OFFSETS
	.align		4
        /*003c*/ 	.byte	0x04, 0x46
        /*003e*/ 	.short	(.L_1331 - .L_1330)


	//   ....[0]....
.L_1330:
        /*0040*/ 	.word	0x000026f0


	//   ....[1]....
        /*0044*/ 	.word	0x000036c0


	//   ....[2]....
        /*0048*/ 	.word	0x000046e0


	//   ....[3]....
        /*004c*/ 	.word	0x00006e20


	//   ....[4]....
        /*0050*/ 	.word	0x00007df0


	//   ....[5]....
        /*0054*/ 	.word	0x00008e10


	//   ....[6]....
        /*0058*/ 	.word	0x0000b540


	//   ....[7]....
        /*005c*/ 	.word	0x0000c510


	//   ....[8]....
        /*0060*/ 	.word	0x0000d530


	//   ....[9]....
        /*0064*/ 	.word	0x0000fc50


	//   ....[10]....
        /*0068*/ 	.word	0x00010c20


	//   ....[11]....
        /*006c*/ 	.word	0x00011c40


	//----- nvinfo : EIATTR_EXIT_INSTR_OFFSETS
	.align		4
.L_1331:
        /*0070*/ 	.byte	0x04, 0x1c
        /*0072*/ 	.short	(.L_1333 - .L_1332)


	//   ....[0]....
.L_1332:
        /*0074*/ 	.word	0x0000d600


	//   ....[1]....
        /*0078*/ 	.word	0x00010e70


	//   ....[2]....
        /*007c*/ 	.word	0x00010eb0


	//   ....[3]....
        /*0080*/ 	.word	0x00010f50


	//   ....[4]....
        /*0084*/ 	.word	0x00010f90


	//   ....[5]....
        /*0088*/ 	.word	0x00010fd0


	//   ....[6]....
        /*008c*/ 	.word	0x00011060


	//   ....[7]....
        /*0090*/ 	.word	0x000110a0


	//   ....[8]....
        /*0094*/ 	.word	0x00011140


	//   ....[9]....
        /*0098*/ 	.word	0x00011190


	//   ....[10]....
        /*009c*/ 	.word	0x000111e0


	//   ....[11]....
        /*00a0*/ 	.word	0x000112b0


	//   ....[12]....
        /*00a4*/ 	.word	0x00011310


	//   ....[13]....
        /*00a8*/ 	.word	0x000114a0


	//   ....[14]....
        /*00ac*/ 	.word	0x00011600


	//   ....[15]....
        /*00b0*/ 	.word	0x00011620


	//   ....[16]....
        /*00b4*/ 	.word	0x000116e0


	//   ....[17]....
        /*00b8*/ 	.word	0x00011860


	//   ....[18]....
        /*00bc*/ 	.word	0x000119e0


	//   ....[19]....
        /*00c0*/ 	.word	0x00011b40


	//   ....[20]....
        /*00c4*/ 	.word	0x00011c50


	//   ....[21]....
        /*00c8*/ 	.word	0x00011c90


	//   ....[22]....
        /*00cc*/ 	.word	0x00011cd0


	//----- nvinfo : EIATTR_MAX_THREADS
	.align		4
.L_1333:
        /*00d0*/ 	.byte	0x04, 0x05
        /*00d2*/ 	.short	(.L_1335 - .L_1334)
.L_1334:
        /*00d4*/ 	.word	0x00000080
        /*00d8*/ 	.word	0x00000001
        /*00dc*/ 	.word	0x00000001


	//----- nvinfo : EIATTR_CRS_STACK_SIZE
	.align		4
.L_1335:
        /*00e0*/ 	.byte	0x04, 0x1e
        /*00e2*/ 	.short	(.L_1337 - .L_1336)
.L_1336:
        /*00e4*/ 	.word	0x00000000


	//----- nvinfo : EIATTR_CBANK_PARAM_SIZE
	.align		4
.L_1337:
        /*00e8*/ 	.byte	0x03, 0x19
        /*00ea*/ 	.short	0x02a0


	//----- nvinfo : EIATTR_PARAM_CBANK
	.align		4
        /*00ec*/ 	.byte	0x04, 0x0a
        /*00ee*/ 	.short	(.L_1339 - .L_1338)
	.align		4
.L_1338:
        /*00f0*/ 	.word	index@(.nv.constant0._ZN2at6native18elementwise_kernelILi128ELi4EZNS0_15gpu_kernel_implIZZZNS0_26logit_backward_kernel_cudaERNS_18TensorIteratorBaseERKN3c106ScalarEENKUlvE_clEvENKUlvE2_clEvEUlNS5_8BFloat16ESB_E0_EEvS4_RKT_EUliE_EEviT1_)
        /*00f4*/ 	.short	0x0210
        /*00f6*/ 	.short	0x02a0


	//----- nvinfo : EIATTR_SW_WAR
	.align		4
.L_1339:
        /*00f8*/ 	.byte	0x04, 0x36
        /*00fa*/ 	.short	(.L_1341 - .L_1340)
.L_1340:
        /*00fc*/ 	.word	0x00000008
.L_1341:


//--------------------- .nv.info._ZN2at6native27unrolled_elementwise_kernelIZZZNS0_26logit_backward_kernel_cudaERNS_18TensorIteratorBaseERKN3c106ScalarEENKUlvE_clEvENKUlvE2_clEvEUlNS4_8BFloat16ESA_E0_St5arrayIPcLm3EELi4E23TrivialOffsetCalculatorILi2EjESF_ILi1EjENS0_6memory12LoadWithCastILi2EEENSI_13StoreWithCastILi1EEEEEviT_T0_T2_T3_T4_T5_ --------------------------
	.section	.nv.info._ZN2at6native27unrolled_elementwise_kernelIZZZNS0_26logit_backward_kernel_cudaERNS_18TensorIteratorBaseERKN3c106ScalarEENKUlvE_clEvENKUlvE2_clEvEUlNS4_8BFloat16ESA_E0_St5arrayIPcLm3EELi4E23TrivialOffsetCalculatorILi2EjESF_ILi1EjENS0_6memory12LoadWithCastILi2EEENSI_13StoreWithCastILi1EEEEEviT_T0_T2_T3_T4_T5_,"",@"SHT_CUDA_INFO"
	.sectionflags	@""
	.align	4


	//----- nvinfo : EIATTR_CUDA_API_VERSION
	.align		4
        /*0000*/ 	.byte	0x04, 0x37
        /*0002*/ 	.short	(.L_1343 - .L_1342)
.L_1342:
        /*0004*/ 	.word	0x00000082


	//----- nvinfo : EIATTR_KPARAM_INFO
	.align		4
.L_1343:
        /*0008*/ 	.byte	0x04, 0x17
        /*000a*/ 	.short	(.L_1345 - .L_1344)
.L_1344:
        /*000c*/ 	.word	0x00000000
        /*0010*/ 	.short	0x0006
        /*0012*/ 	.short	0x0040
        /*0014*/ 	.byte	0x00, 0xf0, 0x21, 0x00


	//----- nvinfo : EIATTR_KPARAM_INFO
	.align		4
.L_1345:
        /*0018*/ 	.byte	0x04, 0x17
        /*001a*/ 	.short	(.L_1347 - .L_1346)
.L_1346:
        /*001c*/ 	.word	0x00000000
        /*0020*/ 	.short	0x0005
        /*0022*/ 	.short	0x0034
        /*0024*/ 	.byte	0x00, 0xf0, 0x31, 0x00


	//----- nvinfo : EIATTR_KPARAM_INFO
	.align		4
.L_1347:
        /*0028*/ 	.byte	0x04, 0x17
        /*002a*/ 	.short	(.L_1349 - .L_1348)
.L_1348:
        /*002c*/ 	.word	0x00000000
        /*0030*/ 	.short	0x0004
        /*0032*/ 	.short	0x0031
        /*0034*/ 	.byte	0x00, 0xf0, 0x05, 0x00


	//----- nvinfo : EIATTR_KPARAM_INFO
	.align		4
.L_1349:
        /*0038*/ 	.byte	0x04, 0x17
        /*003a*/ 	.short	(.L_1351 - .L_1350)
.L_1350:
        /*003c*/ 	.word	0x00000000
        /*0040*/ 	.short	0x0003
        /*0042*/ 	.short	0x0030
        /*0044*/ 	.byte	0x00, 0xf0, 0x05, 0x00


	//----- nvinfo : EIATTR_KPARAM_INFO
	.align		4
.L_1351:
        /*0048*/ 	.byte	0x04, 0x17
        /*004a*/ 	.short	(.L_1353 - .L_1352)
.L_1352:
        /*004c*/ 	.word	0x00000000
        /*0050*/ 	.short	0x0002
        /*0052*/ 	.short	0x0018
        /*0054*/ 	.byte	0x00, 0xf0, 0x61, 0x00


	//----- nvinfo : EIATTR_KPARAM_INFO
	.align		4
.L_1353:
        /*0058*/ 	.byte	0x04, 0x17
        /*005a*/ 	.short	(.L_1355 - .L_1354)
.L_1354:
        /*005c*/ 	.word	0x00000000
        /*0060*/ 	.short	0x0001
        /*0062*/ 	.short	0x0008
        /*0064*/ 	.byte	0x00, 0xf0, 0x41, 0x00


	//----- nvinfo : EIATTR_KPARAM_INFO
	.align		4
.L_1355:
        /*0068*/ 	.byte	0x04, 0x17
        /*006a*/ 	.short	(.L_1357 - .L_1356)
.L_1356:
        /*006c*/ 	.word	0x00000000
        /*0070*/ 	.short	0x0000
        /*0072*/ 	.short	0x0000
        /*0074*/ 	.byte	0x00, 0xf0, 0x11, 0x00


	//----- nvinfo : EIATTR_SPARSE_MMA_MASK
	.align		4
.L_1357:
        /*0078*/ 	.byte	0x03, 0x50
        /*007a*/ 	.short	0x0000


	//----- nvinfo : EIATTR_MAXREG_COUNT
	.align		4
        /*007c*/ 	.byte	0x03, 0x1b
        /*007e*/ 	.short	0x00ff


	//----- nvinfo : EIATTR_EXTERNS
	.align		4
        /*0080*/ 	.byte	0x04, 0x0f
        /*0082*/ 	.short	(.L_1359 - .L_1358)


	//   ....[0]....
	.align		4
.L_1358:
        /*0084*/ 	.word	index@(__assertfail)


	//----- nvinfo : EIATTR_MERCURY_ISA_VERSION
	.align		4
.L_1359:
        /*0088*/ 	.byte	0x03, 0x5f
        /*008a*/ 	.short	0x0101


	//----- nvinfo : EIATTR_SYSCALL_OFFSETS
	.align		4
        /*008c*/ 	.byte	0x04, 0x46
        /*008e*/ 	.short	(.L_1361 - .L_1360)


	//   ....[0]....
.L_1360:
        /*0090*/ 	.word	0x000010f0


	//   ....[1]....
        /*0094*/ 	.word	0x000021b0


	//   ....[2]....
        /*0098*/ 	.word	0x000032f0


	//   ....[3]....
        /*009c*/ 	.word	0x000043b0


	//   ....[4]....
        /*00a0*/ 	.word	0x00005500


	//   ....[5]....
        /*00a4*/ 	.word	0x000065d0


	//   ....[6]....
        /*00a8*/ 	.word	0x00007700


	//   ....[7]....
        /*00ac*/ 	.word	0x000086e0


	//   ....[8]....
        /*00b0*/ 	.word	0x00009c40


	//   ....[9]....
        /*00b4*/ 	.word	0x0000ac60


	//   ....[10]....
        /*00b8*/ 	.word	0x0000bc40


	//   ....[11]....
        /*00bc*/ 	.word	0x0000cc20


	//----- nvinfo : EIATTR_EXIT_INSTR_OFFSETS
	.align		4
.L_1361:
        /*00c0*/ 	.byte	0x04, 0x1c
        /*00c2*/ 	.short	(.L_1363 - .L_1362)


	//   ....[0]....
.L_1362:
        /*00c4*/ 	.word	0x0000bd00


	//   ....[1]....
        /*00c8*/ 	.word	0x0000be50


	//   ....[2]....
        /*00cc*/ 	.word	0x0000be90


	//   ....[3]....
        /*00d0*/ 	.word	0x0000bf30


	//   ....[4]....
        /*00d4*/ 	.word	0x0000bf70


	//   ....[5]....
        /*00d8*/ 	.word	0x0000bfb0


	//   ....[6]....
        /*00dc*/ 	.word	0x0000c040


	//   ....[7]....
        /*00e0*/ 	.word	0x0000c080


	//   ....[8]....
        /*00e4*/ 	.word	0x0000c120


	//   ....[9]....
        /*00e8*/ 	.word	0x0000c170


	//   ....[10]....
        /*00ec*/ 	.word	0x0000c1c0


	//   ....[11]....
        /*00f0*/ 	.word	0x0000c290


	//   ....[12]....
        /*00f4*/ 	.word	0x0000c2f0


	//   ....[13]....
        /*00f8*/ 	.word	0x0000c480


	//   ....[14]....
        /*00fc*/ 	.word	0x0000c5e0


	//   ....[15]....
        /*0100*/ 	.word	0x0000c600


	//   ....[16]....
        /*0104*/ 	.word	0x0000c6c0


	//   ....[17]....
        /*0108*/ 	.word	0x0000c840


	//   ....[18]....
        /*010c*/ 	.word	0x0000c9c0


	//   ....[19]....
        /*0110*/ 	.word	0x0000cb20


	//   ....[20]....
        /*0114*/ 	.word	0x0000cc30


	//   ....[21]....
        /*0118*/ 	.word	0x0000cc70


	//   ....[22]....
        /*011c*/ 	.word	0x0000ccb0


	//----- nvinfo : EIATTR_MAX_THREADS
	.align		4
.L_1363:
        /*0120*/ 	.byte	0x04, 0x05
        /*0122*/ 	.short	(.L_1365 - .L_1364)
.L_1364:
        /*0124*/ 	.word	0x00000080
        /*0128*/ 	.word	0x00000001
        /*012c*/ 	.word	0x00000001


	//----- nvinfo : EIATTR_CRS_STACK_SIZE
	.align		4
.L_1365:
        /*0130*/ 	.byte	0x04, 0x1e
        /*0132*/ 	.short	(.L_1367 - .L_1366)
.L_1366:
        /*0134*/ 	.word	0x00000000


	//----- nvinfo : EIATTR_CBANK_PARAM_SIZE
	.align		4
.L_1367:
        /*0138*/ 	.byte	0x03, 0x19
        /*013a*/ 	.short	0x0048


	//----- nvinfo : EIATTR_PARAM_CBANK
	.align		4
        /*013c*/ 	.byte	0x04, 0x0a
        /*013e*/ 	.short	(.L_1369 - .L_1368)
	.align		4
.L_1368:
        /*0140*/ 	.word	index@(.nv.constant0._ZN2at6native27unrolled_elementwise_kernelIZZZNS0_26logit_backward_kernel_cudaERNS_18TensorIteratorBaseERKN3c106ScalarEENKUlvE_clEvENKUlvE2_clEvEUlNS4_8BFloat16ESA_E0_St5arrayIPcLm3EELi4E23TrivialOffsetCalculatorILi2EjESF_ILi1EjENS0_6memory12LoadWithCastILi2EEENSI_13StoreWithCastILi1EEEEEviT_T0_T2_T3_T4_T5_)
        /*0144*/ 	.short	0x0210
        /*0146*/ 	.short	0x0048


	//----- nvinfo : EIATTR_SW_WAR
	.align		4
.L_1369:
        /*0148*/ 	.byte	0x04, 0x36
        /*014a*/ 	.short	(.L_1371 - .L_1370)
.L_1370:
        /*014c*/ 	.word	0x00000008
.L_1371:


//--------------------- .nv.info._ZN2at6native18elementwise_kernelILi128ELi4EZNS0_22gpu_kernel_impl_nocastIZZZNS0_26logit_backward_kernel_cudaERNS_18TensorIteratorBaseERKN3c106ScalarEENKUlvE_clEvENKUlvE2_clEvEUlNS5_8BFloat16ESB_E0_EEvS4_RKT_EUliE_EEviT1_ --------------------------
	.section	.nv.info._ZN2at6native18elementwise_kernelILi128ELi4EZNS0_22gpu_kernel_impl_nocastIZZZNS0_26logit_backward_kernel_cudaERNS_18TensorIteratorBaseERKN3c106ScalarEENKUlvE_clEvENKUlvE2_clEvEUlNS5_8BFloat16ESB_E0_EEvS4_RKT_EUliE_EEviT1_,"",@"SHT_CUDA_INFO"
	.sectionflags	@""
	.align	4


	//----- nvinfo : EIATTR_CUDA_API_VERSION
	.align		4
        /*0000*/ 	.byte	0x04, 0x37
        /*0002*/ 	.short	(.L_1373 - .L_1372)
.L_1372:
        /*0004*/ 	.word	0x00000082


	//----- nvinfo : EIATTR_KPARAM_INFO
	.align		4
.L_1373:
        /*0008*/ 	.byte	0x04, 0x17
        /*000a*/ 	.short	(.L_1375 - .L_1374)
.L_1374:
        /*000c*/ 	.word	0x00000000
        /*0010*/ 	.short	0x0001
        /*0012*/ 	.short	0x0008
        /*0014*/ 	.byte	0x00, 0xf0, 0x41, 0x0a


	//----- nvinfo : EIATTR_KPARAM_INFO
	.align		4
.L_1375:
        /*0018*/ 	.byte	0x04, 0x17
        /*001a*/ 	.short	(.L_1377 - .L_1376)
.L_1376:
        /*001c*/ 	.word	0x00000000
        /*0020*/ 	.short	0x0000
        /*0022*/ 	.short	0x0000
        /*0024*/ 	.byte	0x00, 0xf0, 0x11, 0x00


	//----- nvinfo : EIATTR_SPARSE_MMA_MASK
	.align		4
.L_1377:
        /*0028*/ 	.byte	0x03, 0x50
        /*002a*/ 	.short	0x0000


	//----- nvinfo : EIATTR_MAXREG_COUNT
	.align		4
        /*002c*/ 	.byte	0x03, 0x1b
        /*002e*/ 	.short	0x0080


	//----- nvinfo : EIATTR_MERCURY_ISA_VERSION
	.align		4
        /*0030*/ 	.byte	0x03, 0x5f
        /*0032*/ 	.short	0x0101


	//----- nvinfo : EIATTR_EXIT_INSTR_OFFSETS
	.align		4
        /*0034*/ 	.byte	0x04, 0x1c
        /*0036*/ 	.short	(.L_1379 - .L_1378)


	//   ....[0]....
.L_1378:
        /*0038*/ 	.word	0x000047f0


	//   ....[1]....
        /*003c*/ 	.word	0x00005f90


	//----- nvinfo : EIATTR_MAX_THREADS
	.align		4
.L_1379:
        /*0040*/ 	.byte	0x04, 0x05
        /*0042*/ 	.short	(.L_1381 - .L_1380)
.L_1380:
        /*0044*/ 	.word	0x00000080
        /*0048*/ 	.word	0x00000001
        /*004c*/ 	.word	0x00000001


	//----- nvinfo : EIATTR_CRS_STACK_SIZE
	.align		4
.L_1381:
        /*0050*/ 	.byte	0x04, 0x1e
        /*0052*/ 	.short	(.L_1383 - .L_1382)
.L_1382:
        /*0054*/ 	.word	0x00000000


	//----- nvinfo : EIATTR_CBANK_PARAM_SIZE
	.align		4
.L_1383:
        /*0058*/ 	.byte	0x03, 0x19
        /*005a*/ 	.short	0x0298


	//----- nvinfo : EIATTR_PARAM_CBANK
	.align		4
        /*005c*/ 	.byte	0x04, 0x0a
        /*005e*/ 	.short	(.L_1385 - .L_1384)
	.align		4
.L_1384:
        /*0060*/ 	.word	index@(.nv.constant0._ZN2at6native18elementwise_kernelILi128ELi4EZNS0_22gpu_kernel_impl_nocastIZZZNS0_26logit_backward_kernel_cudaERNS_18TensorIteratorBaseERKN3c106ScalarEENKUlvE_clEvENKUlvE2_clEvEUlNS5_8BFloat16ESB_E0_EEvS4_RKT_EUliE_EEviT1_)
        /*0064*/ 	.short	0x0210
        /*0066*/ 	.short	0x0298


	//----- nvinfo : EIATTR_SW_WAR
	.align		4
.L_1385:
        /*0068*/ 	.byte	0x04, 0x36
        /*006a*/ 	.short	(.L_1387 - .L_1386)
.L_1386:
        /*006c*/ 	.word	0x00000008
.L_1387:


//--------------------- .nv.info._ZN2at6native27unrolled_elementwise_kernelIZZZNS0_26logit_backward_kernel_cudaERNS_18TensorIteratorBaseERKN3c106ScalarEENKUlvE_clEvENKUlvE2_clEvEUlNS4_8BFloat16ESA_E0_St5arrayIPcLm3EELi4E23TrivialOffsetCalculatorILi2EjESF_ILi1EjENS0_6memory15LoadWithoutCastENSI_16StoreWithoutCastEEEviT_T0_T2_T3_T4_T5_ --------------------------
	.section	.nv.info._ZN2at6native27unrolled_elementwise_kernelIZZZNS0_26logit_backward_kernel_cudaERNS_18TensorIteratorBaseERKN3c106ScalarEENKUlvE_clEvENKUlvE2_clEvEUlNS4_8BFloat16ESA_E0_St5arrayIPcLm3EELi4E23TrivialOffsetCalculatorILi2EjESF_ILi1EjENS0_6memory15LoadWithoutCastENSI_16StoreWithoutCastEEEviT_T0_T2_T3_T4_T5_,"",@"SHT_CUDA_INFO"
	.sectionflags	@""
	.align	4


	//----- nvinfo : EIATTR_CUDA_API_VERSION
	.align		4
        /*0000*/ 	.byte	0x04, 0x37
        /*0002*/ 	.short	(.L_1389 - .L_1388)
.L_1388:
        /*0004*/ 	.word	0x00000082


	//----- nvinfo : EIATTR_KPARAM_INFO
	.align		4
.L_1389:
        /*0008*/ 	.byte	0x04, 0x17
        /*000a*/ 	.short	(.L_1391 - .L_1390)
.L_1390:
        /*000c*/ 	.word	0x00000000
        /*0010*/ 	.short	0x0006
        /*0012*/ 	.short	0x0033
        /*0014*/ 	.byte	0x00, 0xf0, 0x05, 0x00


	//----- nvinfo : EIATTR_KPARAM_INFO
	.align		4
.L_1391:
        /*0018*/ 	.byte	0x04, 0x17
        /*001a*/ 	.short	(.L_1393 - .L_1392)
.L_1392:
        /*001c*/ 	.word	0x00000000
        /*0020*/ 	.short	0x0005
        /*0022*/ 	.short	0x0032
        /*0024*/ 	.byte	0x00, 0xf0, 0x05, 0x00


	//----- nvinfo : EIATTR_KPARAM_INFO
	.align		4
.L_1393:
        /*0028*/ 	.byte	0x04, 0x17
        /*002a*/ 	.short	(.L_1395 - .L_1394)
.L_1394:
        /*002c*/ 	.word	0x00000000
        /*0030*/ 	.short	0x0004
        /*0032*/ 	.short	0x0031
        /*0034*/ 	.byte	0x00, 0xf0, 0x05, 0x00


	//----- nvinfo : EIATTR_KPARAM_INFO
	.align		4
.L_1395:
        /*0038*/ 	.byte	0x04, 0x17
        /*003a*/ 	.short	(.L_1397 - .L_1396)
.L_1396:
        /*003c*/ 	.word	0x00000000
        /*0040*/ 	.short	0x0003
        /*0042*/ 	.short	0x0030
        /*0044*/ 	.byte	0x00, 0xf0, 0x05, 0x00


	//----- nvinfo : EIATTR_KPARAM_INFO
	.align		4
.L_1397:
        /*0048*/ 	.byte	0x04, 0x17
        /*004a*/ 	.short	(.L_1399 - .L_1398)
.L_1398:
        /*004c*/ 	.word	0x00000000
        /*0050*/ 	.short	0x0002
        /*0052*/ 	.short	0x0018
        /*0054*/ 	.byte	0x00, 0xf0, 0x61, 0x00


	//----- nvinfo : EIATTR_KPARAM_INFO
	.align		4
.L_1399:
        /*0058*/ 	.byte	0x04, 0x17
        /*005a*/ 	.short	(.L_1401 - .L_1400)
.L_1400:
        /*005c*/ 	.word	0x00000000
        /*0060*/ 	.short	0x0001
        /*0062*/ 	.short	0x0008
        /*0064*/ 	.byte	0x00, 0xf0, 0x41, 0x00


	//----- nvinfo : EIATTR_KPARAM_INFO
	.align		4
.L_1401:
        /*0068*/ 	.byte	0x04, 0x17
        /*006a*/ 	.short	(.L_1403 - .L_1402)
.L_1402:
        /*006c*/ 	.word	0x00000000
        /*0070*/ 	.short	0x0000
        /*0072*/ 	.short	0x0000
        /*0074*/ 	.byte	0x00, 0xf0, 0x11, 0x00


	//----- nvinfo : EIATTR_SPARSE_MMA_MASK
	.align		4
.L_1403:
        /*0078*/ 	.byte	0x03, 0x50
        /*007a*/ 	.short	0x0000


	//----- nvinfo : EIATTR_MAXREG_COUNT
	.align		4
        /*007c*/ 	.byte	0x03, 0x1b
        /*007e*/ 	.short	0x00ff


	//----- nvinfo : EIATTR_MERCURY_ISA_VERSION
	.align		4
        /*0080*/ 	.byte	0x03, 0x5f
        /*0082*/ 	.short	0x0101


	//----- nvinfo : EIATTR_EXIT_INSTR_OFFSETS
	.align		4
        /*0084*/ 	.byte	0x04, 0x1c
        /*0086*/ 	.short	(.L_1405 - .L_1404)


	//   ....[0]....
.L_1404:
        /*0088*/ 	.word	0x00000880


	//   ....[1]....
        /*008c*/ 	.word	0x000008d0


	//----- nvinfo : EIATTR_MAX_THREADS
	.align		4
.L_1405:
        /*0090*/ 	.byte	0x04, 0x05
        /*0092*/ 	.short	(.L_1407 - .L_1406)
.L_1406:
        /*0094*/ 	.word	0x00000080
        /*0098*/ 	.word	0x00000001
        /*009c*/ 	.word	0x00000001


	//----- nvinfo : EIATTR_CRS_STACK_SIZE
	.align		4
.L_1407:
        /*00a0*/ 	.byte	0x04, 0x1e
        /*00a2*/ 	.short	(.L_1409 - .L_1408)
.L_1408:
        /*00a4*/ 	.word	0x00000000


	//----- nvinfo : EIATTR_CBANK_PARAM_SIZE
	.align		4
.L_1409:
        /*00a8*/ 	.byte	0x03, 0x19
        /*00aa*/ 	.short	0x0034


	//----- nvinfo : EIATTR_PARAM_CBANK
	.align		4
        /*00ac*/ 	.byte	0x04, 0x0a
        /*00ae*/ 	.short	(.L_1411 - .L_1410)
	.align		4
.L_1410:
        /*00b0*/ 	.word	index@(.nv.constant0._ZN2at6native27unrolled_elementwise_kernelIZZZNS0_26logit_backward_kernel_cudaERNS_18TensorIteratorBaseERKN3c106ScalarEENKUlvE_clEvENKUlvE2_clEvEUlNS4_8BFloat16ESA_E0_St5arrayIPcLm3EELi4E23TrivialOffsetCalculatorILi2EjESF_ILi1EjENS0_6memory15LoadWithoutCastENSI_16StoreWithoutCastEEEviT_T0_T2_T3_T4_T5_)
        /*00b4*/ 	.short	0x0210
        /*00b6*/ 	.short	0x0034


	//----- nvinfo : EIATTR_SW_WAR
	.align		4
.L_1411:
        /*00b8*/ 	.byte	0x04, 0x36
        /*00ba*/ 	.short	(.L_1413 - .L_1412)
.L_1412:
        /*00bc*/ 	.word	0x00000008
.L_1413:


//--------------------- .nv.info._ZN2at6native29vectorized_elementwise_kernelILi2EZZZNS0_26logit_backward_kernel_cudaERNS_18TensorIteratorBaseERKN3c106ScalarEENKUlvE_clEvENKUlvE2_clEvEUlNS4_8BFloat16ESA_E0_St5arrayIPcLm3EEEEviT0_T1_ --------------------------
	.section	.nv.info._ZN2at6native29vectorized_elementwise_kernelILi2EZZZNS0_26logit_backward_kernel_cudaERNS_18TensorIteratorBaseERKN3c106ScalarEENKUlvE_clEvENKUlvE2_clEvEUlNS4_8BFloat16ESA_E0_St5arrayIPcLm3EEEEviT0_T1_,"",@"SHT_CUDA_INFO"
	.sectionflags	@""
	.align	4


	//----- nvinfo : EIATTR_CUDA_API_VERSION
	.align		4
        /*0000*/ 	.byte	0x04, 0x37
        /*0002*/ 	.short	(.L_1415 - .L_1414)
.L_1414:
        /*0004*/ 	.word	0x00000082


	//----- nvinfo : EIATTR_KPARAM_INFO
	.align		4
.L_1415:
        /*0008*/ 	.byte	0x04, 0x17
        /*000a*/ 	.short	(.L_1417 - .L_1416)
.L_1416:
        /*000c*/ 	.word	0x00000000
        /*0010*/ 	.short	0x0002
        /*0012*/ 	.short	0x0018
        /*0014*/ 	.byte	0x00, 0xf0, 0x61, 0x00


	//----- nvinfo : EIATTR_KPARAM_INFO
	.align		4
.L_1417:
        /*0018*/ 	.byte	0x04, 0x17
        /*001a*/ 	.short	(.L_1419 - .L_1418)
.L_1418:
        /*001c*/ 	.word	0x00000000
        /*0020*/ 	.short	0x0001
        /*0022*/ 	.short	0x0008
        /*0024*/ 	.byte	0x00, 0xf0, 0x41, 0x00


	//----- nvinfo : EIATTR_KPARAM_INFO
	.align		4
.L_1419:
        /*0028*/ 	.byte	0x04, 0x17
        /*002a*/ 	.short	(.L_1421 - .L_1420)
.L_1420:
        /*002c*/ 	.word	0x00000000
        /*0030*/ 	.short	0x0000
        /*0032*/ 	.short	0x0000
        /*0034*/ 	.byte	0x00, 0xf0, 0x11, 0x00


	//----- nvinfo : EIATTR_SPARSE_MMA_MASK
	.align		4
.L_1421:
        /*0038*/ 	.byte	0x03, 0x50
        /*003a*/ 	.short	0x0000


	//----- nvinfo : EIATTR_MAXREG_COUNT
	.align		4
        /*003c*/ 	.byte	0x03, 0x1b
        /*003e*/ 	.short	0x00ff


	//----- nvinfo : EIATTR_MERCURY_ISA_VERSION
	.align		4
        /*0040*/ 	.byte	0x03, 0x5f
        /*0042*/ 	.short	0x0101


	//----- nvinfo : EIATTR_EXIT_INSTR_OFFSETS
	.align		4
        /*0044*/ 	.byte	0x04, 0x1c
        /*0046*/ 	.short	(.L_1423 - .L_1422)


	//   ....[0]....
.L_1422:
        /*0048*/ 	.word	0x000007c0


	//   ....[1]....
        /*004c*/ 	.word	0x00001910


	//   ....[2]....
        /*0050*/ 	.word	0x00001960


	//----- nvinfo : EIATTR_MAX_THREADS
	.align		4
.L_1423:
        /*0054*/ 	.byte	0x04, 0x05
        /*0056*/ 	.short	(.L_1425 - .L_1424)
.L_1424:
        /*0058*/ 	.word	0x00000080
        /*005c*/ 	.word	0x00000001
        /*0060*/ 	.word	0x00000001


	//----- nvinfo : EIATTR_CRS_STACK_SIZE
	.align		4
.L_1425:
        /*0064*/ 	.byte	0x04, 0x1e
        /*0066*/ 	.short	(.L_1427 - .L_1426)
.L_1426:
        /*0068*/ 	.word	0x00000000


	//----- nvinfo : EIATTR_CBANK_PARAM_SIZE
	.align		4
.L_1427:
        /*006c*/ 	.byte	0x03, 0x19
        /*006e*/ 	.short	0x0030


	//----- nvinfo : EIATTR_PARAM_CBANK
	.align		4
        /*0070*/ 	.byte	0x04, 0x0a
        /*0072*/ 	.short	(.L_1429 - .L_1428)
	.align		4
.L_1428:
        /*0074*/ 	.word	index@(.nv.constant0._ZN2at6native29vectorized_elementwise_kernelILi2EZZZNS0_26logit_backward_kernel_cudaERNS_18TensorIteratorBaseERKN3c106ScalarEENKUlvE_clEvENKUlvE2_clEvEUlNS4_8BFloat16ESA_E0_St5arrayIPcLm3EEEEviT0_T1_)
        /*0078*/ 	.short	0x0210
        /*007a*/ 	.short	0x0030


	//----- nvinfo : EIATTR_SW_WAR
	.align		4
.L_1429:
        /*007c*/ 	.byte	0x04, 0x36
        /*007e*/ 	.short	(.L_1431 - .L_1430)
.L_1430:
        /*0080*/ 	.word	0x00000008
.L_1431:


//--------------------- .nv.info._ZN2at6native29vectorized_elementwise_kernelILi4EZZZNS0_26logit_backward_kernel_cudaERNS_18TensorIteratorBaseERKN3c106ScalarEENKUlvE_clEvENKUlvE2_clEvEUlNS4_8BFloat16ESA_E0_St5arrayIPcLm3EEEEviT0_T1_ --------------------------
	.section	.nv.info._ZN2at6native29vectorized_elementwise_kernelILi4EZZZNS0_26logit_backward_kernel_cudaERNS_18TensorIteratorBaseERKN3c106ScalarEENKUlvE_clEvENKUlvE2_clEvEUlNS4_8BFloat16ESA_E0_St5arrayIPcLm3EEEEviT0_T1_,"",@"SHT_CUDA_INFO"
	.sectionflags	@""
	.align	4


	//----- nvinfo : EIATTR_CUDA_API_VERSION
	.align		4
        /*0000*/ 	.byte	0x04, 0x37
        /*0002*/ 	.short	(.L_1433 - .L_1432)
.L_1432:
        /*0004*/ 	.word	0x00000082


	//----- nvinfo : EIATTR_KPARAM_INFO
	.align		4
.L_1433:
        /*0008*/ 	.byte	0x04, 0x17
        /*000a*/ 	.short	(.L_1435 - .L_1434)
.L_1434:
        /*000c*/ 	.word	0x00000000
        /*0010*/ 	.short	0x0002
        /*0012*/ 	.short	0x0018
        /*0014*/ 	.byte	0x00, 0xf0, 0x61, 0x00


	//----- nvinfo : EIATTR_KPARAM_INFO
	.align		4
.L_1435:
        /*0018*/ 	.byte	0x04, 0x17
        /*001a*/ 	.short	(.L_1437 - .L_1436)
.L_1436:
        /*001c*/ 	.word	0x00000000
        /*0020*/ 	.short	0x0001
        /*0022*/ 	.short	0x0008
        /*0024*/ 	.byte	0x00, 0xf0, 0x41, 0x00


	//----- nvinfo : EIATTR_KPARAM_INFO
	.align		4
.L_1437:
        /*0028*/ 	.byte	0x04, 0x17
        /*002a*/ 	.short	(.L_1439 - .L_1438)
.L_1438:
        /*002c*/ 	.word	0x00000000
        /*0030*/ 	.short	0x0000
        /*0032*/ 	.short	0x0000
        /*0034*/ 	.byte	0x00, 0xf0, 0x11, 0x00


	//----- nvinfo : EIATTR_SPARSE_MMA_MASK
	.align		4
.L_1439:
        /*0038*/ 	.byte	0x03, 0x50
        /*003a*/ 	.short	0x0000


	//----- nvinfo : EIATTR_MAXREG_COUNT
	.align		4
        /*003c*/ 	.byte	0x03, 0x1b
        /*003e*/ 	.short	0x00ff


	//----- nvinfo : EIATTR_MERCURY_ISA_VERSION
	.align		4
        /*0040*/ 	.byte	0x03, 0x5f
        /*0042*/ 	.short	0x0101


	//----- nvinfo : EIATTR_EXIT_INSTR_OFFSETS
	.align		4
        /*0044*/ 	.byte	0x04, 0x1c
        /*0046*/ 	.short	(.L_1441 - .L_1440)


	//   ....[0]....
.L_1440:
        /*0048*/ 	.word	0x00000750


	//   ....[1]....
        /*004c*/ 	.word	0x000018a0


	//   ....[2]....
        /*0050*/ 	.word	0x000018f0


	//----- nvinfo : EIATTR_MAX_THREADS
	.align		4
.L_1441:
        /*0054*/ 	.byte	0x04, 0x05
        /*0056*/ 	.short	(.L_1443 - .L_1442)
.L_1442:
        /*0058*/ 	.word	0x00000080
        /*005c*/ 	.word	0x00000001
        /*0060*/ 	.word	0x00000001


	//----- nvinfo : EIATTR_CRS_STACK_SIZE
	.align		4
.L_1443:
        /*0064*/ 	.byte	0x04, 0x1e
        /*0066*/ 	.short	(.L_1445 - .L_1444)
.L_1444:
        /*0068*/ 	.word	0x00000000


	//----- nvinfo : EIATTR_CBANK_PARAM_SIZE
	.align		4
.L_1445:
        /*006c*/ 	.byte	0x03, 0x19
        /*006e*/ 	.short	0x0030


	//----- nvinfo : EIATTR_PARAM_CBANK
	.align		4
        /*0070*/ 	.byte	0x04, 0x0a
        /*0072*/ 	.short	(.L_1447 - .L_1446)
	.align		4
.L_1446:
        /*0074*/ 	.word	index@(.nv.constant0._ZN2at6native29vectorized_elementwise_kernelILi4EZZZNS0_26logit_backward_kernel_cudaERNS_18TensorIteratorBaseERKN3c106ScalarEENKUlvE_clEvENKUlvE2_clEvEUlNS4_8BFloat16ESA_E0_St5arrayIPcLm3EEEEviT0_T1_)
        /*0078*/ 	.short	0x0210
        /*007a*/ 	.short	0x0030


	//----- nvinfo : EIATTR_SW_WAR
	.align		4
.L_1447:
        /*007c*/ 	.byte	0x04, 0x36
        /*007e*/ 	.short	(.L_1449 - .L_1448)
.L_1448:
        /*0080*/ 	.word	0x00000008
.L_1449:


//--------------------- .nv.info._ZN2at6native29vectorized_elementwise_kernelILi8EZZZNS0_26logit_backward_kernel_cudaERNS_18TensorIteratorBaseERKN3c106ScalarEENKUlvE_clEvENKUlvE2_clEvEUlNS4_8BFloat16ESA_E0_St5arrayIPcLm3EEEEviT0_T1_ --------------------------
	.section	.nv.info._ZN2at6native29vectorized_elementwise_kernelILi8EZZZNS0_26logit_backward_kernel_cudaERNS_18TensorIteratorBaseERKN3c106ScalarEENKUlvE_clEvENKUlvE2_clEvEUlNS4_8BFloat16ESA_E0_St5arrayIPcLm3EEEEviT0_T1_,"",@"SHT_CUDA_INFO"
	.sectionflags	@""
	.align	4


	//----- nvinfo : EIATTR_CUDA_API_VERSION
	.align		4
        /*0000*/ 	.byte	0x04, 0x37
        /*0002*/ 	.short	(.L_1451 - .L_1450)
.L_1450:
        /*0004*/ 	.word	0x00000082


	//----- nvinfo : EIATTR_KPARAM_INFO
	.align		4
.L_1451:
        /*0008*/ 	.byte	0x04, 0x17
        /*000a*/ 	.short	(.L_1453 - .L_1452)
.L_1452:
        /*000c*/ 	.word	0x00000000
        /*0010*/ 	.short	0x0002
        /*0012*/ 	.short	0x0018
        /*0014*/ 	.byte	0x00, 0xf0, 0x61, 0x00


	//----- nvinfo : EIATTR_KPARAM_INFO
	.align		4
.L_1453:
        /*0018*/ 	.byte	0x04, 0x17
        /*001a*/ 	.short	(.L_1455 - .L_1454)
.L_1454:
        /*001c*/ 	.word	0x00000000
        /*0020*/ 	.short	0x0001
        /*0022*/ 	.short	0x0008
        /*0024*/ 	.byte	0x00, 0xf0, 0x41, 0x00


	//----- nvinfo : EIATTR_KPARAM_INFO
	.align		4
.L_1455:
        /*0028*/ 	.byte	0x04, 0x17
        /*002a*/ 	.short	(.L_1457 - .L_1456)
.L_1456:
        /*002c*/ 	.word	0x00000000
        /*0030*/ 	.short	0x0000
        /*0032*/ 	.short	0x0000
        /*0034*/ 	.byte	0x00, 0xf0, 0x11, 0x00


	//----- nvinfo : EIATTR_SPARSE_MMA_MASK
	.align		4
.L_1457:
        /*0038*/ 	.byte	0x03, 0x50
        /*003a*/ 	.short	0x0000


	//----- nvinfo : EIATTR_MAXREG_COUNT
	.align		4
        /*003c*/ 	.byte	0x03, 0x1b
        /*003e*/ 	.short	0x00ff


	//----- nvinfo : EIATTR_MERCURY_ISA_VERSION
	.align		4
        /*0040*/ 	.byte	0x03, 0x5f
        /*0042*/ 	.short	0x0101


	//----- nvinfo : EIATTR_EXIT_INSTR_OFFSETS
	.align		4
        /*0044*/ 	.byte	0x04, 0x1c
        /*0046*/ 	.short	(.L_1459 - .L_1458)


	//   ....[0]....
.L_1458:
        /*0048*/ 	.word	0x00000720


	//   ....[1]....
        /*004c*/ 	.word	0x00001870


	//   ....[2]....
        /*0050*/ 	.word	0x000018c0


	//----- nvinfo : EIATTR_MAX_THREADS
	.align		4
.L_1459:
        /*0054*/ 	.byte	0x04, 0x05
        /*0056*/ 	.short	(.L_1461 - .L_1460)
.L_1460:
        /*0058*/ 	.word	0x00000080
        /*005c*/ 	.word	0x00000001
        /*0060*/ 	.word	0x00000001


	//----- nvinfo : EIATTR_CRS_STACK_SIZE
	.align		4
.L_1461:
        /*0064*/ 	.byte	0x04, 0x1e
        /*0066*/ 	.short	(.L_1463 - .L_1462)
.L_1462:
        /*0068*/ 	.word	0x00000000


	//----- nvinfo : EIATTR_CBANK_PARAM_SIZE
	.align		4
.L_1463:
        /*006c*/ 	.byte	0x03, 0x19
        /*006e*/ 	.short	0x0030


	//----- nvinfo : EIATTR_PARAM_CBANK
	.align		4
        /*0070*/ 	.byte	0x04, 0x0a
        /*0072*/ 	.short	(.L_1465 - .L_1464)
	.align		4
.L_1464:
        /*0074*/ 	.word	index@(.nv.constant0._ZN2at6native29vectorized_elementwise_kernelILi8EZZZNS0_26logit_backward_kernel_cudaERNS_18TensorIteratorBaseERKN3c106ScalarEENKUlvE_clEvENKUlvE2_clEvEUlNS4_8BFloat16ESA_E0_St5arrayIPcLm3EEEEviT0_T1_)
        /*0078*/ 	.short	0x0210
        /*007a*/ 	.short	0x0030


	//----- nvinfo : EIATTR_SW_WAR
	.align		4
.L_1465:
        /*007c*/ 	.byte	0x04, 0x36
        /*007e*/ 	.short	(.L_1467 - .L_1466)
.L_1466:
        /*0080*/ 	.word	0x00000008
.L_1467:


//--------------------- .nv.info._ZN2at6native18elementwise_kernelILi128ELi4EZNS0_15gpu_kernel_implIZZZNS0_26logit_backward_kernel_cudaERNS_18TensorIteratorBaseERKN3c106ScalarEENKUlvE_clEvENKUlvE2_clEvEUlNS5_8BFloat16ESB_E_EEvS4_RKT_EUliE_EEviT1_ --------------------------
	.section	.nv.info._ZN2at6native18elementwise_kernelILi128ELi4EZNS0_15gpu_kernel_implIZZZNS0_26logit_backward_kernel_cudaERNS_18TensorIteratorBaseERKN3c106ScalarEENKUlvE_clEvENKUlvE2_clEvEUlNS5_8BFloat16ESB_E_EEvS4_RKT_EUliE_EEviT1_,"",@"SHT_CUDA_INFO"
	.sectionflags	@""
	.align	4


	//----- nvinfo : EIATTR_CUDA_API_VERSION
	.align		4
        /*0000*/ 	.byte	0x04, 0x37
        /*0002*/ 	.short	(.L_1469 - .L_1468)
.L_1468:
        /*0004*/ 	.word	0x00000082


	//----- nvinfo : EIATTR_KPARAM_INFO
	.align		4
.L_1469:
        /*0008*/ 	.byte	0x04, 0x17
        /*000a*/ 	.short	(.L_1471 - .L_1470)
.L_1470:
        /*000c*/ 	.word	0x00000000
        /*0010*/ 	.short	0x0001
        /*0012*/ 	.short	0x0008
        /*0014*/ 	.byte	0x00, 0xf0, 0x21, 0x0a


	//----- nvinfo : EIATTR_KPARAM_INFO
	.align		4
.L_1471:
        /*0018*/ 	.byte	0x04, 0x17
        /*001a*/ 	.short	(.L_1473 - .L_1472)
.L_1472:
        /*001c*/ 	.word	0x00000000
        /*0020*/ 	.short	0x0000
        /*0022*/ 	.short	0x0000
        /*0024*/ 	.byte	0x00, 0xf0, 0x11, 0x00


	//----- nvinfo : EIATTR_SPARSE_MMA_MASK
	.align		4
.L_1473:
        /*0028*/ 	.byte	0x03, 0x50
        /*002a*/ 	.short	0x0000


	//----- nvinfo : EIATTR_MAXREG_COUNT
	.align		4
        /*002c*/ 	.byte	0x03, 0x1b
        /*002e*/ 	.short	0x0080


	//----- nvinfo : EIATTR_EXTERNS
	.align		4
        /*0030*/ 	.byte	0x04, 0x0f
        /*0032*/ 	.short	(.L_1475 - .L_1474)


	//   ....[0]....
	.align		4
.L_1474:
        /*0034*/ 	.word	index@(__assertfail)


	//----- nvinfo : EIATTR_MERCURY_ISA_VERSION
	.align		4
.L_1475:
        /*0038*/ 	.byte	0x03, 0x5f
        /*003a*/ 	.short	0x0101


	//----- nvinfo : EIATTR_SYSCALL_OFFSETS
	.align		4
        /*003c*/ 	.byte	0x04, 0x46
        /*003e*/ 	.short	(.L_1477 - .L_1476)


	//   ....[0]....
.L_1476:
        /*0040*/ 	.word	0x000026f0


	//   ....[1]....
        /*0044*/ 	.word	0x000036c0


	//   ....[2]....
        /*0048*/ 	.word	0x000046d0


	//   ....[3]....
        /*004c*/ 	.word	0x00006e10


	//   ....[4]....
        /*0050*/ 	.word	0x00007de0


	//   ....[5]....
        /*0054*/ 	.word	0x00008df0


	//   ....[6]....
        /*0058*/ 	.word	0x0000b520


	//   ....[7]....
        /*005c*/ 	.word	0x0000c4f0


	//   ....[8]....
        /*0060*/ 	.word	0x0000d500


	//   ....[9]....
        /*0064*/ 	.word	0x0000fc20


	//   ....[10]....
        /*0068*/ 	.word	0x00010bf0


	//   ....[11]....
        /*006c*/ 	.word	0x00011c00


	//----- nvinfo : EIATTR_EXIT_INSTR_OFFSETS
	.align		4
.L_1477:
        /*0070*/ 	.byte	0x04, 0x1c
        /*0072*/ 	.short	(.L_1479 - .L_1478)


	//   ....[0]....
.L_1478:
        /*0074*/ 	.word	0x0000d5d0


	//   ....[1]....
        /*0078*/ 	.word	0x00010e30


	//   ....[2]....
        /*007c*/ 	.word	0x00010e70


	//   ....[3]....
        /*0080*/ 	.word	0x00010f10


	//   ....[4]....
        /*0084*/ 	.word	0x00010f50


	//   ....[5]....
        /*0088*/ 	.word	0x00010f90


	//   ....[6]....
        /*008c*/ 	.word	0x00011020


	//   ....[7]....
        /*0090*/ 	.word	0x00011060


	//   ....[8]....
        /*0094*/ 	.word	0x00011100


	//   ....[9]....
        /*0098*/ 	.word	0x00011150


	//   ....[10]....
        /*009c*/ 	.word	0x000111a0


	//   ....[11]....
        /*00a0*/ 	.word	0x00011270


	//   ....[12]....
        /*00a4*/ 	.word	0x000112d0


	//   ....[13]....
        /*00a8*/ 	.word	0x00011460


	//   ....[14]....
        /*00ac*/ 	.word	0x000115c0


	//   ....[15]....
        /*00b0*/ 	.word	0x000115e0


	//   ....[16]....
        /*00b4*/ 	.word	0x000116a0


	//   ....[17]....
        /*00b8*/ 	.word	0x00011820


	//   ....[18]....
        /*00bc*/ 	.word	0x000119a0


	//   ....[19]....
        /*00c0*/ 	.word	0x00011b00


	//   ....[20]....
        /*00c4*/ 	.word	0x00011c10


	//   ....[21]....
        /*00c8*/ 	.word	0x00011c50


	//   ....[22]....
        /*00cc*/ 	.word	0x00011c90


	//----- nvinfo : EIATTR_MAX_THREADS
	.align		4
.L_1479:
        /*00d0*/ 	.byte	0x04, 0x05
        /*00d2*/ 	.short	(.L_1481 - .L_1480)
.L_1480:
        /*00d4*/ 	.word	0x00000080
        /*00d8*/ 	.word	0x00000001
        /*00dc*/ 	.word	0x00000001


	//----- nvinfo : EIATTR_CRS_STACK_SIZE
	.align		4
.L_1481:
        /*00e0*/ 	.byte	0x04, 0x1e
        /*00e2*/ 	.short	(.L_1483 - .L_1482)
.L_1482:
        /*00e4*/ 	.word	0x00000000


	//----- nvinfo : EIATTR_CBANK_PARAM_SIZE
	.align		4
.L_1483:
        /*00e8*/ 	.byte	0x03, 0x19
        /*00ea*/ 	.short	0x0290


	//----- nvinfo : EIATTR_PARAM_CBANK
	.align		4
        /*00ec*/ 	.byte	0x04, 0x0a
        /*00ee*/ 	.short	(.L_1485 - .L_1484)
	.align		4
.L_1484:
        /*00f0*/ 	.word	index@(.nv.constant0._ZN2at6native18elementwise_kernelILi128ELi4EZNS0_15gpu_kernel_implIZZZNS0_26logit_backward_kernel_cudaERNS_18TensorIteratorBaseERKN3c106ScalarEENKUlvE_clEvENKUlvE2_clEvEUlNS5_8BFloat16ESB_E_EEvS4_RKT_EUliE_EEviT1_)
        /*00f4*/ 	.short	0x0210
        /*00f6*/ 	.short	0x0290


	//----- nvinfo : EIATTR_SW_WAR
	.align		4
.L_1485:
        /*00f8*/ 	.byte	0x04, 0x36
        /*00fa*/ 	.short	(.L_1487 - .L_1486)
.L_1486:
        /*00fc*/ 	.word	0x00000008
.L_1487:


//--------------------- .nv.info._ZN2at6native27unrolled_elementwise_kernelIZZZNS0_26logit_backward_kernel_cudaERNS_18TensorIteratorBaseERKN3c106ScalarEENKUlvE_clEvENKUlvE2_clEvEUlNS4_8BFloat16ESA_E_St5arrayIPcLm3EELi4E23TrivialOffsetCalculatorILi2EjESF_ILi1EjENS0_6memory12LoadWithCastILi2EEENSI_13StoreWithCastILi1EEEEEviT_T0_T2_T3_T4_T5_ --------------------------
	.section	.nv.info._ZN2at6native27unrolled_elementwise_kernelIZZZNS0_26logit_backward_kernel_cudaERNS_18TensorIteratorBaseERKN3c106ScalarEENKUlvE_clEvENKUlvE2_clEvEUlNS4_8BFloat16ESA_E_St5arrayIPcLm3EELi4E23TrivialOffsetCalculatorILi2EjESF_ILi1EjENS0_6memory12LoadWithCastILi2EEENSI_13StoreWithCastILi1EEEEEviT_T0_T2_T3_T4_T5_,"",@"SHT_CUDA_INFO"
	.sectionflags	@""
	.align	4


	//----- nvinfo : EIATTR_CUDA_API_VERSION
	.align		4
        /*0000*/ 	.byte	0x04, 0x37
        /*0002*/ 	.short	(.L_1489 - .L_1488)
.L_1488:
        /*0004*/ 	.word	0x00000082


	//----- nvinfo : EIATTR_KPARAM_INFO
	.align		4
.L_1489:
        /*0008*/ 	.byte	0x04, 0x17
        /*000a*/ 	.short	(.L_1491 - .L_1490)
.L_1490:
        /*000c*/ 	.word	0x00000000
        /*0010*/ 	.short	0x0006
        /*0012*/ 	.short	0x0030
        /*0014*/ 	.byte	0x00, 0xf0, 0x21, 0x00


	//----- nvinfo : EIATTR_KPARAM_INFO
	.align		4
.L_1491:
        /*0018*/ 	.byte	0x04, 0x17
        /*001a*/ 	.short	(.L_1493 - .L_1492)
.L_1492:
        /*001c*/ 	.word	0x00000000
        /*0020*/ 	.short	0x0005
        /*0022*/ 	.short	0x0024
        /*0024*/ 	.byte	0x00, 0xf0, 0x31, 0x00


	//----- nvinfo : EIATTR_KPARAM_INFO
	.align		4
.L_1493:
        /*0028*/ 	.byte	0x04, 0x17
        /*002a*/ 	.short	(.L_1495 - .L_1494)
.L_1494:
        /*002c*/ 	.word	0x00000000
        /*0030*/ 	.short	0x0004
        /*0032*/ 	.short	0x0021
        /*0034*/ 	.byte	0x00, 0xf0, 0x05, 0x00


	//----- nvinfo : EIATTR_KPARAM_INFO
	.align		4
.L_1495:
        /*0038*/ 	.byte	0x04, 0x17
        /*003a*/ 	.short	(.L_1497 - .L_1496)
.L_1496:
        /*003c*/ 	.word	0x00000000
        /*0040*/ 	.short	0x0003
        /*0042*/ 	.short	0x0020
        /*0044*/ 	.byte	0x00, 0xf0, 0x05, 0x00


	//----- nvinfo : EIATTR_KPARAM_INFO
	.align		4
.L_1497:
        /*0048*/ 	.byte	0x04, 0x17
        /*004a*/ 	.short	(.L_1499 - .L_1498)
.L_1498:
        /*004c*/ 	.word	0x00000000
        /*0050*/ 	.short	0x0002
        /*0052*/ 	.short	0x0008
        /*0054*/ 	.byte	0x00, 0xf0, 0x61, 0x00


	//----- nvinfo : EIATTR_KPARAM_INFO
	.align		4
.L_1499:
        /*0058*/ 	.byte	0x04, 0x17
        /*005a*/ 	.short	(.L_1501 - .L_1500)
.L_1500:
        /*005c*/ 	.word	0x00000000
        /*0060*/ 	.short	0x0001
        /*0062*/ 	.short	0x0004
        /*0064*/ 	.byte	0x00, 0xf0, 0x05, 0x00


	//----- nvinfo : EIATTR_KPARAM_INFO
	.align		4
.L_1501:
        /*0068*/ 	.byte	0x04, 0x17
        /*006a*/ 	.short	(.L_1503 - .L_1502)
.L_1502:
        /*006c*/ 	.word	0x00000000
        /*0070*/ 	.short	0x0000
        /*0072*/ 	.short	0x0000
        /*0074*/ 	.byte	0x00, 0xf0, 0x11, 0x00


	//----- nvinfo : EIATTR_SPARSE_MMA_MASK
	.align		4
.L_1503:
        /*0078*/ 	.byte	0x03, 0x50
        /*007a*/ 	.short	0x0000


	//----- nvinfo : EIATTR_MAXREG_COUNT
	.align		4
        /*007c*/ 	.byte	0x03, 0x1b
        /*007e*/ 	.short	0x00ff


	//----- nvinfo : EIATTR_EXTERNS
	.align		4
        /*0080*/ 	.byte	0x04, 0x0f
        /*0082*/ 	.short	(.L_1505 - .L_1504)


	//   ....[0]....
	.align		4
.L_1504:
        /*0084*/ 	.word	index@(__assertfail)


	//----- nvinfo : EIATTR_MERCURY_ISA_VERSION
	.align		4
.L_1505:
        /*0088*/ 	.byte	0x03, 0x5f
        /*008a*/ 	.short	0x0101


	//----- nvinfo : EIATTR_SYSCALL_OFFSETS
	.align		4
        /*008c*/ 	.byte	0x04, 0x46
        /*008e*/ 	.short	(.L_1507 - .L_1506)


	//   ....[0]....
.L_1506:
        /*0090*/ 	.word	0x000010f0


	//   ....[1]....
        /*0094*/ 	.word	0x000021b0


	//   ....[2]....
        /*0098*/ 	.word	0x000032f0


	//   ....[3]....
        /*009c*/ 	.word	0x000043b0


	//   ....[4]....
        /*00a0*/ 	.word	0x00005500


	//   ....[5]....
        /*00a4*/ 	.word	0x000065d0


	//   ....[6]....
        /*00a8*/ 	.word	0x00007700


	//   ....[7]....
        /*00ac*/ 	.word	0x000086e0


	//   ....[8]....
        /*00b0*/ 	.word	0x00009c00


	//   ....[9]....
        /*00b4*/ 	.word	0x0000ac20


	//   ....[10]....
        /*00b8*/ 	.word	0x0000bc00


	//   ....[11]....
        /*00bc*/ 	.word	0x0000cbe0


	//----- nvinfo : EIATTR_EXIT_INSTR_OFFSETS
	.align		4
.L_1507:
        /*00c0*/ 	.byte	0x04, 0x1c
        /*00c2*/ 	.short	(.L_1509 - .L_1508)


	//   ....[0]....
.L_1508:
        /*00c4*/ 	.word	0x0000bcc0


	//   ....[1]....
        /*00c8*/ 	.word	0x0000be10


	//   ....[2]....
        /*00cc*/ 	.word	0x0000be50


	//   ....[3]....
        /*00d0*/ 	.word	0x0000bef0


	//   ....[4]....
        /*00d4*/ 	.word	0x0000bf30


	//   ....[5]....
        /*00d8*/ 	.word	0x0000bf70


	//   ....[6]....
        /*00dc*/ 	.word	0x0000c000


	//   ....[7]....
        /*00e0*/ 	.word	0x0000c040


	//   ....[8]....
        /*00e4*/ 	.word	0x0000c0e0


	//   ....[9]....
        /*00e8*/ 	.word	0x0000c130


	//   ....[10]....
        /*00ec*/ 	.word	0x0000c180


	//   ....[11]....
        /*00f0*/ 	.word	0x0000c250


	//   ....[12]....
        /*00f4*/ 	.word	0x0000c2b0


	//   ....[13]....
        /*00f8*/ 	.word	0x0000c440


	//   ....[14]....
        /*00fc*/ 	.word	0x0000c5a0


	//   ....[15]....
        /*0100*/ 	.word	0x0000c5c0


	//   ....[16]....
        /*0104*/ 	.word	0x0000c680


	//   ....[17]....
        /*0108*/ 	.word	0x0000c800


	//   ....[18]....
        /*010c*/ 	.word	0x0000c980


	//   ....[19]....
        /*0110*/ 	.word	0x0000cae0


	//   ....[20]....
        /*0114*/ 	.word	0x0000cbf0


	//   ....[21]....
        /*0118*/ 	.word	0x0000cc30


	//   ....[22]....
        /*011c*/ 	.word	0x0000cc70


	//----- nvinfo : EIATTR_MAX_THREADS
	.align		4
.L_1509:
        /*0120*/ 	.byte	0x04, 0x05
        /*0122*/ 	.short	(.L_1511 - .L_1510)
.L_1510:
        /*0124*/ 	.word	0x00000080
        /*0128*/ 	.word	0x00000001
        /*012c*/ 	.word	0x00000001


	//----- nvinfo : EIATTR_CRS_STACK_SIZE
	.align		4
.L_1511:
        /*0130*/ 	.byte	0x04, 0x1e
        /*0132*/ 	.short	(.L_1513 - .L_1512)
.L_1512:
        /*0134*/ 	.word	0x00000000


	//----- nvinfo : EIATTR_CBANK_PARAM_SIZE
	.align		4
.L_1513:
        /*0138*/ 	.byte	0x03, 0x19
        /*013a*/ 	.short	0x0038


	//----- nvinfo : EIATTR_PARAM_CBANK
	.align		4
        /*013c*/ 	.byte	0x04, 0x0a
        /*013e*/ 	.short	(.L_1515 - .L_1514)
	.align		4
.L_1514:
        /*0140*/ 	.word	index@(.nv.constant0._ZN2at6native27unrolled_elementwise_kernelIZZZNS0_26logit_backward_kernel_cudaERNS_18TensorIteratorBaseERKN3c106ScalarEENKUlvE_clEvENKUlvE2_clEvEUlNS4_8BFloat16ESA_E_St5arrayIPcLm3EELi4E23TrivialOffsetCalculatorILi2EjESF_ILi1EjENS0_6memory12LoadWithCastILi2EEENSI_13StoreWithCastILi1EEEEEviT_T0_T2_T3_T4_T5_)
        /*0144*/ 	.short	0x0210
        /*0146*/ 	.short	0x0038


	//----- nvinfo : EIATTR_SW_WAR
	.align		4
.L_1515:
        /*0148*/ 	.byte	0x04, 0x36
        /*014a*/ 	.short	(.L_1517 - .L_1516)
.L_1516:
        /*014c*/ 	.word	0x00000008
.L_1517:


//--------------------- .nv.info._ZN2at6native18elementwise_kernelILi128ELi4EZNS0_22gpu_kernel_impl_nocastIZZZNS0_26logit_backward_kernel_cudaERNS_18TensorIteratorBaseERKN3c106ScalarEENKUlvE_clEvENKUlvE2_clEvEUlNS5_8BFloat16ESB_E_EEvS4_RKT_EUliE_EEviT1_ --------------------------
	.section	.nv.info._ZN2at6native18elementwise_kernelILi128ELi4EZNS0_22gpu_kernel_impl_nocastIZZZNS0_26logit_backward_kernel_cudaERNS_18TensorIteratorBaseERKN3c106ScalarEENKUlvE_clEvENKUlvE2_clEvEUlNS5_8BFloat16ESB_E_EEvS4_RKT_EUliE_EEviT1_,"",@"SHT_CUDA_INFO"
	.sectionflags	@""
	.align	4


	//----- nvinfo : EIATTR_CUDA_API_VERSION
	.align		4
        /*0000*/ 	.byte	0x04, 0x37
        /*0002*/ 	.short	(.L_1519 - .L_1518)
.L_1518:
        /*0004*/ 	.word	0x00000082


	//----- nvinfo : EIATTR_KPARAM_INFO
	.align		4
.L_1519:
        /*0008*/ 	.byte	0x04, 0x17
        /*000a*/ 	.short	(.L_1521 - .L_1520)
.L_1520:
        /*000c*/ 	.word	0x00000000
        /*0010*/ 	.short	0x0001
        /*0012*/ 	.short	0x0008
        /*0014*/ 	.byte	0x00, 0xf0, 0x21, 0x0a


	//----- nvinfo : EIATTR_KPARAM_INFO
	.align		4
.L_1521:
        /*0018*/ 	.byte	0x04, 0x17
        /*001a*/ 	.short	(.L_1523 - .L_1522)
.L_1522:
        /*001c*/ 	.word	0x00000000
        /*0020*/ 	.short	0x0000
        /*0022*/ 	.short	0x0000
        /*0024*/ 	.byte	0x00, 0xf0, 0x11, 0x00


	//----- nvinfo : EIATTR_SPARSE_MMA_MASK
	.align		4
.L_1523:
        /*0028*/ 	.byte	0x03, 0x50
        /*002a*/ 	.short	0x0000


	//----- nvinfo : EIATTR_MAXREG_COUNT
	.align		4
        /*002c*/ 	.byte	0x03, 0x1b
        /*002e*/ 	.short	0x0080


	//----- nvinfo : EIATTR_MERCURY_ISA_VERSION
	.align		4
        /*0030*/ 	.byte	0x03, 0x5f
        /*0032*/ 	.short	0x0101


	//----- nvinfo : EIATTR_EXIT_INSTR_OFFSETS
	.align		4
        /*0034*/ 	.byte	0x04, 0x1c
        /*0036*/ 	.short	(.L_1525 - .L_1524)


	//   ....[0]....
.L_1524:
        /*0038*/ 	.word	0x000047d0


	//   ....[1]....
        /*003c*/ 	.word	0x00005f60


	//----- nvinfo : EIATTR_MAX_THREADS
	.align		4
.L_1525:
        /*0040*/ 	.byte	0x04, 0x05
        /*0042*/ 	.short	(.L_1527 - .L_1526)
.L_1526:
        /*0044*/ 	.word	0x00000080
        /*0048*/ 	.word	0x00000001
        /*004c*/ 	.word	0x00000001


	//----- nvinfo : EIATTR_CRS_STACK_SIZE
	.align		4
.L_1527:
        /*0050*/ 	.byte	0x04, 0x1e
        /*0052*/ 	.short	(.L_1529 - .L_1528)
.L_1528:
        /*0054*/ 	.word	0x00000000


	//----- nvinfo : EIATTR_CBANK_PARAM_SIZE
	.align		4
.L_1529:
        /*0058*/ 	.byte	0x03, 0x19
        /*005a*/ 	.short	0x0290


	//----- nvinfo : EIATTR_PARAM_CBANK
	.align		4
        /*005c*/ 	.byte	0x04, 0x0a
        /*005e*/ 	.short	(.L_1531 - .L_1530)
	.align		4
.L_1530:
        /*0060*/ 	.word	index@(.nv.constant0._ZN2at6native18elementwise_kernelILi128ELi4EZNS0_22gpu_kernel_impl_nocastIZZZNS0_26logit_backward_kernel_cudaERNS_18TensorIteratorBaseERKN3c106ScalarEENKUlvE_clEvENKUlvE2_clEvEUlNS5_8BFloat16ESB_E_EEvS4_RKT_EUliE_EEviT1_)
        /*0064*/ 	.short	0x0210
        /*0066*/ 	.short	0x0290


	//----- nvinfo : EIATTR_SW_WAR
	.align		4
.L_1531:
        /*0068*/ 	.byte	0x04, 0x36
        /*006a*/ 	.short	(.L_1533 - .L_1532)
.L_1532:
        /*006c*/ 	.word	0x00000008
.L_1533:


//--------------------- .nv.info._ZN2at6native27unrolled_elementwise_kernelIZZZNS0_26logit_backward_kernel_cudaERNS_18TensorIteratorBaseERKN3c106ScalarEENKUlvE_clEvENKUlvE2_clEvEUlNS4_8BFloat16ESA_E_St5arrayIPcLm3EELi4E23TrivialOffsetCalculatorILi2EjESF_ILi1EjENS0_6memory15LoadWithoutCastENSI_16StoreWithoutCastEEEviT_T0_T2_T3_T4_T5_ --------------------------
	.section	.nv.info._ZN2at6native27unrolled_elementwise_kernelIZZZNS0_26logit_backward_kernel_cudaERNS_18TensorIteratorBaseERKN3c106ScalarEENKUlvE_clEvENKUlvE2_clEvEUlNS4_8BFloat16ESA_E_St5arrayIPcLm3EELi4E23TrivialOffsetCalculatorILi2EjESF_ILi1EjENS0_6memory15LoadWithoutCastENSI_16StoreWithoutCastEEEviT_T0_T2_T3_T4_T5_,"",@"SHT_CUDA_INFO"
	.sectionflags	@""
	.align	4


	//----- nvinfo : EIATTR_CUDA_API_VERSION
	.align		4
        /*0000*/ 	.byte	0x04, 0x37
        /*0002*/ 	.short	(.L_1535 - .L_1534)
.L_1534:
        /*0004*/ 	.word	0x00000082


	//----- nvinfo : EIATTR_KPARAM_INFO
	.align		4
.L_1535:
        /*0008*/ 	.byte	0x04, 0x17
        /*000a*/ 	.short	(.L_1537 - .L_1536)
.L_1536:
        /*000c*/ 	.word	0x00000000
        /*0010*/ 	.short	0x0006
        /*0012*/ 	.short	0x0023
        /*0014*/ 	.byte	0x00, 0xf0, 0x05, 0x00


	//----- nvinfo : EIATTR_KPARAM_INFO
	.align		4
.L_1537:
        /*0018*/ 	.byte	0x04, 0x17
        /*001a*/ 	.short	(.L_1539 - .L_1538)
.L_1538:
        /*001c*/ 	.word	0x00000000
        /*0020*/ 	.short	0x0005
        /*0022*/ 	.short	0x0022
        /*0024*/ 	.byte	0x00, 0xf0, 0x05, 0x00


	//----- nvinfo : EIATTR_KPARAM_INFO
	.align		4
.L_1539:
        /*0028*/ 	.byte	0x04, 0x17
        /*002a*/ 	.short	(.L_1541 - .L_1540)
.L_1540:
        /*002c*/ 	.word	0x00000000
        /*0030*/ 	.short	0x0004
        /*0032*/ 	.short	0x0021
        /*0034*/ 	.byte	0x00, 0xf0, 0x05, 0x00


	//----- nvinfo : EIATTR_KPARAM_INFO
	.align		4
.L_1541:
        /*0038*/ 	.byte	0x04, 0x17
        /*003a*/ 	.short	(.L_1543 - .L_1542)
.L_1542:
        /*003c*/ 	.word	0x00000000
        /*0040*/ 	.short	0x0003
        /*0042*/ 	.short	0x0020
        /*0044*/ 	.byte	0x00, 0xf0, 0x05, 0x00


	//----- nvinfo : EIATTR_KPARAM_INFO
	.align		4
.L_1543:
        /*0048*/ 	.byte	0x04, 0x17
        /*004a*/ 	.short	(.L_1545 - .L_1544)
.L_1544:
        /*004c*/ 	.word	0x00000000
        /*0050*/ 	.short	0x0002
        /*0052*/ 	.short	0x0008
        /*0054*/ 	.byte	0x00, 0xf0, 0x61, 0x00


	//----- nvinfo : EIATTR_KPARAM_INFO
	.align		4
.L_1545:
        /*0058*/ 	.byte	0x04, 0x17
        /*005a*/ 	.short	(.L_1547 - .L_1546)
.L_1546:
        /*005c*/ 	.word	0x00000000
        /*0060*/ 	.short	0x0001
        /*0062*/ 	.short	0x0004
        /*0064*/ 	.byte	0x00, 0xf0, 0x05, 0x00


	//----- nvinfo : EIATTR_KPARAM_INFO
	.align		4
.L_1547:
        /*0068*/ 	.byte	0x04, 0x17
        /*006a*/ 	.short	(.L_1549 - .L_1548)
.L_1548:
        /*006c*/ 	.word	0x00000000
        /*0070*/ 	.short	0x0000
        /*0072*/ 	.short	0x0000
        /*0074*/ 	.byte	0x00, 0xf0, 0x11, 0x00


	//----- nvinfo : EIATTR_SPARSE_MMA_MASK
	.align		4
.L_1549:
        /*0078*/ 	.byte	0x03, 0x50
        /*007a*/ 	.short	0x0000


	//----- nvinfo : EIATTR_MAXREG_COUNT
	.align		4
        /*007c*/ 	.byte	0x03, 0x1b
        /*007e*/ 	.short	0x00ff


	//----- nvinfo : EIATTR_MERCURY_ISA_VERSION
	.align		4
        /*0080*/ 	.byte	0x03, 0x5f
        /*0082*/ 	.short	0x0101


	//----- nvinfo : EIATTR_EXIT_INSTR_OFFSETS
	.align		4
        /*0084*/ 	.byte	0x04, 0x1c
        /*0086*/ 	.short	(.L_1551 - .L_1550)


	//   ....[0]....
.L_1550:
        /*0088*/ 	.word	0x00000850


	//   ....[1]....
        /*008c*/ 	.word	0x000008a0


	//----- nvinfo : EIATTR_MAX_THREADS
	.align		4
.L_1551:
        /*0090*/ 	.byte	0x04, 0x05
        /*0092*/ 	.short	(.L_1553 - .L_1552)
.L_1552:
        /*0094*/ 	.word	0x00000080
        /*0098*/ 	.word	0x00000001
        /*009c*/ 	.word	0x00000001


	//----- nvinfo : EIATTR_CRS_STACK_SIZE
	.align		4
.L_1553:
        /*00a0*/ 	.byte	0x04, 0x1e
        /*00a2*/ 	.short	(.L_1555 - .L_1554)
.L_1554:
        /*00a4*/ 	.word	0x00000000


	//----- nvinfo : EIATTR_CBANK_PARAM_SIZE
	.align		4
.L_1555:
        /*00a8*/ 	.byte	0x03, 0x19
        /*00aa*/ 	.short	0x0024


	//----- nvinfo : EIATTR_PARAM_CBANK
	.align		4
        /*00ac*/ 	.byte	0x04, 0x0a
        /*00ae*/ 	.short	(.L_1557 - .L_1556)
	.align		4
.L_1556:
        /*00b0*/ 	.word	index@(.nv.constant0._ZN2at6native27unrolled_elementwise_kernelIZZZNS0_26logit_backward_kernel_cudaERNS_18TensorIteratorBaseERKN3c106ScalarEENKUlvE_clEvENKUlvE2_clEvEUlNS4_8BFloat16ESA_E_St5arrayIPcLm3EELi4E23TrivialOffsetCalculatorILi2EjESF_ILi1EjENS0_6memory15LoadWithoutCastENSI_16StoreWithoutCastEEEviT_T0_T2_T3_T4_T5_)
        /*00b4*/ 	.short	0x0210
        /*00b6*/ 	.short	0x0024


	//----- nvinfo : EIATTR_SW_WAR
	.align		4
.L_1557:
        /*00b8*/ 	.byte	0x04, 0x36
        /*00ba*/ 	.short	(.L_1559 - .L_1558)
.L_1558:
        /*00bc*/ 	.word	0x00000008
.L_1559:


//--------------------- .nv.info._ZN2at6native29vectorized_elementwise_kernelILi2EZZZNS0_26logit_backward_kernel_cudaERNS_18TensorIteratorBaseERKN3c106ScalarEENKUlvE_clEvENKUlvE2_clEvEUlNS4_8BFloat16ESA_E_St5arrayIPcLm3EEEEviT0_T1_ --------------------------
	.section	.nv.info._ZN2at6native29vectorized_elementwise_kernelILi2EZZZNS0_26logit_backward_kernel_cudaERNS_18TensorIteratorBaseERKN3c106ScalarEENKUlvE_clEvENKUlvE2_clEvEUlNS4_8BFloat16ESA_E_St5arrayIPcLm3EEEEviT0_T1_,"",@"SHT_CUDA_INFO"
	.sectionflags	@""
	.align	4


	//----- nvinfo : EIATTR_CUDA_API_VERSION
	.align		4
        /*0000*/ 	.byte	0x04, 0x37
        /*0002*/ 	.short	(.L_1561 - .L_1560)
.L_1560:
        /*0004*/ 	.word	0x00000082


	//----- nvinfo : EIATTR_KPARAM_INFO
	.align		4
.L_1561:
        /*0008*/ 	.byte	0x04, 0x17
        /*000a*/ 	.short	(.L_1563 - .L_1562)
.L_1562:
        /*000c*/ 	.word	0x00000000
        /*0010*/ 	.short	0x0002
        /*0012*/ 	.short	0x0008
        /*0014*/ 	.byte	0x00, 0xf0, 0x61, 0x00


	//----- nvinfo : EIATTR_KPARAM_INFO
	.align		4
.L_1563:
        /*0018*/ 	.byte	0x04, 0x17
        /*001a*/ 	.short	(.L_1565 - .L_1564)
.L_1564:
        /*001c*/ 	.word	0x00000000
        /*0020*/ 	.short	0x0001
        /*0022*/ 	.short	0x0004
        /*0024*/ 	.byte	0x00, 0xf0, 0x05, 0x00


	//----- nvinfo : EIATTR_KPARAM_INFO
	.align		4
.L_1565:
        /*0028*/ 	.byte	0x04, 0x17
        /*002a*/ 	.short	(.L_1567 - .L_1566)
.L_1566:
        /*002c*/ 	.word	0x00000000
        /*0030*/ 	.short	0x0000
        /*0032*/ 	.short	0x0000
        /*0034*/ 	.byte	0x00, 0xf0, 0x11, 0x00


	//----- nvinfo : EIATTR_SPARSE_MMA_MASK
	.align		4
.L_1567:
        /*0038*/ 	.byte	0x03, 0x50
        /*003a*/ 	.short	0x0000


	//----- nvinfo : EIATTR_MAXREG_COUNT
	.align		4
        /*003c*/ 	.byte	0x03, 0x1b
        /*003e*/ 	.short	0x00ff


	//----- nvinfo : EIATTR_MERCURY_ISA_VERSION
	.align		4
        /*0040*/ 	.byte	0x03, 0x5f
        /*0042*/ 	.short	0x0101


	//----- nvinfo : EIATTR_EXIT_INSTR_OFFSETS
	.align		4
        /*0044*/ 	.byte	0x04, 0x1c
        /*0046*/ 	.short	(.L_1569 - .L_1568)


	//   ....[0]....
.L_1568:
        /*0048*/ 	.word	0x000007c0


	//   ....[1]....
        /*004c*/ 	.word	0x00001890


	//   ....[2]....
        /*0050*/ 	.word	0x000018e0


	//----- nvinfo : EIATTR_MAX_THREADS
	.align		4
.L_1569:
        /*0054*/ 	.byte	0x04, 0x05
        /*0056*/ 	.short	(.L_1571 - .L_1570)
.L_1570:
        /*0058*/ 	.word	0x00000080
        /*005c*/ 	.word	0x00000001
        /*0060*/ 	.word	0x00000001


	//----- nvinfo : EIATTR_CRS_STACK_SIZE
	.align		4
.L_1571:
        /*0064*/ 	.byte	0x04, 0x1e
        /*0066*/ 	.short	(.L_1573 - .L_1572)
.L_1572:
        /*0068*/ 	.word	0x00000000


	//----- nvinfo : EIATTR_CBANK_PARAM_SIZE
	.align		4
.L_1573:
        /*006c*/ 	.byte	0x03, 0x19
        /*006e*/ 	.short	0x0020


	//----- nvinfo : EIATTR_PARAM_CBANK
	.align		4
        /*0070*/ 	.byte	0x04, 0x0a
        /*0072*/ 	.short	(.L_1575 - .L_1574)
	.align		4
.L_1574:
        /*0074*/ 	.word	index@(.nv.constant0._ZN2at6native29vectorized_elementwise_kernelILi2EZZZNS0_26logit_backward_kernel_cudaERNS_18TensorIteratorBaseERKN3c106ScalarEENKUlvE_clEvENKUlvE2_clEvEUlNS4_8BFloat16ESA_E_St5arrayIPcLm3EEEEviT0_T1_)
        /*0078*/ 	.short	0x0210
        /*007a*/ 	.short	0x0020


	//----- nvinfo : EIATTR_SW_WAR
	.align		4
.L_1575:
        /*007c*/ 	.byte	0x04, 0x36
        /*007e*/ 	.short	(.L_1577 - .L_1576)
.L_1576:
        /*0080*/ 	.word	0x00000008
.L_1577:


//--------------------- .nv.info._ZN2at6native29vectorized_elementwise_kernelILi4EZZZNS0_26logit_backward_kernel_cudaERNS_18TensorIteratorBaseERKN3c106ScalarEENKUlvE_clEvENKUlvE2_clEvEUlNS4_8BFloat16ESA_E_St5arrayIPcLm3EEEEviT0_T1_ --------------------------
	.section	.nv.info._ZN2at6native29vectorized_elementwise_kernelILi4EZZZNS0_26logit_backward_kernel_cudaERNS_18TensorIteratorBaseERKN3c106ScalarEENKUlvE_clEvENKUlvE2_clEvEUlNS4_8BFloat16ESA_E_St5arrayIPcLm3EEEEviT0_T1_,"",@"SHT_CUDA_INFO"
	.sectionflags	@""
	.align	4


	//----- nvinfo : EIATTR_CUDA_API_VERSION
	.align		4
        /*0000*/ 	.byte	0x04, 0x37
        /*0002*/ 	.short	(.L_1579 - .L_1578)
.L_1578:
        /*0004*/ 	.word	0x00000082


	//----- nvinfo : EIATTR_KPARAM_INFO
	.align		4
.L_1579:
        /*0008*/ 	.byte	0x04, 0x17
        /*000a*/ 	.short	(.L_1581 - .L_1580)
.L_1580:
        /*000c*/ 	.word	0x00000000
        /*0010*/ 	.short	0x0002
        /*0012*/ 	.short	0x0008
        /*0014*/ 	.byte	0x00, 0xf0, 0x61, 0x00


	//----- nvinfo : EIATTR_KPARAM_INFO
	.align		4
.L_1581:
        /*0018*/ 	.byte	0x04, 0x17
        /*001a*/ 	.short	(.L_1583 - .L_1582)
.L_1582:
        /*001c*/ 	.word	0x00000000
        /*0020*/ 	.short	0x0001
        /*0022*/ 	.short	0x0004
        /*0024*/ 	.byte	0x00, 0xf0, 0x05, 0x00


	//----- nvinfo : EIATTR_KPARAM_INFO
	.align		4
.L_1583:
        /*0028*/ 	.byte	0x04, 0x17
        /*002a*/ 	.short	(.L_1585 - .L_1584)
.L_1584:
        /*002c*/ 	.word	0x00000000
        /*0030*/ 	.short	0x0000
        /*0032*/ 	.short	0x0000
        /*0034*/ 	.byte	0x00, 0xf0, 0x11, 0x00


	//----- nvinfo : EIATTR_SPARSE_MMA_MASK
	.align		4
.L_1585:
        /*0038*/ 	.byte	0x03, 0x50
        /*003a*/ 	.short	0x0000


	//----- nvinfo : EIATTR_MAXREG_COUNT
	.align		4
        /*003c*/ 	.byte	0x03, 0x1b
        /*003e*/ 	.short	0x00ff


	//----- nvinfo : EIATTR_MERCURY_ISA_VERSION
	.align		4
        /*0040*/ 	.byte	0x03, 0x5f
        /*0042*/ 	.short	0x0101


	//----- nvinfo : EIATTR_EXIT_INSTR_OFFSETS
	.align		4
        /*0044*/ 	.byte	0x04, 0x1c
        /*0046*/ 	.short	(.L_1587 - .L_1586)


	//   ....[0]....
.L_1586:
        /*0048*/ 	.word	0x00000760


	//   ....[1]....
        /*004c*/ 	.word	0x00001830


	//   ....[2]....
        /*0050*/ 	.word	0x00001880


	//----- nvinfo : EIATTR_MAX_THREADS
	.align		4
.L_1587:
        /*0054*/ 	.byte	0x04, 0x05
        /*0056*/ 	.short	(.L_1589 - .L_1588)
.L_1588:
        /*0058*/ 	.word	0x00000080
        /*005c*/ 	.word	0x00000001
        /*0060*/ 	.word	0x00000001


	//----- nvinfo : EIATTR_CRS_STACK_SIZE
	.align		4
.L_1589:
        /*0064*/ 	.byte	0x04, 0x1e
        /*0066*/ 	.short	(.L_1591 - .L_1590)
.L_1590:
        /*0068*/ 	.word	0x00000000


	//----- nvinfo : EIATTR_CBANK_PARAM_SIZE
	.align		4
.L_1591:
        /*006c*/ 	.byte	0x03, 0x19
        /*006e*/ 	.short	0x0020


	//----- nvinfo : EIATTR_PARAM_CBANK
	.align		4
        /*0070*/ 	.byte	0x04, 0x0a
        /*0072*/ 	.short	(.L_1593 - .L_1592)
	.align		4
.L_1592:
        /*0074*/ 	.word	index@(.nv.constant0._ZN2at6native29vectorized_elementwise_kernelILi4EZZZNS0_26logit_backward_kernel_cudaERNS_18TensorIteratorBaseERKN3c106ScalarEENKUlvE_clEvENKUlvE2_clEvEUlNS4_8BFloat16ESA_E_St5arrayIPcLm3EEEEviT0_T1_)
        /*0078*/ 	.short	0x0210
        /*007a*/ 	.short	0x0020


	//----- nvinfo : EIATTR_SW_WAR
	.align		4
.L_1593:
        /*007c*/ 	.byte	0x04, 0x36
        /*007e*/ 	.short	(.L_1595 - .L_1594)
.L_1594:
        /*0080*/ 	.word	0x00000008
.L_1595:


//--------------------- .nv.info._ZN2at6native29vectorized_elementwise_kernelILi8EZZZNS0_26logit_backward_kernel_cudaERNS_18TensorIteratorBaseERKN3c106ScalarEENKUlvE_clEvENKUlvE2_clEvEUlNS4_8BFloat16ESA_E_St5arrayIPcLm3EEEEviT0_T1_ --------------------------
	.section	.nv.info._ZN2at6native29vectorized_elementwise_kernelILi8EZZZNS0_26logit_backward_kernel_cudaERNS_18TensorIteratorBaseERKN3c106ScalarEENKUlvE_clEvENKUlvE2_clEvEUlNS4_8BFloat16ESA_E_St5arrayIPcLm3EEEEviT0_T1_,"",@"SHT_CUDA_INFO"
	.sectionflags	@""
	.align	4


	//----- nvinfo : EIATTR_CUDA_API_VERSION
	.align		4
        /*0000*/ 	.byte	0x04, 0x37
        /*0002*/ 	.short	(.L_1597 - .L_1596)
.L_1596:
        /*0004*/ 	.word	0x00000082


	//----- nvinfo : EIATTR_KPARAM_INFO
	.align		4
.L_1597:
        /*0008*/ 	.byte	0x04, 0x17
        /*000a*/ 	.short	(.L_1599 - .L_1598)
.L_1598:
        /*000c*/ 	.word	0x00000000
        /*0010*/ 	.short	0x0002
        /*0012*/ 	.short	0x0008
        /*0014*/ 	.byte	0x00, 0xf0, 0x61, 0x00


	//----- nvinfo : EIATTR_KPARAM_INFO
	.align		4
.L_1599:
        /*0018*/ 	.byte	0x04, 0x17
        /*001a*/ 	.short	(.L_1601 - .L_1600)
.L_1600:
        /*001c*/ 	.word	0x00000000
        /*0020*/ 	.short	0x0001
        /*0022*/ 	.short	0x0004
        /*0024*/ 	.byte	0x00, 0xf0, 0x05, 0x00


	//----- nvinfo : EIATTR_KPARAM_INFO
	.align		4
.L_1601:
        /*0028*/ 	.byte	0x04, 0x17
        /*002a*/ 	.short	(.L_1603 - .L_1602)
.L_1602:
        /*002c*/ 	.word	0x00000000
        /*0030*/ 	.short	0x0000
        /*0032*/ 	.short	0x0000
        /*0034*/ 	.byte	0x00, 0xf0, 0x11, 0x00


	//----- nvinfo : EIATTR_SPARSE_MMA_MASK
	.align		4
.L_1603:
        /*0038*/ 	.byte	0x03, 0x50
        /*003a*/ 	.short	0x0000


	//----- nvinfo : EIATTR_MAXREG_COUNT
	.align		4
        /*003c*/ 	.byte	0x03, 0x1b
        /*003e*/ 	.short	0x00ff


	//----- nvinfo : EIATTR_MERCURY_ISA_VERSION
	.align		4
        /*0040*/ 	.byte	0x03, 0x5f
        /*0042*/ 	.short	0x0101


	//----- nvinfo : EIATTR_EXIT_INSTR_OFFSETS
	.align		4
        /*0044*/ 	.byte	0x04, 0x1c
        /*0046*/ 	.short	(.L_1605 - .L_1604)


	//   ....[0]....
.L_1604:
        /*0048*/ 	.word	0x00000730


	//   ....[1]....
        /*004c*/ 	.word	0x00001800


	//   ....[2]....
        /*0050*/ 	.word	0x00001850


	//----- nvinfo : EIATTR_MAX_THREADS
	.align		4
.L_1605:
        /*0054*/ 	.byte	0x04, 0x05
        /*0056*/ 	.short	(.L_1607 - .L_1606)
.L_1606:
        /*0058*/ 	.word	0x00000080
        /*005c*/ 	.word	0x00000001
        /*0060*/ 	.word	0x00000001


	//----- nvinfo : EIATTR_CRS_STACK_SIZE
	.align		4
.L_1607:
        /*0064*/ 	.byte	0x04, 0x1e
        /*0066*/ 	.short	(.L_1609 - .L_1608)
.L_1608:
        /*0068*/ 	.word	0x00000000


	//----- nvinfo : EIATTR_CBANK_PARAM_SIZE
	.align		4
.L_1609:
        /*006c*/ 	.byte	0x03, 0x19
        /*006e*/ 	.short	0x0020


	//----- nvinfo : EIATTR_PARAM_CBANK
	.align		4
        /*0070*/ 	.byte	0x04, 0x0a
        /*0072*/ 	.short	(.L_1611 - .L_1610)
	.align		4
.L_1610:
        /*0074*/ 	.word	index@(.nv.constant0._ZN2at6native29vectorized_elementwise_kernelILi8EZZZNS0_26logit_backward_kernel_cudaERNS_18TensorIteratorBaseERKN3c106ScalarEENKUlvE_clEvENKUlvE2_clEvEUlNS4_8BFloat16ESA_E_St5arrayIPcLm3EEEEviT0_T1_)
        /*0078*/ 	.short	0x0210
        /*007a*/ 	.short	0x0020


	//----- nvinfo : EIATTR_SW_WAR
	.align		4
.L_1611:
        /*007c*/ 	.byte	0x04, 0x36
        /*007e*/ 	.short	(.L_1613 - .L_1612)
.L_1612:
        /*0080*/ 	.word	0x00000008
.L_1613:


//--------------------- .nv.info._ZN2at6native18elementwise_kernelILi128ELi4EZNS0_15gpu_kernel_implIZZZNS0_26logit_backward_kernel_cudaERNS_18TensorIteratorBaseERKN3c106ScalarEENKUlvE_clEvENKUlvE1_clEvEUlNS5_4HalfESB_E0_EEvS4_RKT_EUliE_EEviT1_ --------------------------
	.section	.nv.info._ZN2at6native18elementwise_kernelILi128ELi4EZNS0_15gpu_kernel_implIZZZNS0_26logit_backward_kernel_cudaERNS_18TensorIteratorBaseERKN3c106ScalarEENKUlvE_clEvENKUlvE1_clEvEUlNS5_4HalfESB_E0_EEvS4_RKT_EUliE_EEviT1_,"",@"SHT_CUDA_INFO"
	.sectionflags	@""
	.align	4


	//----- nvinfo : EIATTR_CUDA_API_VERSION
	.align		4
        /*0000*/ 	.byte	0x04, 0x37
        /*0002*/ 	.short	(.L_1615 - .L_1614)
.L_1614:
        /*0004*/ 	.word	0x00000082


	//----- nvinfo : EIATTR_KPARAM_INFO
	.align		4
.L_1615:
        /*0008*/ 	.byte	0x04, 0x17
        /*000a*/ 	.short	(.L_1617 - .L_1616)
.L_1616:
        /*000c*/ 	.word	0x00000000
        /*0010*/ 	.short	0x0001
        /*0012*/ 	.short	0x0008
        /*0014*/ 	.byte	0x00, 0xf0, 0x61, 0x0a


	//----- nvinfo : EIATTR_KPARAM_INFO
	.align		4
.L_1617:
        /*0018*/ 	.byte	0x04, 0x17
        /*001a*/ 	.short	(.L_1619 - .L_1618)
.L_1618:
        /*001c*/ 	.word	0x00000000
        /*0020*/ 	.short	0x0000
        /*0022*/ 	.short	0x0000
        /*0024*/ 	.byte	0x00, 0xf0, 0x11, 0x00


	//----- nvinfo : EIATTR_SPARSE_MMA_MASK
	.align		4
.L_1619:
        /*0028*/ 	.byte	0x03, 0x50
        /*002a*/ 	.short	0x0000


	//----- nvinfo : EIATTR_MAXREG_COUNT
	.align		4
        /*002c*/ 	.byte	0x03, 0x1b
        /*002e*/ 	.short	0x0080


	//----- nvinfo : EIATTR_EXTERNS
	.align		4
        /*0030*/ 	.byte	0x04, 0x0f
        /*0032*/ 	.short	(.L_1621 - .L_1620)


	//   ....[0]....
	.align		4
.L_1620:
        /*0034*/ 	.word	index@(__assertfail)


	//----- nvinfo : EIATTR_MERCURY_ISA_VERSION
	.align		4
.L_1621:
        /*0038*/ 	.byte	0x03, 0x5f
        /*003a*/ 	.short	0x0101


	//----- nvinfo : EIATTR_SYSCALL_OFFSETS
	.align		4
        /*003c*/ 	.byte	0x04, 0x46
        /*003e*/ 	.short	(.L_1623 - .L_1622)


	//   ....[0]....
.L_1622:
        /*0040*/ 	.word	0x000026c0


	//   ....[1]....
        /*0044*/ 	.word	0x00003670


	//   ....[2]....
        /*0048*/ 	.word	0x00004690


	//   ....[3]....
        /*004c*/ 	.word	0x00006da0


	//   ....[4]....
        /*0050*/ 	.word	0x00007d50


	//   ....[5]....
        /*0054*/ 	.word	0x00008d70


	//   ....[6]....
        /*0058*/ 	.word	0x0000b470


	//   ....[7]....
        /*005c*/ 	.word	0x0000c420


	//   ....[8]....
        /*0060*/ 	.word	0x0000d440


	//   ....[9]....
        /*0064*/ 	.word	0x0000fb30


	//   ....[10]....
        /*0068*/ 	.word	0x00010ae0


	//   ....[11]....
        /*006c*/ 	.word	0x00011b00


	//----- nvinfo : EIATTR_EXIT_INSTR_OFFSETS
	.align		4
.L_1623:
        /*0070*/ 	.byte	0x04, 0x1c
        /*0072*/ 	.short	(.L_1625 - .L_1624)


	//   ....[0]....
.L_1624:
        /*0074*/ 	.word	0x0000d510


	//   ....[1]....
        /*0078*/ 	.word	0x00010d30


	//   ....[2]....
        /*007c*/ 	.word	0x00010d70


	//   ....[3]....
        /*0080*/ 	.word	0x00010e10


	//   ....[4]....
        /*0084*/ 	.word	0x00010e50


	//   ....[5]....
        /*0088*/ 	.word	0x00010e90


	//   ....[6]....
        /*008c*/ 	.word	0x00010f20


	//   ....[7]....
        /*0090*/ 	.word	0x00010f40


	//   ....[8]....
        /*0094*/ 	.word	0x00010fe0


	//   ....[9]....
        /*0098*/ 	.word	0x00011030


	//   ....[10]....
        /*009c*/ 	.word	0x00011080


	//   ....[11]....
        /*00a0*/ 	.word	0x00011150


	//   ....[12]....
        /*00a4*/ 	.word	0x000111b0


	//   ....[13]....
        /*00a8*/ 	.word	0x00011340


	//   ....[14]....
        /*00ac*/ 	.word	0x000114a0


	//   ....[15]....
        /*00b0*/ 	.word	0x000114e0


	//   ....[16]....
        /*00b4*/ 	.word	0x000115a0


	//   ....[17]....
        /*00b8*/ 	.word	0x00011720


	//   ....[18]....
        /*00bc*/ 	.word	0x000118a0


	//   ....[19]....
        /*00c0*/ 	.word	0x00011a00


	//   ....[20]....
        /*00c4*/ 	.word	0x00011b10


	//   ....[21]....
        /*00c8*/ 	.word	0x00011b50


	//   ....[22]....
        /*00cc*/ 	.word	0x00011b90


	//----- nvinfo : EIATTR_MAX_THREADS
	.align		4
.L_1625:
        /*00d0*/ 	.byte	0x04, 0x05
        /*00d2*/ 	.short	(.L_1627 - .L_1626)
.L_1626:
        /*00d4*/ 	.word	0x00000080
        /*00d8*/ 	.word	0x00000001
        /*00dc*/ 	.word	0x00000001


	//----- nvinfo : EIATTR_CRS_STACK_SIZE
	.align		4
.L_1627:
        /*00e0*/ 	.byte	0x04, 0x1e
        /*00e2*/ 	.short	(.L_1629 - .L_1628)
.L_1628:
        /*00e4*/ 	.word	0x00000000


	//----- nvinfo : EIATTR_CBANK_PARAM_SIZE
	.align		4
.L_1629:
        /*00e8*/ 	.byte	0x03, 0x19
        /*00ea*/ 	.short	0x02a0


	//----- nvinfo : EIATTR_PARAM_CBANK
	.align		4
        /*00ec*/ 	.byte	0x04, 0x0a
        /*00ee*/ 	.short	(.L_1631 - .L_1630)
	.align		4
.L_1630:
        /*00f0*/ 	.word	index@(.nv.constant0._ZN2at6native18elementwise_kernelILi128ELi4EZNS0_15gpu_kernel_implIZZZNS0_26logit_backward_kernel_cudaERNS_18TensorIteratorBaseERKN3c106ScalarEENKUlvE_clEvENKUlvE1_clEvEUlNS5_4HalfESB_E0_EEvS4_RKT_EUliE_EEviT1_)
        /*00f4*/ 	.short	0x0210
        /*00f6*/ 	.short	0x02a0


	//----- nvinfo : EIATTR_SW_WAR
	.align		4
.L_1631:
        /*00f8*/ 	.byte	0x04, 0x36
        /*00fa*/ 	.short	(.L_1633 - .L_1632)
.L_1632:
        /*00fc*/ 	.word	0x00000008
.L_1633:


//--------------------- .nv.info._ZN2at6native27unrolled_elementwise_kernelIZZZNS0_26logit_backward_kernel_cudaERNS_18TensorIteratorBaseERKN3c106ScalarEENKUlvE_clEvENKUlvE1_clEvEUlNS4_4HalfESA_E0_St5arrayIPcLm3EELi4E23TrivialOffsetCalculatorILi2EjESF_ILi1EjENS0_6memory12LoadWithCastILi2EEENSI_13StoreWithCastILi1EEEEEviT_T0_T2_T3_T4_T5_ --------------------------
	.section	.nv.info._ZN2at6native27unrolled_elementwise_kernelIZZZNS0_26logit_backward_kernel_cudaERNS_18TensorIteratorBaseERKN3c106ScalarEENKUlvE_clEvENKUlvE1_clEvEUlNS4_4HalfESA_E0_St5arrayIPcLm3EELi4E23TrivialOffsetCalculatorILi2EjESF_ILi1EjENS0_6memory12LoadWithCastILi2EEENSI_13StoreWithCastILi1EEEEEviT_T0_T2_T3_T4_T5_,"",@"SHT_CUDA_INFO"
	.sectionflags	@""
	.align	4


	//----- nvinfo : EIATTR_CUDA_API_VERSION
	.align		4
        /*0000*/ 	.byte	0x04, 0x37
        /*0002*/ 	.short	(.L_1635 - .L_1634)
.L_1634:
        /*0004*/ 	.word	0x00000082


	//----- nvinfo : EIATTR_KPARAM_INFO
	.align		4
.L_1635:
        /*0008*/ 	.byte	0x04, 0x17
        /*000a*/ 	.short	(.L_1637 - .L_1636)
.L_1636:
        /*000c*/ 	.word	0x00000000
        /*0010*/ 	.short	0x0006
        /*0012*/ 	.short	0x0040
        /*0014*/ 	.byte	0x00, 0xf0, 0x21, 0x00


	//----- nvinfo : EIATTR_KPARAM_INFO
	.align		4
.L_1637:
        /*0018*/ 	.byte	0x04, 0x17
        /*001a*/ 	.short	(.L_1639 - .L_1638)
.L_1638:
        /*001c*/ 	.word	0x00000000
        /*0020*/ 	.short	0x0005
        /*0022*/ 	.short	0x0034
        /*0024*/ 	.byte	0x00, 0xf0, 0x31, 0x00


	//----- nvinfo : EIATTR_KPARAM_INFO
	.align		4
.L_1639:
        /*0028*/ 	.byte	0x04, 0x17
        /*002a*/ 	.short	(.L_1641 - .L_1640)
.L_1640:
        /*002c*/ 	.word	0x00000000
        /*0030*/ 	.short	0x0004
        /*0032*/ 	.short	0x0031
        /*0034*/ 	.byte	0x00, 0xf0, 0x05, 0x00


	//----- nvinfo : EIATTR_KPARAM_INFO
	.align		4
.L_1641:
        /*0038*/ 	.byte	0x04, 0x17
        /*003a*/ 	.short	(.L_1643 - .L_1642)
.L_1642:
        /*003c*/ 	.word	0x00000000
        /*0040*/ 	.short	0x0003
        /*0042*/ 	.short	0x0030
        /*0044*/ 	.byte	0x00, 0xf0, 0x05, 0x00


	//----- nvinfo : EIATTR_KPARAM_INFO
	.align		4
.L_1643:
        /*0048*/ 	.byte	0x04, 0x17
        /*004a*/ 	.short	(.L_1645 - .L_1644)
.L_1644:
        /*004c*/ 	.word	0x00000000
        /*0050*/ 	.short	0x0002
        /*0052*/ 	.short	0x0018
        /*0054*/ 	.byte	0x00, 0xf0, 0x61, 0x00


	//----- nvinfo : EIATTR_KPARAM_INFO
	.align		4
.L_1645:
        /*0058*/ 	.byte	0x04, 0x17
        /*005a*/ 	.short	(.L_1647 - .L_1646)
.L_1646:
        /*005c*/ 	.word	0x00000000
        /*0060*/ 	.short	0x0001
        /*0062*/ 	.short	0x0008
        /*0064*/ 	.byte	0x00, 0xf0, 0x41, 0x00


	//----- nvinfo : EIATTR_KPARAM_INFO
	.align		4
.L_1647:
        /*0068*/ 	.byte	0x04, 0x17
        /*006a*/ 	.short	(.L_1649 - .L_1648)
.L_1648:
        /*006c*/ 	.word	0x00000000
        /*0070*/ 	.short	0x0000
        /*0072*/ 	.short	0x0000
        /*0074*/ 	.byte	0x00, 0xf0, 0x11, 0x00


	//----- nvinfo : EIATTR_SPARSE_MMA_MASK
	.align		4
.L_1649:
        /*0078*/ 	.byte	0x03, 0x50
        /*007a*/ 	.short	0x0000


	//----- nvinfo : EIATTR_MAXREG_COUNT
	.align		4
        /*007c*/ 	.byte	0x03, 0x1b
        /*007e*/ 	.short	0x00ff


	//----- nvinfo : EIATTR_EXTERNS
	.align		4
        /*0080*/ 	.byte	0x04, 0x0f
        /*0082*/ 	.short	(.L_1651 - .L_1650)


	//   ....[0]....
	.align		4
.L_1650:
        /*0084*/ 	.word	index@(__assertfail)


	//----- nvinfo : EIATTR_MERCURY_ISA_VERSION
	.align		4
.L_1651:
        /*0088*/ 	.byte	0x03, 0x5f
        /*008a*/ 	.short	0x0101


	//----- nvinfo : EIATTR_SYSCALL_OFFSETS
	.align		4
        /*008c*/ 	.byte	0x04, 0x46
        /*008e*/ 	.short	(.L_1653 - .L_1652)


	//   ....[0]....
.L_1652:
        /*0090*/ 	.word	0x000010c0


	//   ....[1]....
        /*0094*/ 	.word	0x00002150


	//   ....[2]....
        /*0098*/ 	.word	0x00003260


	//   ....[3]....
        /*009c*/ 	.word	0x000042f0


	//   ....[4]....
        /*00a0*/ 	.word	0x00005410


	//   ....[5]....
        /*00a4*/ 	.word	0x000064b0


	//   ....[6]....
        /*00a8*/ 	.word	0x000075b0


	//   ....[7]....
        /*00ac*/ 	.word	0x00008570


	//   ....[8]....
        /*00b0*/ 	.word	0x00009ad0


	//   ....[9]....
        /*00b4*/ 	.word	0x0000aaf0


	//   ....[10]....
        /*00b8*/ 	.word	0x0000bad0


	//   ....[11]....
        /*00bc*/ 	.word	0x0000cab0


	//----- nvinfo : EIATTR_EXIT_INSTR_OFFSETS
	.align		4
.L_1653:
        /*00c0*/ 	.byte	0x04, 0x1c
        /*00c2*/ 	.short	(.L_1655 - .L_1654)


	//   ....[0]....
.L_1654:
        /*00c4*/ 	.word	0x0000bb90


	//   ....[1]....
        /*00c8*/ 	.word	0x0000bce0


	//   ....[2]....
        /*00cc*/ 	.word	0x0000bd20


	//   ....[3]....
        /*00d0*/ 	.word	0x0000bdc0


	//   ....[4]....
        /*00d4*/ 	.word	0x0000be00


	//   ....[5]....
        /*00d8*/ 	.word	0x0000be40


	//   ....[6]....
        /*00dc*/ 	.word	0x0000bed0


	//   ....[7]....
        /*00e0*/ 	.word	0x0000bef0


	//   ....[8]....
        /*00e4*/ 	.word	0x0000bf90


	//   ....[9]....
        /*00e8*/ 	.word	0x0000bfe0


	//   ....[10]....
        /*00ec*/ 	.word	0x0000c030


	//   ....[11]....
        /*00f0*/ 	.word	0x0000c100


	//   ....[12]....
        /*00f4*/ 	.word	0x0000c160


	//   ....[13]....
        /*00f8*/ 	.word	0x0000c2f0


	//   ....[14]....
        /*00fc*/ 	.word	0x0000c450


	//   ....[15]....
        /*0100*/ 	.word	0x0000c490


	//   ....[16]....
        /*0104*/ 	.word	0x0000c550


	//   ....[17]....
        /*0108*/ 	.word	0x0000c6d0


	//   ....[18]....
        /*010c*/ 	.word	0x0000c850


	//   ....[19]....
        /*0110*/ 	.word	0x0000c9b0


	//   ....[20]....
        /*0114*/ 	.word	0x0000cac0


	//   ....[21]....
        /*0118*/ 	.word	0x0000cb00


	//   ....[22]....
        /*011c*/ 	.word	0x0000cb40


	//----- nvinfo : EIATTR_MAX_THREADS
	.align		4
.L_1655:
        /*0120*/ 	.byte	0x04, 0x05
        /*0122*/ 	.short	(.L_1657 - .L_1656)
.L_1656:
        /*0124*/ 	.word	0x00000080
        /*0128*/ 	.word	0x00000001
        /*012c*/ 	.word	0x00000001


	//----- nvinfo : EIATTR_CRS_STACK_SIZE
	.align		4
.L_1657:
        /*0130*/ 	.byte	0x04, 0x1e
        /*0132*/ 	.short	(.L_1659 - .L_1658)
.L_1658:
        /*0134*/ 	.word	0x00000000


	//----- nvinfo : EIATTR_CBANK_PARAM_SIZE
	.align		4
.L_1659:
        /*0138*/ 	.byte	0x03, 0x19
        /*013a*/ 	.short	0x0048


	//----- nvinfo : EIATTR_PARAM_CBANK
	.align		4
        /*013c*/ 	.byte	0x04, 0x0a
        /*013e*/ 	.short	(.L_1661 - .L_1660)
	.align		4
.L_1660:
        /*0140*/ 	.word	index@(.nv.constant0._ZN2at6native27unrolled_elementwise_kernelIZZZNS0_26logit_backward_kernel_cudaERNS_18TensorIteratorBaseERKN3c106ScalarEENKUlvE_clEvENKUlvE1_clEvEUlNS4_4HalfESA_E0_St5arrayIPcLm3EELi4E23TrivialOffsetCalculatorILi2EjESF_ILi1EjENS0_6memory12LoadWithCastILi2EEENSI_13StoreWithCastILi1EEEEEviT_T0_T2_T3_T4_T5_)
        /*0144*/ 	.short	0x0210
        /*0146*/ 	.short	0x0048


	//----- nvinfo : EIATTR_SW_WAR
	.align		4
.L_1661:
        /*0148*/ 	.byte	0x04, 0x36
        /*014a*/ 	.short	(.L_1663 - .L_1662)
.L_1662:
        /*014c*/ 	.word	0x00000008
.L_1663:


//--------------------- .nv.info._ZN2at6native18elementwise_kernelILi128ELi4EZNS0_22gpu_kernel_impl_nocastIZZZNS0_26logit_backward_kernel_cudaERNS_18TensorIteratorBaseERKN3c106ScalarEENKUlvE_clEvENKUlvE1_clEvEUlNS5_4HalfESB_E0_EEvS4_RKT_EUliE_EEviT1_ --------------------------
	.section	.nv.info._ZN2at6native18elementwise_kernelILi128ELi4EZNS0_22gpu_kernel_impl_nocastIZZZNS0_26logit_backward_kernel_cudaERNS_18TensorIteratorBaseERKN3c106ScalarEENKUlvE_clEvENKUlvE1_clEvEUlNS5_4HalfESB_E0_EEvS4_RKT_EUliE_EEviT1_,"",@"SHT_CUDA_INFO"
	.sectionflags	@""
	.align	4


	//----- nvinfo : EIATTR_CUDA_API_VERSION
	.align		4
        /*0000*/ 	.byte	0x04, 0x37
        /*0002*/ 	.short	(.L_1665 - .L_1664)
.L_1664:
        /*0004*/ 	.word	0x00000082


	//----- nvinfo : EIATTR_KPARAM_INFO
	.align		4
.L_1665:
        /*0008*/ 	.byte	0x04, 0x17
        /*000a*/ 	.short	(.L_1667 - .L_1666)
.L_1666:
        /*000c*/ 	.word	0x00000000
        /*0010*/ 	.short	0x0001
        /*0012*/ 	.short	0x0008
        /*0014*/ 	.byte	0x00, 0xf0, 0x41, 0x0a


	//----- nvinfo : EIATTR_KPARAM_INFO
	.align		4
.L_1667:
        /*0018*/ 	.byte	0x04, 0x17
        /*001a*/ 	.short	(.L_1669 - .L_1668)
.L_1668:
        /*001c*/ 	.word	0x00000000
        /*0020*/ 	.short	0x0000
        /*0022*/ 	.short	0x0000
        /*0024*/ 	.byte	0x00, 0xf0, 0x11, 0x00


	//----- nvinfo : EIATTR_SPARSE_MMA_MASK
	.align		4
.L_1669:
        /*0028*/ 	.byte	0x03, 0x50
        /*002a*/ 	.short	0x0000


	//----- nvinfo : EIATTR_MAXREG_COUNT
	.align		4
        /*002c*/ 	.byte	0x03, 0x1b
        /*002e*/ 	.short	0x0080


	//----- nvinfo : EIATTR_MERCURY_ISA_VERSION
	.align		4
        /*0030*/ 	.byte	0x03, 0x5f
        /*0032*/ 	.short	0x0101


	//----- nvinfo : EIATTR_EXIT_INSTR_OFFSETS
	.align		4
        /*0034*/ 	.byte	0x04, 0x1c
        /*0036*/ 	.short	(.L_1671 - .L_1670)


	//   ....[0]....
.L_1670:
        /*0038*/ 	.word	0x000047f0


	//   ....[1]....
        /*003c*/ 	.word	0x00005f90


	//----- nvinfo : EIATTR_MAX_THREADS
	.align		4
.L_1671:
        /*0040*/ 	.byte	0x04, 0x05
        /*0042*/ 	.short	(.L_1673 - .L_1672)
.L_1672:
        /*0044*/ 	.word	0x00000080
        /*0048*/ 	.word	0x00000001
        /*004c*/ 	.word	0x00000001


	//----- nvinfo : EIATTR_CRS_STACK_SIZE
	.align		4
.L_1673:
        /*0050*/ 	.byte	0x04, 0x1e
        /*0052*/ 	.short	(.L_1675 - .L_1674)
.L_1674:
        /*0054*/ 	.word	0x00000000


	//----- nvinfo : EIATTR_CBANK_PARAM_SIZE
	.align		4
.L_1675:
        /*0058*/ 	.byte	0x03, 0x19
        /*005a*/ 	.short	0x0298


	//----- nvinfo : EIATTR_PARAM_CBANK
	.align		4
        /*005c*/ 	.byte	0x04, 0x0a
        /*005e*/ 	.short	(.L_1677 - .L_1676)
	.align		4
.L_1676:
        /*0060*/ 	.word	index@(.nv.constant0._ZN2at6native18elementwise_kernelILi128ELi4EZNS0_22gpu_kernel_impl_nocastIZZZNS0_26logit_backward_kernel_cudaERNS_18TensorIteratorBaseERKN3c106ScalarEENKUlvE_clEvENKUlvE1_clEvEUlNS5_4HalfESB_E0_EEvS4_RKT_EUliE_EEviT1_)
        /*0064*/ 	.short	0x0210
        /*0066*/ 	.short	0x0298


	//----- nvinfo : EIATTR_SW_WAR
	.align		4
.L_1677:
        /*0068*/ 	.byte	0x04, 0x36
        /*006a*/ 	.short	(.L_1679 - .L_1678)
.L_1678:
        /*006c*/ 	.word	0x00000008
.L_1679:


//--------------------- .nv.info._ZN2at6native27unrolled_elementwise_kernelIZZZNS0_26logit_backward_kernel_cudaERNS_18TensorIteratorBaseERKN3c106ScalarEENKUlvE_clEvENKUlvE1_clEvEUlNS4_4HalfESA_E0_St5arrayIPcLm3EELi4E23TrivialOffsetCalculatorILi2EjESF_ILi1EjENS0_6memory15LoadWithoutCastENSI_16StoreWithoutCastEEEviT_T0_T2_T3_T4_T5_ --------------------------
	.section	.nv.info._ZN2at6native27unrolled_elementwise_kernelIZZZNS0_26logit_backward_kernel_cudaERNS_18TensorIteratorBaseERKN3c106ScalarEENKUlvE_clEvENKUlvE1_clEvEUlNS4_4HalfESA_E0_St5arrayIPcLm3EELi4E23TrivialOffsetCalculatorILi2EjESF_ILi1EjENS0_6memory15LoadWithoutCastENSI_16StoreWithoutCastEEEviT_T0_T2_T3_T4_T5_,"",@"SHT_CUDA_INFO"
	.sectionflags	@""
	.align	4


	//----- nvinfo : EIATTR_CUDA_API_VERSION
	.align		4
        /*0000*/ 	.byte	0x04, 0x37
        /*0002*/ 	.short	(.L_1681 - .L_1680)
.L_1680:
        /*0004*/ 	.word	0x00000082


	//----- nvinfo : EIATTR_KPARAM_INFO
	.align		4
.L_1681:
        /*0008*/ 	.byte	0x04, 0x17
        /*000a*/ 	.short	(.L_1683 - .L_1682)
.L_1682:
        /*000c*/ 	.word	0x00000000
        /*0010*/ 	.short	0x0006
        /*0012*/ 	.short	0x0033
        /*0014*/ 	.byte	0x00, 0xf0, 0x05, 0x00


	//----- nvinfo : EIATTR_KPARAM_INFO
	.align		4
.L_1683:
        /*0018*/ 	.byte	0x04, 0x17
        /*001a*/ 	.short	(.L_1685 - .L_1684)
.L_1684:
        /*001c*/ 	.word	0x00000000
        /*0020*/ 	.short	0x0005
        /*0022*/ 	.short	0x0032
        /*0024*/ 	.byte	0x00, 0xf0, 0x05, 0x00


	//----- nvinfo : EIATTR_KPARAM_INFO
	.align		4
.L_1685:
        /*0028*/ 	.byte	0x04, 0x17
        /*002a*/ 	.short	(.L_1687 - .L_1686)
.L_1686:
        /*002c*/ 	.word	0x00000000
        /*0030*/ 	.short	0x0004
        /*0032*/ 	.short	0x0031
        /*0034*/ 	.byte	0x00, 0xf0, 0x05, 0x00


	//----- nvinfo : EIATTR_KPARAM_INFO
	.align		4
.L_1687:
        /*0038*/ 	.byte	0x04, 0x17
        /*003a*/ 	.short	(.L_1689 - .L_1688)
.L_1688:
        /*003c*/ 	.word	0x00000000
        /*0040*/ 	.short	0x0003
        /*0042*/ 	.short	0x0030
        /*0044*/ 	.byte	0x00, 0xf0, 0x05, 0x00


	//----- nvinfo : EIATTR_KPARAM_INFO
	.align		4
.L_1689:
        /*0048*/ 	.byte	0x04, 0x17
        /*004a*/ 	.short	(.L_1691 - .L_1690)
.L_1690:
        /*004c*/ 	.word	0x00000000
        /*0050*/ 	.short	0x0002
        /*0052*/ 	.short	0x0018
        /*0054*/ 	.byte	0x00, 0xf0, 0x61, 0x00


	//----- nvinfo : EIATTR_KPARAM_INFO
	.align		4
.L_1691:
        /*0058*/ 	.byte	0x04, 0x17
        /*005a*/ 	.short	(.L_1693 - .L_1692)
.L_1692:
        /*005c*/ 	.word	0x00000000
        /*0060*/ 	.short	0x0001
        /*0062*/ 	.short	0x0008
        /*0064*/ 	.byte	0x00, 0xf0, 0x41, 0x00


	//----- nvinfo : EIATTR_KPARAM_INFO
	.align		4
.L_1693:
        /*0068*/ 	.byte	0x04, 0x17
        /*006a*/ 	.short	(.L_1695 - .L_1694)
.L_1694:
        /*006c*/ 	.word	0x00000000
        /*0070*/ 	.short	0x0000
        /*0072*/ 	.short	0x0000
        /*0074*/ 	.byte	0x00, 0xf0, 0x11, 0x00


	//----- nvinfo : EIATTR_SPARSE_MMA_MASK
	.align		4
.L_1695:
        /*0078*/ 	.byte	0x03, 0x50
        /*007a*/ 	.short	0x0000


	//----- nvinfo : EIATTR_MAXREG_COUNT
	.align		4
        /*007c*/ 	.byte	0x03, 0x1b
        /*007e*/ 	.short	0x00ff


	//----- nvinfo : EIATTR_MERCURY_ISA_VERSION
	.align		4
        /*0080*/ 	.byte	0x03, 0x5f
        /*0082*/ 	.short	0x0101


	//----- nvinfo : EIATTR_EXIT_INSTR_OFFSETS
	.align		4
        /*0084*/ 	.byte	0x04, 0x1c
        /*0086*/ 	.short	(.L_1697 - .L_1696)


	//   ....[0]....
.L_1696:
        /*0088*/ 	.word	0x00000880


	//   ....[1]....
        /*008c*/ 	.word	0x000008d0


	//----- nvinfo : EIATTR_MAX_THREADS
	.align		4
.L_1697:
        /*0090*/ 	.byte	0x04, 0x05
        /*0092*/ 	.short	(.L_1699 - .L_1698)
.L_1698:
        /*0094*/ 	.word	0x00000080
        /*0098*/ 	.word	0x00000001
        /*009c*/ 	.word	0x00000001


	//----- nvinfo : EIATTR_CRS_STACK_SIZE
	.align		4
.L_1699:
        /*00a0*/ 	.byte	0x04, 0x1e
        /*00a2*/ 	.short	(.L_1701 - .L_1700)
.L_1700:
        /*00a4*/ 	.word	0x00000000


	//----- nvinfo : EIATTR_CBANK_PARAM_SIZE
	.align		4
.L_1701:
        /*00a8*/ 	.byte	0x03, 0x19
        /*00aa*/ 	.short	0x0034


	//----- nvinfo : EIATTR_PARAM_CBANK
	.align		4
        /*00ac*/ 	.byte	0x04, 0x0a
        /*00ae*/ 	.short	(.L_1703 - .L_1702)
	.align		4
.L_1702:
        /*00b0*/ 	.word	index@(.nv.constant0._ZN2at6native27unrolled_elementwise_kernelIZZZNS0_26logit_backward_kernel_cudaERNS_18TensorIteratorBaseERKN3c106ScalarEENKUlvE_clEvENKUlvE1_clEvEUlNS4_4HalfESA_E0_St5arrayIPcLm3EELi4E23TrivialOffsetCalculatorILi2EjESF_ILi1EjENS0_6memory15LoadWithoutCastENSI_16StoreWithoutCastEEEviT_T0_T2_T3_T4_T5_)
        /*00b4*/ 	.short	0x0210
        /*00b6*/ 	.short	0x0034


	//----- nvinfo : EIATTR_SW_WAR
	.align		4
.L_1703:
        /*00b8*/ 	.byte	0x04, 0x36
        /*00ba*/ 	.short	(.L_1705 - .L_1704)
.L_1704:
        /*00bc*/ 	.word	0x00000008
.L_1705:


//--------------------- .nv.info._ZN2at6native29vectorized_elementwise_kernelILi2EZZZNS0_26logit_backward_kernel_cudaERNS_18TensorIteratorBaseERKN3c106ScalarEENKUlvE_clEvENKUlvE1_clEvEUlNS4_4HalfESA_E0_St5arrayIPcLm3EEEEviT0_T1_ --------------------------
	.section	.nv.info._ZN2at6native29vectorized_elementwise_kernelILi2EZZZNS0_26logit_backward_kernel_cudaERNS_18TensorIteratorBaseERKN3c106ScalarEENKUlvE_clEvENKUlvE1_clEvEUlNS4_4HalfESA_E0_St5arrayIPcLm3EEEEviT0_T1_,"",@"SHT_CUDA_INFO"
	.sectionflags	@""
	.align	4


	//----- nvinfo : EIATTR_CUDA_API_VERSION
	.align		4
        /*0000*/ 	.byte	0x04, 0x37
        /*0002*/ 	.short	(.L_1707 - .L_1706)
.L_1706:
        /*0004*/ 	.word	0x00000082


	//----- nvinfo : EIATTR_KPARAM_INFO
	.align		4
.L_1707:
        /*0008*/ 	.byte	0x04, 0x17
        /*000a*/ 	.short	(.L_1709 - .L_1708)
.L_1708:
        /*000c*/ 	.word	0x00000000
        /*0010*/ 	.short	0x0002
        /*0012*/ 	.short	0x0018
        /*0014*/ 	.byte	0x00, 0xf0, 0x61, 0x00


	//----- nvinfo : EIATTR_KPARAM_INFO
	.align		4
.L_1709:
        /*0018*/ 	.byte	0x04, 0x17
        /*001a*/ 	.short	(.L_1711 - .L_1710)
.L_1710:
        /*001c*/ 	.word	0x00000000
        /*0020*/ 	.short	0x0001
        /*0022*/ 	.short	0x0008
        /*0024*/ 	.byte	0x00, 0xf0, 0x41, 0x00


	//----- nvinfo : EIATTR_KPARAM_INFO
	.align		4
.L_1711:
        /*0028*/ 	.byte	0x04, 0x17
        /*002a*/ 	.short	(.L_1713 - .L_1712)
.L_1712:
        /*002c*/ 	.word	0x00000000
        /*0030*/ 	.short	0x0000
        /*0032*/ 	.short	0x0000
        /*0034*/ 	.byte	0x00, 0xf0, 0x11, 0x00


	//----- nvinfo : EIATTR_SPARSE_MMA_MASK
	.align		4
.L_1713:
        /*0038*/ 	.byte	0x03, 0x50
        /*003a*/ 	.short	0x0000


	//----- nvinfo : EIATTR_MAXREG_COUNT
	.align		4
        /*003c*/ 	.byte	0x03, 0x1b
        /*003e*/ 	.short	0x00ff


	//----- nvinfo : EIATTR_MERCURY_ISA_VERSION
	.align		4
        /*0040*/ 	.byte	0x03, 0x5f
        /*0042*/ 	.short	0x0101


	//----- nvinfo : EIATTR_EXIT_INSTR_OFFSETS
	.align		4
        /*0044*/ 	.byte	0x04, 0x1c
        /*0046*/ 	.short	(.L_1715 - .L_1714)


	//   ....[0]....
.L_1714:
        /*0048*/ 	.word	0x00000750


	//   ....[1]....
        /*004c*/ 	.word	0x000018a0


	//   ....[2]....
        /*0050*/ 	.word	0x000018f0


	//----- nvinfo : EIATTR_MAX_THREADS
	.align		4
.L_1715:
        /*0054*/ 	.byte	0x04, 0x05
        /*0056*/ 	.short	(.L_1717 - .L_1716)
.L_1716:
        /*0058*/ 	.word	0x00000080
        /*005c*/ 	.word	0x00000001
        /*0060*/ 	.word	0x00000001


	//----- nvinfo : EIATTR_CRS_STACK_SIZE
	.align		4
.L_1717:
        /*0064*/ 	.byte	0x04, 0x1e
        /*0066*/ 	.short	(.L_1719 - .L_1718)
.L_1718:
        /*0068*/ 	.word	0x00000000


	//----- nvinfo : EIATTR_CBANK_PARAM_SIZE
	.align		4
.L_1719:
        /*006c*/ 	.byte	0x03, 0x19
        /*006e*/ 	.short	0x0030


	//----- nvinfo : EIATTR_PARAM_CBANK
	.align		4
        /*0070*/ 	.byte	0x04, 0x0a
        /*0072*/ 	.short	(.L_1721 - .L_1720)
	.align		4
.L_1720:
        /*0074*/ 	.word	index@(.nv.constant0._ZN2at6native29vectorized_elementwise_kernelILi2EZZZNS0_26logit_backward_kernel_cudaERNS_18TensorIteratorBaseERKN3c106ScalarEENKUlvE_clEvENKUlvE1_clEvEUlNS4_4HalfESA_E0_St5arrayIPcLm3EEEEviT0_T1_)
        /*0078*/ 	.short	0x0210
        /*007a*/ 	.short	0x0030


	//----- nvinfo : EIATTR_SW_WAR
	.align		4
.L_1721:
        /*007c*/ 	.byte	0x04, 0x36
        /*007e*/ 	.short	(.L_1723 - .L_1722)
.L_1722:
        /*0080*/ 	.word	0x00000008
.L_1723:


//--------------------- .nv.info._ZN2at6native29vectorized_elementwise_kernelILi4EZZZNS0_26logit_backward_kernel_cudaERNS_18TensorIteratorBaseERKN3c106ScalarEENKUlvE_clEvENKUlvE1_clEvEUlNS4_4HalfESA_E0_St5arrayIPcLm3EEEEviT0_T1_ --------------------------
	.section	.nv.info._ZN2at6native29vectorized_elementwise_kernelILi4EZZZNS0_26logit_backward_kernel_cudaERNS_18TensorIteratorBaseERKN3c106ScalarEENKUlvE_clEvENKUlvE1_clEvEUlNS4_4HalfESA_E0_St5arrayIPcLm3EEEEviT0_T1_,"",@"SHT_CUDA_INFO"
	.sectionflags	@""
	.align	4


	//----- nvinfo : EIATTR_CUDA_API_VERSION
	.align		4
        /*0000*/ 	.byte	0x04, 0x37
        /*0002*/ 	.short	(.L_1725 - .L_1724)
.L_1724:
        /*0004*/ 	.word	0x00000082


	//----- nvinfo : EIATTR_KPARAM_INFO
	.align		4
.L_1725:
        /*0008*/ 	.byte	0x04, 0x17
        /*000a*/ 	.short	(.L_1727 - .L_1726)
.L_1726:
        /*000c*/ 	.word	0x00000000
        /*0010*/ 	.short	0x0002
        /*0012*/ 	.short	0x0018
        /*0014*/ 	.byte	0x00, 0xf0, 0x61, 0x00


	//----- nvinfo : EIATTR_KPARAM_INFO
	.align		4
.L_1727:
        /*0018*/ 	.byte	0x04, 0x17
        /*001a*/ 	.short	(.L_1729 - .L_1728)
.L_1728:
        /*001c*/ 	.word	0x00000000
        /*0020*/ 	.short	0x0001
        /*0022*/ 	.short	0x0008
        /*0024*/ 	.byte	0x00, 0xf0, 0x41, 0x00


	//----- nvinfo : EIATTR_KPARAM_INFO
	.align		4
.L_1729:
        /*0028*/ 	.byte	0x04, 0x17
        /*002a*/ 	.short	(.L_1731 - .L_1730)
.L_1730:
        /*002c*/ 	.word	0x00000000
        /*0030*/ 	.short	0x0000
        /*0032*/ 	.short	0x0000
        /*0034*/ 	.byte	0x00, 0xf0, 0x11, 0x00


	//----- nvinfo : EIATTR_SPARSE_MMA_MASK
	.align		4
.L_1731:
        /*0038*/ 	.byte	0x03, 0x50
        /*003a*/ 	.short	0x0000


	//----- nvinfo : EIATTR_MAXREG_COUNT
	.align		4
        /*003c*/ 	.byte	0x03, 0x1b
        /*003e*/ 	.short	0x00ff


	//----- nvinfo : EIATTR_MERCURY_ISA_VERSION
	.align		4
        /*0040*/ 	.byte	0x03, 0x5f
        /*0042*/ 	.short	0x0101


	//----- nvinfo : EIATTR_EXIT_INSTR_OFFSETS
	.align		4
        /*0044*/ 	.byte	0x04, 0x1c
        /*0046*/ 	.short	(.L_1733 - .L_1732)


	//   ....[0]....
.L_1732:
        /*0048*/ 	.word	0x000006d0


	//   ....[1]....
        /*004c*/ 	.word	0x00001820


	//   ....[2]....
        /*0050*/ 	.word	0x00001870


	//----- nvinfo : EIATTR_MAX_THREADS
	.align		4
.L_1733:
        /*0054*/ 	.byte	0x04, 0x05
        /*0056*/ 	.short	(.L_1735 - .L_1734)
.L_1734:
        /*0058*/ 	.word	0x00000080
        /*005c*/ 	.word	0x00000001
        /*0060*/ 	.word	0x00000001


	//----- nvinfo : EIATTR_CRS_STACK_SIZE
	.align		4
.L_1735:
        /*0064*/ 	.byte	0x04, 0x1e
        /*0066*/ 	.short	(.L_1737 - .L_1736)
.L_1736:
        /*0068*/ 	.word	0x00000000


	//----- nvinfo : EIATTR_CBANK_PARAM_SIZE
	.align		4
.L_1737:
        /*006c*/ 	.byte	0x03, 0x19
        /*006e*/ 	.short	0x0030


	//----- nvinfo : EIATTR_PARAM_CBANK
	.align		4
        /*0070*/ 	.byte	0x04, 0x0a
        /*0072*/ 	.short	(.L_1739 - .L_1738)
	.align		4
.L_1738:
        /*0074*/ 	.word	index@(.nv.constant0._ZN2at6native29vectorized_elementwise_kernelILi4EZZZNS0_26logit_backward_kernel_cudaERNS_18TensorIteratorBaseERKN3c106ScalarEENKUlvE_clEvENKUlvE1_clEvEUlNS4_4HalfESA_E0_St5arrayIPcLm3EEEEviT0_T1_)
        /*0078*/ 	.short	0x0210
        /*007a*/ 	.short	0x0030


	//----- nvinfo : EIATTR_SW_WAR
	.align		4
.L_1739:
        /*007c*/ 	.byte	0x04, 0x36
        /*007e*/ 	.short	(.L_1741 - .L_1740)
.L_1740:
        /*0080*/ 	.word	0x00000008
.L_1741:


//--------------------- .nv.info._ZN2at6native29vectorized_elementwise_kernelILi8EZZZNS0_26logit_backward_kernel_cudaERNS_18TensorIteratorBaseERKN3c106ScalarEENKUlvE_clEvENKUlvE1_clEvEUlNS4_4HalfESA_E0_St5arrayIPcLm3EEEEviT0_T1_ --------------------------
	.section	.nv.info._ZN2at6native29vectorized_elementwise_kernelILi8EZZZNS0_26logit_backward_kernel_cudaERNS_18TensorIteratorBaseERKN3c106ScalarEENKUlvE_clEvENKUlvE1_clEvEUlNS4_4HalfESA_E0_St5arrayIPcLm3EEEEviT0_T1_,"",@"SHT_CUDA_INFO"
	.sectionflags	@""
	.align	4


	//----- nvinfo : EIATTR_CUDA_API_VERSION
	.align		4
        /*0000*/ 	.byte	0x04, 0x37
        /*0002*/ 	.short	(.L_1743 - .L_1742)
.L_1742:
        /*0004*/ 	.word	0x00000082


	//----- nvinfo : EIATTR_KPARAM_INFO
	.align		4
.L_1743:
        /*0008*/ 	.byte	0x04, 0x17
        /*000a*/ 	.short	(.L_1745 - .L_1744)
.L_1744:
        /*000c*/ 	.word	0x00000000
        /*0010*/ 	.short	0x0002
        /*0012*/ 	.short	0x0018
        /*0014*/ 	.byte	0x00, 0xf0, 0x61, 0x00


	//----- nvinfo : EIATTR_KPARAM_INFO
	.align		4
.L_1745:
        /*0018*/ 	.byte	0x04, 0x17
        /*001a*/ 	.short	(.L_1747 - .L_1746)
.L_1746:
        /*001c*/ 	.word	0x00000000
        /*0020*/ 	.short	0x0001
        /*0022*/ 	.short	0x0008
        /*0024*/ 	.byte	0x00, 0xf0, 0x41, 0x00


	//----- nvinfo : EIATTR_KPARAM_INFO
	.align		4
.L_1747:
        /*0028*/ 	.byte	0x04, 0x17
        /*002a*/ 	.short	(.L_1749 - .L_1748)
.L_1748:
        /*002c*/ 	.word	0x00000000
        /*0030*/ 	.short	0x0000
        /*0032*/ 	.short	0x0000
        /*0034*/ 	.byte	0x00, 0xf0, 0x11, 0x00


	//----- nvinfo : EIATTR_SPARSE_MMA_MASK
	.align		4
.L_1749:
        /*0038*/ 	.byte	0x03, 0x50
        /*003a*/ 	.short	0x0000


	//----- nvinfo : EIATTR_MAXREG_COUNT
	.align		4
        /*003c*/ 	.byte	0x03, 0x1b
        /*003e*/ 	.short	0x00ff


	//----- nvinfo : EIATTR_MERCURY_ISA_VERSION
	.align		4
        /*0040*/ 	.byte	0x03, 0x5f
        /*0042*/ 	.short	0x0101


	//----- nvinfo : EIATTR_EXIT_INSTR_OFFSETS
	.align		4
        /*0044*/ 	.byte	0x04, 0x1c
        /*0046*/ 	.short	(.L_1751 - .L_1750)


	//   ....[0]....
.L_1750:
        /*0048*/ 	.word	0x000006b0


	//   ....[1]....
        /*004c*/ 	.word	0x00001800


	//   ....[2]....
        /*0050*/ 	.word	0x00001850


	//----- nvinfo : EIATTR_MAX_THREADS
	.align		4
.L_1751:
        /*0054*/ 	.byte	0x04, 0x05
        /*0056*/ 	.short	(.L_1753 - .L_1752)
.L_1752:
        /*0058*/ 	.word	0x00000080
        /*005c*/ 	.word	0x00000001
        /*0060*/ 	.word	0x00000001


	//----- nvinfo : EIATTR_CRS_STACK_SIZE
	.align		4
.L_1753:
        /*0064*/ 	.byte	0x04, 0x1e
        /*0066*/ 	.short	(.L_1755 - .L_1754)
.L_1754:
        /*0068*/ 	.word	0x00000000


	//----- nvinfo : EIATTR_CBANK_PARAM_SIZE
	.align		4
.L_1755:
        /*006c*/ 	.byte	0x03, 0x19
        /*006e*/ 	.short	0x0030


	//----- nvinfo : EIATTR_PARAM_CBANK
	.align		4
        /*0070*/ 	.byte	0x04, 0x0a
        /*0072*/ 	.short	(.L_1757 - .L_1756)
	.align		4
.L_1756:
        /*0074*/ 	.word	index@(.nv.constant0._ZN2at6native29vectorized_elementwise_kernelILi8EZZZNS0_26logit_backward_kernel_cudaERNS_18TensorIteratorBaseERKN3c106ScalarEENKUlvE_clEvENKUlvE1_clEvEUlNS4_4HalfESA_E0_St5arrayIPcLm3EEEEviT0_T1_)
        /*0078*/ 	.short	0x0210
        /*007a*/ 	.short	0x0030


	//----- nvinfo : EIATTR_SW_WAR
	.align		4
.L_1757:
        /*007c*/ 	.byte	0x04, 0x36
        /*007e*/ 	.short	(.L_1759 - .L_1758)
.L_1758:
        /*0080*/ 	.word	0x00000008
.L_1759:


//--------------------- .nv.info._ZN2at6native18elementwise_kernelILi128ELi4EZNS0_15gpu_kernel_implIZZZNS0_26logit_backward_kernel_cudaERNS_18TensorIteratorBaseERKN3c106ScalarEENKUlvE_clEvENKUlvE1_clEvEUlNS5_4HalfESB_E_EEvS4_RKT_EUliE_EEviT1_ --------------------------
	.section	.nv.info._ZN2at6native18elementwise_kernelILi128ELi4EZNS0_15gpu_kernel_implIZZZNS0_26logit_backward_kernel_cudaERNS_18TensorIteratorBaseERKN3c106ScalarEENKUlvE_clEvENKUlvE1_clEvEUlNS5_4HalfESB_E_EEvS4_RKT_EUliE_EEviT1_,"",@"SHT_CUDA_INFO"
	.sectionflags	@""
	.align	4


	//----- nvinfo : EIATTR_CUDA_API_VERSION
	.align		4
        /*0000*/ 	.byte	0x04, 0x37
        /*0002*/ 	.short	(.L_1761 - .L_1760)
.L_1760:
        /*0004*/ 	.word	0x00000082


	//----- nvinfo : EIATTR_KPARAM_INFO
	.align		4
.L_1761:
        /*0008*/ 	.byte	0x04, 0x17
        /*000a*/ 	.short	(.L_1763 - .L_1762)
.L_1762:
        /*000c*/ 	.word	0x00000000
        /*0010*/ 	.short	0x0001
        /*0012*/ 	.short	0x0008
        /*0014*/ 	.byte	0x00, 0xf0, 0x21, 0x0a


	//----- nvinfo : EIATTR_KPARAM_INFO
	.align		4
.L_1763:
        /*0018*/ 	.byte	0x04, 0x17
        /*001a*/ 	.short	(.L_1765 - .L_1764)
.L_1764:
        /*001c*/ 	.word	0x00000000
        /*0020*/ 	.short	0x0000
        /*0022*/ 	.short	0x0000
        /*0024*/ 	.byte	0x00, 0xf0, 0x11, 0x00


	//----- nvinfo : EIATTR_SPARSE_MMA_MASK
	.align		4
.L_1765:
        /*0028*/ 	.byte	0x03, 0x50
        /*002a*/ 	.short	0x0000


	//----- nvinfo : EIATTR_MAXREG_COUNT
	.align		4
        /*002c*/ 	.byte	0x03, 0x1b
        /*002e*/ 	.short	0x0080


	//----- nvinfo : EIATTR_EXTERNS
	.align		4
        /*0030*/ 	.byte	0x04, 0x0f
        /*0032*/ 	.short	(.L_1767 - .L_1766)


	//   ....[0]....
	.align		4
.L_1766:
        /*0034*/ 	.word	index@(__assertfail)


	//----- nvinfo : EIATTR_MERCURY_ISA_VERSION
	.align		4
.L_1767:
        /*0038*/ 	.byte	0x03, 0x5f
        /*003a*/ 	.short	0x0101


	//----- nvinfo : EIATTR_SYSCALL_OFFSETS
	.align		4
        /*003c*/ 	.byte	0x04, 0x46
        /*003e*/ 	.short	(.L_1769 - .L_1768)


	//   ....[0]....
.L_1768:
        /*0040*/ 	.word	0x000026c0


	//   ....[1]....
        /*0044*/ 	.word	0x00003670


	//   ....[2]....
        /*0048*/ 	.word	0x00004680


	//   ....[3]....
        /*004c*/ 	.word	0x00006d90


	//   ....[4]....
        /*0050*/ 	.word	0x00007d40


	//   ....[5]....
        /*0054*/ 	.word	0x00008d50


	//   ....[6]....
        /*0058*/ 	.word	0x0000b450


	//   ....[7]....
        /*005c*/ 	.word	0x0000c400


	//   ....[8]....
        /*0060*/ 	.word	0x0000d410


	//   ....[9]....
        /*0064*/ 	.word	0x0000fb00


	//   ....[10]....
        /*0068*/ 	.word	0x00010ab0


	//   ....[11]....
        /*006c*/ 	.word	0x00011ac0


	//----- nvinfo : EIATTR_EXIT_INSTR_OFFSETS
	.align		4
.L_1769:
        /*0070*/ 	.byte	0x04, 0x1c
        /*0072*/ 	.short	(.L_1771 - .L_1770)


	//   ....[0]....
.L_1770:
        /*0074*/ 	.word	0x0000d4e0


	//   ....[1]....
        /*0078*/ 	.word	0x00010cf0


	//   ....[2]....
        /*007c*/ 	.word	0x00010d30


	//   ....[3]....
        /*0080*/ 	.word	0x00010dd0


	//   ....[4]....
        /*0084*/ 	.word	0x00010e10


	//   ....[5]....
        /*0088*/ 	.word	0x00010e50


	//   ....[6]....
        /*008c*/ 	.word	0x00010ee0


	//   ....[7]....
        /*0090*/ 	.word	0x00010f00


	//   ....[8]....
        /*0094*/ 	.word	0x00010fa0


	//   ....[9]....
        /*0098*/ 	.word	0x00010ff0


	//   ....[10]....
        /*009c*/ 	.word	0x00011040


	//   ....[11]....
        /*00a0*/ 	.word	0x00011110


	//   ....[12]....
        /*00a4*/ 	.word	0x00011170


	//   ....[13]....
        /*00a8*/ 	.word	0x00011300


	//   ....[14]....
        /*00ac*/ 	.word	0x00011460


	//   ....[15]....
        /*00b0*/ 	.word	0x000114a0


	//   ....[16]....
        /*00b4*/ 	.word	0x00011560


	//   ....[17]....
        /*00b8*/ 	.word	0x000116e0


	//   ....[18]....
        /*00bc*/ 	.word	0x00011860


	//   ....[19]....
        /*00c0*/ 	.word	0x000119c0


	//   ....[20]....
        /*00c4*/ 	.word	0x00011ad0


	//   ....[21]....
        /*00c8*/ 	.word	0x00011b10


	//   ....[22]....
        /*00cc*/ 	.word	0x00011b50


	//----- nvinfo : EIATTR_MAX_THREADS
	.align		4
.L_1771:
        /*00d0*/ 	.byte	0x04, 0x05
        /*00d2*/ 	.short	(.L_1773 - .L_1772)
.L_1772:
        /*00d4*/ 	.word	0x00000080
        /*00d8*/ 	.word	0x00000001
        /*00dc*/ 	.word	0x00000001


	//----- nvinfo : EIATTR_CRS_STACK_SIZE
	.align		4
.L_1773:
        /*00e0*/ 	.byte	0x04, 0x1e
        /*00e2*/ 	.short	(.L_1775 - .L_1774)
.L_1774:
        /*00e4*/ 	.word	0x00000000


	//----- nvinfo : EIATTR_CBANK_PARAM_SIZE
	.align		4
.L_1775:
        /*00e8*/ 	.byte	0x03, 0x19
        /*00ea*/ 	.short	0x0290


	//----- nvinfo : EIATTR_PARAM_CBANK
	.align		4
        /*00ec*/ 	.byte	0x04, 0x0a
        /*00ee*/ 	.short	(.L_1777 - .L_1776)
	.align		4
.L_1776:
        /*00f0*/ 	.word	index@(.nv.constant0._ZN2at6native18elementwise_kernelILi128ELi4EZNS0_15gpu_kernel_implIZZZNS0_26logit_backward_kernel_cudaERNS_18TensorIteratorBaseERKN3c106ScalarEENKUlvE_clEvENKUlvE1_clEvEUlNS5_4HalfESB_E_EEvS4_RKT_EUliE_EEviT1_)
        /*00f4*/ 	.short	0x0210
        /*00f6*/ 	.short	0x0290


	//----- nvinfo : EIATTR_SW_WAR
	.align		4
.L_1777:
        /*00f8*/ 	.byte	0x04, 0x36
        /*00fa*/ 	.short	(.L_1779 - .L_1778)
.L_1778:
        /*00fc*/ 	.word	0x00000008
.L_1779:


//--------------------- .nv.info._ZN2at6native27unrolled_elementwise_kernelIZZZNS0_26logit_backward_kernel_cudaERNS_18TensorIteratorBaseERKN3c106ScalarEENKUlvE_clEvENKUlvE1_clEvEUlNS4_4HalfESA_E_St5arrayIPcLm3EELi4E23TrivialOffsetCalculatorILi2EjESF_ILi1EjENS0_6memory12LoadWithCastILi2EEENSI_13StoreWithCastILi1EEEEEviT_T0_T2_T3_T4_T5_ --------------------------
	.section	.nv.info._ZN2at6native27unrolled_elementwise_kernelIZZZNS0_26logit_backward_kernel_cudaERNS_18TensorIteratorBaseERKN3c106ScalarEENKUlvE_clEvENKUlvE1_clEvEUlNS4_4HalfESA_E_St5arrayIPcLm3EELi4E23TrivialOffsetCalculatorILi2EjESF_ILi1EjENS0_6memory12LoadWithCastILi2EEENSI_13StoreWithCastILi1EEEEEviT_T0_T2_T3_T4_T5_,"",@"SHT_CUDA_INFO"
	.sectionflags	@""
	.align	4


	//----- nvinfo : EIATTR_CUDA_API_VERSION
	.align		4
        /*0000*/ 	.byte	0x04, 0x37
        /*0002*/ 	.short	(.L_1781 - .L_1780)
.L_1780:
        /*0004*/ 	.word	0x00000082


	//----- nvinfo : EIATTR_KPARAM_INFO
	.align		4
.L_1781:
        /*0008*/ 	.byte	0x04, 0x17
        /*000a*/ 	.short	(.L_1783 - .L_1782)
.L_1782:
        /*000c*/ 	.word	0x00000000
        /*0010*/ 	.short	0x0006
        /*0012*/ 	.short	0x0030
        /*0014*/ 	.byte	0x00, 0xf0, 0x21, 0x00


	//----- nvinfo : EIATTR_KPARAM_INFO
	.align		4
.L_1783:
        /*0018*/ 	.byte	0x04, 0x17
        /*001a*/ 	.short	(.L_1785 - .L_1784)
.L_1784:
        /*001c*/ 	.word	0x00000000
        /*0020*/ 	.short	0x0005
        /*0022*/ 	.short	0x0024
        /*0024*/ 	.byte	0x00, 0xf0, 0x31, 0x00


	//----- nvinfo : EIATTR_KPARAM_INFO
	.align		4
.L_1785:
        /*0028*/ 	.byte	0x04, 0x17
        /*002a*/ 	.short	(.L_1787 - .L_1786)
.L_1786:
        /*002c*/ 	.word	0x00000000
        /*0030*/ 	.short	0x0004
        /*0032*/ 	.short	0x0021
        /*0034*/ 	.byte	0x00, 0xf0, 0x05, 0x00


	//----- nvinfo : EIATTR_KPARAM_INFO
	.align		4
.L_1787:
        /*0038*/ 	.byte	0x04, 0x17
        /*003a*/ 	.short	(.L_1789 - .L_1788)
.L_1788:
        /*003c*/ 	.word	0x00000000
        /*0040*/ 	.short	0x0003
        /*0042*/ 	.short	0x0020
        /*0044*/ 	.byte	0x00, 0xf0, 0x05, 0x00


	//----- nvinfo : EIATTR_KPARAM_INFO
	.align		4
.L_1789:
        /*0048*/ 	.byte	0x04, 0x17
        /*004a*/ 	.short	(.L_1791 - .L_1790)
.L_1790:
        /*004c*/ 	.word	0x00000000
        /*0050*/ 	.short	0x0002
        /*0052*/ 	.short	0x0008
        /*0054*/ 	.byte	0x00, 0xf0, 0x61, 0x00


	//----- nvinfo : EIATTR_KPARAM_INFO
	.align		4
.L_1791:
        /*0058*/ 	.byte	0x04, 0x17
        /*005a*/ 	.short	(.L_1793 - .L_1792)
.L_1792:
        /*005c*/ 	.word	0x00000000
        /*0060*/ 	.short	0x0001
        /*0062*/ 	.short	0x0004
        /*0064*/ 	.byte	0x00, 0xf0, 0x05, 0x00


	//----- nvinfo : EIATTR_KPARAM_INFO
	.align		4
.L_1793:
        /*0068*/ 	.byte	0x04, 0x17
        /*006a*/ 	.short	(.L_1795 - .L_1794)
.L_1794:
        /*006c*/ 	.word	0x00000000
        /*0070*/ 	.short	0x0000
        /*0072*/ 	.short	0x0000
        /*0074*/ 	.byte	0x00, 0xf0, 0x11, 0x00


	//----- nvinfo : EIATTR_SPARSE_MMA_MASK
	.align		4
.L_1795:
        /*0078*/ 	.byte	0x03, 0x50
        /*007a*/ 	.short	0x0000


	//----- nvinfo : EIATTR_MAXREG_COUNT
	.align		4
        /*007c*/ 	.byte	0x03, 0x1b
        /*007e*/ 	.short	0x00ff


	//----- nvinfo : EIATTR_EXTERNS
	.align		4
        /*0080*/ 	.byte	0x04, 0x0f
        /*0082*/ 	.short	(.L_1797 - .L_1796)


	//   ....[0]....
	.align		4
.L_1796:
        /*0084*/ 	.word	index@(__assertfail)


	//----- nvinfo : EIATTR_MERCURY_ISA_VERSION
	.align		4
.L_1797:
        /*0088*/ 	.byte	0x03, 0x5f
        /*008a*/ 	.short	0x0101


	//----- nvinfo : EIATTR_SYSCALL_OFFSETS
	.align		4
        /*008c*/ 	.byte	0x04, 0x46
        /*008e*/ 	.short	(.L_1799 - .L_1798)


	//   ....[0]....
.L_1798:
        /*0090*/ 	.word	0x000010c0


	//   ....[1]....
        /*0094*/ 	.word	0x00002150


	//   ....[2]....
        /*0098*/ 	.word	0x00003260


	//   ....[3]....
        /*009c*/ 	.word	0x000042f0


	//   ....[4]....
        /*00a0*/ 	.word	0x00005410


	//   ....[5]....
        /*00a4*/ 	.word	0x000064b0


	//   ....[6]....
        /*00a8*/ 	.word	0x000075b0


	//   ....[7]....
        /*00ac*/ 	.word	0x00008570


	//   ....[8]....
        /*00b0*/ 	.word	0x00009a90


	//   ....[9]....
        /*00b4*/ 	.word	0x0000aab0


	//   ....[10]....
        /*00b8*/ 	.word	0x0000ba90


	//   ....[11]....
        /*00bc*/ 	.word	0x0000ca70


	//----- nvinfo : EIATTR_EXIT_INSTR_OFFSETS
	.align		4
.L_1799:
        /*00c0*/ 	.byte	0x04, 0x1c
        /*00c2*/ 	.short	(.L_1801 - .L_1800)


	//   ....[0]....
.L_1800:
        /*00c4*/ 	.word	0x0000bb50


	//   ....[1]....
        /*00c8*/ 	.word	0x0000bca0


	//   ....[2]....
        /*00cc*/ 	.word	0x0000bce0


	//   ....[3]....
        /*00d0*/ 	.word	0x0000bd80


	//   ....[4]....
        /*00d4*/ 	.word	0x0000bdc0


	//   ....[5]....
        /*00d8*/ 	.word	0x0000be00


	//   ....[6]....
        /*00dc*/ 	.word	0x0000be90


	//   ....[7]....
        /*00e0*/ 	.word	0x0000beb0


	//   ....[8]....
        /*00e4*/ 	.word	0x0000bf50


	//   ....[9]....
        /*00e8*/ 	.word	0x0000bfa0


	//   ....[10]....
        /*00ec*/ 	.word	0x0000bff0


	//   ....[11]....
        /*00f0*/ 	.word	0x0000c0c0


	//   ....[12]....
        /*00f4*/ 	.word	0x0000c120


	//   ....[13]....
        /*00f8*/ 	.word	0x0000c2b0


	//   ....[14]....
        /*00fc*/ 	.word	0x0000c410


	//   ....[15]....
        /*0100*/ 	.word	0x0000c450


	//   ....[16]....
        /*0104*/ 	.word	0x0000c510


	//   ....[17]....
        /*0108*/ 	.word	0x0000c690


	//   ....[18]....
        /*010c*/ 	.word	0x0000c810


	//   ....[19]....
        /*0110*/ 	.word	0x0000c970


	//   ....[20]....
        /*0114*/ 	.word	0x0000ca80


	//   ....[21]....
        /*0118*/ 	.word	0x0000cac0


	//   ....[22]....
        /*011c*/ 	.word	0x0000cb00


	//----- nvinfo : EIATTR_MAX_THREADS
	.align		4
.L_1801:
        /*0120*/ 	.byte	0x04, 0x05
        /*0122*/ 	.short	(.L_1803 - .L_1802)
.L_1802:
        /*0124*/ 	.word	0x00000080
        /*0128*/ 	.word	0x00000001
        /*012c*/ 	.word	0x00000001


	//----- nvinfo : EIATTR_CRS_STACK_SIZE
	.align		4
.L_1803:
        /*0130*/ 	.byte	0x04, 0x1e
        /*0132*/ 	.short	(.L_1805 - .L_1804)
.L_1804:
        /*0134*/ 	.word	0x00000000


	//----- nvinfo : EIATTR_CBANK_PARAM_SIZE
	.align		4
.L_1805:
        /*0138*/ 	.byte	0x03, 0x19
        /*013a*/ 	.short	0x0038


	//----- nvinfo : EIATTR_PARAM_CBANK
	.align		4
        /*013c*/ 	.byte	0x04, 0x0a
        /*013e*/ 	.short	(.L_1807 - .L_1806)
	.align		4
.L_1806:
        /*0140*/ 	.word	index@(.nv.constant0._ZN2at6native27unrolled_elementwise_kernelIZZZNS0_26logit_backward_kernel_cudaERNS_18TensorIteratorBaseERKN3c106ScalarEENKUlvE_clEvENKUlvE1_clEvEUlNS4_4HalfESA_E_St5arrayIPcLm3EELi4E23TrivialOffsetCalculatorILi2EjESF_ILi1EjENS0_6memory12LoadWithCastILi2EEENSI_13StoreWithCastILi1EEEEEviT_T0_T2_T3_T4_T5_)
        /*0144*/ 	.short	0x0210
        /*0146*/ 	.short	0x0038


	//----- nvinfo : EIATTR_SW_WAR
	.align		4
.L_1807:
        /*0148*/ 	.byte	0x04, 0x36
        /*014a*/ 	.short	(.L_1809 - .L_1808)
.L_1808:
        /*014c*/ 	.word	0x00000008
.L_1809:


//--------------------- .nv.info._ZN2at6native18elementwise_kernelILi128ELi4EZNS0_22gpu_kernel_impl_nocastIZZZNS0_26logit_backward_kernel_cudaERNS_18TensorIteratorBaseERKN3c106ScalarEENKUlvE_clEvENKUlvE1_clEvEUlNS5_4HalfESB_E_EEvS4_RKT_EUliE_EEviT1_ --------------------------
	.section	.nv.info._ZN2at6native18elementwise_kernelILi128ELi4EZNS0_22gpu_kernel_impl_nocastIZZZNS0_26logit_backward_kernel_cudaERNS_18TensorIteratorBaseERKN3c106ScalarEENKUlvE_clEvENKUlvE1_clEvEUlNS5_4HalfESB_E_EEvS4_RKT_EUliE_EEviT1_,"",@"SHT_CUDA_INFO"
	.sectionflags	@""
	.align	4


	//----- nvinfo : EIATTR_CUDA_API_VERSION
	.align		4
        /*0000*/ 	.byte	0x04, 0x37
        /*0002*/ 	.short	(.L_1811 - .L_1810)
.L_1810:
        /*0004*/ 	.word	0x00000082


	//----- nvinfo : EIATTR_KPARAM_INFO
	.align		4
.L_1811:
        /*0008*/ 	.byte	0x04, 0x17
        /*000a*/ 	.short	(.L_1813 - .L_1812)
.L_1812:
        /*000c*/ 	.word	0x00000000
        /*0010*/ 	.short	0x0001
        /*0012*/ 	.short	0x0008
        /*0014*/ 	.byte	0x00, 0xf0, 0x21, 0x0a


	//----- nvinfo : EIATTR_KPARAM_INFO
	.align		4
.L_1813:
        /*0018*/ 	.byte	0x04, 0x17
        /*001a*/ 	.short	(.L_1815 - .L_1814)
.L_1814:
        /*001c*/ 	.word	0x00000000
        /*0020*/ 	.short	0x0000
        /*0022*/ 	.short	0x0000
        /*0024*/ 	.byte	0x00, 0xf0, 0x11, 0x00


	//----- nvinfo : EIATTR_SPARSE_MMA_MASK
	.align		4
.L_1815:
        /*0028*/ 	.byte	0x03, 0x50
        /*002a*/ 	.short	0x0000


	//----- nvinfo : EIATTR_MAXREG_COUNT
	.align		4
        /*002c*/ 	.byte	0x03, 0x1b
        /*002e*/ 	.short	0x0080


	//----- nvinfo : EIATTR_MERCURY_ISA_VERSION
	.align		4
        /*0030*/ 	.byte	0x03, 0x5f
        /*0032*/ 	.short	0x0101


	//----- nvinfo : EIATTR_EXIT_INSTR_OFFSETS
	.align		4
        /*0034*/ 	.byte	0x04, 0x1c
        /*0036*/ 	.short	(.L_1817 - .L_1816)


	//   ....[0]....
.L_1816:
        /*0038*/ 	.word	0x000047d0


	//   ....[1]....
        /*003c*/ 	.word	0x00005f60


	//----- nvinfo : EIATTR_MAX_THREADS
	.align		4
.L_1817:
        /*0040*/ 	.byte	0x04, 0x05
        /*0042*/ 	.short	(.L_1819 - .L_1818)
.L_1818:
        /*0044*/ 	.word	0x00000080
        /*0048*/ 	.word	0x00000001
        /*004c*/ 	.word	0x00000001


	//----- nvinfo : EIATTR_CRS_STACK_SIZE
	.align		4
.L_1819:
        /*0050*/ 	.byte	0x04, 0x1e
        /*0052*/ 	.short	(.L_1821 - .L_1820)
.L_1820:
        /*0054*/ 	.word	0x00000000


	//----- nvinfo : EIATTR_CBANK_PARAM_SIZE
	.align		4
.L_1821:
        /*0058*/ 	.byte	0x03, 0x19
        /*005a*/ 	.short	0x0290


	//----- nvinfo : EIATTR_PARAM_CBANK
	.align		4
        /*005c*/ 	.byte	0x04, 0x0a
        /*005e*/ 	.short	(.L_1823 - .L_1822)
	.align		4
.L_1822:
        /*0060*/ 	.word	index@(.nv.constant0._ZN2at6native18elementwise_kernelILi128ELi4EZNS0_22gpu_kernel_impl_nocastIZZZNS0_26logit_backward_kernel_cudaERNS_18TensorIteratorBaseERKN3c106ScalarEENKUlvE_clEvENKUlvE1_clEvEUlNS5_4HalfESB_E_EEvS4_RKT_EUliE_EEviT1_)
        /*0064*/ 	.short	0x0210
        /*0066*/ 	.short	0x0290


	//----- nvinfo : EIATTR_SW_WAR
	.align		4
.L_1823:
        /*0068*/ 	.byte	0x04, 0x36
        /*006a*/ 	.short	(.L_1825 - .L_1824)
.L_1824:
        /*006c*/ 	.word	0x00000008
.L_1825:


//--------------------- .nv.info._ZN2at6native27unrolled_elementwise_kernelIZZZNS0_26logit_backward_kernel_cudaERNS_18TensorIteratorBaseERKN3c106ScalarEENKUlvE_clEvENKUlvE1_clEvEUlNS4_4HalfESA_E_St5arrayIPcLm3EELi4E23TrivialOffsetCalculatorILi2EjESF_ILi1EjENS0_6memory15LoadWithoutCastENSI_16StoreWithoutCastEEEviT_T0_T2_T3_T4_T5_ --------------------------
	.section	.nv.info._ZN2at6native27unrolled_elementwise_kernelIZZZNS0_26logit_backward_kernel_cudaERNS_18TensorIteratorBaseERKN3c106ScalarEENKUlvE_clEvENKUlvE1_clEvEUlNS4_4HalfESA_E_St5arrayIPcLm3EELi4E23TrivialOffsetCalculatorILi2EjESF_ILi1EjENS0_6memory15LoadWithoutCastENSI_16StoreWithoutCastEEEviT_T0_T2_T3_T4_T5_,"",@"SHT_CUDA_INFO"
	.sectionflags	@""
	.align	4


	//----- nvinfo : EIATTR_CUDA_API_VERSION
	.align		4
        /*0000*/ 	.byte	0x04, 0x37
        /*0002*/ 	.short	(.L_1827 - .L_1826)
.L_1826:
        /*0004*/ 	.word	0x00000082


	//----- nvinfo : EIATTR_KPARAM_INFO
	.align		4
.L_1827:
        /*0008*/ 	.byte	0x04, 0x17
        /*000a*/ 	.short	(.L_1829 - .L_1828)
.L_1828:
        /*000c*/ 	.word	0x00000000
        /*0010*/ 	.short	0x0006
        /*0012*/ 	.short	0x0023
        /*0014*/ 	.byte	0x00, 0xf0, 0x05, 0x00


	//----- nvinfo : EIATTR_KPARAM_INFO
	.align		4
.L_1829:
        /*0018*/ 	.byte	0x04, 0x17
        /*001a*/ 	.short	(.L_1831 - .L_1830)
.L_1830:
        /*001c*/ 	.word	0x00000000
        /*0020*/ 	.short	0x0005
        /*0022*/ 	.short	0x0022
        /*0024*/ 	.byte	0x00, 0xf0, 0x05, 0x00


	//----- nvinfo : EIATTR_KPARAM_INFO
	.align		4
.L_1831:
        /*0028*/ 	.byte	0x04, 0x17
        /*002a*/ 	.short	(.L_1833 - .L_1832)
.L_1832:
        /*002c*/ 	.word	0x00000000
        /*0030*/ 	.short	0x0004
        /*0032*/ 	.short	0x0021
        /*0034*/ 	.byte	0x00, 0xf0, 0x05, 0x00


	//----- nvinfo : EIATTR_KPARAM_INFO
	.align		4
.L_1833:
        /*0038*/ 	.byte	0x04, 0x17
        /*003a*/ 	.short	(.L_1835 - .L_1834)
.L_1834:
        /*003c*/ 	.word	0x00000000
        /*0040*/ 	.short	0x0003
        /*0042*/ 	.short	0x0020
        /*0044*/ 	.byte	0x00, 0xf0, 0x05, 0x00


	//----- nvinfo : EIATTR_KPARAM_INFO
	.align		4
.L_1835:
        /*0048*/ 	.byte	0x04, 0x17
        /*004a*/ 	.short	(.L_1837 - .L_1836)
.L_1836:
        /*004c*/ 	.word	0x00000000
        /*0050*/ 	.short	0x0002
        /*0052*/ 	.short	0x0008
        /*0054*/ 	.byte	0x00, 0xf0, 0x61, 0x00


	//----- nvinfo : EIATTR_KPARAM_INFO
	.align		4
.L_1837:
        /*0058*/ 	.byte	0x04, 0x17
        /*005a*/ 	.short	(.L_1839 - .L_1838)
.L_1838:
        /*005c*/ 	.word	0x00000000
        /*0060*/ 	.short	0x0001
        /*0062*/ 	.short	0x0004
        /*0064*/ 	.byte	0x00, 0xf0, 0x05, 0x00


	//----- nvinfo : EIATTR_KPARAM_INFO
	.align		4
.L_1839:
        /*0068*/ 	.byte	0x04, 0x17
        /*006a*/ 	.short	(.L_1841 - .L_1840)
.L_1840:
        /*006c*/ 	.word	0x00000000
        /*0070*/ 	.short	0x0000
        /*0072*/ 	.short	0x0000
        /*0074*/ 	.byte	0x00, 0xf0, 0x11, 0x00


	//----- nvinfo : EIATTR_SPARSE_MMA_MASK
	.align		4
.L_1841:
        /*0078*/ 	.byte	0x03, 0x50
        /*007a*/ 	.short	0x0000


	//----- nvinfo : EIATTR_MAXREG_COUNT
	.align		4
        /*007c*/ 	.byte	0x03, 0x1b
        /*007e*/ 	.short	0x00ff


	//----- nvinfo : EIATTR_MERCURY_ISA_VERSION
	.align		4
        /*0080*/ 	.byte	0x03, 0x5f
        /*0082*/ 	.short	0x0101


	//----- nvinfo : EIATTR_EXIT_INSTR_OFFSETS
	.align		4
        /*0084*/ 	.byte	0x04, 0x1c
        /*0086*/ 	.short	(.L_1843 - .L_1842)


	//   ....[0]....
.L_1842:
        /*0088*/ 	.word	0x00000850


	//   ....[1]....
        /*008c*/ 	.word	0x000008a0


	//----- nvinfo : EIATTR_MAX_THREADS
	.align		4
.L_1843:
        /*0090*/ 	.byte	0x04, 0x05
        /*0092*/ 	.short	(.L_1845 - .L_1844)
.L_1844:
        /*0094*/ 	.word	0x00000080
        /*0098*/ 	.word	0x00000001
        /*009c*/ 	.word	0x00000001


	//----- nvinfo : EIATTR_CRS_STACK_SIZE
	.align		4
.L_1845:
        /*00a0*/ 	.byte	0x04, 0x1e
        /*00a2*/ 	.short	(.L_1847 - .L_1846)
.L_1846:
        /*00a4*/ 	.word	0x00000000


	//----- nvinfo : EIATTR_CBANK_PARAM_SIZE
	.align		4
.L_1847:
        /*00a8*/ 	.byte	0x03, 0x19
        /*00aa*/ 	.short	0x0024


	//----- nvinfo : EIATTR_PARAM_CBANK
	.align		4
        /*00ac*/ 	.byte	0x04, 0x0a
        /*00ae*/ 	.short	(.L_1849 - .L_1848)
	.align		4
.L_1848:
        /*00b0*/ 	.word	index@(.nv.constant0._ZN2at6native27unrolled_elementwise_kernelIZZZNS0_26logit_backward_kernel_cudaERNS_18TensorIteratorBaseERKN3c106ScalarEENKUlvE_clEvENKUlvE1_clEvEUlNS4_4HalfESA_E_St5arrayIPcLm3EELi4E23TrivialOffsetCalculatorILi2EjESF_ILi1EjENS0_6memory15LoadWithoutCastENSI_16StoreWithoutCastEEEviT_T0_T2_T3_T4_T5_)
        /*00b4*/ 	.short	0x0210
        /*00b6*/ 	.short	0x0024


	//----- nvinfo : EIATTR_SW_WAR
	.align		4
.L_1849:
        /*00b8*/ 	.byte	0x04, 0x36
        /*00ba*/ 	.short	(.L_1851 - .L_1850)
.L_1850:
        /*00bc*/ 	.word	0x00000008
.L_1851:


//--------------------- .nv.info._ZN2at6native29vectorized_elementwise_kernelILi2EZZZNS0_26logit_backward_kernel_cudaERNS_18TensorIteratorBaseERKN3c106ScalarEENKUlvE_clEvENKUlvE1_clEvEUlNS4_4HalfESA_E_St5arrayIPcLm3EEEEviT0_T1_ --------------------------
	.section	.nv.info._ZN2at6native29vectorized_elementwise_kernelILi2EZZZNS0_26logit_backward_kernel_cudaERNS_18TensorIteratorBaseERKN3c106ScalarEENKUlvE_clEvENKUlvE1_clEvEUlNS4_4HalfESA_E_St5arrayIPcLm3EEEEviT0_T1_,"",@"SHT_CUDA_INFO"
	.sectionflags	@""
	.align	4


	//----- nvinfo : EIATTR_CUDA_API_VERSION
	.align		4
        /*0000*/ 	.byte	0x04, 0x37
        /*0002*/ 	.short	(.L_1853 - .L_1852)
.L_1852:
        /*0004*/ 	.word	0x00000082


	//----- nvinfo : EIATTR_KPARAM_INFO
	.align		4
.L_1853:
        /*0008*/ 	.byte	0x04, 0x17
        /*000a*/ 	.short	(.L_1855 - .L_1854)
.L_1854:
        /*000c*/ 	.word	0x00000000
        /*0010*/ 	.short	0x0002
        /*0012*/ 	.short	0x0008
        /*0014*/ 	.byte	0x00, 0xf0, 0x61, 0x00


	//----- nvinfo : EIATTR_KPARAM_INFO
	.align		4
.L_1855:
        /*0018*/ 	.byte	0x04, 0x17
        /*001a*/ 	.short	(.L_1857 - .L_1856)
.L_1856:
        /*001c*/ 	.word	0x00000000
        /*0020*/ 	.short	0x0001
        /*0022*/ 	.short	0x0004
        /*0024*/ 	.byte	0x00, 0xf0, 0x05, 0x00


	//----- nvinfo : EIATTR_KPARAM_INFO
	.align		4
.L_1857:
        /*0028*/ 	.byte	0x04, 0x17
        /*002a*/ 	.short	(.L_1859 - .L_1858)
.L_1858:
        /*002c*/ 	.word	0x00000000
        /*0030*/ 	.short	0x0000
        /*0032*/ 	.short	0x0000
        /*0034*/ 	.byte	0x00, 0xf0, 0x11, 0x00


	//----- nvinfo : EIATTR_SPARSE_MMA_MASK
	.align		4
.L_1859:
        /*0038*/ 	.byte	0x03, 0x50
        /*003a*/ 	.short	0x0000


	//----- nvinfo : EIATTR_MAXREG_COUNT
	.align		4
        /*003c*/ 	.byte	0x03, 0x1b
        /*003e*/ 	.short	0x00ff


	//----- nvinfo : EIATTR_MERCURY_ISA_VERSION
	.align		4
        /*0040*/ 	.byte	0x03, 0x5f
        /*0042*/ 	.short	0x0101


	//----- nvinfo : EIATTR_EXIT_INSTR_OFFSETS
	.align		4
        /*0044*/ 	.byte	0x04, 0x1c
        /*0046*/ 	.short	(.L_1861 - .L_1860)


	//   ....[0]....
.L_1860:
        /*0048*/ 	.word	0x00000740


	//   ....[1]....
        /*004c*/ 	.word	0x00001810


	//   ....[2]....
        /*0050*/ 	.word	0x00001860


	//----- nvinfo : EIATTR_MAX_THREADS
	.align		4
.L_1861:
        /*0054*/ 	.byte	0x04, 0x05
        /*0056*/ 	.short	(.L_1863 - .L_1862)
.L_1862:
        /*0058*/ 	.word	0x00000080
        /*005c*/ 	.word	0x00000001
        /*0060*/ 	.word	0x00000001


	//----- nvinfo : EIATTR_CRS_STACK_SIZE
	.align		4
.L_1863:
        /*0064*/ 	.byte	0x04, 0x1e
        /*0066*/ 	.short	(.L_1865 - .L_1864)
.L_1864:
        /*0068*/ 	.word	0x00000000


	//----- nvinfo : EIATTR_CBANK_PARAM_SIZE
	.align		4
.L_1865:
        /*006c*/ 	.byte	0x03, 0x19
        /*006e*/ 	.short	0x0020


	//----- nvinfo : EIATTR_PARAM_CBANK
	.align		4
        /*0070*/ 	.byte	0x04, 0x0a
        /*0072*/ 	.short	(.L_1867 - .L_1866)
	.align		4
.L_1866:
        /*0074*/ 	.word	index@(.nv.constant0._ZN2at6native29vectorized_elementwise_kernelILi2EZZZNS0_26logit_backward_kernel_cudaERNS_18TensorIteratorBaseERKN3c106ScalarEENKUlvE_clEvENKUlvE1_clEvEUlNS4_4HalfESA_E_St5arrayIPcLm3EEEEviT0_T1_)
        /*0078*/ 	.short	0x0210
        /*007a*/ 	.short	0x0020


	//----- nvinfo : EIATTR_SW_WAR
	.align		4
.L_1867:
        /*007c*/ 	.byte	0x04, 0x36
        /*007e*/ 	.short	(.L_1869 - .L_1868)
.L_1868:
        /*0080*/ 	.word	0x00000008
.L_1869:


//--------------------- .nv.info._ZN2at6native29vectorized_elementwise_kernelILi4EZZZNS0_26logit_backward_kernel_cudaERNS_18TensorIteratorBaseERKN3c106ScalarEENKUlvE_clEvENKUlvE1_clEvEUlNS4_4HalfESA_E_St5arrayIPcLm3EEEEviT0_T1_ --------------------------
	.section	.nv.info._ZN2at6native29vectorized_elementwise_kernelILi4EZZZNS0_26logit_backward_kernel_cudaERNS_18TensorIteratorBaseERKN3c106ScalarEENKUlvE_clEvENKUlvE1_clEvEUlNS4_4HalfESA_E_St5arrayIPcLm3EEEEviT0_T1_,"",@"SHT_CUDA_INFO"
	.sectionflags	@""
	.align	4


	//----- nvinfo : EIATTR_CUDA_API_VERSION
	.align		4
        /*0000*/ 	.byte	0x04, 0x37
        /*0002*/ 	.short	(.L_1871 - .L_1870)
.L_1870:
        /*0004*/ 	.word	0x00000082


	//----- nvinfo : EIATTR_KPARAM_INFO
	.align		4
.L_1871:
        /*0008*/ 	.byte	0x04, 0x17
        /*000a*/ 	.short	(.L_1873 - .L_1872)
.L_1872:
        /*000c*/ 	.word	0x00000000
        /*0010*/ 	.short	0x0002
        /*0012*/ 	.short	0x0008
        /*0014*/ 	.byte	0x00, 0xf0, 0x61, 0x00


	//----- nvinfo : EIATTR_KPARAM_INFO
	.align		4
.L_1873:
        /*0018*/ 	.byte	0x04, 0x17
        /*001a*/ 	.short	(.L_1875 - .L_1874)
.L_1874:
        /*001c*/ 	.word	0x00000000
        /*0020*/ 	.short	0x0001
        /*0022*/ 	.short	0x0004
        /*0024*/ 	.byte	0x00, 0xf0, 0x05, 0x00


	//----- nvinfo : EIATTR_KPARAM_INFO
	.align		4
.L_1875:
        /*0028*/ 	.byte	0x04, 0x17
        /*002a*/ 	.short	(.L_1877 - .L_1876)
.L_1876:
        /*002c*/ 	.word	0x00000000
        /*0030*/ 	.short	0x0000
        /*0032*/ 	.short	0x0000
        /*0034*/ 	.byte	0x00, 0xf0, 0x11, 0x00


	//----- nvinfo : EIATTR_SPARSE_MMA_MASK
	.align		4
.L_1877:
        /*0038*/ 	.byte	0x03, 0x50
        /*003a*/ 	.short	0x0000


	//----- nvinfo : EIATTR_MAXREG_COUNT
	.align		4
        /*003c*/ 	.byte	0x03, 0x1b
        /*003e*/ 	.short	0x00ff


	//----- nvinfo : EIATTR_MERCURY_ISA_VERSION
	.align		4
        /*0040*/ 	.byte	0x03, 0x5f
        /*0042*/ 	.short	0x0101


	//----- nvinfo : EIATTR_EXIT_INSTR_OFFSETS
	.align		4
        /*0044*/ 	.byte	0x04, 0x1c
        /*0046*/ 	.short	(.L_1879 - .L_1878)


	//   ....[0]....
.L_1878:
        /*0048*/ 	.word	0x000006e0


	//   ....[1]....
        /*004c*/ 	.word	0x000017b0


	//   ....[2]....
        /*0050*/ 	.word	0x00001800


	//----- nvinfo : EIATTR_MAX_THREADS
	.align		4
.L_1879:
        /*0054*/ 	.byte	0x04, 0x05
        /*0056*/ 	.short	(.L_1881 - .L_1880)
.L_1880:
        /*0058*/ 	.word	0x00000080
        /*005c*/ 	.word	0x00000001
        /*0060*/ 	.word	0x00000001


	//----- nvinfo : EIATTR_CRS_STACK_SIZE
	.align		4
.L_1881:
        /*0064*/ 	.byte	0x04, 0x1e
        /*0066*/ 	.short	(.L_1883 - .L_1882)
.L_1882:
        /*0068*/ 	.word	0x00000000


	//----- nvinfo : EIATTR_CBANK_PARAM_SIZE
	.align		4
.L_1883:
        /*006c*/ 	.byte	0x03, 0x19
        /*006e*/ 	.short	0x0020


	//----- nvinfo : EIATTR_PARAM_CBANK
	.align		4
        /*0070*/ 	.byte	0x04, 0x0a
        /*0072*/ 	.short	(.L_1885 - .L_1884)
	.align		4
.L_1884:
        /*0074*/ 	.word	index@(.nv.constant0._ZN2at6native29vectorized_elementwise_kernelILi4EZZZNS0_26logit_backward_kernel_cudaERNS_18TensorIteratorBaseERKN3c106ScalarEENKUlvE_clEvENKUlvE1_clEvEUlNS4_4HalfESA_E_St5arrayIPcLm3EEEEviT0_T1_)
        /*0078*/ 	.short	0x0210
        /*007a*/ 	.short	0x0020


	//----- nvinfo : EIATTR_SW_WAR
	.align		4
.L_1885:
        /*007c*/ 	.byte	0x04, 0x36
        /*007e*/ 	.short	(.L_1887 - .L_1886)
.L_1886:
        /*0080*/ 	.word	0x00000008
.L_1887:


//--------------------- .nv.info._ZN2at6native29vectorized_elementwise_kernelILi8EZZZNS0_26logit_backward_kernel_cudaERNS_18TensorIteratorBaseERKN3c106ScalarEENKUlvE_clEvENKUlvE1_clEvEUlNS4_4HalfESA_E_St5arrayIPcLm3EEEEviT0_T1_ --------------------------
	.section	.nv.info._ZN2at6native29vectorized_elementwise_kernelILi8EZZZNS0_26logit_backward_kernel_cudaERNS_18TensorIteratorBaseERKN3c106ScalarEENKUlvE_clEvENKUlvE1_clEvEUlNS4_4HalfESA_E_St5arrayIPcLm3EEEEviT0_T1_,"",@"SHT_CUDA_INFO"
	.sectionflags	@""
	.align	4


	//----- nvinfo : EIATTR_CUDA_API_VERSION
	.align		4
        /*0000*/ 	.byte	0x04, 0x37
        /*0002*/ 	.short	(.L_1889 - .L_1888)
.L_1888:
        /*0004*/ 	.word	0x00000082


	//----- nvinfo : EIATTR_KPARAM_INFO
	.align		4
.L_1889:
        /*0008*/ 	.byte	0x04, 0x17
        /*000a*/ 	.short	(.L_1891 - .L_1890)
.L_1890:
        /*000c*/ 	.word	0x00000000
        /*0010*/ 	.short	0x0002
        /*0012*/ 	.short	0x0008
        /*0014*/ 	.byte	0x00, 0xf0, 0x61, 0x00


	//----- nvinfo : EIATTR_KPARAM_INFO
	.align		4
.L_1891:
        /*0018*/ 	.byte	0x04, 0x17
        /*001a*/ 	.short	(.L_1893 - .L_1892)
.L_1892:
        /*001c*/ 	.word	0x00000000
        /*0020*/ 	.short	0x0001
        /*0022*/ 	.short	0x0004
        /*0024*/ 	.byte	0x00, 0xf0, 0x05, 0x00


	//----- nvinfo : EIATTR_KPARAM_INFO
	.align		4
.L_1893:
        /*0028*/ 	.byte	0x04, 0x17
        /*002a*/ 	.short	(.L_1895 - .L_1894)
.L_1894:
        /*002c*/ 	.word	0x00000000
        /*0030*/ 	.short	0x0000
        /*0032*/ 	.short	0x0000
        /*0034*/ 	.byte	0x00, 0xf0, 0x11, 0x00


	//----- nvinfo : EIATTR_SPARSE_MMA_MASK
	.align		4
.L_1895:
        /*0038*/ 	.byte	0x03, 0x50
        /*003a*/ 	.short	0x0000


	//----- nvinfo : EIATTR_MAXREG_COUNT
	.align		4
        /*003c*/ 	.byte	0x03, 0x1b
        /*003e*/ 	.short	0x00ff


	//----- nvinfo : EIATTR_MERCURY_ISA_VERSION
	.align		4
        /*0040*/ 	.byte	0x03, 0x5f
        /*0042*/ 	.short	0x0101


	//----- nvinfo : EIATTR_EXIT_INSTR_OFFSETS
	.align		4
        /*0044*/ 	.byte	0x04, 0x1c
        /*0046*/ 	.short	(.L_1897 - .L_1896)


	//   ....[0]....
.L_1896:
        /*0048*/ 	.word	0x000006b0


	//   ....[1]....
        /*004c*/ 	.word	0x00001780


	//   ....[2]....
        /*0050*/ 	.word	0x000017d0


	//----- nvinfo : EIATTR_MAX_THREADS
	.align		4
.L_1897:
        /*0054*/ 	.byte	0x04, 0x05
        /*0056*/ 	.short	(.L_1899 - .L_1898)
.L_1898:
        /*0058*/ 	.word	0x00000080
        /*005c*/ 	.word	0x00000001
        /*0060*/ 	.word	0x00000001


	//----- nvinfo : EIATTR_CRS_STACK_SIZE
	.align		4
.L_1899:
        /*0064*/ 	.byte	0x04, 0x1e
        /*0066*/ 	.short	(.L_1901 - .L_1900)
.L_1900:
        /*0068*/ 	.word	0x00000000


	//----- nvinfo : EIATTR_CBANK_PARAM_SIZE
	.align		4
.L_1901:
        /*006c*/ 	.byte	0x03, 0x19
        /*006e*/ 	.short	0x0020


	//----- nvinfo : EIATTR_PARAM_CBANK
	.align		4
        /*0070*/ 	.byte	0x04, 0x0a
        /*0072*/ 	.short	(.L_1903 - .L_1902)
	.align		4
.L_1902:
        /*0074*/ 	.word	index@(.nv.constant0._ZN2at6native29vectorized_elementwise_kernelILi8EZZZNS0_26logit_backward_kernel_cudaERNS_18TensorIteratorBaseERKN3c106ScalarEENKUlvE_clEvENKUlvE1_clEvEUlNS4_4HalfESA_E_St5arrayIPcLm3EEEEviT0_T1_)
        /*0078*/ 	.short	0x0210
        /*007a*/ 	.short	0x0020


	//----- nvinfo : EIATTR_SW_WAR
	.align		4
.L_1903:
        /*007c*/ 	.byte	0x04, 0x36
        /*007e*/ 	.short	(.L_1905 - .L_1904)
.L_1904:
        /*0080*/ 	.word	0x00000008
.L_1905:


//--------------------- .nv.info._ZN2at6native18elementwise_kernelILi128ELi4EZNS0_15gpu_kernel_implIZZZNS0_26logit_backward_kernel_cudaERNS_18TensorIteratorBaseERKN3c106ScalarEENKUlvE_clEvENKUlvE0_clEvEUlffE0_EEvS4_RKT_EUliE_EEviT1_ --------------------------
	.section	.nv.info._ZN2at6native18elementwise_kernelILi128ELi4EZNS0_15gpu_kernel_implIZZZNS0_26logit_backward_kernel_cudaERNS_18TensorIteratorBaseERKN3c106ScalarEENKUlvE_clEvENKUlvE0_clEvEUlffE0_EEvS4_RKT_EUliE_EEviT1_,"",@"SHT_CUDA_INFO"
	.sectionflags	@""
	.align	4


	//----- nvinfo : EIATTR_CUDA_API_VERSION
	.align		4
        /*0000*/ 	.byte	0x04, 0x37
        /*0002*/ 	.short	(.L_1907 - .L_1906)
.L_1906:
        /*0004*/ 	.word	0x00000082


	//----- nvinfo : EIATTR_KPARAM_INFO
	.align		4
.L_1907:
        /*0008*/ 	.byte	0x04, 0x17
        /*000a*/ 	.short	(.L_1909 - .L_1908)
.L_1908:
        /*000c*/ 	.word	0x00000000
        /*0010*/ 	.short	0x0001
        /*0012*/ 	.short	0x0008
        /*0014*/ 	.byte	0x00, 0xf0, 0x61, 0x0a


	//----- nvinfo : EIATTR_KPARAM_INFO
	.align		4
.L_1909:
        /*0018*/ 	.byte	0x04, 0x17
        /*001a*/ 	.short	(.L_1911 - .L_1910)
.L_1910:
        /*001c*/ 	.word	0x00000000
        /*0020*/ 	.short	0x0000
        /*0022*/ 	.short	0x0000
        /*0024*/ 	.byte	0x00, 0xf0, 0x11, 0x00


	//----- nvinfo : EIATTR_SPARSE_MMA_MASK
	.align		4
.L_1911:
        /*0028*/ 	.byte	0x03, 0x50
        /*002a*/ 	.short	0x0000


	//----- nvinfo : EIATTR_MAXREG_COUNT
	.align		4
        /*002c*/ 	.byte	0x03, 0x1b
        /*002e*/ 	.short	0x0080


	//----- nvinfo : EIATTR_EXTERNS
	.align		4
        /*0030*/ 	.byte	0x04, 0x0f
        /*0032*/ 	.short	(.L_1913 - .L_1912)


	//   ....[0]....
	.align		4
.L_1912:
        /*0034*/ 	.word	index@(__assertfail)


	//----- nvinfo : EIATTR_MERCURY_ISA_VERSION
	.align		4
.L_1913:
        /*0038*/ 	.byte	0x03, 0x5f
        /*003a*/ 	.short	0x0101


	//----- nvinfo : EIATTR_SYSCALL_OFFSETS
	.align		4
        /*003c*/ 	.byte	0x04, 0x46
        /*003e*/ 	.short	(.L_1915 - .L_1914)


	//   ....[0]....
.L_1914:
        /*0040*/ 	.word	0x00002490


	//   ....[1]....
        /*0044*/ 	.word	0x000032b0


	//   ....[2]....
        /*0048*/ 	.word	0x00004190


	//   ....[3]....
        /*004c*/ 	.word	0x00006650


	//   ....[4]....
        /*0050*/ 	.word	0x00007470


	//   ....[5]....
        /*0054*/ 	.word	0x00008350


	//   ....[6]....
        /*0058*/ 	.word	0x0000a800


	//   ....[7]....
        /*005c*/ 	.word	0x0000b620


	//   ....[8]....
        /*0060*/ 	.word	0x0000c500


	//   ....[9]....
        /*0064*/ 	.word	0x0000e9a0


	//   ....[10]....
        /*0068*/ 	.word	0x0000f7c0


	//   ....[11]....
        /*006c*/ 	.word	0x000106a0


	//----- nvinfo : EIATTR_EXIT_INSTR_OFFSETS
	.align		4
.L_1915:
        /*0070*/ 	.byte	0x04, 0x1c
        /*0072*/ 	.short	(.L_1917 - .L_1916)


	//   ....[0]....
.L_1916:
        /*0074*/ 	.word	0x0000c5b0


	//   ....[1]....
        /*0078*/ 	.word	0x0000f9c0


	//   ....[2]....
        /*007c*/ 	.word	0x0000fa00


	//   ....[3]....
        /*0080*/ 	.word	0x0000fa90


	//   ....[4]....
        /*0084*/ 	.word	0x0000fac0


	//   ....[5]....
        /*0088*/ 	.word	0x0000faf0


	//   ....[6]....
        /*008c*/ 	.word	0x0000fb70


	//   ....[7]....
        /*0090*/ 	.word	0x0000fba0


	//   ....[8]....
        /*0094*/ 	.word	0x0000fc30


	//   ....[9]....
        /*0098*/ 	.word	0x0000fc70


	//   ....[10]....
        /*009c*/ 	.word	0x0000fcb0


	//   ....[11]....
        /*00a0*/ 	.word	0x0000fd70


	//   ....[12]....
        /*00a4*/ 	.word	0x0000fdc0


	//   ....[13]....
        /*00a8*/ 	.word	0x0000ff40


	//   ....[14]....
        /*00ac*/ 	.word	0x00010090


	//   ....[15]....
        /*00b0*/ 	.word	0x000100c0


	//   ....[16]....
        /*00b4*/ 	.word	0x00010170


	//   ....[17]....
        /*00b8*/ 	.word	0x000102e0


	//   ....[18]....
        /*00bc*/ 	.word	0x00010450


	//   ....[19]....
        /*00c0*/ 	.word	0x000105a0


	//   ....[20]....
        /*00c4*/ 	.word	0x000106b0


	//   ....[21]....
        /*00c8*/ 	.word	0x000106e0


	//   ....[22]....
        /*00cc*/ 	.word	0x00010710


	//----- nvinfo : EIATTR_MAX_THREADS
	.align		4
.L_1917:
        /*00d0*/ 	.byte	0x04, 0x05
        /*00d2*/ 	.short	(.L_1919 - .L_1918)
.L_1918:
        /*00d4*/ 	.word	0x00000080
        /*00d8*/ 	.word	0x00000001
        /*00dc*/ 	.word	0x00000001


	//----- nvinfo : EIATTR_CRS_STACK_SIZE
	.align		4
.L_1919:
        /*00e0*/ 	.byte	0x04, 0x1e
        /*00e2*/ 	.short	(.L_1921 - .L_1920)
.L_1920:
        /*00e4*/ 	.word	0x00000000


	//----- nvinfo : EIATTR_CBANK_PARAM_SIZE
	.align		4
.L_1921:
        /*00e8*/ 	.byte	0x03, 0x19
        /*00ea*/ 	.short	0x02a0


	//----- nvinfo : EIATTR_PARAM_CBANK
	.align		4
        /*00ec*/ 	.byte	0x04, 0x0a
        /*00ee*/ 	.short	(.L_1923 - .L_1922)
	.align		4
.L_1922:
        /*00f0*/ 	.word	index@(.nv.constant0._ZN2at6native18elementwise_kernelILi128ELi4EZNS0_15gpu_kernel_implIZZZNS0_26logit_backward_kernel_cudaERNS_18TensorIteratorBaseERKN3c106ScalarEENKUlvE_clEvENKUlvE0_clEvEUlffE0_EEvS4_RKT_EUliE_EEviT1_)
        /*00f4*/ 	.short	0x0210
        /*00f6*/ 	.short	0x02a0


	//----- nvinfo : EIATTR_SW_WAR
	.align		4
.L_1923:
        /*00f8*/ 	.byte	0x04, 0x36
        /*00fa*/ 	.short	(.L_1925 - .L_1924)
.L_1924:
        /*00fc*/ 	.word	0x00000008
.L_1925:


//--------------------- .nv.info._ZN2at6native27unrolled_elementwise_kernelIZZZNS0_26logit_backward_kernel_cudaERNS_18TensorIteratorBaseERKN3c106ScalarEENKUlvE_clEvENKUlvE0_clEvEUlffE0_St5arrayIPcLm3EELi4E23TrivialOffsetCalculatorILi2EjESE_ILi1EjENS0_6memory12LoadWithCastILi2EEENSH_13StoreWithCastILi1EEEEEviT_T0_T2_T3_T4_T5_ --------------------------
	.section	.nv.info._ZN2at6native27unrolled_elementwise_kernelIZZZNS0_26logit_backward_kernel_cudaERNS_18TensorIteratorBaseERKN3c106ScalarEENKUlvE_clEvENKUlvE0_clEvEUlffE0_St5arrayIPcLm3EELi4E23TrivialOffsetCalculatorILi2EjESE_ILi1EjENS0_6memory12LoadWithCastILi2EEENSH_13StoreWithCastILi1EEEEEviT_T0_T2_T3_T4_T5_,"",@"SHT_CUDA_INFO"
	.sectionflags	@""
	.align	4


	//----- nvinfo : EIATTR_CUDA_API_VERSION
	.align		4
        /*0000*/ 	.byte	0x04, 0x37
        /*0002*/ 	.short	(.L_1927 - .L_1926)
.L_1926:
        /*0004*/ 	.word	0x00000082


	//----- nvinfo : EIATTR_KPARAM_INFO
	.align		4
.L_1927:
        /*0008*/ 	.byte	0x04, 0x17
        /*000a*/ 	.short	(.L_1929 - .L_1928)
.L_1928:
        /*000c*/ 	.word	0x00000000
        /*0010*/ 	.short	0x0006
        /*0012*/ 	.short	0x0040
        /*0014*/ 	.byte	0x00, 0xf0, 0x21, 0x00


	//----- nvinfo : EIATTR_KPARAM_INFO
	.align		4
.L_1929:
        /*0018*/ 	.byte	0x04, 0x17
        /*001a*/ 	.short	(.L_1931 - .L_1930)
.L_1930:
        /*001c*/ 	.word	0x00000000
        /*0020*/ 	.short	0x0005
        /*0022*/ 	.short	0x0034
        /*0024*/ 	.byte	0x00, 0xf0, 0x31, 0x00


	//----- nvinfo : EIATTR_KPARAM_INFO
	.align		4
.L_1931:
        /*0028*/ 	.byte	0x04, 0x17
        /*002a*/ 	.short	(.L_1933 - .L_1932)
.L_1932:
        /*002c*/ 	.word	0x00000000
        /*0030*/ 	.short	0x0004
        /*0032*/ 	.short	0x0031
        /*0034*/ 	.byte	0x00, 0xf0, 0x05, 0x00


	//----- nvinfo : EIATTR_KPARAM_INFO
	.align		4
.L_1933:
        /*0038*/ 	.byte	0x04, 0x17
        /*003a*/ 	.short	(.L_1935 - .L_1934)
.L_1934:
        /*003c*/ 	.word	0x00000000
        /*0040*/ 	.short	0x0003
        /*0042*/ 	.short	0x0030
        /*0044*/ 	.byte	0x00, 0xf0, 0x05, 0x00


	//----- nvinfo : EIATTR_KPARAM_INFO
	.align		4
.L_1935:
        /*0048*/ 	.byte	0x04, 0x17
        /*004a*/ 	.short	(.L_1937 - .L_1936)
.L_1936:
        /*004c*/ 	.word	0x00000000
        /*0050*/ 	.short	0x0002
        /*0052*/ 	.short	0x0018
        /*0054*/ 	.byte	0x00, 0xf0, 0x61, 0x00


	//----- nvinfo : EIATTR_KPARAM_INFO
	.align		4
.L_1937:
        /*0058*/ 	.byte	0x04, 0x17
        /*005a*/ 	.short	(.L_1939 - .L_1938)
.L_1938:
        /*005c*/ 	.word	0x00000000
        /*0060*/ 	.short	0x0001
        /*0062*/ 	.short	0x0008
        /*0064*/ 	.byte	0x00, 0xf0, 0x41, 0x00


	//----- nvinfo : EIATTR_KPARAM_INFO
	.align		4
.L_1939:
        /*0068*/ 	.byte	0x04, 0x17
        /*006a*/ 	.short	(.L_1941 - .L_1940)
.L_1940:
        /*006c*/ 	.word	0x00000000
        /*0070*/ 	.short	0x0000
        /*0072*/ 	.short	0x0000
        /*0074*/ 	.byte	0x00, 0xf0, 0x11, 0x00


	//----- nvinfo : EIATTR_SPARSE_MMA_MASK
	.align		4
.L_1941:
        /*0078*/ 	.byte	0x03, 0x50
        /*007a*/ 	.short	0x0000


	//----- nvinfo : EIATTR_MAXREG_COUNT
	.align		4
        /*007c*/ 	.byte	0x03, 0x1b
        /*007e*/ 	.short	0x00ff


	//----- nvinfo : EIATTR_EXTERNS
	.align		4
        /*0080*/ 	.byte	0x04, 0x0f
        /*0082*/ 	.short	(.L_1943 - .L_1942)


	//   ....[0]....
	.align		4
.L_1942:
        /*0084*/ 	.word	index@(__assertfail)


	//----- nvinfo : EIATTR_MERCURY_ISA_VERSION
	.align		4
.L_1943:
        /*0088*/ 	.byte	0x03, 0x5f
        /*008a*/ 	.short	0x0101


	//----- nvinfo : EIATTR_SYSCALL_OFFSETS
	.align		4
        /*008c*/ 	.byte	0x04, 0x46
        /*008e*/ 	.short	(.L_1945 - .L_1944)


	//   ....[0]....
.L_1944:
        /*0090*/ 	.word	0x00000e90


	//   ....[1]....
        /*0094*/ 	.word	0x00001cc0


	//   ....[2]....
        /*0098*/ 	.word	0x00002b70


	//   ....[3]....
        /*009c*/ 	.word	0x000039a0


	//   ....[4]....
        /*00a0*/ 	.word	0x00004850


	//   ....[5]....
        /*00a4*/ 	.word	0x00005690


	//   ....[6]....
        /*00a8*/ 	.word	0x00006530


	//   ....[7]....
        /*00ac*/ 	.word	0x00007340


	//   ....[8]....
        /*00b0*/ 	.word	0x000086b0


	//   ....[9]....
        /*00b4*/ 	.word	0x000095b0


	//   ....[10]....
        /*00b8*/ 	.word	0x0000a470


	//   ....[11]....
        /*00bc*/ 	.word	0x0000b330


	//----- nvinfo : EIATTR_EXIT_INSTR_OFFSETS
	.align		4
.L_1945:
        /*00c0*/ 	.byte	0x04, 0x1c
        /*00c2*/ 	.short	(.L_1947 - .L_1946)


	//   ....[0]....
.L_1946:
        /*00c4*/ 	.word	0x0000a510


	//   ....[1]....
        /*00c8*/ 	.word	0x0000a650


	//   ....[2]....
        /*00cc*/ 	.word	0x0000a690


	//   ....[3]....
        /*00d0*/ 	.word	0x0000a720


	//   ....[4]....
        /*00d4*/ 	.word	0x0000a750


	//   ....[5]....
        /*00d8*/ 	.word	0x0000a780


	//   ....[6]....
        /*00dc*/ 	.word	0x0000a800


	//   ....[7]....
        /*00e0*/ 	.word	0x0000a830


	//   ....[8]....
        /*00e4*/ 	.word	0x0000a8c0


	//   ....[9]....
        /*00e8*/ 	.word	0x0000a900


	//   ....[10]....
        /*00ec*/ 	.word	0x0000a940


	//   ....[11]....
        /*00f0*/ 	.word	0x0000aa00


	//   ....[12]....
        /*00f4*/ 	.word	0x0000aa50


	//   ....[13]....
        /*00f8*/ 	.word	0x0000abd0


	//   ....[14]....
        /*00fc*/ 	.word	0x0000ad20


	//   ....[15]....
        /*0100*/ 	.word	0x0000ad50


	//   ....[16]....
        /*0104*/ 	.word	0x0000ae00


	//   ....[17]....
        /*0108*/ 	.word	0x0000af70


	//   ....[18]....
        /*010c*/ 	.word	0x0000b0e0


	//   ....[19]....
        /*0110*/ 	.word	0x0000b230


	//   ....[20]....
        /*0114*/ 	.word	0x0000b340


	//   ....[21]....
        /*0118*/ 	.word	0x0000b370


	//   ....[22]....
        /*011c*/ 	.word	0x0000b3a0


	//----- nvinfo : EIATTR_MAX_THREADS
	.align		4
.L_1947:
        /*0120*/ 	.byte	0x04, 0x05
        /*0122*/ 	.short	(.L_1949 - .L_1948)
.L_1948:
        /*0124*/ 	.word	0x00000080
        /*0128*/ 	.word	0x00000001
        /*012c*/ 	.word	0x00000001


	//----- nvinfo : EIATTR_CRS_STACK_SIZE
	.align		4
.L_1949:
        /*0130*/ 	.byte	0x04, 0x1e
        /*0132*/ 	.short	(.L_1951 - .L_1950)
.L_1950:
        /*0134*/ 	.word	0x00000000


	//----- nvinfo : EIATTR_CBANK_PARAM_SIZE
	.align		4
.L_1951:
        /*0138*/ 	.byte	0x03, 0x19
        /*013a*/ 	.short	0x0048


	//----- nvinfo : EIATTR_PARAM_CBANK
	.align		4
        /*013c*/ 	.byte	0x04, 0x0a
        /*013e*/ 	.short	(.L_1953 - .L_1952)
	.align		4
.L_1952:
        /*0140*/ 	.word	index@(.nv.constant0._ZN2at6native27unrolled_elementwise_kernelIZZZNS0_26logit_backward_kernel_cudaERNS_18TensorIteratorBaseERKN3c106ScalarEENKUlvE_clEvENKUlvE0_clEvEUlffE0_St5arrayIPcLm3EELi4E23TrivialOffsetCalculatorILi2EjESE_ILi1EjENS0_6memory12LoadWithCastILi2EEENSH_13StoreWithCastILi1EEEEEviT_T0_T2_T3_T4_T5_)
        /*0144*/ 	.short	0x0210
        /*0146*/ 	.short	0x0048


	//----- nvinfo : EIATTR_SW_WAR
	.align		4
.L_1953:
        /*0148*/ 	.byte	0x04, 0x36
        /*014a*/ 	.short	(.L_1955 - .L_1954)
.L_1954:
        /*014c*/ 	.word	0x00000008
.L_1955:


//--------------------- .nv.info._ZN2at6native18elementwise_kernelILi128ELi2EZNS0_22gpu_kernel_impl_nocastIZZZNS0_26logit_backward_kernel_cudaERNS_18TensorIteratorBaseERKN3c106ScalarEENKUlvE_clEvENKUlvE0_clEvEUlffE0_EEvS4_RKT_EUliE_EEviT1_ --------------------------
	.section	.nv.info._ZN2at6native18elementwise_kernelILi128ELi2EZNS0_22gpu_kernel_impl_nocastIZZZNS0_26logit_backward_kernel_cudaERNS_18TensorIteratorBaseERKN3c106ScalarEENKUlvE_clEvENKUlvE0_clEvEUlffE0_EEvS4_RKT_EUliE_EEviT1_,"",@"SHT_CUDA_INFO"
	.sectionflags	@""
	.align	4


	//----- nvinfo : EIATTR_CUDA_API_VERSION
	.align		4
        /*0000*/ 	.byte	0x04, 0x37
        /*0002*/ 	.short	(.L_1957 - .L_1956)
.L_1956:
        /*0004*/ 	.word	0x00000082


	//----- nvinfo : EIATTR_KPARAM_INFO
	.align		4
.L_1957:
        /*0008*/ 	.byte	0x04, 0x17
        /*000a*/ 	.short	(.L_1959 - .L_1958)
.L_1958:
        /*000c*/ 	.word	0x00000000
        /*0010*/ 	.short	0x0001
        /*0012*/ 	.short	0x0008
        /*0014*/ 	.byte	0x00, 0xf0, 0x41, 0x0a


	//----- nvinfo : EIATTR_KPARAM_INFO
	.align		4
.L_1959:
        /*0018*/ 	.byte	0x04, 0x17
        /*001a*/ 	.short	(.L_1961 - .L_1960)
.L_1960:
        /*001c*/ 	.word	0x00000000
        /*0020*/ 	.short	0x0000
        /*0022*/ 	.short	0x0000
        /*0024*/ 	.byte	0x00, 0xf0, 0x11, 0x00


	//----- nvinfo : EIATTR_SPARSE_MMA_MASK
	.align		4
.L_1961:
        /*0028*/ 	.byte	0x03, 0x50
        /*002a*/ 	.short	0x0000


	//----- nvinfo : EIATTR_MAXREG_COUNT
	.align		4
        /*002c*/ 	.byte	0x03, 0x1b
        /*002e*/ 	.short	0x0080


	//----- nvinfo : EIATTR_MERCURY_ISA_VERSION
	.align		4
        /*0030*/ 	.byte	0x03, 0x5f
        /*0032*/ 	.short	0x0101


	//----- nvinfo : EIATTR_EXIT_INSTR_OFFSETS
	.align		4
        /*0034*/ 	.byte	0x04, 0x1c
        /*0036*/ 	.short	(.L_1963 - .L_1962)


	//   ....[0]....
.L_1962:
        /*0038*/ 	.word	0x00001820


	//   ....[1]....
        /*003c*/ 	.word	0x00002f90


	//----- nvinfo : EIATTR_MAX_THREADS
	.align		4
.L_1963:
        /*0040*/ 	.byte	0x04, 0x05
        /*0042*/ 	.short	(.L_1965 - .L_1964)
.L_1964:
        /*0044*/ 	.word	0x00000080
        /*0048*/ 	.word	0x00000001
        /*004c*/ 	.word	0x00000001


	//----- nvinfo : EIATTR_CRS_STACK_SIZE
	.align		4
.L_1965:
        /*0050*/ 	.byte	0x04, 0x1e
        /*0052*/ 	.short	(.L_1967 - .L_1966)
.L_1966:
        /*0054*/ 	.word	0x00000000


	//----- nvinfo : EIATTR_CBANK_PARAM_SIZE
	.align		4
.L_1967:
        /*0058*/ 	.byte	0x03, 0x19
        /*005a*/ 	.short	0x0298


	//----- nvinfo : EIATTR_PARAM_CBANK
	.align		4
        /*005c*/ 	.byte	0x04, 0x0a
        /*005e*/ 	.short	(.L_1969 - .L_1968)
	.align		4
.L_1968:
        /*0060*/ 	.word	index@(.nv.constant0._ZN2at6native18elementwise_kernelILi128ELi2EZNS0_22gpu_kernel_impl_nocastIZZZNS0_26logit_backward_kernel_cudaERNS_18TensorIteratorBaseERKN3c106ScalarEENKUlvE_clEvENKUlvE0_clEvEUlffE0_EEvS4_RKT_EUliE_EEviT1_)
        /*0064*/ 	.short	0x0210
        /*0066*/ 	.short	0x0298


	//----- nvinfo : EIATTR_SW_WAR
	.align		4
.L_1969:
        /*0068*/ 	.byte	0x04, 0x36
        /*006a*/ 	.short	(.L_1971 - .L_1970)
.L_1970:
        /*006c*/ 	.word	0x00000008
.L_1971:


//--------------------- .nv.info._ZN2at6native27unrolled_elementwise_kernelIZZZNS0_26logit_backward_kernel_cudaERNS_18TensorIteratorBaseERKN3c106ScalarEENKUlvE_clEvENKUlvE0_clEvEUlffE0_St5arrayIPcLm3EELi4E23TrivialOffsetCalculatorILi2EjESE_ILi1EjENS0_6memory15LoadWithoutCastENSH_16StoreWithoutCastEEEviT_T0_T2_T3_T4_T5_ --------------------------
	.section	.nv.info._ZN2at6native27unrolled_elementwise_kernelIZZZNS0_26logit_backward_kernel_cudaERNS_18TensorIteratorBaseERKN3c106ScalarEENKUlvE_clEvENKUlvE0_clEvEUlffE0_St5arrayIPcLm3EELi4E23TrivialOffsetCalculatorILi2EjESE_ILi1EjENS0_6memory15LoadWithoutCastENSH_16StoreWithoutCastEEEviT_T0_T2_T3_T4_T5_,"",@"SHT_CUDA_INFO"
	.sectionflags	@""
	.align	4


	//----- nvinfo : EIATTR_CUDA_API_VERSION
	.align		4
        /*0000*/ 	.byte	0x04, 0x37
        /*0002*/ 	.short	(.L_1973 - .L_1972)
.L_1972:
        /*0004*/ 	.word	0x00000082


	//----- nvinfo : EIATTR_KPARAM_INFO
	.align		4
.L_1973:
        /*0008*/ 	.byte	0x04, 0x17
        /*000a*/ 	.short	(.L_1975 - .L_1974)
.L_1974:
        /*000c*/ 	.word	0x00000000
        /*0010*/ 	.short	0x0006
        /*0012*/ 	.short	0x0033
        /*0014*/ 	.byte	0x00, 0xf0, 0x05, 0x00


	//----- nvinfo : EIATTR_KPARAM_INFO
	.align		4
.L_1975:
        /*0018*/ 	.byte	0x04, 0x17
        /*001a*/ 	.short	(.L_1977 - .L_1976)
.L_1976:
        /*001c*/ 	.word	0x00000000
        /*0020*/ 	.short	0x0005
        /*0022*/ 	.short	0x0032
        /*0024*/ 	.byte	0x00, 0xf0, 0x05, 0x00


	//----- nvinfo : EIATTR_KPARAM_INFO
	.align		4
.L_1977:
        /*0028*/ 	.byte	0x04, 0x17
        /*002a*/ 	.short	(.L_1979 - .L_1978)
.L_1978:
        /*002c*/ 	.word	0x00000000
        /*0030*/ 	.short	0x0004
        /*0032*/ 	.short	0x0031
        /*0034*/ 	.byte	0x00, 0xf0, 0x05, 0x00


	//----- nvinfo : EIATTR_KPARAM_INFO
	.align		4
.L_1979:
        /*0038*/ 	.byte	0x04, 0x17
        /*003a*/ 	.short	(.L_1981 - .L_1980)
.L_1980:
        /*003c*/ 	.word	0x00000000
        /*0040*/ 	.short	0x0003
        /*0042*/ 	.short	0x0030
        /*0044*/ 	.byte	0x00, 0xf0, 0x05, 0x00


	//----- nvinfo : EIATTR_KPARAM_INFO
	.align		4
.L_1981:
        /*0048*/ 	.byte	0x04, 0x17
        /*004a*/ 	.short	(.L_1983 - .L_1982)
.L_1982:
        /*004c*/ 	.word	0x00000000
        /*0050*/ 	.short	0x0002
        /*0052*/ 	.short	0x0018
        /*0054*/ 	.byte	0x00, 0xf0, 0x61, 0x00


	//----- nvinfo : EIATTR_KPARAM_INFO
	.align		4
.L_1983:
        /*0058*/ 	.byte	0x04, 0x17
        /*005a*/ 	.short	(.L_1985 - .L_1984)
.L_1984:
        /*005c*/ 	.word	0x00000000
        /*0060*/ 	.short	0x0001
        /*0062*/ 	.short	0x0008
        /*0064*/ 	.byte	0x00, 0xf0, 0x41, 0x00


	//----- nvinfo : EIATTR_KPARAM_INFO
	.align		4
.L_1985:
        /*0068*/ 	.byte	0x04, 0x17
        /*006a*/ 	.short	(.L_1987 - .L_1986)
.L_1986:
        /*006c*/ 	.word	0x00000000
        /*0070*/ 	.short	0x0000
        /*0072*/ 	.short	0x0000
        /*0074*/ 	.byte	0x00, 0xf0, 0x11, 0x00


	//----- nvinfo : EIATTR_SPARSE_MMA_MASK
	.align		4
.L_1987:
        /*0078*/ 	.byte	0x03, 0x50
        /*007a*/ 	.short	0x0000


	//----- nvinfo : EIATTR_MAXREG_COUNT
	.align		4
        /*007c*/ 	.byte	0x03, 0x1b
        /*007e*/ 	.short	0x00ff


	//----- nvinfo : EIATTR_MERCURY_ISA_VERSION
	.align		4
        /*0080*/ 	.byte	0x03, 0x5f
        /*0082*/ 	.short	0x0101


	//----- nvinfo : EIATTR_EXIT_INSTR_OFFSETS
	.align		4
        /*0084*/ 	.byte	0x04, 0x1c
        /*0086*/ 	.short	(.L_1989 - .L_1988)


	//   ....[0]....
.L_1988:
        /*0088*/ 	.word	0x00000790


	//   ....[1]....
        /*008c*/ 	.word	0x000007e0


	//----- nvinfo : EIATTR_MAX_THREADS
	.align		4
.L_1989:
        /*0090*/ 	.byte	0x04, 0x05
        /*0092*/ 	.short	(.L_1991 - .L_1990)
.L_1990:
        /*0094*/ 	.word	0x00000080
        /*0098*/ 	.word	0x00000001
        /*009c*/ 	.word	0x00000001


	//----- nvinfo : EIATTR_CRS_STACK_SIZE
	.align		4
.L_1991:
        /*00a0*/ 	.byte	0x04, 0x1e
        /*00a2*/ 	.short	(.L_1993 - .L_1992)
.L_1992:
        /*00a4*/ 	.word	0x00000000


	//----- nvinfo : EIATTR_CBANK_PARAM_SIZE
	.align		4
.L_1993:
        /*00a8*/ 	.byte	0x03, 0x19
        /*00aa*/ 	.short	0x0034


	//----- nvinfo : EIATTR_PARAM_CBANK
	.align		4
        /*00ac*/ 	.byte	0x04, 0x0a
        /*00ae*/ 	.short	(.L_1995 - .L_1994)
	.align		4
.L_1994:
        /*00b0*/ 	.word	index@(.nv.constant0._ZN2at6native27unrolled_elementwise_kernelIZZZNS0_26logit_backward_kernel_cudaERNS_18TensorIteratorBaseERKN3c106ScalarEENKUlvE_clEvENKUlvE0_clEvEUlffE0_St5arrayIPcLm3EELi4E23TrivialOffsetCalculatorILi2EjESE_ILi1EjENS0_6memory15LoadWithoutCastENSH_16StoreWithoutCastEEEviT_T0_T2_T3_T4_T5_)
        /*00b4*/ 	.short	0x0210
        /*00b6*/ 	.short	0x0034


	//----- nvinfo : EIATTR_SW_WAR
	.align		4
.L_1995:
        /*00b8*/ 	.byte	0x04, 0x36
        /*00ba*/ 	.short	(.L_1997 - .L_1996)
.L_1996:
        /*00bc*/ 	.word	0x00000008
.L_1997:


//--------------------- .nv.info._ZN2at6native29vectorized_elementwise_kernelILi2EZZZNS0_26logit_backward_kernel_cudaERNS_18TensorIteratorBaseERKN3c106ScalarEENKUlvE_clEvENKUlvE0_clEvEUlffE0_St5arrayIPcLm3EEEEviT0_T1_ --------------------------
	.section	.nv.info._ZN2at6native29vectorized_elementwise_kernelILi2EZZZNS0_26logit_backward_kernel_cudaERNS_18TensorIteratorBaseERKN3c106ScalarEENKUlvE_clEvENKUlvE0_clEvEUlffE0_St5arrayIPcLm3EEEEviT0_T1_,"",@"SHT_CUDA_INFO"
	.sectionflags	@""
	.align	4


	//----- nvinfo : EIATTR_CUDA_API_VERSION
	.align		4
        /*0000*/ 	.byte	0x04, 0x37
        /*0002*/ 	.short	(.L_1999 - .L_1998)
.L_1998:
        /*0004*/ 	.word	0x00000082


	//----- nvinfo : EIATTR_KPARAM_INFO
	.align		4
.L_1999:
        /*0008*/ 	.byte	0x04, 0x17
        /*000a*/ 	.short	(.L_2001 - .L_2000)
.L_2000:
        /*000c*/ 	.word	0x00000000
        /*0010*/ 	.short	0x0002
        /*0012*/ 	.short	0x0018
        /*0014*/ 	.byte	0x00, 0xf0, 0x61, 0x00


	//----- nvinfo : EIATTR_KPARAM_INFO
	.align		4
.L_2001:
        /*0018*/ 	.byte	0x04, 0x17
        /*001a*/ 	.short	(.L_2003 - .L_2002)
.L_2002:
        /*001c*/ 	.word	0x00000000
        /*0020*/ 	.short	0x0001
        /*0022*/ 	.short	0x0008
        /*0024*/ 	.byte	0x00, 0xf0, 0x41, 0x00


	//----- nvinfo : EIATTR_KPARAM_INFO
	.align		4
.L_2003:
        /*0028*/ 	.byte	0x04, 0x17
        /*002a*/ 	.short	(.L_2005 - .L_2004)
.L_2004:
        /*002c*/ 	.word	0x00000000
        /*0030*/ 	.short	0x0000
        /*0032*/ 	.short	0x0000
        /*0034*/ 	.byte	0x00, 0xf0, 0x11, 0x00


	//----- nvinfo : EIATTR_SPARSE_MMA_MASK
	.align		4
.L_2005:
        /*0038*/ 	.byte	0x03, 0x50
        /*003a*/ 	.short	0x0000


	//----- nvinfo : EIATTR_MAXREG_COUNT
	.align		4
        /*003c*/ 	.byte	0x03, 0x1b
        /*003e*/ 	.short	0x00ff


	//----- nvinfo : EIATTR_MERCURY_ISA_VERSION
	.align		4
        /*0040*/ 	.byte	0x03, 0x5f
        /*0042*/ 	.short	0x0101


	//----- nvinfo : EIATTR_EXIT_INSTR_OFFSETS
	.align		4
        /*0044*/ 	.byte	0x04, 0x1c
        /*0046*/ 	.short	(.L_2007 - .L_2006)


	//   ....[0]....
.L_2006:
        /*0048*/ 	.word	0x000005e0


	//   ....[1]....
        /*004c*/ 	.word	0x00001590


	//   ....[2]....
        /*0050*/ 	.word	0x000015e0


	//----- nvinfo : EIATTR_MAX_THREADS
	.align		4
.L_2007:
        /*0054*/ 	.byte	0x04, 0x05
        /*0056*/ 	.short	(.L_2009 - .L_2008)
.L_2008:
        /*0058*/ 	.word	0x00000080
        /*005c*/ 	.word	0x00000001
        /*0060*/ 	.word	0x00000001


	//----- nvinfo : EIATTR_CRS_STACK_SIZE
	.align		4
.L_2009:
        /*0064*/ 	.byte	0x04, 0x1e
        /*0066*/ 	.short	(.L_2011 - .L_2010)
.L_2010:
        /*0068*/ 	.word	0x00000000


	//----- nvinfo : EIATTR_CBANK_PARAM_SIZE
	.align		4
.L_2011:
        /*006c*/ 	.byte	0x03, 0x19
        /*006e*/ 	.short	0x0030


	//----- nvinfo : EIATTR_PARAM_CBANK
	.align		4
        /*0070*/ 	.byte	0x04, 0x0a
        /*0072*/ 	.short	(.L_2013 - .L_2012)
	.align		4
.L_2012:
        /*0074*/ 	.word	index@(.nv.constant0._ZN2at6native29vectorized_elementwise_kernelILi2EZZZNS0_26logit_backward_kernel_cudaERNS_18TensorIteratorBaseERKN3c106ScalarEENKUlvE_clEvENKUlvE0_clEvEUlffE0_St5arrayIPcLm3EEEEviT0_T1_)
        /*0078*/ 	.short	0x0210
        /*007a*/ 	.short	0x0030


	//----- nvinfo : EIATTR_SW_WAR
	.align		4
.L_2013:
        /*007c*/ 	.byte	0x04, 0x36
        /*007e*/ 	.short	(.L_2015 - .L_2014)
.L_2014:
        /*0080*/ 	.word	0x00000008
.L_2015:


//--------------------- .nv.info._ZN2at6native29vectorized_elementwise_kernelILi4EZZZNS0_26logit_backward_kernel_cudaERNS_18TensorIteratorBaseERKN3c106ScalarEENKUlvE_clEvENKUlvE0_clEvEUlffE0_St5arrayIPcLm3EEEEviT0_T1_ --------------------------
	.section	.nv.info._ZN2at6native29vectorized_elementwise_kernelILi4EZZZNS0_26logit_backward_kernel_cudaERNS_18TensorIteratorBaseERKN3c106ScalarEENKUlvE_clEvENKUlvE0_clEvEUlffE0_St5arrayIPcLm3EEEEviT0_T1_,"",@"SHT_CUDA_INFO"
	.sectionflags	@""
	.align	4


	//----- nvinfo : EIATTR_CUDA_API_VERSION
	.align		4
        /*0000*/ 	.byte	0x04, 0x37
        /*0002*/ 	.short	(.L_2017 - .L_2016)
.L_2016:
        /*0004*/ 	.word	0x00000082


	//----- nvinfo : EIATTR_KPARAM_INFO
	.align		4
.L_2017:
        /*0008*/ 	.byte	0x04, 0x17
        /*000a*/ 	.short	(.L_2019 - .L_2018)
.L_2018:
        /*000c*/ 	.word	0x00000000
        /*0010*/ 	.short	0x0002
        /*0012*/ 	.short	0x0018
        /*0014*/ 	.byte	0x00, 0xf0, 0x61, 0x00


	//----- nvinfo : EIATTR_KPARAM_INFO
	.align		4
.L_2019:
        /*0018*/ 	.byte	0x04, 0x17
        /*001a*/ 	.short	(.L_2021 - .L_2020)
.L_2020:
        /*001c*/ 	.word	0x00000000
        /*0020*/ 	.short	0x0001
        /*0022*/ 	.short	0x0008
        /*0024*/ 	.byte	0x00, 0xf0, 0x41, 0x00


	//----- nvinfo : EIATTR_KPARAM_INFO
	.align		4
.L_2021:
        /*0028*/ 	.byte	0x04, 0x17
        /*002a*/ 	.short	(.L_2023 - .L_2022)
.L_2022:
        /*002c*/ 	.word	0x00000000
        /*0030*/ 	.short	0x0000
        /*0032*/ 	.short	0x0000
        /*0034*/ 	.byte	0x00, 0xf0, 0x11, 0x00


	//----- nvinfo : EIATTR_SPARSE_MMA_MASK
	.align		4
.L_2023:
        /*0038*/ 	.byte	0x03, 0x50
        /*003a*/ 	.short	0x0000


	//----- nvinfo : EIATTR_MAXREG_COUNT
	.align		4
        /*003c*/ 	.byte	0x03, 0x1b
        /*003e*/ 	.short	0x00ff


	//----- nvinfo : EIATTR_MERCURY_ISA_VERSION
	.align		4
        /*0040*/ 	.byte	0x03, 0x5f
        /*0042*/ 	.short	0x0101


	//----- nvinfo : EIATTR_EXIT_INSTR_OFFSETS
	.align		4
        /*0044*/ 	.byte	0x04, 0x1c
        /*0046*/ 	.short	(.L_2025 - .L_2024)


	//   ....[0]....
.L_2024:
        /*0048*/ 	.word	0x00000580


	//   ....[1]....
        /*004c*/ 	.word	0x00001530


	//   ....[2]....
        /*0050*/ 	.word	0x00001580


	//----- nvinfo : EIATTR_MAX_THREADS
	.align		4
.L_2025:
        /*0054*/ 	.byte	0x04, 0x05
        /*0056*/ 	.short	(.L_2027 - .L_2026)
.L_2026:
        /*0058*/ 	.word	0x00000080
        /*005c*/ 	.word	0x00000001
        /*0060*/ 	.word	0x00000001


	//----- nvinfo : EIATTR_CRS_STACK_SIZE
	.align		4
.L_2027:
        /*0064*/ 	.byte	0x04, 0x1e
        /*0066*/ 	.short	(.L_2029 - .L_2028)
.L_2028:
        /*0068*/ 	.word	0x00000000


	//----- nvinfo : EIATTR_CBANK_PARAM_SIZE
	.align		4
.L_2029:
        /*006c*/ 	.byte	0x03, 0x19
        /*006e*/ 	.short	0x0030


	//----- nvinfo : EIATTR_PARAM_CBANK
	.align		4
        /*0070*/ 	.byte	0x04, 0x0a
        /*0072*/ 	.short	(.L_2031 - .L_2030)
	.align		4
.L_2030:
        /*0074*/ 	.word	index@(.nv.constant0._ZN2at6native29vectorized_elementwise_kernelILi4EZZZNS0_26logit_backward_kernel_cudaERNS_18TensorIteratorBaseERKN3c106ScalarEENKUlvE_clEvENKUlvE0_clEvEUlffE0_St5arrayIPcLm3EEEEviT0_T1_)
        /*0078*/ 	.short	0x0210
        /*007a*/ 	.short	0x0030


	//----- nvinfo : EIATTR_SW_WAR
	.align		4
.L_2031:
        /*007c*/ 	.byte	0x04, 0x36
        /*007e*/ 	.short	(.L_2033 - .L_2032)
.L_2032:
        /*0080*/ 	.word	0x00000008
.L_2033:


//--------------------- .nv.info._ZN2at6native29vectorized_elementwise_kernelILi8EZZZNS0_26logit_backward_kernel_cudaERNS_18TensorIteratorBaseERKN3c106ScalarEENKUlvE_clEvENKUlvE0_clEvEUlffE0_St5arrayIPcLm3EEEEviT0_T1_ --------------------------
	.section	.nv.info._ZN2at6native29vectorized_elementwise_kernelILi8EZZZNS0_26logit_backward_kernel_cudaERNS_18TensorIteratorBaseERKN3c106ScalarEENKUlvE_clEvENKUlvE0_clEvEUlffE0_St5arrayIPcLm3EEEEviT0_T1_,"",@"SHT_CUDA_INFO"
	.sectionflags	@""
	.align	4


	//----- nvinfo : EIATTR_CUDA_API_VERSION
	.align		4
        /*0000*/ 	.byte	0x04, 0x37
        /*0002*/ 	.short	(.L_2035 - .L_2034)
.L_2034:
        /*0004*/ 	.word	0x00000082


	//----- nvinfo : EIATTR_KPARAM_INFO
	.align		4
.L_2035:
        /*0008*/ 	.byte	0x04, 0x17
        /*000a*/ 	.short	(.L_2037 - .L_2036)
.L_2036:
        /*000c*/ 	.word	0x00000000
        /*0010*/ 	.short	0x0002
        /*0012*/ 	.short	0x0018
        /*0014*/ 	.byte	0x00, 0xf0, 0x61, 0x00


	//----- nvinfo : EIATTR_KPARAM_INFO
	.align		4
.L_2037:
        /*0018*/ 	.byte	0x04, 0x17
        /*001a*/ 	.short	(.L_2039 - .L_2038)
.L_2038:
        /*001c*/ 	.word	0x00000000
        /*0020*/ 	.short	0x0001
        /*0022*/ 	.short	0x0008
        /*0024*/ 	.byte	0x00, 0xf0, 0x41, 0x00


	//----- nvinfo : EIATTR_KPARAM_INFO
	.align		4
.L_2039:
        /*0028*/ 	.byte	0x04, 0x17
        /*002a*/ 	.short	(.L_2041 - .L_2040)
.L_2040:
        /*002c*/ 	.word	0x00000000
        /*0030*/ 	.short	0x0000
        /*0032*/ 	.short	0x0000
        /*0034*/ 	.byte	0x00, 0xf0, 0x11, 0x00


	//----- nvinfo : EIATTR_SPARSE_MMA_MASK
	.align		4
.L_2041:
        /*0038*/ 	.byte	0x03, 0x50
        /*003a*/ 	.short	0x0000


	//----- nvinfo : EIATTR_MAXREG_COUNT
	.align		4
        /*003c*/ 	.byte	0x03, 0x1b
        /*003e*/ 	.short	0x00ff


	//----- nvinfo : EIATTR_MERCURY_ISA_VERSION
	.align		4
        /*0040*/ 	.byte	0x03, 0x5f
        /*0042*/ 	.short	0x0101


	//----- nvinfo : EIATTR_EXIT_INSTR_OFFSETS
	.align		4
        /*0044*/ 	.byte	0x04, 0x1c
        /*0046*/ 	.short	(.L_2043 - .L_2042)


	//   ....[0]....
.L_2042:
        /*0048*/ 	.word	0x00000580


	//   ....[1]....
        /*004c*/ 	.word	0x00001530


	//   ....[2]....
        /*0050*/ 	.word	0x00001580


	//----- nvinfo : EIATTR_MAX_THREADS
	.align		4
.L_2043:
        /*0054*/ 	.byte	0x04, 0x05
        /*0056*/ 	.short	(.L_2045 - .L_2044)
.L_2044:
        /*0058*/ 	.word	0x00000080
        /*005c*/ 	.word	0x00000001
        /*0060*/ 	.word	0x00000001


	//----- nvinfo : EIATTR_CRS_STACK_SIZE
	.align		4
.L_2045:
        /*0064*/ 	.byte	0x04, 0x1e
        /*0066*/ 	.short	(.L_2047 - .L_2046)
.L_2046:
        /*0068*/ 	.word	0x00000000


	//----- nvinfo : EIATTR_CBANK_PARAM_SIZE
	.align		4
.L_2047:
        /*006c*/ 	.byte	0x03, 0x19
        /*006e*/ 	.short	0x0030


	//----- nvinfo : EIATTR_PARAM_CBANK
	.align		4
        /*0070*/ 	.byte	0x04, 0x0a
        /*0072*/ 	.short	(.L_2049 - .L_2048)
	.align		4
.L_2048:
        /*0074*/ 	.word	index@(.nv.constant0._ZN2at6native29vectorized_elementwise_kernelILi8EZZZNS0_26logit_backward_kernel_cudaERNS_18TensorIteratorBaseERKN3c106ScalarEENKUlvE_clEvENKUlvE0_clEvEUlffE0_St5arrayIPcLm3EEEEviT0_T1_)
        /*0078*/ 	.short	0x0210
        /*007a*/ 	.short	0x0030


	//----- nvinfo : EIATTR_SW_WAR
	.align		4
.L_2049:
        /*007c*/ 	.byte	0x04, 0x36
        /*007e*/ 	.short	(.L_2051 - .L_2050)
.L_2050:
        /*0080*/ 	.word	0x00000008
.L_2051:


//--------------------- .nv.info._ZN2at6native18elementwise_kernelILi128ELi4EZNS0_15gpu_kernel_implIZZZNS0_26logit_backward_kernel_cudaERNS_18TensorIteratorBaseERKN3c106ScalarEENKUlvE_clEvENKUlvE0_clEvEUlffE_EEvS4_RKT_EUliE_EEviT1_ --------------------------
	.section	.nv.info._ZN2at6native18elementwise_kernelILi128ELi4EZNS0_15gpu_kernel_implIZZZNS0_26logit_backward_kernel_cudaERNS_18TensorIteratorBaseERKN3c106ScalarEENKUlvE_clEvENKUlvE0_clEvEUlffE_EEvS4_RKT_EUliE_EEviT1_,"",@"SHT_CUDA_INFO"
	.sectionflags	@""
	.align	4


	//----- nvinfo : EIATTR_CUDA_API_VERSION
	.align		4
        /*0000*/ 	.byte	0x04, 0x37
        /*0002*/ 	.short	(.L_2053 - .L_2052)
.L_2052:
        /*0004*/ 	.word	0x00000082


	//----- nvinfo : EIATTR_KPARAM_INFO
	.align		4
.L_2053:
        /*0008*/ 	.byte	0x04, 0x17
        /*000a*/ 	.short	(.L_2055 - .L_2054)
.L_2054:
        /*000c*/ 	.word	0x00000000
        /*0010*/ 	.short	0x0001
        /*0012*/ 	.short	0x0008
        /*0014*/ 	.byte	0x00, 0xf0, 0x21, 0x0a


	//----- nvinfo : EIATTR_KPARAM_INFO
	.align		4
.L_2055:
        /*0018*/ 	.byte	0x04, 0x17
        /*001a*/ 	.short	(.L_2057 - .L_2056)
.L_2056:
        /*001c*/ 	.word	0x00000000
        /*0020*/ 	.short	0x0000
        /*0022*/ 	.short	0x0000
        /*0024*/ 	.byte	0x00, 0xf0, 0x11, 0x00


	//----- nvinfo : EIATTR_SPARSE_MMA_MASK
	.align		4
.L_2057:
        /*0028*/ 	.byte	0x03, 0x50
        /*002a*/ 	.short	0x0000


	//----- nvinfo : EIATTR_MAXREG_COUNT
	.align		4
        /*002c*/ 	.byte	0x03, 0x1b
        /*002e*/ 	.short	0x0080


	//----- nvinfo : EIATTR_EXTERNS
	.align		4
        /*0030*/ 	.byte	0x04, 0x0f
        /*0032*/ 	.short	(.L_2059 - .L_2058)


	//   ....[0]....
	.align		4
.L_2058:
        /*0034*/ 	.word	index@(__assertfail)


	//----- nvinfo : EIATTR_MERCURY_ISA_VERSION
	.align		4
.L_2059:
        /*0038*/ 	.byte	0x03, 0x5f
        /*003a*/ 	.short	0x0101


	//----- nvinfo : EIATTR_SYSCALL_OFFSETS
	.align		4
        /*003c*/ 	.byte	0x04, 0x46
        /*003e*/ 	.short	(.L_2061 - .L_2060)


	//   ....[0]....
.L_2060:
        /*0040*/ 	.word	0x00002490


	//   ....[1]....
        /*0044*/ 	.word	0x000032b0


	//   ....[2]....
        /*0048*/ 	.word	0x00004180


	//   ....[3]....
        /*004c*/ 	.word	0x00006640


	//   ....[4]....
        /*0050*/ 	.word	0x00007460


	//   ....[5]....
        /*0054*/ 	.word	0x00008330


	//   ....[6]....
        /*0058*/ 	.word	0x0000a7e0


	//   ....[7]....
        /*005c*/ 	.word	0x0000b600


	//   ....[8]....
        /*0060*/ 	.word	0x0000c4d0


	//   ....[9]....
        /*0064*/ 	.word	0x0000e970


	//   ....[10]....
        /*0068*/ 	.word	0x0000f790


	//   ....[11]....
        /*006c*/ 	.word	0x00010660


	//----- nvinfo : EIATTR_EXIT_INSTR_OFFSETS
	.align		4
.L_2061:
        /*0070*/ 	.byte	0x04, 0x1c
        /*0072*/ 	.short	(.L_2063 - .L_2062)


	//   ....[0]....
.L_2062:
        /*0074*/ 	.word	0x0000c580


	//   ....[1]....
        /*0078*/ 	.word	0x0000f980


	//   ....[2]....
        /*007c*/ 	.word	0x0000f9c0


	//   ....[3]....
        /*0080*/ 	.word	0x0000fa50


	//   ....[4]....
        /*0084*/ 	.word	0x0000fa80


	//   ....[5]....
        /*0088*/ 	.word	0x0000fab0


	//   ....[6]....
        /*008c*/ 	.word	0x0000fb30


	//   ....[7]....
        /*0090*/ 	.word	0x0000fb60


	//   ....[8]....
        /*0094*/ 	.word	0x0000fbf0


	//   ....[9]....
        /*0098*/ 	.word	0x0000fc30


	//   ....[10]....
        /*009c*/ 	.word	0x0000fc70


	//   ....[11]....
        /*00a0*/ 	.word	0x0000fd30


	//   ....[12]....
        /*00a4*/ 	.word	0x0000fd80


	//   ....[13]....
        /*00a8*/ 	.word	0x0000ff00


	//   ....[14]....
        /*00ac*/ 	.word	0x00010050


	//   ....[15]....
        /*00b0*/ 	.word	0x00010080


	//   ....[16]....
        /*00b4*/ 	.word	0x00010130


	//   ....[17]....
        /*00b8*/ 	.word	0x000102a0


	//   ....[18]....
        /*00bc*/ 	.word	0x00010410


	//   ....[19]....
        /*00c0*/ 	.word	0x00010560


	//   ....[20]....
        /*00c4*/ 	.word	0x00010670


	//   ....[21]....
        /*00c8*/ 	.word	0x000106a0


	//   ....[22]....
        /*00cc*/ 	.word	0x000106d0


	//----- nvinfo : EIATTR_MAX_THREADS
	.align		4
.L_2063:
        /*00d0*/ 	.byte	0x04, 0x05
        /*00d2*/ 	.short	(.L_2065 - .L_2064)
.L_2064:
        /*00d4*/ 	.word	0x00000080
        /*00d8*/ 	.word	0x00000001
        /*00dc*/ 	.word	0x00000001


	//----- nvinfo : EIATTR_CRS_STACK_SIZE
	.align		4
.L_2065:
        /*00e0*/ 	.byte	0x04, 0x1e
        /*00e2*/ 	.short	(.L_2067 - .L_2066)
.L_2066:
        /*00e4*/ 	.word	0x00000000


	//----- nvinfo : EIATTR_CBANK_PARAM_SIZE
	.align		4
.L_2067:
        /*00e8*/ 	.byte	0x03, 0x19
        /*00ea*/ 	.short	0x0290


	//----- nvinfo : EIATTR_PARAM_CBANK
	.align		4
        /*00ec*/ 	.byte	0x04, 0x0a
        /*00ee*/ 	.short	(.L_2069 - .L_2068)
	.align		4
.L_2068:
        /*00f0*/ 	.word	index@(.nv.constant0._ZN2at6native18elementwise_kernelILi128ELi4EZNS0_15gpu_kernel_implIZZZNS0_26logit_backward_kernel_cudaERNS_18TensorIteratorBaseERKN3c106ScalarEENKUlvE_clEvENKUlvE0_clEvEUlffE_EEvS4_RKT_EUliE_EEviT1_)
        /*00f4*/ 	.short	0x0210
        /*00f6*/ 	.short	0x0290


	//----- nvinfo : EIATTR_SW_WAR
	.align		4
.L_2069:
        /*00f8*/ 	.byte	0x04, 0x36
        /*00fa*/ 	.short	(.L_2071 - .L_2070)
.L_2070:
        /*00fc*/ 	.word	0x00000008
.L_2071:


//--------------------- .nv.info._ZN2at6native27unrolled_elementwise_kernelIZZZNS0_26logit_backward_kernel_cudaERNS_18TensorIteratorBaseERKN3c106ScalarEENKUlvE_clEvENKUlvE0_clEvEUlffE_St5arrayIPcLm3EELi4E23TrivialOffsetCalculatorILi2EjESE_ILi1EjENS0_6memory12LoadWithCastILi2EEENSH_13StoreWithCastILi1EEEEEviT_T0_T2_T3_T4_T5_ --------------------------
	.section	.nv.info._ZN2at6native27unrolled_elementwise_kernelIZZZNS0_26logit_backward_kernel_cudaERNS_18TensorIteratorBaseERKN3c106ScalarEENKUlvE_clEvENKUlvE0_clEvEUlffE_St5arrayIPcLm3EELi4E23TrivialOffsetCalculatorILi2EjESE_ILi1EjENS0_6memory12LoadWithCastILi2EEENSH_13StoreWithCastILi1EEEEEviT_T0_T2_T3_T4_T5_,"",@"SHT_CUDA_INFO"
	.sectionflags	@""
	.align	4


	//----- nvinfo : EIATTR_CUDA_API_VERSION
	.align		4
        /*0000*/ 	.byte	0x04, 0x37
        /*0002*/ 	.short	(.L_2073 - .L_2072)
.L_2072:
        /*0004*/ 	.word	0x00000082


	//----- nvinfo : EIATTR_KPARAM_INFO
	.align		4
.L_2073:
        /*0008*/ 	.byte	0x04, 0x17
        /*000a*/ 	.short	(.L_2075 - .L_2074)
.L_2074:
        /*000c*/ 	.word	0x00000000
        /*0010*/ 	.short	0x0006
        /*0012*/ 	.short	0x0030
        /*0014*/ 	.byte	0x00, 0xf0, 0x21, 0x00


	//----- nvinfo : EIATTR_KPARAM_INFO
	.align		4
.L_2075:
        /*0018*/ 	.byte	0x04, 0x17
        /*001a*/ 	.short	(.L_2077 - .L_2076)
.L_2076:
        /*001c*/ 	.word	0x00000000
        /*0020*/ 	.short	0x0005
        /*0022*/ 	.short	0x0024
        /*0024*/ 	.byte	0x00, 0xf0, 0x31, 0x00


	//----- nvinfo : EIATTR_KPARAM_INFO
	.align		4
.L_2077:
        /*0028*/ 	.byte	0x04, 0x17
        /*002a*/ 	.short	(.L_2079 - .L_2078)
.L_2078:
        /*002c*/ 	.word	0x00000000
        /*0030*/ 	.short	0x0004
        /*0032*/ 	.short	0x0021
        /*0034*/ 	.byte	0x00, 0xf0, 0x05, 0x00


	//----- nvinfo : EIATTR_KPARAM_INFO
	.align		4
.L_2079:
        /*0038*/ 	.byte	0x04, 0x17
        /*003a*/ 	.short	(.L_2081 - .L_2080)
.L_2080:
        /*003c*/ 	.word	0x00000000
        /*0040*/ 	.short	0x0003
        /*0042*/ 	.short	0x0020
        /*0044*/ 	.byte	0x00, 0xf0, 0x05, 0x00


	//----- nvinfo : EIATTR_KPARAM_INFO
	.align		4
.L_2081:
        /*0048*/ 	.byte	0x04, 0x17
        /*004a*/ 	.short	(.L_2083 - .L_2082)
.L_2082:
        /*004c*/ 	.word	0x00000000
        /*0050*/ 	.short	0x0002
        /*0052*/ 	.short	0x0008
        /*0054*/ 	.byte	0x00, 0xf0, 0x61, 0x00


	//----- nvinfo : EIATTR_KPARAM_INFO
	.align		4
.L_2083:
        /*0058*/ 	.byte	0x04, 0x17
        /*005a*/ 	.short	(.L_2085 - .L_2084)
.L_2084:
        /*005c*/ 	.word	0x00000000
        /*0060*/ 	.short	0x0001
        /*0062*/ 	.short	0x0004
        /*0064*/ 	.byte	0x00, 0xf0, 0x05, 0x00


	//----- nvinfo : EIATTR_KPARAM_INFO
	.align		4
.L_2085:
        /*0068*/ 	.byte	0x04, 0x17
        /*006a*/ 	.short	(.L_2087 - .L_2086)
.L_2086:
        /*006c*/ 	.word	0x00000000
        /*0070*/ 	.short	0x0000
        /*0072*/ 	.short	0x0000
        /*0074*/ 	.byte	0x00, 0xf0, 0x11, 0x00


	//----- nvinfo : EIATTR_SPARSE_MMA_MASK
	.align		4
.L_2087:
        /*0078*/ 	.byte	0x03, 0x50
        /*007a*/ 	.short	0x0000


	//----- nvinfo : EIATTR_MAXREG_COUNT
	.align		4
        /*007c*/ 	.byte	0x03, 0x1b
        /*007e*/ 	.short	0x00ff


	//----- nvinfo : EIATTR_EXTERNS
	.align		4
        /*0080*/ 	.byte	0x04, 0x0f
        /*0082*/ 	.short	(.L_2089 - .L_2088)


	//   ....[0]....
	.align		4
.L_2088:
        /*0084*/ 	.word	index@(__assertfail)


	//----- nvinfo : EIATTR_MERCURY_ISA_VERSION
	.align		4
.L_2089:
        /*0088*/ 	.byte	0x03, 0x5f
        /*008a*/ 	.short	0x0101


	//----- nvinfo : EIATTR_SYSCALL_OFFSETS
	.align		4
        /*008c*/ 	.byte	0x04, 0x46
        /*008e*/ 	.short	(.L_2091 - .L_2090)


	//   ....[0]....
.L_2090:
        /*0090*/ 	.word	0x00000e90


	//   ....[1]....
        /*0094*/ 	.word	0x00001cc0


	//   ....[2]....
        /*0098*/ 	.word	0x00002b70


	//   ....[3]....
        /*009c*/ 	.word	0x000039a0


	//   ....[4]....
        /*00a0*/ 	.word	0x00004850


	//   ....[5]....
        /*00a4*/ 	.word	0x00005690


	//   ....[6]....
        /*00a8*/ 	.word	0x00006530


	//   ....[7]....
        /*00ac*/ 	.word	0x00007340


	//   ....[8]....
        /*00b0*/ 	.word	0x00008670


	//   ....[9]....
        /*00b4*/ 	.word	0x00009570


	//   ....[10]....
        /*00b8*/ 	.word	0x0000a430


	//   ....[11]....
        /*00bc*/ 	.word	0x0000b2f0


	//----- nvinfo : EIATTR_EXIT_INSTR_OFFSETS
	.align		4
.L_2091:
        /*00c0*/ 	.byte	0x04, 0x1c
        /*00c2*/ 	.short	(.L_2093 - .L_2092)


	//   ....[0]....
.L_2092:
        /*00c4*/ 	.word	0x0000a4d0


	//   ....[1]....
        /*00c8*/ 	.word	0x0000a610


	//   ....[2]....
        /*00cc*/ 	.word	0x0000a650


	//   ....[3]....
        /*00d0*/ 	.word	0x0000a6e0


	//   ....[4]....
        /*00d4*/ 	.word	0x0000a710


	//   ....[5]....
        /*00d8*/ 	.word	0x0000a740


	//   ....[6]....
        /*00dc*/ 	.word	0x0000a7c0


	//   ....[7]....
        /*00e0*/ 	.word	0x0000a7f0


	//   ....[8]....
        /*00e4*/ 	.word	0x0000a880


	//   ....[9]....
        /*00e8*/ 	.word	0x0000a8c0


	//   ....[10]....
        /*00ec*/ 	.word	0x0000a900


	//   ....[11]....
        /*00f0*/ 	.word	0x0000a9c0


	//   ....[12]....
        /*00f4*/ 	.word	0x0000aa10


	//   ....[13]....
        /*00f8*/ 	.word	0x0000ab90


	//   ....[14]....
        /*00fc*/ 	.word	0x0000ace0


	//   ....[15]....
        /*0100*/ 	.word	0x0000ad10


	//   ....[16]....
        /*0104*/ 	.word	0x0000adc0


	//   ....[17]....
        /*0108*/ 	.word	0x0000af30


	//   ....[18]....
        /*010c*/ 	.word	0x0000b0a0


	//   ....[19]....
        /*0110*/ 	.word	0x0000b1f0


	//   ....[20]....
        /*0114*/ 	.word	0x0000b300


	//   ....[21]....
        /*0118*/ 	.word	0x0000b330


	//   ....[22]....
        /*011c*/ 	.word	0x0000b360


	//----- nvinfo : EIATTR_MAX_THREADS
	.align		4
.L_2093:
        /*0120*/ 	.byte	0x04, 0x05
        /*0122*/ 	.short	(.L_2095 - .L_2094)
.L_2094:
        /*0124*/ 	.word	0x00000080
        /*0128*/ 	.word	0x00000001
        /*012c*/ 	.word	0x00000001


	//----- nvinfo : EIATTR_CRS_STACK_SIZE
	.align		4
.L_2095:
        /*0130*/ 	.byte	0x04, 0x1e
        /*0132*/ 	.short	(.L_2097 - .L_2096)
.L_2096:
        /*0134*/ 	.word	0x00000000


	//----- nvinfo : EIATTR_CBANK_PARAM_SIZE
	.align		4
.L_2097:
        /*0138*/ 	.byte	0x03, 0x19
        /*013a*/ 	.short	0x0038


	//----- nvinfo : EIATTR_PARAM_CBANK
	.align		4
        /*013c*/ 	.byte	0x04, 0x0a
        /*013e*/ 	.short	(.L_2099 - .L_2098)
	.align		4
.L_2098:
        /*0140*/ 	.word	index@(.nv.constant0._ZN2at6native27unrolled_elementwise_kernelIZZZNS0_26logit_backward_kernel_cudaERNS_18TensorIteratorBaseERKN3c106ScalarEENKUlvE_clEvENKUlvE0_clEvEUlffE_St5arrayIPcLm3EELi4E23TrivialOffsetCalculatorILi2EjESE_ILi1EjENS0_6memory12LoadWithCastILi2EEENSH_13StoreWithCastILi1EEEEEviT_T0_T2_T3_T4_T5_)
        /*0144*/ 	.short	0x0210
        /*0146*/ 	.short	0x0038


	//----- nvinfo : EIATTR_SW_WAR
	.align		4
.L_2099:
        /*0148*/ 	.byte	0x04, 0x36
        /*014a*/ 	.short	(.L_2101 - .L_2100)
.L_2100:
        /*014c*/ 	.word	0x00000008
.L_2101:


//--------------------- .nv.info._ZN2at6native18elementwise_kernelILi128ELi2EZNS0_22gpu_kernel_impl_nocastIZZZNS0_26logit_backward_kernel_cudaERNS_18TensorIteratorBaseERKN3c106ScalarEENKUlvE_clEvENKUlvE0_clEvEUlffE_EEvS4_RKT_EUliE_EEviT1_ --------------------------
	.section	.nv.info._ZN2at6native18elementwise_kernelILi128ELi2EZNS0_22gpu_kernel_impl_nocastIZZZNS0_26logit_backward_kernel_cudaERNS_18TensorIteratorBaseERKN3c106ScalarEENKUlvE_clEvENKUlvE0_clEvEUlffE_EEvS4_RKT_EUliE_EEviT1_,"",@"SHT_CUDA_INFO"
	.sectionflags	@""
	.align	4


	//----- nvinfo : EIATTR_CUDA_API_VERSION
	.align		4
        /*0000*/ 	.byte	0x04, 0x37
        /*0002*/ 	.short	(.L_2103 - .L_2102)
.L_2102:
        /*0004*/ 	.word	0x00000082


	//----- nvinfo : EIATTR_KPARAM_INFO
	.align		4
.L_2103:
        /*0008*/ 	.byte	0x04, 0x17
        /*000a*/ 	.short	(.L_2105 - .L_2104)
.L_2104:
        /*000c*/ 	.word	0x00000000
        /*0010*/ 	.short	0x0001
        /*0012*/ 	.short	0x0008
        /*0014*/ 	.byte	0x00, 0xf0, 0x21, 0x0a


	//----- nvinfo : EIATTR_KPARAM_INFO
	.align		4
.L_2105:
        /*0018*/ 	.byte	0x04, 0x17
        /*001a*/ 	.short	(.L_2107 - .L_2106)
.L_2106:
        /*001c*/ 	.word	0x00000000
        /*0020*/ 	.short	0x0000
        /*0022*/ 	.short	0x0000
        /*0024*/ 	.byte	0x00, 0xf0, 0x11, 0x00


	//----- nvinfo : EIATTR_SPARSE_MMA_MASK
	.align		4
.L_2107:
        /*0028*/ 	.byte	0x03, 0x50
        /*002a*/ 	.short	0x0000


	//----- nvinfo : EIATTR_MAXREG_COUNT
	.align		4
        /*002c*/ 	.byte	0x03, 0x1b
        /*002e*/ 	.short	0x0080


	//----- nvinfo : EIATTR_MERCURY_ISA_VERSION
	.align		4
        /*0030*/ 	.byte	0x03, 0x5f
        /*0032*/ 	.short	0x0101


	//----- nvinfo : EIATTR_EXIT_INSTR_OFFSETS
	.align		4
        /*0034*/ 	.byte	0x04, 0x1c
        /*0036*/ 	.short	(.L_2109 - .L_2108)


	//   ....[0]....
.L_2108:
        /*0038*/ 	.word	0x00001820


	//   ....[1]....
        /*003c*/ 	.word	0x00002f80


	//----- nvinfo : EIATTR_MAX_THREADS
	.align		4
.L_2109:
        /*0040*/ 	.byte	0x04, 0x05
        /*0042*/ 	.short	(.L_2111 - .L_2110)
.L_2110:
        /*0044*/ 	.word	0x00000080
        /*0048*/ 	.word	0x00000001
        /*004c*/ 	.word	0x00000001


	//----- nvinfo : EIATTR_CRS_STACK_SIZE
	.align		4
.L_2111:
        /*0050*/ 	.byte	0x04, 0x1e
        /*0052*/ 	.short	(.L_2113 - .L_2112)
.L_2112:
        /*0054*/ 	.word	0x00000000


	//----- nvinfo : EIATTR_CBANK_PARAM_SIZE
	.align		4
.L_2113:
        /*0058*/ 	.byte	0x03, 0x19
        /*005a*/ 	.short	0x0290


	//----- nvinfo : EIATTR_PARAM_CBANK
	.align		4
        /*005c*/ 	.byte	0x04, 0x0a
        /*005e*/ 	.short	(.L_2115 - .L_2114)
	.align		4
.L_2114:
        /*0060*/ 	.word	index@(.nv.constant0._ZN2at6native18elementwise_kernelILi128ELi2EZNS0_22gpu_kernel_impl_nocastIZZZNS0_26logit_backward_kernel_cudaERNS_18TensorIteratorBaseERKN3c106ScalarEENKUlvE_clEvENKUlvE0_clEvEUlffE_EEvS4_RKT_EUliE_EEviT1_)
        /*0064*/ 	.short	0x0210
        /*0066*/ 	.short	0x0290


	//----- nvinfo : EIATTR_SW_WAR
	.align		4
.L_2115:
        /*0068*/ 	.byte	0x04, 0x36
        /*006a*/ 	.short	(.L_2117 - .L_2116)
.L_2116:
        /*006c*/ 	.word	0x00000008
.L_2117:


//--------------------- .nv.info._ZN2at6native27unrolled_elementwise_kernelIZZZNS0_26logit_backward_kernel_cudaERNS_18TensorIteratorBaseERKN3c106ScalarEENKUlvE_clEvENKUlvE0_clEvEUlffE_St5arrayIPcLm3EELi4E23TrivialOffsetCalculatorILi2EjESE_ILi1EjENS0_6memory15LoadWithoutCastENSH_16StoreWithoutCastEEEviT_T0_T2_T3_T4_T5_ --------------------------
	.section	.nv.info._ZN2at6native27unrolled_elementwise_kernelIZZZNS0_26logit_backward_kernel_cudaERNS_18TensorIteratorBaseERKN3c106ScalarEENKUlvE_clEvENKUlvE0_clEvEUlffE_St5arrayIPcLm3EELi4E23TrivialOffsetCalculatorILi2EjESE_ILi1EjENS0_6memory15LoadWithoutCastENSH_16StoreWithoutCastEEEviT_T0_T2_T3_T4_T5_,"",@"SHT_CUDA_INFO"
	.sectionflags	@""
	.align	4


	//----- nvinfo : EIATTR_CUDA_API_VERSION
	.align		4
        /*0000*/ 	.byte	0x04, 0x37
        /*0002*/ 	.short	(.L_2119 - .L_2118)
.L_2118:
        /*0004*/ 	.word	0x00000082


	//----- nvinfo : EIATTR_KPARAM_INFO
	.align		4
.L_2119:
        /*0008*/ 	.byte	0x04, 0x17
        /*000a*/ 	.short	(.L_2121 - .L_2120)
.L_2120:
        /*000c*/ 	.word	0x00000000
        /*0010*/ 	.short	0x0006
        /*0012*/ 	.short	0x0023
        /*0014*/ 	.byte	0x00, 0xf0, 0x05, 0x00


	//----- nvinfo : EIATTR_KPARAM_INFO
	.align		4
.L_2121:
        /*0018*/ 	.byte	0x04, 0x17
        /*001a*/ 	.short	(.L_2123 - .L_2122)
.L_2122:
        /*001c*/ 	.word	0x00000000
        /*0020*/ 	.short	0x0005
        /*0022*/ 	.short	0x0022
        /*0024*/ 	.byte	0x00, 0xf0, 0x05, 0x00


	//----- nvinfo : EIATTR_KPARAM_INFO
	.align		4
.L_2123:
        /*0028*/ 	.byte	0x04, 0x17
        /*002a*/ 	.short	(.L_2125 - .L_2124)
.L_2124:
        /*002c*/ 	.word	0x00000000
        /*0030*/ 	.short	0x0004
        /*0032*/ 	.short	0x0021
        /*0034*/ 	.byte	0x00, 0xf0, 0x05, 0x00


	//----- nvinfo : EIATTR_KPARAM_INFO
	.align		4
.L_2125:
        /*0038*/ 	.byte	0x04, 0x17
        /*003a*/ 	.short	(.L_2127 - .L_2126)
.L_2126:
        /*003c*/ 	.word	0x00000000
        /*0040*/ 	.short	0x0003
        /*0042*/ 	.short	0x0020
        /*0044*/ 	.byte	0x00, 0xf0, 0x05, 0x00


	//----- nvinfo : EIATTR_KPARAM_INFO
	.align		4
.L_2127:
        /*0048*/ 	.byte	0x04, 0x17
        /*004a*/ 	.short	(.L_2129 - .L_2128)
.L_2128:
        /*004c*/ 	.word	0x00000000
        /*0050*/ 	.short	0x0002
        /*0052*/ 	.short	0x0008
        /*0054*/ 	.byte	0x00, 0xf0, 0x61, 0x00


	//----- nvinfo : EIATTR_KPARAM_INFO
	.align		4
.L_2129:
        /*0058*/ 	.byte	0x04, 0x17
        /*005a*/ 	.short	(.L_2131 - .L_2130)
.L_2130:
        /*005c*/ 	.word	0x00000000
        /*0060*/ 	.short	0x0001
        /*0062*/ 	.short	0x0004
        /*0064*/ 	.byte	0x00, 0xf0, 0x05, 0x00


	//----- nvinfo : EIATTR_KPARAM_INFO
	.align		4
.L_2131:
        /*0068*/ 	.byte	0x04, 0x17
        /*006a*/ 	.short	(.L_2133 - .L_2132)
.L_2132:
        /*006c*/ 	.word	0x00000000
        /*0070*/ 	.short	0x0000
        /*0072*/ 	.short	0x0000
        /*0074*/ 	.byte	0x00, 0xf0, 0x11, 0x00


	//----- nvinfo : EIATTR_SPARSE_MMA_MASK
	.align		4
.L_2133:
        /*0078*/ 	.byte	0x03, 0x50
        /*007a*/ 	.short	0x0000


	//----- nvinfo : EIATTR_MAXREG_COUNT
	.align		4
        /*007c*/ 	.byte	0x03, 0x1b
        /*007e*/ 	.short	0x00ff


	//----- nvinfo : EIATTR_MERCURY_ISA_VERSION
	.align		4
        /*0080*/ 	.byte	0x03, 0x5f
        /*0082*/ 	.short	0x0101


	//----- nvinfo : EIATTR_EXIT_INSTR_OFFSETS
	.align		4
        /*0084*/ 	.byte	0x04, 0x1c
        /*0086*/ 	.short	(.L_2135 - .L_2134)


	//   ....[0]....
.L_2134:
        /*0088*/ 	.word	0x00000760


	//   ....[1]....
        /*008c*/ 	.word	0x000007b0


	//----- nvinfo : EIATTR_MAX_THREADS
	.align		4
.L_2135:
        /*0090*/ 	.byte	0x04, 0x05
        /*0092*/ 	.short	(.L_2137 - .L_2136)
.L_2136:
        /*0094*/ 	.word	0x00000080
        /*0098*/ 	.word	0x00000001
        /*009c*/ 	.word	0x00000001


	//----- nvinfo : EIATTR_CRS_STACK_SIZE
	.align		4
.L_2137:
        /*00a0*/ 	.byte	0x04, 0x1e
        /*00a2*/ 	.short	(.L_2139 - .L_2138)
.L_2138:
        /*00a4*/ 	.word	0x00000000


	//----- nvinfo : EIATTR_CBANK_PARAM_SIZE
	.align		4
.L_2139:
        /*00a8*/ 	.byte	0x03, 0x19
        /*00aa*/ 	.short	0x0024


	//----- nvinfo : EIATTR_PARAM_CBANK
	.align		4
        /*00ac*/ 	.byte	0x04, 0x0a
        /*00ae*/ 	.short	(.L_2141 - .L_2140)
	.align		4
.L_2140:
        /*00b0*/ 	.word	index@(.nv.constant0._ZN2at6native27unrolled_elementwise_kernelIZZZNS0_26logit_backward_kernel_cudaERNS_18TensorIteratorBaseERKN3c106ScalarEENKUlvE_clEvENKUlvE0_clEvEUlffE_St5arrayIPcLm3EELi4E23TrivialOffsetCalculatorILi2EjESE_ILi1EjENS0_6memory15LoadWithoutCastENSH_16StoreWithoutCastEEEviT_T0_T2_T3_T4_T5_)
        /*00b4*/ 	.short	0x0210
        /*00b6*/ 	.short	0x0024


	//----- nvinfo : EIATTR_SW_WAR
	.align		4
.L_2141:
        /*00b8*/ 	.byte	0x04, 0x36
        /*00ba*/ 	.short	(.L_2143 - .L_2142)
.L_2142:
        /*00bc*/ 	.word	0x00000008
.L_2143:


//--------------------- .nv.info._ZN2at6native29vectorized_elementwise_kernelILi2EZZZNS0_26logit_backward_kernel_cudaERNS_18TensorIteratorBaseERKN3c106ScalarEENKUlvE_clEvENKUlvE0_clEvEUlffE_St5arrayIPcLm3EEEEviT0_T1_ --------------------------
	.section	.nv.info._ZN2at6native29vectorized_elementwise_kernelILi2EZZZNS0_26logit_backward_kernel_cudaERNS_18TensorIteratorBaseERKN3c106ScalarEENKUlvE_clEvENKUlvE0_clEvEUlffE_St5arrayIPcLm3EEEEviT0_T1_,"",@"SHT_CUDA_INFO"
	.sectionflags	@""
	.align	4


	//----- nvinfo : EIATTR_CUDA_API_VERSION
	.align		4
        /*0000*/ 	.byte	0x04, 0x37
        /*0002*/ 	.short	(.L_2145 - .L_2144)
.L_2144:
        /*0004*/ 	.word	0x00000082


	//----- nvinfo : EIATTR_KPARAM_INFO
	.align		4
.L_2145:
        /*0008*/ 	.byte	0x04, 0x17
        /*000a*/ 	.short	(.L_2147 - .L_2146)
.L_2146:
        /*000c*/ 	.word	0x00000000
        /*0010*/ 	.short	0x0002
        /*0012*/ 	.short	0x0008
        /*0014*/ 	.byte	0x00, 0xf0, 0x61, 0x00


	//----- nvinfo : EIATTR_KPARAM_INFO
	.align		4
.L_2147:
        /*0018*/ 	.byte	0x04, 0x17
        /*001a*/ 	.short	(.L_2149 - .L_2148)
.L_2148:
        /*001c*/ 	.word	0x00000000
        /*0020*/ 	.short	0x0001
        /*0022*/ 	.short	0x0004
        /*0024*/ 	.byte	0x00, 0xf0, 0x05, 0x00


	//----- nvinfo : EIATTR_KPARAM_INFO
	.align		4
.L_2149:
        /*0028*/ 	.byte	0x04, 0x17
        /*002a*/ 	.short	(.L_2151 - .L_2150)
.L_2150:
        /*002c*/ 	.word	0x00000000
        /*0030*/ 	.short	0x0000
        /*0032*/ 	.short	0x0000
        /*0034*/ 	.byte	0x00, 0xf0, 0x11, 0x00


	//----- nvinfo : EIATTR_SPARSE_MMA_MASK
	.align		4
.L_2151:
        /*0038*/ 	.byte	0x03, 0x50
        /*003a*/ 	.short	0x0000


	//----- nvinfo : EIATTR_MAXREG_COUNT
	.align		4
        /*003c*/ 	.byte	0x03, 0x1b
        /*003e*/ 	.short	0x00ff


	//----- nvinfo : EIATTR_MERCURY_ISA_VERSION
	.align		4
        /*0040*/ 	.byte	0x03, 0x5f
        /*0042*/ 	.short	0x0101


	//----- nvinfo : EIATTR_EXIT_INSTR_OFFSETS
	.align		4
        /*0044*/ 	.byte	0x04, 0x1c
        /*0046*/ 	.short	(.L_2153 - .L_2152)


	//   ....[0]....
.L_2152:
        /*0048*/ 	.word	0x00000600


	//   ....[1]....
        /*004c*/ 	.word	0x00001530


	//   ....[2]....
        /*0050*/ 	.word	0x00001580


	//----- nvinfo : EIATTR_MAX_THREADS
	.align		4
.L_2153:
        /*0054*/ 	.byte	0x04, 0x05
        /*0056*/ 	.short	(.L_2155 - .L_2154)
.L_2154:
        /*0058*/ 	.word	0x00000080
        /*005c*/ 	.word	0x00000001
        /*0060*/ 	.word	0x00000001


	//----- nvinfo : EIATTR_CRS_STACK_SIZE
	.align		4
.L_2155:
        /*0064*/ 	.byte	0x04, 0x1e
        /*0066*/ 	.short	(.L_2157 - .L_2156)
.L_2156:
        /*0068*/ 	.word	0x00000000


	//----- nvinfo : EIATTR_CBANK_PARAM_SIZE
	.align		4
.L_2157:
        /*006c*/ 	.byte	0x03, 0x19
        /*006e*/ 	.short	0x0020


	//----- nvinfo : EIATTR_PARAM_CBANK
	.align		4
        /*0070*/ 	.byte	0x04, 0x0a
        /*0072*/ 	.short	(.L_2159 - .L_2158)
	.align		4
.L_2158:
        /*0074*/ 	.word	index@(.nv.constant0._ZN2at6native29vectorized_elementwise_kernelILi2EZZZNS0_26logit_backward_kernel_cudaERNS_18TensorIteratorBaseERKN3c106ScalarEENKUlvE_clEvENKUlvE0_clEvEUlffE_St5arrayIPcLm3EEEEviT0_T1_)
        /*0078*/ 	.short	0x0210
        /*007a*/ 	.short	0x0020


	//----- nvinfo : EIATTR_SW_WAR
	.align		4
.L_2159:
        /*007c*/ 	.byte	0x04, 0x36
        /*007e*/ 	.short	(.L_2161 - .L_2160)
.L_2160:
        /*0080*/ 	.word	0x00000008
.L_2161:


//--------------------- .nv.info._ZN2at6native29vectorized_elementwise_kernelILi4EZZZNS0_26logit_backward_kernel_cudaERNS_18TensorIteratorBaseERKN3c106ScalarEENKUlvE_clEvENKUlvE0_clEvEUlffE_St5arrayIPcLm3EEEEviT0_T1_ --------------------------
	.section	.nv.info._ZN2at6native29vectorized_elementwise_kernelILi4EZZZNS0_26logit_backward_kernel_cudaERNS_18TensorIteratorBaseERKN3c106ScalarEENKUlvE_clEvENKUlvE0_clEvEUlffE_St5arrayIPcLm3EEEEviT0_T1_,"",@"SHT_CUDA_INFO"
	.sectionflags	@""
	.align	4


	//----- nvinfo : EIATTR_CUDA_API_VERSION
	.align		4
        /*0000*/ 	.byte	0x04, 0x37
        /*0002*/ 	.short	(.L_2163 - .L_2162)
.L_2162:
        /*0004*/ 	.word	0x00000082


	//----- nvinfo : EIATTR_KPARAM_INFO
	.align		4
.L_2163:
        /*0008*/ 	.byte	0x04, 0x17
        /*000a*/ 	.short	(.L_2165 - .L_2164)
.L_2164:
        /*000c*/ 	.word	0x00000000
        /*0010*/ 	.short	0x0002
        /*0012*/ 	.short	0x0008
        /*0014*/ 	.byte	0x00, 0xf0, 0x61, 0x00


	//----- nvinfo : EIATTR_KPARAM_INFO
	.align		4
.L_2165:
        /*0018*/ 	.byte	0x04, 0x17
        /*001a*/ 	.short	(.L_2167 - .L_2166)
.L_2166:
        /*001c*/ 	.word	0x00000000
        /*0020*/ 	.short	0x0001
        /*0022*/ 	.short	0x0004
        /*0024*/ 	.byte	0x00, 0xf0, 0x05, 0x00


	//----- nvinfo : EIATTR_KPARAM_INFO
	.align		4
.L_2167:
        /*0028*/ 	.byte	0x04, 0x17
        /*002a*/ 	.short	(.L_2169 - .L_2168)
.L_2168:
        /*002c*/ 	.word	0x00000000
        /*0030*/ 	.short	0x0000
        /*0032*/ 	.short	0x0000
        /*0034*/ 	.byte	0x00, 0xf0, 0x11, 0x00


	//----- nvinfo : EIATTR_SPARSE_MMA_MASK
	.align		4
.L_2169:
        /*0038*/ 	.byte	0x03, 0x50
        /*003a*/ 	.short	0x0000


	//----- nvinfo : EIATTR_MAXREG_COUNT
	.align		4
        /*003c*/ 	.byte	0x03, 0x1b
        /*003e*/ 	.short	0x00ff


	//----- nvinfo : EIATTR_MERCURY_ISA_VERSION
	.align		4
        /*0040*/ 	.byte	0x03, 0x5f
        /*0042*/ 	.short	0x0101


	//----- nvinfo : EIATTR_EXIT_INSTR_OFFSETS
	.align		4
        /*0044*/ 	.byte	0x04, 0x1c
        /*0046*/ 	.short	(.L_2171 - .L_2170)


	//   ....[0]....
.L_2170:
        /*0048*/ 	.word	0x000005a0


	//   ....[1]....
        /*004c*/ 	.word	0x000014d0


	//   ....[2]....
        /*0050*/ 	.word	0x00001520


	//----- nvinfo : EIATTR_MAX_THREADS
	.align		4
.L_2171:
        /*0054*/ 	.byte	0x04, 0x05
        /*0056*/ 	.short	(.L_2173 - .L_2172)
.L_2172:
        /*0058*/ 	.word	0x00000080
        /*005c*/ 	.word	0x00000001
        /*0060*/ 	.word	0x00000001


	//----- nvinfo : EIATTR_CRS_STACK_SIZE
	.align		4
.L_2173:
        /*0064*/ 	.byte	0x04, 0x1e
        /*0066*/ 	.short	(.L_2175 - .L_2174)
.L_2174:
        /*0068*/ 	.word	0x00000000


	//----- nvinfo : EIATTR_CBANK_PARAM_SIZE
	.align		4
.L_2175:
        /*006c*/ 	.byte	0x03, 0x19
        /*006e*/ 	.short	0x0020


	//----- nvinfo : EIATTR_PARAM_CBANK
	.align		4
        /*0070*/ 	.byte	0x04, 0x0a
        /*0072*/ 	.short	(.L_2177 - .L_2176)
	.align		4
.L_2176:
        /*0074*/ 	.word	index@(.nv.constant0._ZN2at6native29vectorized_elementwise_kernelILi4EZZZNS0_26logit_backward_kernel_cudaERNS_18TensorIteratorBaseERKN3c106ScalarEENKUlvE_clEvENKUlvE0_clEvEUlffE_St5arrayIPcLm3EEEEviT0_T1_)
        /*0078*/ 	.short	0x0210
        /*007a*/ 	.short	0x0020


	//----- nvinfo : EIATTR_SW_WAR
	.align		4
.L_2177:
        /*007c*/ 	.byte	0x04, 0x36
        /*007e*/ 	.short	(.L_2179 - .L_2178)
.L_2178:
        /*0080*/ 	.word	0x00000008
.L_2179:


//--------------------- .nv.info._ZN2at6native29vectorized_elementwise_kernelILi8EZZZNS0_26logit_backward_kernel_cudaERNS_18TensorIteratorBaseERKN3c106ScalarEENKUlvE_clEvENKUlvE0_clEvEUlffE_St5arrayIPcLm3EEEEviT0_T1_ --------------------------
	.section	.nv.info._ZN2at6native29vectorized_elementwise_kernelILi8EZZZNS0_26logit_backward_kernel_cudaERNS_18TensorIteratorBaseERKN3c106ScalarEENKUlvE_clEvENKUlvE0_clEvEUlffE_St5arrayIPcLm3EEEEviT0_T1_,"",@"SHT_CUDA_INFO"
	.sectionflags	@""
	.align	4


	//----- nvinfo : EIATTR_CUDA_API_VERSION
	.align		4
        /*0000*/ 	.byte	0x04, 0x37
        /*0002*/ 	.short	(.L_2181 - .L_2180)
.L_2180:
        /*0004*/ 	.word	0x00000082


	//----- nvinfo : EIATTR_KPARAM_INFO
	.align		4
.L_2181:
        /*0008*/ 	.byte	0x04, 0x17
        /*000a*/ 	.short	(.L_2183 - .L_2182)
.L_2182:
        /*000c*/ 	.word	0x00000000
        /*0010*/ 	.short	0x0002
        /*0012*/ 	.short	0x0008
        /*0014*/ 	.byte	0x00, 0xf0, 0x61, 0x00


	//----- nvinfo : EIATTR_KPARAM_INFO
	.align		4
.L_2183:
        /*0018*/ 	.byte	0x04, 0x17
        /*001a*/ 	.short	(.L_2185 - .L_2184)
.L_2184:
        /*001c*/ 	.word	0x00000000
        /*0020*/ 	.short	0x0001
        /*0022*/ 	.short	0x0004
        /*0024*/ 	.byte	0x00, 0xf0, 0x05, 0x00


	//----- nvinfo : EIATTR_KPARAM_INFO
	.align		4
.L_2185:
        /*0028*/ 	.byte	0x04, 0x17
        /*002a*/ 	.short	(.L_2187 - .L_2186)
.L_2186:
        /*002c*/ 	.word	0x00000000
        /*0030*/ 	.short	0x0000
        /*0032*/ 	.short	0x0000
        /*0034*/ 	.byte	0x00, 0xf0, 0x11, 0x00


	//----- nvinfo : EIATTR_SPARSE_MMA_MASK
	.align		4
.L_2187:
        /*0038*/ 	.byte	0x03, 0x50
        /*003a*/ 	.short	0x0000


	//----- nvinfo : EIATTR_MAXREG_COUNT
	.align		4
        /*003c*/ 	.byte	0x03, 0x1b
        /*003e*/ 	.short	0x00ff


	//----- nvinfo : EIATTR_MERCURY_ISA_VERSION
	.align		4
        /*0040*/ 	.byte	0x03, 0x5f
        /*0042*/ 	.short	0x0101


	//----- nvinfo : EIATTR_EXIT_INSTR_OFFSETS
	.align		4
        /*0044*/ 	.byte	0x04, 0x1c
        /*0046*/ 	.short	(.L_2189 - .L_2188)


	//   ....[0]....
.L_2188:
        /*0048*/ 	.word	0x000005a0


	//   ....[1]....
        /*004c*/ 	.word	0x000014d0


	//   ....[2]....
        /*0050*/ 	.word	0x00001520


	//----- nvinfo : EIATTR_MAX_THREADS
	.align		4
.L_2189:
        /*0054*/ 	.byte	0x04, 0x05
        /*0056*/ 	.short	(.L_2191 - .L_2190)
.L_2190:
        /*0058*/ 	.word	0x00000080
        /*005c*/ 	.word	0x00000001
        /*0060*/ 	.word	0x00000001


	//----- nvinfo : EIATTR_CRS_STACK_SIZE
	.align		4
.L_2191:
        /*0064*/ 	.byte	0x04, 0x1e
        /*0066*/ 	.short	(.L_2193 - .L_2192)
.L_2192:
        /*0068*/ 	.word	0x00000000


	//----- nvinfo : EIATTR_CBANK_PARAM_SIZE
	.align		4
.L_2193:
        /*006c*/ 	.byte	0x03, 0x19
        /*006e*/ 	.short	0x0020


	//----- nvinfo : EIATTR_PARAM_CBANK
	.align		4
        /*0070*/ 	.byte	0x04, 0x0a
        /*0072*/ 	.short	(.L_2195 - .L_2194)
	.align		4
.L_2194:
        /*0074*/ 	.word	index@(.nv.constant0._ZN2at6native29vectorized_elementwise_kernelILi8EZZZNS0_26logit_backward_kernel_cudaERNS_18TensorIteratorBaseERKN3c106ScalarEENKUlvE_clEvENKUlvE0_clEvEUlffE_St5arrayIPcLm3EEEEviT0_T1_)
        /*0078*/ 	.short	0x0210
        /*007a*/ 	.short	0x0020


	//----- nvinfo : EIATTR_SW_WAR
	.align		4
.L_2195:
        /*007c*/ 	.byte	0x04, 0x36
        /*007e*/ 	.short	(.L_2197 - .L_2196)
.L_2196:
        /*0080*/ 	.word	0x00000008
.L_2197:


//--------------------- .nv.info._ZN2at6native18elementwise_kernelILi128ELi4EZNS0_15gpu_kernel_implIZZZNS0_26logit_backward_kernel_cudaERNS_18TensorIteratorBaseERKN3c106ScalarEENKUlvE_clEvENKUlvE_clEvEUlddE0_EEvS4_RKT_EUliE_EEviT1_ --------------------------
	.section	.nv.info._ZN2at6native18elementwise_kernelILi128ELi4EZNS0_15gpu_kernel_implIZZZNS0_26logit_backward_kernel_cudaERNS_18TensorIteratorBaseERKN3c106ScalarEENKUlvE_clEvENKUlvE_clEvEUlddE0_EEvS4_RKT_EUliE_EEviT1_,"",@"SHT_CUDA_INFO"
	.sectionflags	@""
	.align	4


	//----- nvinfo : EIATTR_CUDA_API_VERSION
	.align		4
        /*0000*/ 	.byte	0x04, 0x37
        /*0002*/ 	.short	(.L_2199 - .L_2198)
.L_2198:
        /*0004*/ 	.word	0x00000082


	//----- nvinfo : EIATTR_KPARAM_INFO
	.align		4
.L_2199:
        /*0008*/ 	.byte	0x04, 0x17
        /*000a*/ 	.short	(.L_2201 - .L_2200)
.L_2200:
        /*000c*/ 	.word	0x00000000
        /*0010*/ 	.short	0x0001
        /*0012*/ 	.short	0x0008
        /*0014*/ 	.byte	0x00, 0xf0, 0x81, 0x0a


	//----- nvinfo : EIATTR_KPARAM_INFO
	.align		4
.L_2201:
        /*0018*/ 	.byte	0x04, 0x17
        /*001a*/ 	.short	(.L_2203 - .L_2202)
.L_2202:
        /*001c*/ 	.word	0x00000000
        /*0020*/ 	.short	0x0000
        /*0022*/ 	.short	0x0000
        /*0024*/ 	.byte	0x00, 0xf0, 0x11, 0x00


	//----- nvinfo : EIATTR_SPARSE_MMA_MASK
	.align		4
.L_2203:
        /*0028*/ 	.byte	0x03, 0x50
        /*002a*/ 	.short	0x0000


	//----- nvinfo : EIATTR_MAXREG_COUNT
	.align		4
        /*002c*/ 	.byte	0x03, 0x1b
        /*002e*/ 	.short	0x0080


	//----- nvinfo : EIATTR_EXTERNS
	.align		4
        /*0030*/ 	.byte	0x04, 0x0f
        /*0032*/ 	.short	(.L_2205 - .L_2204)


	//   ....[0]....
	.align		4
.L_2204:
        /*0034*/ 	.word	index@(__assertfail)


	//----- nvinfo : EIATTR_MERCURY_ISA_VERSION
	.align		4
.L_2205:
        /*0038*/ 	.byte	0x03, 0x5f
        /*003a*/ 	.short	0x0101


	//----- nvinfo : EIATTR_SYSCALL_OFFSETS
	.align		4
        /*003c*/ 	.byte	0x04, 0x46
        /*003e*/ 	.short	(.L_2207 - .L_2206)


	//   ....[0]....
.L_2206:
        /*0040*/ 	.word	0x00002580


	//   ....[1]....
        /*0044*/ 	.word	0x00003490


	//   ....[2]....
        /*0048*/ 	.word	0x000047b0


	//   ....[3]....
        /*004c*/ 	.word	0x00006d70


	//   ....[4]....
        /*0050*/ 	.word	0x00007c80


	//   ....[5]....
        /*0054*/ 	.word	0x00008fb0


	//   ....[6]....
        /*0058*/ 	.word	0x0000b560


	//   ....[7]....
        /*005c*/ 	.word	0x0000c470


	//   ....[8]....
        /*0060*/ 	.word	0x0000d7a0


	//   ....[9]....
        /*0064*/ 	.word	0x0000fd40


	//   ....[10]....
        /*0068*/ 	.word	0x00010c50


	//   ....[11]....
        /*006c*/ 	.word	0x00011f70


	//----- nvinfo : EIATTR_EXIT_INSTR_OFFSETS
	.align		4
.L_2207:
        /*0070*/ 	.byte	0x04, 0x1c
        /*0072*/ 	.short	(.L_2209 - .L_2208)


	//   ....[0]....
.L_2208:
        /*0074*/ 	.word	0x0000d850


	//   ....[1]....
        /*0078*/ 	.word	0x00010fb0


	//   ....[2]....
        /*007c*/ 	.word	0x00010ff0


	//   ....[3]....
        /*0080*/ 	.word	0x00011080


	//   ....[4]....
        /*0084*/ 	.word	0x000110b0


	//   ....[5]....
        /*0088*/ 	.word	0x000110e0


	//   ....[6]....
        /*008c*/ 	.word	0x000111b0


	//   ....[7]....
        /*0090*/ 	.word	0x00011230


	//   ....[8]....
        /*0094*/ 	.word	0x00011310


	//   ....[9]....
        /*0098*/ 	.word	0x000113a0


	//   ....[10]....
        /*009c*/ 	.word	0x000113c0


	//   ....[11]....
        /*00a0*/ 	.word	0x00011480


	//   ....[12]....
        /*00a4*/ 	.word	0x000114b0


	//   ....[13]....
        /*00a8*/ 	.word	0x00011680


	//   ....[14]....
        /*00ac*/ 	.word	0x00011820


	//   ....[15]....
        /*00b0*/ 	.word	0x000118a0


	//   ....[16]....
        /*00b4*/ 	.word	0x00011950


	//   ....[17]....
        /*00b8*/ 	.word	0x00011b10


	//   ....[18]....
        /*00bc*/ 	.word	0x00011cd0


	//   ....[19]....
        /*00c0*/ 	.word	0x00011e70


	//   ....[20]....
        /*00c4*/ 	.word	0x00011f80


	//   ....[21]....
        /*00c8*/ 	.word	0x00011fb0


	//   ....[22]....
        /*00cc*/ 	.word	0x00011fe0


	//----- nvinfo : EIATTR_MAX_THREADS
	.align		4
.L_2209:
        /*00d0*/ 	.byte	0x04, 0x05
        /*00d2*/ 	.short	(.L_2211 - .L_2210)
.L_2210:
        /*00d4*/ 	.word	0x00000080
        /*00d8*/ 	.word	0x00000001
        /*00dc*/ 	.word	0x00000001


	//----- nvinfo : EIATTR_CRS_STACK_SIZE
	.align		4
.L_2211:
        /*00e0*/ 	.byte	0x04, 0x1e
        /*00e2*/ 	.short	(.L_2213 - .L_2212)
.L_2212:
        /*00e4*/ 	.word	0x00000000


	//----- nvinfo : EIATTR_CBANK_PARAM_SIZE
	.align		4
.L_2213:
        /*00e8*/ 	.byte	0x03, 0x19
        /*00ea*/ 	.short	0x02a8


	//----- nvinfo : EIATTR_PARAM_CBANK
	.align		4
        /*00ec*/ 	.byte	0x04, 0x0a
        /*00ee*/ 	.short	(.L_2215 - .L_2214)
	.align		4
.L_2214:
        /*00f0*/ 	.word	index@(.nv.constant0._ZN2at6native18elementwise_kernelILi128ELi4EZNS0_15gpu_kernel_implIZZZNS0_26logit_backward_kernel_cudaERNS_18TensorIteratorBaseERKN3c106ScalarEENKUlvE_clEvENKUlvE_clEvEUlddE0_EEvS4_RKT_EUliE_EEviT1_)
        /*00f4*/ 	.short	0x0210
        /*00f6*/ 	.short	0x02a8


	//----- nvinfo : EIATTR_SW_WAR
	.align		4
.L_2215:
        /*00f8*/ 	.byte	0x04, 0x36
        /*00fa*/ 	.short	(.L_2217 - .L_2216)
.L_2216:
        /*00fc*/ 	.word	0x00000008
.L_2217:


//--------------------- .nv.info._ZN2at6native27unrolled_elementwise_kernelIZZZNS0_26logit_backward_kernel_cudaERNS_18TensorIteratorBaseERKN3c106ScalarEENKUlvE_clEvENKUlvE_clEvEUlddE0_St5arrayIPcLm3EELi4E23TrivialOffsetCalculatorILi2EjESE_ILi1EjENS0_6memory12LoadWithCastILi2EEENSH_13StoreWithCastILi1EEEEEviT_T0_T2_T3_T4_T5_ --------------------------
	.section	.nv.info._ZN2at6native27unrolled_elementwise_kernelIZZZNS0_26logit_backward_kernel_cudaERNS_18TensorIteratorBaseERKN3c106ScalarEENKUlvE_clEvENKUlvE_clEvEUlddE0_St5arrayIPcLm3EELi4E23TrivialOffsetCalculatorILi2EjESE_ILi1EjENS0_6memory12LoadWithCastILi2EEENSH_13StoreWithCastILi1EEEEEviT_T0_T2_T3_T4_T5_,"",@"SHT_CUDA_INFO"
	.sectionflags	@""
	.align	4


	//----- nvinfo : EIATTR_CUDA_API_VERSION
	.align		4
        /*0000*/ 	.byte	0x04, 0x37
        /*0002*/ 	.short	(.L_2219 - .L_2218)
.L_2218:
        /*0004*/ 	.word	0x00000082


	//----- nvinfo : EIATTR_KPARAM_INFO
	.align		4
.L_2219:
        /*0008*/ 	.byte	0x04, 0x17
        /*000a*/ 	.short	(.L_2221 - .L_2220)
.L_2220:
        /*000c*/ 	.word	0x00000000
        /*0010*/ 	.short	0x0006
        /*0012*/ 	.short	0x0048
        /*0014*/ 	.byte	0x00, 0xf0, 0x21, 0x00


	//----- nvinfo : EIATTR_KPARAM_INFO
	.align		4
.L_2221:
        /*0018*/ 	.byte	0x04, 0x17
        /*001a*/ 	.short	(.L_2223 - .L_2222)
.L_2222:
        /*001c*/ 	.word	0x00000000
        /*0020*/ 	.short	0x0005
        /*0022*/ 	.short	0x003c
        /*0024*/ 	.byte	0x00, 0xf0, 0x31, 0x00


	//----- nvinfo : EIATTR_KPARAM_INFO
	.align		4
.L_2223:
        /*0028*/ 	.byte	0x04, 0x17
        /*002a*/ 	.short	(.L_2225 - .L_2224)
.L_2224:
        /*002c*/ 	.word	0x00000000
        /*0030*/ 	.short	0x0004
        /*0032*/ 	.short	0x0039
        /*0034*/ 	.byte	0x00, 0xf0, 0x05, 0x00


	//----- nvinfo : EIATTR_KPARAM_INFO
	.align		4
.L_2225:
        /*0038*/ 	.byte	0x04, 0x17
        /*003a*/ 	.short	(.L_2227 - .L_2226)
.L_2226:
        /*003c*/ 	.word	0x00000000
        /*0040*/ 	.short	0x0003
        /*0042*/ 	.short	0x0038
        /*0044*/ 	.byte	0x00, 0xf0, 0x05, 0x00


	//----- nvinfo : EIATTR_KPARAM_INFO
	.align		4
.L_2227:
        /*0048*/ 	.byte	0x04, 0x17
        /*004a*/ 	.short	(.L_2229 - .L_2228)
.L_2228:
        /*004c*/ 	.word	0x00000000
        /*0050*/ 	.short	0x0002
        /*0052*/ 	.short	0x0020
        /*0054*/ 	.byte	0x00, 0xf0, 0x61, 0x00


	//----- nvinfo : EIATTR_KPARAM_INFO
	.align		4
.L_2229:
        /*0058*/ 	.byte	0x04, 0x17
        /*005a*/ 	.short	(.L_2231 - .L_2230)
.L_2230:
        /*005c*/ 	.word	0x00000000
        /*0060*/ 	.short	0x0001
        /*0062*/ 	.short	0x0008
        /*0064*/ 	.byte	0x00, 0xf0, 0x61, 0x00


	//----- nvinfo : EIATTR_KPARAM_INFO
	.align		4
.L_2231:
        /*0068*/ 	.byte	0x04, 0x17
        /*006a*/ 	.short	(.L_2233 - .L_2232)
.L_2232:
        /*006c*/ 	.word	0x00000000
        /*0070*/ 	.short	0x0000
        /*0072*/ 	.short	0x0000
        /*0074*/ 	.byte	0x00, 0xf0, 0x11, 0x00


	//----- nvinfo : EIATTR_SPARSE_MMA_MASK
	.align		4
.L_2233:
        /*0078*/ 	.byte	0x03, 0x50
        /*007a*/ 	.short	0x0000


	//----- nvinfo : EIATTR_MAXREG_COUNT
	.align		4
        /*007c*/ 	.byte	0x03, 0x1b
        /*007e*/ 	.short	0x00ff


	//----- nvinfo : EIATTR_EXTERNS
	.align		4
        /*0080*/ 	.byte	0x04, 0x0f
        /*0082*/ 	.short	(.L_2235 - .L_2234)


	//   ....[0]....
	.align		4
.L_2234:
        /*0084*/ 	.word	index@(__assertfail)


	//----- nvinfo : EIATTR_ANNOTATIONS
	.align		4
.L_2235:
        /*0088*/ 	.byte	0x04, 0x55
        /*008a*/ 	.short	(.L_2237 - .L_2236)


	//   ....[0]....
.L_2236:
        /*008c*/ 	.word	0x00000001
        /*0090*/ 	.byte	0x10, 0xce, 0x00, 0x00, 0x01, 0x00, 0x00, 0x00, 0xd0, 0xcf, 0x00, 0x00


	//----- nvinfo : EIATTR_MERCURY_ISA_VERSION
	.align		4
.L_2237:
        /*009c*/ 	.byte	0x03, 0x5f
        /*009e*/ 	.short	0x0101


	//----- nvinfo : EIATTR_SYSCALL_OFFSETS
	.align		4
        /*00a0*/ 	.byte	0x04, 0x46
        /*00a2*/ 	.short	(.L_2239 - .L_2238)


	//   ....[0]....
.L_2238:
        /*00a4*/ 	.word	0x00000fb0


	//   ....[1]....
        /*00a8*/ 	.word	0x00001ed0


	//   ....[2]....
        /*00ac*/ 	.word	0x00002e70


	//   ....[3]....
        /*00b0*/ 	.word	0x00003d90


	//   ....[4]....
        /*00b4*/ 	.word	0x00004d40


	//   ....[5]....
        /*00b8*/ 	.word	0x00005c60


	//   ....[6]....
        /*00bc*/ 	.word	0x00006bf0


	//   ....[7]....
        /*00c0*/ 	.word	0x00007b20


	//   ....[8]....
        /*00c4*/ 	.word	0x000097b0


	//   ....[9]....
        /*00c8*/ 	.word	0x0000a990


	//   ....[10]....
        /*00cc*/ 	.word	0x0000bb10


	//   ....[11]....
        /*00d0*/ 	.word	0x0000ccc0


	//----- nvinfo : EIATTR_EXIT_INSTR_OFFSETS
	.align		4
.L_2239:
        /*00d4*/ 	.byte	0x04, 0x1c
        /*00d6*/ 	.short	(.L_2241 - .L_2240)


	//   ....[0]....
.L_2240:
        /*00d8*/ 	.word	0x0000bbb0


	//   ....[1]....
        /*00dc*/ 	.word	0x0000bd00


	//   ....[2]....
        /*00e0*/ 	.word	0x0000bd40


	//   ....[3]....
        /*00e4*/ 	.word	0x0000bdd0


	//   ....[4]....
        /*00e8*/ 	.word	0x0000be00


	//   ....[5]....
        /*00ec*/ 	.word	0x0000be30


	//   ....[6]....
        /*00f0*/ 	.word	0x0000bf00


	//   ....[7]....
        /*00f4*/ 	.word	0x0000bf80


	//   ....[8]....
        /*00f8*/ 	.word	0x0000c060


	//   ....[9]....
        /*00fc*/ 	.word	0x0000c0f0


	//   ....[10]....
        /*0100*/ 	.word	0x0000c110


	//   ....[11]....
        /*0104*/ 	.word	0x0000c1d0


	//   ....[12]....
        /*0108*/ 	.word	0x0000c200


	//   ....[13]....
        /*010c*/ 	.word	0x0000c3d0


	//   ....[14]....
        /*0110*/ 	.word	0x0000c570


	//   ....[15]....
        /*0114*/ 	.word	0x0000c5f0


	//   ....[16]....
        /*0118*/ 	.word	0x0000c6a0


	//   ....[17]....
        /*011c*/ 	.word	0x0000c860


	//   ....[18]....
        /*0120*/ 	.word	0x0000ca20


	//   ....[19]....
        /*0124*/ 	.word	0x0000cbc0


	//   ....[20]....
        /*0128*/ 	.word	0x0000ccd0


	//   ....[21]....
        /*012c*/ 	.word	0x0000cd00


	//   ....[22]....
        /*0130*/ 	.word	0x0000cd30


	//----- nvinfo : EIATTR_MAX_THREADS
	.align		4
.L_2241:
        /*0134*/ 	.byte	0x04, 0x05
        /*0136*/ 	.short	(.L_2243 - .L_2242)
.L_2242:
        /*0138*/ 	.word	0x00000080
        /*013c*/ 	.word	0x00000001
        /*0140*/ 	.word	0x00000001


	//----- nvinfo : EIATTR_CRS_STACK_SIZE
	.align		4
.L_2243:
        /*0144*/ 	.byte	0x04, 0x1e
        /*0146*/ 	.short	(.L_2245 - .L_2244)
.L_2244:
        /*0148*/ 	.word	0x00000000


	//----- nvinfo : EIATTR_CBANK_PARAM_SIZE
	.align		4
.L_2245:
        /*014c*/ 	.byte	0x03, 0x19
        /*014e*/ 	.short	0x0050


	//----- nvinfo : EIATTR_PARAM_CBANK
	.align		4
        /*0150*/ 	.byte	0x04, 0x0a
        /*0152*/ 	.short	(.L_2247 - .L_2246)
	.align		4
.L_2246:
        /*0154*/ 	.word	index@(.nv.constant0._ZN2at6native27unrolled_elementwise_kernelIZZZNS0_26logit_backward_kernel_cudaERNS_18TensorIteratorBaseERKN3c106ScalarEENKUlvE_clEvENKUlvE_clEvEUlddE0_St5arrayIPcLm3EELi4E23TrivialOffsetCalculatorILi2EjESE_ILi1EjENS0_6memory12LoadWithCastILi2EEENSH_13StoreWithCastILi1EEEEEviT_T0_T2_T3_T4_T5_)
        /*0158*/ 	.short	0x0210
        /*015a*/ 	.short	0x0050


	//----- nvinfo : EIATTR_SW_WAR
	.align		4
.L_2247:
        /*015c*/ 	.byte	0x04, 0x36
        /*015e*/ 	.short	(.L_2249 - .L_2248)
.L_2248:
        /*0160*/ 	.word	0x00000008
.L_2249:


//--------------------- .nv.info._ZN2at6native18elementwise_kernelILi128ELi2EZNS0_22gpu_kernel_impl_nocastIZZZNS0_26logit_backward_kernel_cudaERNS_18TensorIteratorBaseERKN3c106ScalarEENKUlvE_clEvENKUlvE_clEvEUlddE0_EEvS4_RKT_EUliE_EEviT1_ --------------------------
	.section	.nv.info._ZN2at6native18elementwise_kernelILi128ELi2EZNS0_22gpu_kernel_impl_nocastIZZZNS0_26logit_backward_kernel_cudaERNS_18TensorIteratorBaseERKN3c106ScalarEENKUlvE_clEvENKUlvE_clEvEUlddE0_EEvS4_RKT_EUliE_EEviT1_,"",@"SHT_CUDA_INFO"
	.sectionflags	@""
	.align	4


	//----- nvinfo : EIATTR_CUDA_API_VERSION
	.align		4
        /*0000*/ 	.byte	0x04, 0x37
        /*0002*/ 	.short	(.L_2251 - .L_2250)
.L_2250:
        /*0004*/ 	.word	0x00000082


	//----- nvinfo : EIATTR_KPARAM_INFO
	.align		4
.L_2251:
        /*0008*/ 	.byte	0x04, 0x17
        /*000a*/ 	.short	(.L_2253 - .L_2252)
.L_2252:
        /*000c*/ 	.word	0x00000000
        /*0010*/ 	.short	0x0001
        /*0012*/ 	.short	0x0008
        /*0014*/ 	.byte	0x00, 0xf0, 0x61, 0x0a


	//----- nvinfo : EIATTR_KPARAM_INFO
	.align		4
.L_2253:
        /*0018*/ 	.byte	0x04, 0x17
        /*001a*/ 	.short	(.L_2255 - .L_2254)
.L_2254:
        /*001c*/ 	.word	0x00000000
        /*0020*/ 	.short	0x0000
        /*0022*/ 	.short	0x0000
        /*0024*/ 	.byte	0x00, 0xf0, 0x11, 0x00


	//----- nvinfo : EIATTR_SPARSE_MMA_MASK
	.align		4
.L_2255:
        /*0028*/ 	.byte	0x03, 0x50
        /*002a*/ 	.short	0x0000


	//----- nvinfo : EIATTR_MAXREG_COUNT
	.align		4
        /*002c*/ 	.byte	0x03, 0x1b
        /*002e*/ 	.short	0x0080


	//----- nvinfo : EIATTR_MERCURY_ISA_VERSION
	.align		4
        /*0030*/ 	.byte	0x03, 0x5f
        /*0032*/ 	.short	0x0101


	//----- nvinfo : EIATTR_EXIT_INSTR_OFFSETS
	.align		4
        /*0034*/ 	.byte	0x04, 0x1c
        /*0036*/ 	.short	(.L_2257 - .L_2256)


	//   ....[0]....
.L_2256:
        /*0038*/ 	.word	0x000019a0


	//   ....[1]....
        /*003c*/ 	.word	0x00003270


	//----- nvinfo : EIATTR_MAX_THREADS
	.align		4
.L_2257:
        /*0040*/ 	.byte	0x04, 0x05
        /*0042*/ 	.short	(.L_2259 - .L_2258)
.L_2258:
        /*0044*/ 	.word	0x00000080
        /*0048*/ 	.word	0x00000001
        /*004c*/ 	.word	0x00000001


	//----- nvinfo : EIATTR_CRS_STACK_SIZE
	.align		4
.L_2259:
        /*0050*/ 	.byte	0x04, 0x1e
        /*0052*/ 	.short	(.L_2261 - .L_2260)
.L_2260:
        /*0054*/ 	.word	0x00000000


	//----- nvinfo : EIATTR_CBANK_PARAM_SIZE
	.align		4
.L_2261:
        /*0058*/ 	.byte	0x03, 0x19
        /*005a*/ 	.short	0x02a0


	//----- nvinfo : EIATTR_PARAM_CBANK
	.align		4
        /*005c*/ 	.byte	0x04, 0x0a
        /*005e*/ 	.short	(.L_2263 - .L_2262)
	.align		4
.L_2262:
        /*0060*/ 	.word	index@(.nv.constant0._ZN2at6native18elementwise_kernelILi128ELi2EZNS0_22gpu_kernel_impl_nocastIZZZNS0_26logit_backward_kernel_cudaERNS_18TensorIteratorBaseERKN3c106ScalarEENKUlvE_clEvENKUlvE_clEvEUlddE0_EEvS4_RKT_EUliE_EEviT1_)
        /*0064*/ 	.short	0x0210
        /*0066*/ 	.short	0x02a0


	//----- nvinfo : EIATTR_SW_WAR
	.align		4
.L_2263:
        /*0068*/ 	.byte	0x04, 0x36
        /*006a*/ 	.short	(.L_2265 - .L_2264)
.L_2264:
        /*006c*/ 	.word	0x00000008
.L_2265:


//--------------------- .nv.info._ZN2at6native27unrolled_elementwise_kernelIZZZNS0_26logit_backward_kernel_cudaERNS_18TensorIteratorBaseERKN3c106ScalarEENKUlvE_clEvENKUlvE_clEvEUlddE0_St5arrayIPcLm3EELi4E23TrivialOffsetCalculatorILi2EjESE_ILi1EjENS0_6memory15LoadWithoutCastENSH_16StoreWithoutCastEEEviT_T0_T2_T3_T4_T5_ --------------------------
	.section	.nv.info._ZN2at6native27unrolled_elementwise_kernelIZZZNS0_26logit_backward_kernel_cudaERNS_18TensorIteratorBaseERKN3c106ScalarEENKUlvE_clEvENKUlvE_clEvEUlddE0_St5arrayIPcLm3EELi4E23TrivialOffsetCalculatorILi2EjESE_ILi1EjENS0_6memory15LoadWithoutCastENSH_16StoreWithoutCastEEEviT_T0_T2_T3_T4_T5_,"",@"SHT_CUDA_INFO"
	.sectionflags	@""
	.align	4


	//----- nvinfo : EIATTR_CUDA_API_VERSION
	.align		4
        /*0000*/ 	.byte	0x04, 0x37
        /*0002*/ 	.short	(.L_2267 - .L_2266)
.L_2266:
        /*0004*/ 	.word	0x00000082


	//----- nvinfo : EIATTR_KPARAM_INFO
	.align		4
.L_2267:
        /*0008*/ 	.byte	0x04, 0x17
        /*000a*/ 	.short	(.L_2269 - .L_2268)
.L_2268:
        /*000c*/ 	.word	0x00000000
        /*0010*/ 	.short	0x0006
        /*0012*/ 	.short	0x003b
        /*0014*/ 	.byte	0x00, 0xf0, 0x05, 0x00


	//----- nvinfo : EIATTR_KPARAM_INFO
	.align		4
.L_2269:
        /*0018*/ 	.byte	0x04, 0x17
        /*001a*/ 	.short	(.L_2271 - .L_2270)
.L_2270:
        /*001c*/ 	.word	0x00000000
        /*0020*/ 	.short	0x0005
        /*0022*/ 	.short	0x003a
        /*0024*/ 	.byte	0x00, 0xf0, 0x05, 0x00


	//----- nvinfo : EIATTR_KPARAM_INFO
	.align		4
.L_2271:
        /*0028*/ 	.byte	0x04, 0x17
        /*002a*/ 	.short	(.L_2273 - .L_2272)
.L_2272:
        /*002c*/ 	.word	0x00000000
        /*0030*/ 	.short	0x0004
        /*0032*/ 	.short	0x0039
        /*0034*/ 	.byte	0x00, 0xf0, 0x05, 0x00


	//----- nvinfo : EIATTR_KPARAM_INFO
	.align		4
.L_2273:
        /*0038*/ 	.byte	0x04, 0x17
        /*003a*/ 	.short	(.L_2275 - .L_2274)
.L_2274:
        /*003c*/ 	.word	0x00000000
        /*0040*/ 	.short	0x0003
        /*0042*/ 	.short	0x0038
        /*0044*/ 	.byte	0x00, 0xf0, 0x05, 0x00


	//----- nvinfo : EIATTR_KPARAM_INFO
	.align		4
.L_2275:
        /*0048*/ 	.byte	0x04, 0x17
        /*004a*/ 	.short	(.L_2277 - .L_2276)
.L_2276:
        /*004c*/ 	.word	0x00000000
        /*0050*/ 	.short	0x0002
        /*0052*/ 	.short	0x0020
        /*0054*/ 	.byte	0x00, 0xf0, 0x61, 0x00


	//----- nvinfo : EIATTR_KPARAM_INFO
	.align		4
.L_2277:
        /*0058*/ 	.byte	0x04, 0x17
        /*005a*/ 	.short	(.L_2279 - .L_2278)
.L_2278:
        /*005c*/ 	.word	0x00000000
        /*0060*/ 	.short	0x0001
        /*0062*/ 	.short	0x0008
        /*0064*/ 	.byte	0x00, 0xf0, 0x61, 0x00


	//----- nvinfo : EIATTR_KPARAM_INFO
	.align		4
.L_2279:
        /*0068*/ 	.byte	0x04, 0x17
        /*006a*/ 	.short	(.L_2281 - .L_2280)
.L_2280:
        /*006c*/ 	.word	0x00000000
        /*0070*/ 	.short	0x0000
        /*0072*/ 	.short	0x0000
        /*0074*/ 	.byte	0x00, 0xf0, 0x11, 0x00


	//----- nvinfo : EIATTR_SPARSE_MMA_MASK
	.align		4
.L_2281:
        /*0078*/ 	.byte	0x03, 0x50
        /*007a*/ 	.short	0x0000


	//----- nvinfo : EIATTR_MAXREG_COUNT
	.align		4
        /*007c*/ 	.byte	0x03, 0x1b
        /*007e*/ 	.short	0x00ff


	//----- nvinfo : EIATTR_MERCURY_ISA_VERSION
	.align		4
        /*0080*/ 	.byte	0x03, 0x5f
        /*0082*/ 	.short	0x0101


	//----- nvinfo : EIATTR_EXIT_INSTR_OFFSETS
	.align		4
        /*0084*/ 	.byte	0x04, 0x1c
        /*0086*/ 	.short	(.L_2283 - .L_2282)


	//   ....[0]....
.L_2282:
        /*0088*/ 	.word	0x00000d80


	//   ....[1]....
        /*008c*/ 	.word	0x00000dd0


	//----- nvinfo : EIATTR_MAX_THREADS
	.align		4
.L_2283:
        /*0090*/ 	.byte	0x04, 0x05
        /*0092*/ 	.short	(.L_2285 - .L_2284)
.L_2284:
        /*0094*/ 	.word	0x00000080
        /*0098*/ 	.word	0x00000001
        /*009c*/ 	.word	0x00000001


	//----- nvinfo : EIATTR_CRS_STACK_SIZE
	.align		4
.L_2285:
        /*00a0*/ 	.byte	0x04, 0x1e
        /*00a2*/ 	.short	(.L_2287 - .L_2286)
.L_2286:
        /*00a4*/ 	.word	0x00000000


	//----- nvinfo : EIATTR_CBANK_PARAM_SIZE
	.align		4
.L_2287:
        /*00a8*/ 	.byte	0x03, 0x19
        /*00aa*/ 	.short	0x003c


	//----- nvinfo : EIATTR_PARAM_CBANK
	.align		4
        /*00ac*/ 	.byte	0x04, 0x0a
        /*00ae*/ 	.short	(.L_2289 - .L_2288)
	.align		4
.L_2288:
        /*00b0*/ 	.word	index@(.nv.constant0._ZN2at6native27unrolled_elementwise_kernelIZZZNS0_26logit_backward_kernel_cudaERNS_18TensorIteratorBaseERKN3c106ScalarEENKUlvE_clEvENKUlvE_clEvEUlddE0_St5arrayIPcLm3EELi4E23TrivialOffsetCalculatorILi2EjESE_ILi1EjENS0_6memory15LoadWithoutCastENSH_16StoreWithoutCastEEEviT_T0_T2_T3_T4_T5_)
        /*00b4*/ 	.short	0x0210
        /*00b6*/ 	.short	0x003c


	//----- nvinfo : EIATTR_SW_WAR
	.align		4
.L_2289:
        /*00b8*/ 	.byte	0x04, 0x36
        /*00ba*/ 	.short	(.L_2291 - .L_2290)
.L_2290:
        /*00bc*/ 	.word	0x00000008
.L_2291:


//--------------------- .nv.info._ZN2at6native29vectorized_elementwise_kernelILi2EZZZNS0_26logit_backward_kernel_cudaERNS_18TensorIteratorBaseERKN3c106ScalarEENKUlvE_clEvENKUlvE_clEvEUlddE0_St5arrayIPcLm3EEEEviT0_T1_ --------------------------
	.section	.nv.info._ZN2at6native29vectorized_elementwise_kernelILi2EZZZNS0_26logit_backward_kernel_cudaERNS_18TensorIteratorBaseERKN3c106ScalarEENKUlvE_clEvENKUlvE_clEvEUlddE0_St5arrayIPcLm3EEEEviT0_T1_,"",@"SHT_CUDA_INFO"
	.sectionflags	@""
	.align	4


	//----- nvinfo : EIATTR_CUDA_API_VERSION
	.align		4
        /*0000*/ 	.byte	0x04, 0x37
        /*0002*/ 	.short	(.L_2293 - .L_2292)
.L_2292:
        /*0004*/ 	.word	0x00000082


	//----- nvinfo : EIATTR_KPARAM_INFO
	.align		4
.L_2293:
        /*0008*/ 	.byte	0x04, 0x17
        /*000a*/ 	.short	(.L_2295 - .L_2294)
.L_2294:
        /*000c*/ 	.word	0x00000000
        /*0010*/ 	.short	0x0002
        /*0012*/ 	.short	0x0020
        /*0014*/ 	.byte	0x00, 0xf0, 0x61, 0x00


	//----- nvinfo : EIATTR_KPARAM_INFO
	.align		4
.L_2295:
        /*0018*/ 	.byte	0x04, 0x17
        /*001a*/ 	.short	(.L_2297 - .L_2296)
.L_2296:
        /*001c*/ 	.word	0x00000000
        /*0020*/ 	.short	0x0001
        /*0022*/ 	.short	0x0008
        /*0024*/ 	.byte	0x00, 0xf0, 0x61, 0x00


	//----- nvinfo : EIATTR_KPARAM_INFO
	.align		4
.L_2297:
        /*0028*/ 	.byte	0x04, 0x17
        /*002a*/ 	.short	(.L_2299 - .L_2298)
.L_2298:
        /*002c*/ 	.word	0x00000000
        /*0030*/ 	.short	0x0000
        /*0032*/ 	.short	0x0000
        /*0034*/ 	.byte	0x00, 0xf0, 0x11, 0x00


	//----- nvinfo : EIATTR_SPARSE_MMA_MASK
	.align		4
.L_2299:
        /*0038*/ 	.byte	0x03, 0x50
        /*003a*/ 	.short	0x0000


	//----- nvinfo : EIATTR_MAXREG_COUNT
	.align		4
        /*003c*/ 	.byte	0x03, 0x1b
        /*003e*/ 	.short	0x00ff


	//----- nvinfo : EIATTR_MERCURY_ISA_VERSION
	.align		4
        /*0040*/ 	.byte	0x03, 0x5f
        /*0042*/ 	.short	0x0101


	//----- nvinfo : EIATTR_EXIT_INSTR_OFFSETS
	.align		4
        /*0044*/ 	.byte	0x04, 0x1c
        /*0046*/ 	.short	(.L_2301 - .L_2300)


	//   ....[0]....
.L_2300:
        /*0048*/ 	.word	0x000012e0


	//   ....[1]....
        /*004c*/ 	.word	0x00002e40


	//   ....[2]....
        /*0050*/ 	.word	0x00002e90


	//----- nvinfo : EIATTR_MAX_THREADS
	.align		4
.L_2301:
        /*0054*/ 	.byte	0x04, 0x05
        /*0056*/ 	.short	(.L_2303 - .L_2302)
.L_2302:
        /*0058*/ 	.word	0x00000080
        /*005c*/ 	.word	0x00000001
        /*0060*/ 	.word	0x00000001


	//----- nvinfo : EIATTR_CRS_STACK_SIZE
	.align		4
.L_2303:
        /*0064*/ 	.byte	0x04, 0x1e
        /*0066*/ 	.short	(.L_2305 - .L_2304)
.L_2304:
        /*0068*/ 	.word	0x00000000


	//----- nvinfo : EIATTR_CBANK_PARAM_SIZE
	.align		4
.L_2305:
        /*006c*/ 	.byte	0x03, 0x19
        /*006e*/ 	.short	0x0038


	//----- nvinfo : EIATTR_PARAM_CBANK
	.align		4
        /*0070*/ 	.byte	0x04, 0x0a
        /*0072*/ 	.short	(.L_2307 - .L_2306)
	.align		4
.L_2306:
        /*0074*/ 	.word	index@(.nv.constant0._ZN2at6native29vectorized_elementwise_kernelILi2EZZZNS0_26logit_backward_kernel_cudaERNS_18TensorIteratorBaseERKN3c106ScalarEENKUlvE_clEvENKUlvE_clEvEUlddE0_St5arrayIPcLm3EEEEviT0_T1_)
        /*0078*/ 	.short	0x0210
        /*007a*/ 	.short	0x0038


	//----- nvinfo : EIATTR_SW_WAR
	.align		4
.L_2307:
        /*007c*/ 	.byte	0x04, 0x36
        /*007e*/ 	.short	(.L_2309 - .L_2308)
.L_2308:
        /*0080*/ 	.word	0x00000008
.L_2309:


//--------------------- .nv.info._ZN2at6native29vectorized_elementwise_kernelILi4EZZZNS0_26logit_backward_kernel_cudaERNS_18TensorIteratorBaseERKN3c106ScalarEENKUlvE_clEvENKUlvE_clEvEUlddE0_St5arrayIPcLm3EEEEviT0_T1_ --------------------------
	.section	.nv.info._ZN2at6native29vectorized_elementwise_kernelILi4EZZZNS0_26logit_backward_kernel_cudaERNS_18TensorIteratorBaseERKN3c106ScalarEENKUlvE_clEvENKUlvE_clEvEUlddE0_St5arrayIPcLm3EEEEviT0_T1_,"",@"SHT_CUDA_INFO"
	.sectionflags	@""
	.align	4


	//----- nvinfo : EIATTR_CUDA_API_VERSION
	.align		4
        /*0000*/ 	.byte	0x04, 0x37
        /*0002*/ 	.short	(.L_2311 - .L_2310)
.L_2310:
        /*0004*/ 	.word	0x00000082


	//----- nvinfo : EIATTR_KPARAM_INFO
	.align		4
.L_2311:
        /*0008*/ 	.byte	0x04, 0x17
        /*000a*/ 	.short	(.L_2313 - .L_2312)
.L_2312:
        /*000c*/ 	.word	0x00000000
        /*0010*/ 	.short	0x0002
        /*0012*/ 	.short	0x0020
        /*0014*/ 	.byte	0x00, 0xf0, 0x61, 0x00


	//----- nvinfo : EIATTR_KPARAM_INFO
	.align		4
.L_2313:
        /*0018*/ 	.byte	0x04, 0x17
        /*001a*/ 	.short	(.L_2315 - .L_2314)
.L_2314:
        /*001c*/ 	.word	0x00000000
        /*0020*/ 	.short	0x0001
        /*0022*/ 	.short	0x0008
        /*0024*/ 	.byte	0x00, 0xf0, 0x61, 0x00


	//----- nvinfo : EIATTR_KPARAM_INFO
	.align		4
.L_2315:
        /*0028*/ 	.byte	0x04, 0x17
        /*002a*/ 	.short	(.L_2317 - .L_2316)
.L_2316:
        /*002c*/ 	.word	0x00000000
        /*0030*/ 	.short	0x0000
        /*0032*/ 	.short	0x0000
        /*0034*/ 	.byte	0x00, 0xf0, 0x11, 0x00


	//----- nvinfo : EIATTR_SPARSE_MMA_MASK
	.align		4
.L_2317:
        /*0038*/ 	.byte	0x03, 0x50
        /*003a*/ 	.short	0x0000


	//----- nvinfo : EIATTR_MAXREG_COUNT
	.align		4
        /*003c*/ 	.byte	0x03, 0x1b
        /*003e*/ 	.short	0x00ff


	//----- nvinfo : EIATTR_MERCURY_ISA_VERSION
	.align		4
        /*0040*/ 	.byte	0x03, 0x5f
        /*0042*/ 	.short	0x0101


	//----- nvinfo : EIATTR_EXIT_INSTR_OFFSETS
	.align		4
        /*0044*/ 	.byte	0x04, 0x1c
        /*0046*/ 	.short	(.L_2319 - .L_2318)


	//   ....[0]....
.L_2318:
        /*0048*/ 	.word	0x000012e0


	//   ....[1]....
        /*004c*/ 	.word	0x00002e40


	//   ....[2]....
        /*0050*/ 	.word	0x00002e90


	//----- nvinfo : EIATTR_MAX_THREADS
	.align		4
.L_2319:
        /*0054*/ 	.byte	0x04, 0x05
        /*0056*/ 	.short	(.L_2321 - .L_2320)
.L_2320:
        /*0058*/ 	.word	0x00000080
        /*005c*/ 	.word	0x00000001
        /*0060*/ 	.word	0x00000001


	//----- nvinfo : EIATTR_CRS_STACK_SIZE
	.align		4
.L_2321:
        /*0064*/ 	.byte	0x04, 0x1e
        /*0066*/ 	.short	(.L_2323 - .L_2322)
.L_2322:
        /*0068*/ 	.word	0x00000000


	//----- nvinfo : EIATTR_CBANK_PARAM_SIZE
	.align		4
.L_2323:
        /*006c*/ 	.byte	0x03, 0x19
        /*006e*/ 	.short	0x0038


	//----- nvinfo : EIATTR_PARAM_CBANK
	.align		4
        /*0070*/ 	.byte	0x04, 0x0a
        /*0072*/ 	.short	(.L_2325 - .L_2324)
	.align		4
.L_2324:
        /*0074*/ 	.word	index@(.nv.constant0._ZN2at6native29vectorized_elementwise_kernelILi4EZZZNS0_26logit_backward_kernel_cudaERNS_18TensorIteratorBaseERKN3c106ScalarEENKUlvE_clEvENKUlvE_clEvEUlddE0_St5arrayIPcLm3EEEEviT0_T1_)
        /*0078*/ 	.short	0x0210
        /*007a*/ 	.short	0x0038


	//----- nvinfo : EIATTR_SW_WAR
	.align		4
.L_2325:
        /*007c*/ 	.byte	0x04, 0x36
        /*007e*/ 	.short	(.L_2327 - .L_2326)
.L_2326:
        /*0080*/ 	.word	0x00000008
.L_2327:


//--------------------- .nv.info._ZN2at6native29vectorized_elementwise_kernelILi8EZZZNS0_26logit_backward_kernel_cudaERNS_18TensorIteratorBaseERKN3c106ScalarEENKUlvE_clEvENKUlvE_clEvEUlddE0_St5arrayIPcLm3EEEEviT0_T1_ --------------------------
	.section	.nv.info._ZN2at6native29vectorized_elementwise_kernelILi8EZZZNS0_26logit_backward_kernel_cudaERNS_18TensorIteratorBaseERKN3c106ScalarEENKUlvE_clEvENKUlvE_clEvEUlddE0_St5arrayIPcLm3EEEEviT0_T1_,"",@"SHT_CUDA_INFO"
	.sectionflags	@""
	.align	4


	//----- nvinfo : EIATTR_CUDA_API_VERSION
	.align		4
        /*0000*/ 	.byte	0x04, 0x37
        /*0002*/ 	.short	(.L_2329 - .L_2328)
.L_2328:
        /*0004*/ 	.word	0x00000082


	//----- nvinfo : EIATTR_KPARAM_INFO
	.align		4
.L_2329:
        /*0008*/ 	.byte	0x04, 0x17
        /*000a*/ 	.short	(.L_2331 - .L_2330)
.L_2330:
        /*000c*/ 	.word	0x00000000
        /*0010*/ 	.short	0x0002
        /*0012*/ 	.short	0x0020
        /*0014*/ 	.byte	0x00, 0xf0, 0x61, 0x00


	//----- nvinfo : EIATTR_KPARAM_INFO
	.align		4
.L_2331:
        /*0018*/ 	.byte	0x04, 0x17
        /*001a*/ 	.short	(.L_2333 - .L_2332)
.L_2332:
        /*001c*/ 	.word	0x00000000
        /*0020*/ 	.short	0x0001
        /*0022*/ 	.short	0x0008
        /*0024*/ 	.byte	0x00, 0xf0, 0x61, 0x00


	//----- nvinfo : EIATTR_KPARAM_INFO
	.align		4
.L_2333:
        /*0028*/ 	.byte	0x04, 0x17
        /*002a*/ 	.short	(.L_2335 - .L_2334)
.L_2334:
        /*002c*/ 	.word	0x00000000
        /*0030*/ 	.short	0x0000
        /*0032*/ 	.short	0x0000
        /*0034*/ 	.byte	0x00, 0xf0, 0x11, 0x00


	//----- nvinfo : EIATTR_SPARSE_MMA_MASK
	.align		4
.L_2335:
        /*0038*/ 	.byte	0x03, 0x50
        /*003a*/ 	.short	0x0000


	//----- nvinfo : EIATTR_MAXREG_COUNT
	.align		4
        /*003c*/ 	.byte	0x03, 0x1b
        /*003e*/ 	.short	0x00ff


	//----- nvinfo : EIATTR_MERCURY_ISA_VERSION
	.align		4
        /*0040*/ 	.byte	0x03, 0x5f
        /*0042*/ 	.short	0x0101


	//----- nvinfo : EIATTR_EXIT_INSTR_OFFSETS
	.align		4
        /*0044*/ 	.byte	0x04, 0x1c
        /*0046*/ 	.short	(.L_2337 - .L_2336)


	//   ....[0]....
.L_2336:
        /*0048*/ 	.word	0x000012e0


	//   ....[1]....
        /*004c*/ 	.word	0x00002e40


	//   ....[2]....
        /*0050*/ 	.word	0x00002e90


	//----- nvinfo : EIATTR_MAX_THREADS
	.align		4
.L_2337:
        /*0054*/ 	.byte	0x04, 0x05
        /*0056*/ 	.short	(.L_2339 - .L_2338)
.L_2338:
        /*0058*/ 	.word	0x00000080
        /*005c*/ 	.word	0x00000001
        /*0060*/ 	.word	0x00000001


	//----- nvinfo : EIATTR_CRS_STACK_SIZE
	.align		4
.L_2339:
        /*0064*/ 	.byte	0x04, 0x1e
        /*0066*/ 	.short	(.L_2341 - .L_2340)
.L_2340:
        /*0068*/ 	.word	0x00000000


	//----- nvinfo : EIATTR_CBANK_PARAM_SIZE
	.align		4
.L_2341:
        /*006c*/ 	.byte	0x03, 0x19
        /*006e*/ 	.short	0x0038


	//----- nvinfo : EIATTR_PARAM_CBANK
	.align		4
        /*0070*/ 	.byte	0x04, 0x0a
        /*0072*/ 	.short	(.L_2343 - .L_2342)
	.align		4
.L_2342:
        /*0074*/ 	.word	index@(.nv.constant0._ZN2at6native29vectorized_elementwise_kernelILi8EZZZNS0_26logit_backward_kernel_cudaERNS_18TensorIteratorBaseERKN3c106ScalarEENKUlvE_clEvENKUlvE_clEvEUlddE0_St5arrayIPcLm3EEEEviT0_T1_)
        /*0078*/ 	.short	0x0210
        /*007a*/ 	.short	0x0038


	//----- nvinfo : EIATTR_SW_WAR
	.align		4
.L_2343:
        /*007c*/ 	.byte	0x04, 0x36
        /*007e*/ 	.short	(.L_2345 - .L_2344)
.L_2344:
        /*0080*/ 	.word	0x00000008
.L_2345:


//--------------------- .nv.info._ZN2at6native18elementwise_kernelILi128ELi4EZNS0_15gpu_kernel_implIZZZNS0_26logit_backward_kernel_cudaERNS_18TensorIteratorBaseERKN3c106ScalarEENKUlvE_clEvENKUlvE_clEvEUlddE_EEvS4_RKT_EUliE_EEviT1_ --------------------------
	.section	.nv.info._ZN2at6native18elementwise_kernelILi128ELi4EZNS0_15gpu_kernel_implIZZZNS0_26logit_backward_kernel_cudaERNS_18TensorIteratorBaseERKN3c106ScalarEENKUlvE_clEvENKUlvE_clEvEUlddE_EEvS4_RKT_EUliE_EEviT1_,"",@"SHT_CUDA_INFO"
	.sectionflags	@""
	.align	4


	//----- nvinfo : EIATTR_CUDA_API_VERSION
	.align		4
        /*0000*/ 	.byte	0x04, 0x37
        /*0002*/ 	.short	(.L_2347 - .L_2346)
.L_2346:
        /*0004*/ 	.word	0x00000082


	//----- nvinfo : EIATTR_KPARAM_INFO
	.align		4
.L_2347:
        /*0008*/ 	.byte	0x04, 0x17
        /*000a*/ 	.short	(.L_2349 - .L_2348)
.L_2348:
        /*000c*/ 	.word	0x00000000
        /*0010*/ 	.short	0x0001
        /*0012*/ 	.short	0x0008
        /*0014*/ 	.byte	0x00, 0xf0, 0x21, 0x0a


	//----- nvinfo : EIATTR_KPARAM_INFO
	.align		4
.L_2349:
        /*0018*/ 	.byte	0x04, 0x17
        /*001a*/ 	.short	(.L_2351 - .L_2350)
.L_2350:
        /*001c*/ 	.word	0x00000000
        /*0020*/ 	.short	0x0000
        /*0022*/ 	.short	0x0000
        /*0024*/ 	.byte	0x00, 0xf0, 0x11, 0x00


	//----- nvinfo : EIATTR_SPARSE_MMA_MASK
	.align		4
.L_2351:
        /*0028*/ 	.byte	0x03, 0x50
        /*002a*/ 	.short	0x0000


	//----- nvinfo : EIATTR_MAXREG_COUNT
	.align		4
        /*002c*/ 	.byte	0x03, 0x1b
        /*002e*/ 	.short	0x0080


	//----- nvinfo : EIATTR_EXTERNS
	.align		4
        /*0030*/ 	.byte	0x04, 0x0f
        /*0032*/ 	.short	(.L_2353 - .L_2352)


	//   ....[0]....
	.align		4
.L_2352:
        /*0034*/ 	.word	index@(__assertfail)


	//----- nvinfo : EIATTR_MERCURY_ISA_VERSION
	.align		4
.L_2353:
        /*0038*/ 	.byte	0x03, 0x5f
        /*003a*/ 	.short	0x0101


	//----- nvinfo : EIATTR_SYSCALL_OFFSETS
	.align		4
        /*003c*/ 	.byte	0x04, 0x46
        /*003e*/ 	.short	(.L_2355 - .L_2354)


	//   ....[0]....
.L_2354:
        /*0040*/ 	.word	0x00002580


	//   ....[1]....
        /*0044*/ 	.word	0x00003490


	//   ....[2]....
        /*0048*/ 	.word	0x000047a0


	//   ....[3]....
        /*004c*/ 	.word	0x00006d60


	//   ....[4]....
        /*0050*/ 	.word	0x00007c70


	//   ....[5]....
        /*0054*/ 	.word	0x00008f90


	//   ....[6]....
        /*0058*/ 	.word	0x0000b540


	//   ....[7]....
        /*005c*/ 	.word	0x0000c450


	//   ....[8]....
        /*0060*/ 	.word	0x0000d770


	//   ....[9]....
        /*0064*/ 	.word	0x0000fd10


	//   ....[10]....
        /*0068*/ 	.word	0x00010c20


	//   ....[11]....
        /*006c*/ 	.word	0x00011f30


	//----- nvinfo : EIATTR_EXIT_INSTR_OFFSETS
	.align		4
.L_2355:
        /*0070*/ 	.byte	0x04, 0x1c
        /*0072*/ 	.short	(.L_2357 - .L_2356)


	//   ....[0]....
.L_2356:
        /*0074*/ 	.word	0x0000d820


	//   ....[1]....
        /*0078*/ 	.word	0x00010f70


	//   ....[2]....
        /*007c*/ 	.word	0x00010fb0


	//   ....[3]....
        /*0080*/ 	.word	0x00011040


	//   ....[4]....
        /*0084*/ 	.word	0x00011070


	//   ....[5]....
        /*0088*/ 	.word	0x000110a0


	//   ....[6]....
        /*008c*/ 	.word	0x00011170


	//   ....[7]....
        /*0090*/ 	.word	0x000111f0


	//   ....[8]....
        /*0094*/ 	.word	0x000112d0


	//   ....[9]....
        /*0098*/ 	.word	0x00011360


	//   ....[10]....
        /*009c*/ 	.word	0x00011380


	//   ....[11]....
        /*00a0*/ 	.word	0x00011440


	//   ....[12]....
        /*00a4*/ 	.word	0x00011470


	//   ....[13]....
        /*00a8*/ 	.word	0x00011640


	//   ....[14]....
        /*00ac*/ 	.word	0x000117e0


	//   ....[15]....
        /*00b0*/ 	.word	0x00011860


	//   ....[16]....
        /*00b4*/ 	.word	0x00011910


	//   ....[17]....
        /*00b8*/ 	.word	0x00011ad0


	//   ....[18]....
        /*00bc*/ 	.word	0x00011c90


	//   ....[19]....
        /*00c0*/ 	.word	0x00011e30


	//   ....[20]....
        /*00c4*/ 	.word	0x00011f40


	//   ....[21]....
        /*00c8*/ 	.word	0x00011f70


	//   ....[22]....
        /*00cc*/ 	.word	0x00011fa0


	//----- nvinfo : EIATTR_MAX_THREADS
	.align		4
.L_2357:
        /*00d0*/ 	.byte	0x04, 0x05
        /*00d2*/ 	.short	(.L_2359 - .L_2358)
.L_2358:
        /*00d4*/ 	.word	0x00000080
        /*00d8*/ 	.word	0x00000001
        /*00dc*/ 	.word	0x00000001


	//----- nvinfo : EIATTR_CRS_STACK_SIZE
	.align		4
.L_2359:
        /*00e0*/ 	.byte	0x04, 0x1e
        /*00e2*/ 	.short	(.L_2361 - .L_2360)
.L_2360:
        /*00e4*/ 	.word	0x00000000


	//----- nvinfo : EIATTR_CBANK_PARAM_SIZE
	.align		4
.L_2361:
        /*00e8*/ 	.byte	0x03, 0x19
        /*00ea*/ 	.short	0x0290


	//----- nvinfo : EIATTR_PARAM_CBANK
	.align		4
        /*00ec*/ 	.byte	0x04, 0x0a
        /*00ee*/ 	.short	(.L_2363 - .L_2362)
	.align		4
.L_2362:
        /*00f0*/ 	.word	index@(.nv.constant0._ZN2at6native18elementwise_kernelILi128ELi4EZNS0_15gpu_kernel_implIZZZNS0_26logit_backward_kernel_cudaERNS_18TensorIteratorBaseERKN3c106ScalarEENKUlvE_clEvENKUlvE_clEvEUlddE_EEvS4_RKT_EUliE_EEviT1_)
        /*00f4*/ 	.short	0x0210
        /*00f6*/ 	.short	0x0290


	//----- nvinfo : EIATTR_SW_WAR
	.align		4
.L_2363:
        /*00f8*/ 	.byte	0x04, 0x36
        /*00fa*/ 	.short	(.L_2365 - .L_2364)
.L_2364:
        /*00fc*/ 	.word	0x00000008
.L_2365:


//--------------------- .nv.info._ZN2at6native27unrolled_elementwise_kernelIZZZNS0_26logit_backward_kernel_cudaERNS_18TensorIteratorBaseERKN3c106ScalarEENKUlvE_clEvENKUlvE_clEvEUlddE_St5arrayIPcLm3EELi4E23TrivialOffsetCalculatorILi2EjESE_ILi1EjENS0_6memory12LoadWithCastILi2EEENSH_13StoreWithCastILi1EEEEEviT_T0_T2_T3_T4_T5_ --------------------------
	.section	.nv.info._ZN2at6native27unrolled_elementwise_kernelIZZZNS0_26logit_backward_kernel_cudaERNS_18TensorIteratorBaseERKN3c106ScalarEENKUlvE_clEvENKUlvE_clEvEUlddE_St5arrayIPcLm3EELi4E23TrivialOffsetCalculatorILi2EjESE_ILi1EjENS0_6memory12LoadWithCastILi2EEENSH_13StoreWithCastILi1EEEEEviT_T0_T2_T3_T4_T5_,"",@"SHT_CUDA_INFO"
	.sectionflags	@""
	.align	4


	//----- nvinfo : EIATTR_CUDA_API_VERSION
	.align		4
        /*0000*/ 	.byte	0x04, 0x37
        /*0002*/ 	.short	(.L_2367 - .L_2366)
.L_2366:
        /*0004*/ 	.word	0x00000082


	//----- nvinfo : EIATTR_KPARAM_INFO
	.align		4
.L_2367:
        /*0008*/ 	.byte	0x04, 0x17
        /*000a*/ 	.short	(.L_2369 - .L_2368)
.L_2368:
        /*000c*/ 	.word	0x00000000
        /*0010*/ 	.short	0x0006
        /*0012*/ 	.short	0x0030
        /*0014*/ 	.byte	0x00, 0xf0, 0x21, 0x00


	//----- nvinfo : EIATTR_KPARAM_INFO
	.align		4
.L_2369:
        /*0018*/ 	.byte	0x04, 0x17
        /*001a*/ 	.short	(.L_2371 - .L_2370)
.L_2370:
        /*001c*/ 	.word	0x00000000
        /*0020*/ 	.short	0x0005
        /*0022*/ 	.short	0x0024
        /*0024*/ 	.byte	0x00, 0xf0, 0x31, 0x00


	//----- nvinfo : EIATTR_KPARAM_INFO
	.align		4
.L_2371:
        /*0028*/ 	.byte	0x04, 0x17
        /*002a*/ 	.short	(.L_2373 - .L_2372)
.L_2372:
        /*002c*/ 	.word	0x00000000
        /*0030*/ 	.short	0x0004
        /*0032*/ 	.short	0x0021
        /*0034*/ 	.byte	0x00, 0xf0, 0x05, 0x00


	//----- nvinfo : EIATTR_KPARAM_INFO
	.align		4
.L_2373:
        /*0038*/ 	.byte	0x04, 0x17
        /*003a*/ 	.short	(.L_2375 - .L_2374)
.L_2374:
        /*003c*/ 	.word	0x00000000
        /*0040*/ 	.short	0x0003
        /*0042*/ 	.short	0x0020
        /*0044*/ 	.byte	0x00, 0xf0, 0x05, 0x00


	//----- nvinfo : EIATTR_KPARAM_INFO
	.align		4
.L_2375:
        /*0048*/ 	.byte	0x04, 0x17
        /*004a*/ 	.short	(.L_2377 - .L_2376)
.L_2376:
        /*004c*/ 	.word	0x00000000
        /*0050*/ 	.short	0x0002
        /*0052*/ 	.short	0x0008
        /*0054*/ 	.byte	0x00, 0xf0, 0x61, 0x00


	//----- nvinfo : EIATTR_KPARAM_INFO
	.align		4
.L_2377:
        /*0058*/ 	.byte	0x04, 0x17
        /*005a*/ 	.short	(.L_2379 - .L_2378)
.L_2378:
        /*005c*/ 	.word	0x00000000
        /*0060*/ 	.short	0x0001
        /*0062*/ 	.short	0x0004
        /*0064*/ 	.byte	0x00, 0xf0, 0x05, 0x00


	//----- nvinfo : EIATTR_KPARAM_INFO
	.align		4
.L_2379:
        /*0068*/ 	.byte	0x04, 0x17
        /*006a*/ 	.short	(.L_2381 - .L_2380)
.L_2380:
        /*006c*/ 	.word	0x00000000
        /*0070*/ 	.short	0x0000
        /*0072*/ 	.short	0x0000
        /*0074*/ 	.byte	0x00, 0xf0, 0x11, 0x00


	//----- nvinfo : EIATTR_SPARSE_MMA_MASK
	.align		4
.L_2381:
        /*0078*/ 	.byte	0x03, 0x50
        /*007a*/ 	.short	0x0000


	//----- nvinfo : EIATTR_MAXREG_COUNT
	.align		4
        /*007c*/ 	.byte	0x03, 0x1b
        /*007e*/ 	.short	0x00ff


	//----- nvinfo : EIATTR_EXTERNS
	.align		4
        /*0080*/ 	.byte	0x04, 0x0f
        /*0082*/ 	.short	(.L_2383 - .L_2382)


	//   ....[0]....
	.align		4
.L_2382:
        /*0084*/ 	.word	index@(__assertfail)


	//----- nvinfo : EIATTR_ANNOTATIONS
	.align		4
.L_2383:
        /*0088*/ 	.byte	0x04, 0x55
        /*008a*/ 	.short	(.L_2385 - .L_2384)


	//   ....[0]....
.L_2384:
        /*008c*/ 	.word	0x00000001
        /*0090*/ 	.byte	0xd0, 0xcd, 0x00, 0x00, 0x01, 0x00, 0x00, 0x00, 0x90, 0xcf, 0x00, 0x00


	//----- nvinfo : EIATTR_MERCURY_ISA_VERSION
	.align		4
.L_2385:
        /*009c*/ 	.byte	0x03, 0x5f
        /*009e*/ 	.short	0x0101


	//----- nvinfo : EIATTR_SYSCALL_OFFSETS
	.align		4
        /*00a0*/ 	.byte	0x04, 0x46
        /*00a2*/ 	.short	(.L_2387 - .L_2386)


	//   ....[0]....
.L_2386:
        /*00a4*/ 	.word	0x00000fb0


	//   ....[1]....
        /*00a8*/ 	.word	0x00001ed0


	//   ....[2]....
        /*00ac*/ 	.word	0x00002e70


	//   ....[3]....
        /*00b0*/ 	.word	0x00003d90


	//   ....[4]....
        /*00b4*/ 	.word	0x00004d40


	//   ....[5]....
        /*00b8*/ 	.word	0x00005c60


	//   ....[6]....
        /*00bc*/ 	.word	0x00006bf0


	//   ....[7]....
        /*00c0*/ 	.word	0x00007b20


	//   ....[8]....
        /*00c4*/ 	.word	0x00009770


	//   ....[9]....
        /*00c8*/ 	.word	0x0000a950


	//   ....[10]....
        /*00cc*/ 	.word	0x0000bad0


	//   ....[11]....
        /*00d0*/ 	.word	0x0000cc80


	//----- nvinfo : EIATTR_EXIT_INSTR_OFFSETS
	.align		4
.L_2387:
        /*00d4*/ 	.byte	0x04, 0x1c
        /*00d6*/ 	.short	(.L_2389 - .L_2388)


	//   ....[0]....
.L_2388:
        /*00d8*/ 	.word	0x0000bb70


	//   ....[1]....
        /*00dc*/ 	.word	0x0000bcc0


	//   ....[2]....
        /*00e0*/ 	.word	0x0000bd00


	//   ....[3]....
        /*00e4*/ 	.word	0x0000bd90


	//   ....[4]....
        /*00e8*/ 	.word	0x0000bdc0


	//   ....[5]....
        /*00ec*/ 	.word	0x0000bdf0


	//   ....[6]....
        /*00f0*/ 	.word	0x0000bec0


	//   ....[7]....
        /*00f4*/ 	.word	0x0000bf40


	//   ....[8]....
        /*00f8*/ 	.word	0x0000c020


	//   ....[9]....
        /*00fc*/ 	.word	0x0000c0b0


	//   ....[10]....
        /*0100*/ 	.word	0x0000c0d0


	//   ....[11]....
        /*0104*/ 	.word	0x0000c190


	//   ....[12]....
        /*0108*/ 	.word	0x0000c1c0


	//   ....[13]....
        /*010c*/ 	.word	0x0000c390


	//   ....[14]....
        /*0110*/ 	.word	0x0000c530


	//   ....[15]....
        /*0114*/ 	.word	0x0000c5b0


	//   ....[16]....
        /*0118*/ 	.word	0x0000c660


	//   ....[17]....
        /*011c*/ 	.word	0x0000c820


	//   ....[18]....
        /*0120*/ 	.word	0x0000c9e0


	//   ....[19]....
        /*0124*/ 	.word	0x0000cb80


	//   ....[20]....
        /*0128*/ 	.word	0x0000cc90


	//   ....[21]....
        /*012c*/ 	.word	0x0000ccc0


	//   ....[22]....
        /*0130*/ 	.word	0x0000ccf0


	//----- nvinfo : EIATTR_MAX_THREADS
	.align		4
.L_2389:
        /*0134*/ 	.byte	0x04, 0x05
        /*0136*/ 	.short	(.L_2391 - .L_2390)
.L_2390:
        /*0138*/ 	.word	0x00000080
        /*013c*/ 	.word	0x00000001
        /*0140*/ 	.word	0x00000001


	//----- nvinfo : EIATTR_CRS_STACK_SIZE
	.align		4
.L_2391:
        /*0144*/ 	.byte	0x04, 0x1e
        /*0146*/ 	.short	(.L_2393 - .L_2392)
.L_2392:
        /*0148*/ 	.word	0x00000000


	//----- nvinfo : EIATTR_CBANK_PARAM_SIZE
	.align		4
.L_2393:
        /*014c*/ 	.byte	0x03, 0x19
        /*014e*/ 	.short	0x0038


	//----- nvinfo : EIATTR_PARAM_CBANK
	.align		4
        /*0150*/ 	.byte	0x04, 0x0a
        /*0152*/ 	.short	(.L_2395 - .L_2394)
	.align		4
.L_2394:
        /*0154*/ 	.word	index@(.nv.constant0._ZN2at6native27unrolled_elementwise_kernelIZZZNS0_26logit_backward_kernel_cudaERNS_18TensorIteratorBaseERKN3c106ScalarEENKUlvE_clEvENKUlvE_clEvEUlddE_St5arrayIPcLm3EELi4E23TrivialOffsetCalculatorILi2EjESE_ILi1EjENS0_6memory12LoadWithCastILi2EEENSH_13StoreWithCastILi1EEEEEviT_T0_T2_T3_T4_T5_)
        /*0158*/ 	.short	0x0210
        /*015a*/ 	.short	0x0038


	//----- nvinfo : EIATTR_SW_WAR
	.align		4
.L_2395:
        /*015c*/ 	.byte	0x04, 0x36
        /*015e*/ 	.short	(.L_2397 - .L_2396)
.L_2396:
        /*0160*/ 	.word	0x00000008
.L_2397:


//--------------------- .nv.info._ZN2at6native18elementwise_kernelILi128ELi2EZNS0_22gpu_kernel_impl_nocastIZZZNS0_26logit_backward_kernel_cudaERNS_18TensorIteratorBaseERKN3c106ScalarEENKUlvE_clEvENKUlvE_clEvEUlddE_EEvS4_RKT_EUliE_EEviT1_ --------------------------
	.section	.nv.info._ZN2at6native18elementwise_kernelILi128ELi2EZNS0_22gpu_kernel_impl_nocastIZZZNS0_26logit_backward_kernel_cudaERNS_18TensorIteratorBaseERKN3c106ScalarEENKUlvE_clEvENKUlvE_clEvEUlddE_EEvS4_RKT_EUliE_EEviT1_,"",@"SHT_CUDA_INFO"
	.sectionflags	@""
	.align	4


	//----- nvinfo : EIATTR_CUDA_API_VERSION
	.align		4
        /*0000*/ 	.byte	0x04, 0x37
        /*0002*/ 	.short	(.L_2399 - .L_2398)
.L_2398:
        /*0004*/ 	.word	0x00000082


	//----- nvinfo : EIATTR_KPARAM_INFO
	.align		4
.L_2399:
        /*0008*/ 	.byte	0x04, 0x17
        /*000a*/ 	.short	(.L_2401 - .L_2400)
.L_2400:
        /*000c*/ 	.word	0x00000000
        /*0010*/ 	.short	0x0001
        /*0012*/ 	.short	0x0008
        /*0014*/ 	.byte	0x00, 0xf0, 0x21, 0x0a


	//----- nvinfo : EIATTR_KPARAM_INFO
	.align		4
.L_2401:
        /*0018*/ 	.byte	0x04, 0x17
        /*001a*/ 	.short	(.L_2403 - .L_2402)
.L_2402:
        /*001c*/ 	.word	0x00000000
        /*0020*/ 	.short	0x0000
        /*0022*/ 	.short	0x0000
        /*0024*/ 	.byte	0x00, 0xf0, 0x11, 0x00


	//----- nvinfo : EIATTR_SPARSE_MMA_MASK
	.align		4
.L_2403:
        /*0028*/ 	.byte	0x03, 0x50
        /*002a*/ 	.short	0x0000


	//----- nvinfo : EIATTR_MAXREG_COUNT
	.align		4
        /*002c*/ 	.byte	0x03, 0x1b
        /*002e*/ 	.short	0x0080


	//----- nvinfo : EIATTR_MERCURY_ISA_VERSION
	.align		4
        /*0030*/ 	.byte	0x03, 0x5f
        /*0032*/ 	.short	0x0101


	//----- nvinfo : EIATTR_EXIT_INSTR_OFFSETS
	.align		4
        /*0034*/ 	.byte	0x04, 0x1c
        /*0036*/ 	.short	(.L_2405 - .L_2404)


	//   ....[0]....
.L_2404:
        /*0038*/ 	.word	0x00001990


	//   ....[1]....
        /*003c*/ 	.word	0x00003250


	//----- nvinfo : EIATTR_MAX_THREADS
	.align		4
.L_2405:
        /*0040*/ 	.byte	0x04, 0x05
        /*0042*/ 	.short	(.L_2407 - .L_2406)
.L_2406:
        /*0044*/ 	.word	0x00000080
        /*0048*/ 	.word	0x00000001
        /*004c*/ 	.word	0x00000001


	//----- nvinfo : EIATTR_CRS_STACK_SIZE
	.align		4
.L_2407:
        /*0050*/ 	.byte	0x04, 0x1e
        /*0052*/ 	.short	(.L_2409 - .L_2408)
.L_2408:
        /*0054*/ 	.word	0x00000000


	//----- nvinfo : EIATTR_CBANK_PARAM_SIZE
	.align		4
.L_2409:
        /*0058*/ 	.byte	0x03, 0x19
        /*005a*/ 	.short	0x0290


	//----- nvinfo : EIATTR_PARAM_CBANK
	.align		4
        /*005c*/ 	.byte	0x04, 0x0a
        /*005e*/ 	.short	(.L_2411 - .L_2410)
	.align		4
.L_2410:
        /*0060*/ 	.word	index@(.nv.constant0._ZN2at6native18elementwise_kernelILi128ELi2EZNS0_22gpu_kernel_impl_nocastIZZZNS0_26logit_backward_kernel_cudaERNS_18TensorIteratorBaseERKN3c106ScalarEENKUlvE_clEvENKUlvE_clEvEUlddE_EEvS4_RKT_EUliE_EEviT1_)
        /*0064*/ 	.short	0x0210
        /*0066*/ 	.short	0x0290


	//----- nvinfo : EIATTR_SW_WAR
	.align		4
.L_2411:
        /*0068*/ 	.byte	0x04, 0x36
        /*006a*/ 	.short	(.L_2413 - .L_2412)
.L_2412:
        /*006c*/ 	.word	0x00000008
.L_2413:


//--------------------- .nv.info._ZN2at6native27unrolled_elementwise_kernelIZZZNS0_26logit_backward_kernel_cudaERNS_18TensorIteratorBaseERKN3c106ScalarEENKUlvE_clEvENKUlvE_clEvEUlddE_St5arrayIPcLm3EELi4E23TrivialOffsetCalculatorILi2EjESE_ILi1EjENS0_6memory15LoadWithoutCastENSH_16StoreWithoutCastEEEviT_T0_T2_T3_T4_T5_ --------------------------
	.section	.nv.info._ZN2at6native27unrolled_elementwise_kernelIZZZNS0_26logit_backward_kernel_cudaERNS_18TensorIteratorBaseERKN3c106ScalarEENKUlvE_clEvENKUlvE_clEvEUlddE_St5arrayIPcLm3EELi4E23TrivialOffsetCalculatorILi2EjESE_ILi1EjENS0_6memory15LoadWithoutCastENSH_16StoreWithoutCastEEEviT_T0_T2_T3_T4_T5_,"",@"SHT_CUDA_INFO"
	.sectionflags	@""
	.align	4


	//----- nvinfo : EIATTR_CUDA_API_VERSION
	.align		4
        /*0000*/ 	.byte	0x04, 0x37
        /*0002*/ 	.short	(.L_2415 - .L_2414)
.L_2414:
        /*0004*/ 	.word	0x00000082


	//----- nvinfo : EIATTR_KPARAM_INFO
	.align		4
.L_2415:
        /*0008*/ 	.byte	0x04, 0x17
        /*000a*/ 	.short	(.L_2417 - .L_2416)
.L_2416:
        /*000c*/ 	.word	0x00000000
        /*0010*/ 	.short	0x0006
        /*0012*/ 	.short	0x0023
        /*0014*/ 	.byte	0x00, 0xf0, 0x05, 0x00


	//----- nvinfo : EIATTR_KPARAM_INFO
	.align		4
.L_2417:
        /*0018*/ 	.byte	0x04, 0x17
        /*001a*/ 	.short	(.L_2419 - .L_2418)
.L_2418:
        /*001c*/ 	.word	0x00000000
        /*0020*/ 	.short	0x0005
        /*0022*/ 	.short	0x0022
        /*0024*/ 	.byte	0x00, 0xf0, 0x05, 0x00


	//----- nvinfo : EIATTR_KPARAM_INFO
	.align		4
.L_2419:
        /*0028*/ 	.byte	0x04, 0x17
        /*002a*/ 	.short	(.L_2421 - .L_2420)
.L_2420:
        /*002c*/ 	.word	0x00000000
        /*0030*/ 	.short	0x0004
        /*0032*/ 	.short	0x0021
        /*0034*/ 	.byte	0x00, 0xf0, 0x05, 0x00


	//----- nvinfo : EIATTR_KPARAM_INFO
	.align		4
.L_2421:
        /*0038*/ 	.byte	0x04, 0x17
        /*003a*/ 	.short	(.L_2423 - .L_2422)
.L_2422:
        /*003c*/ 	.word	0x00000000
        /*0040*/ 	.short	0x0003
        /*0042*/ 	.short	0x0020
        /*0044*/ 	.byte	0x00, 0xf0, 0x05, 0x00


	//----- nvinfo : EIATTR_KPARAM_INFO
	.align		4
.L_2423:
        /*0048*/ 	.byte	0x04, 0x17
        /*004a*/ 	.short	(.L_2425 - .L_2424)
.L_2424:
        /*004c*/ 	.word	0x00000000
        /*0050*/ 	.short	0x0002
        /*0052*/ 	.short	0x0008
        /*0054*/ 	.byte	0x00, 0xf0, 0x61, 0x00


	//----- nvinfo : EIATTR_KPARAM_INFO
	.align		4
.L_2425:
        /*0058*/ 	.byte	0x04, 0x17
        /*005a*/ 	.short	(.L_2427 - .L_2426)
.L_2426:
        /*005c*/ 	.word	0x00000000
        /*0060*/ 	.short	0x0001
        /*0062*/ 	.short	0x0004
        /*0064*/ 	.byte	0x00, 0xf0, 0x05, 0x00


	//----- nvinfo : EIATTR_KPARAM_INFO
	.align		4
.L_2427:
        /*0068*/ 	.byte	0x04, 0x17
        /*006a*/ 	.short	(.L_2429 - .L_2428)
.L_2428:
        /*006c*/ 	.word	0x00000000
        /*0070*/ 	.short	0x0000
        /*0072*/ 	.short	0x0000
        /*0074*/ 	.byte	0x00, 0xf0, 0x11, 0x00


	//----- nvinfo : EIATTR_SPARSE_MMA_MASK
	.align		4
.L_2429:
        /*0078*/ 	.byte	0x03, 0x50
        /*007a*/ 	.short	0x0000


	//----- nvinfo : EIATTR_MAXREG_COUNT
	.align		4
        /*007c*/ 	.byte	0x03, 0x1b
        /*007e*/ 	.short	0x00ff


	//----- nvinfo : EIATTR_MERCURY_ISA_VERSION
	.align		4
        /*0080*/ 	.byte	0x03, 0x5f
        /*0082*/ 	.short	0x0101


	//----- nvinfo : EIATTR_EXIT_INSTR_OFFSETS
	.align		4
        /*0084*/ 	.byte	0x04, 0x1c
        /*0086*/ 	.short	(.L_2431 - .L_2430)


	//   ....[0]....
.L_2430:
        /*0088*/ 	.word	0x00000d50


	//   ....[1]....
        /*008c*/ 	.word	0x00000da0


	//----- nvinfo : EIATTR_MAX_THREADS
	.align		4
.L_2431:
        /*0090*/ 	.byte	0x04, 0x05
        /*0092*/ 	.short	(.L_2433 - .L_2432)
.L_2432:
        /*0094*/ 	.word	0x00000080
        /*0098*/ 	.word	0x00000001
        /*009c*/ 	.word	0x00000001


	//----- nvinfo : EIATTR_CRS_STACK_SIZE
	.align		4
.L_2433:
        /*00a0*/ 	.byte	0x04, 0x1e
        /*00a2*/ 	.short	(.L_2435 - .L_2434)
.L_2434:
        /*00a4*/ 	.word	0x00000000


	//----- nvinfo : EIATTR_CBANK_PARAM_SIZE
	.align		4
.L_2435:
        /*00a8*/ 	.byte	0x03, 0x19
        /*00aa*/ 	.short	0x0024


	//----- nvinfo : EIATTR_PARAM_CBANK
	.align		4
        /*00ac*/ 	.byte	0x04, 0x0a
        /*00ae*/ 	.short	(.L_2437 - .L_2436)
	.align		4
.L_2436:
        /*00b0*/ 	.word	index@(.nv.constant0._ZN2at6native27unrolled_elementwise_kernelIZZZNS0_26logit_backward_kernel_cudaERNS_18TensorIteratorBaseERKN3c106ScalarEENKUlvE_clEvENKUlvE_clEvEUlddE_St5arrayIPcLm3EELi4E23TrivialOffsetCalculatorILi2EjESE_ILi1EjENS0_6memory15LoadWithoutCastENSH_16StoreWithoutCastEEEviT_T0_T2_T3_T4_T5_)
        /*00b4*/ 	.short	0x0210
        /*00b6*/ 	.short	0x0024


	//----- nvinfo : EIATTR_SW_WAR
	.align		4
.L_2437:
        /*00b8*/ 	.byte	0x04, 0x36
        /*00ba*/ 	.short	(.L_2439 - .L_2438)
.L_2438:
        /*00bc*/ 	.word	0x00000008
.L_2439:


//--------------------- .nv.info._ZN2at6native29vectorized_elementwise_kernelILi2EZZZNS0_26logit_backward_kernel_cudaERNS_18TensorIteratorBaseERKN3c106ScalarEENKUlvE_clEvENKUlvE_clEvEUlddE_St5arrayIPcLm3EEEEviT0_T1_ --------------------------
	.section	.nv.info._ZN2at6native29vectorized_elementwise_kernelILi2EZZZNS0_26logit_backward_kernel_cudaERNS_18TensorIteratorBaseERKN3c106ScalarEENKUlvE_clEvENKUlvE_clEvEUlddE_St5arrayIPcLm3EEEEviT0_T1_,"",@"SHT_CUDA_INFO"
	.sectionflags	@""
	.align	4


	//----- nvinfo : EIATTR_CUDA_API_VERSION
	.align		4
        /*0000*/ 	.byte	0x04, 0x37
        /*0002*/ 	.short	(.L_2441 - .L_2440)
.L_2440:
        /*0004*/ 	.word	0x00000082


	//----- nvinfo : EIATTR_KPARAM_INFO
	.align		4
.L_2441:
        /*0008*/ 	.byte	0x04, 0x17
        /*000a*/ 	.short	(.L_2443 - .L_2442)
.L_2442:
        /*000c*/ 	.word	0x00000000
        /*0010*/ 	.short	0x0002
        /*0012*/ 	.short	0x0008
        /*0014*/ 	.byte	0x00, 0xf0, 0x61, 0x00


	//----- nvinfo : EIATTR_KPARAM_INFO
	.align		4
.L_2443:
        /*0018*/ 	.byte	0x04, 0x17
        /*001a*/ 	.short	(.L_2445 - .L_2444)
.L_2444:
        /*001c*/ 	.word	0x00000000
        /*0020*/ 	.short	0x0001
        /*0022*/ 	.short	0x0004
        /*0024*/ 	.byte	0x00, 0xf0, 0x05, 0x00


	//----- nvinfo : EIATTR_KPARAM_INFO
	.align		4
.L_2445:
        /*0028*/ 	.byte	0x04, 0x17
        /*002a*/ 	.short	(.L_2447 - .L_2446)
.L_2446:
        /*002c*/ 	.word	0x00000000
        /*0030*/ 	.short	0x0000
        /*0032*/ 	.short	0x0000
        /*0034*/ 	.byte	0x00, 0xf0, 0x11, 0x00


	//----- nvinfo : EIATTR_SPARSE_MMA_MASK
	.align		4
.L_2447:
        /*0038*/ 	.byte	0x03, 0x50
        /*003a*/ 	.short	0x0000


	//----- nvinfo : EIATTR_MAXREG_COUNT
	.align		4
        /*003c*/ 	.byte	0x03, 0x1b
        /*003e*/ 	.short	0x00ff


	//----- nvinfo : EIATTR_MERCURY_ISA_VERSION
	.align		4
        /*0040*/ 	.byte	0x03, 0x5f
        /*0042*/ 	.short	0x0101


	//----- nvinfo : EIATTR_EXIT_INSTR_OFFSETS
	.align		4
        /*0044*/ 	.byte	0x04, 0x1c
        /*0046*/ 	.short	(.L_2449 - .L_2448)


	//   ....[0]....
.L_2448:
        /*0048*/ 	.word	0x00001260


	//   ....[1]....
        /*004c*/ 	.word	0x00002d40


	//   ....[2]....
        /*0050*/ 	.word	0x00002d90


	//----- nvinfo : EIATTR_MAX_THREADS
	.align		4
.L_2449:
        /*0054*/ 	.byte	0x04, 0x05
        /*0056*/ 	.short	(.L_2451 - .L_2450)
.L_2450:
        /*0058*/ 	.word	0x00000080
        /*005c*/ 	.word	0x00000001
        /*0060*/ 	.word	0x00000001


	//----- nvinfo : EIATTR_CRS_STACK_SIZE
	.align		4
.L_2451:
        /*0064*/ 	.byte	0x04, 0x1e
        /*0066*/ 	.short	(.L_2453 - .L_2452)
.L_2452:
        /*0068*/ 	.word	0x00000000


	//----- nvinfo : EIATTR_CBANK_PARAM_SIZE
	.align		4
.L_2453:
        /*006c*/ 	.byte	0x03, 0x19
        /*006e*/ 	.short	0x0020


	//----- nvinfo : EIATTR_PARAM_CBANK
	.align		4
        /*0070*/ 	.byte	0x04, 0x0a
        /*0072*/ 	.short	(.L_2455 - .L_2454)
	.align		4
.L_2454:
        /*0074*/ 	.word	index@(.nv.constant0._ZN2at6native29vectorized_elementwise_kernelILi2EZZZNS0_26logit_backward_kernel_cudaERNS_18TensorIteratorBaseERKN3c106ScalarEENKUlvE_clEvENKUlvE_clEvEUlddE_St5arrayIPcLm3EEEEviT0_T1_)
        /*0078*/ 	.short	0x0210
        /*007a*/ 	.short	0x0020


	//----- nvinfo : EIATTR_SW_WAR
	.align		4
.L_2455:
        /*007c*/ 	.byte	0x04, 0x36
        /*007e*/ 	.short	(.L_2457 - .L_2456)
.L_2456:
        /*0080*/ 	.word	0x00000008
.L_2457:


//--------------------- .nv.info._ZN2at6native29vectorized_elementwise_kernelILi4EZZZNS0_26logit_backward_kernel_cudaERNS_18TensorIteratorBaseERKN3c106ScalarEENKUlvE_clEvENKUlvE_clEvEUlddE_St5arrayIPcLm3EEEEviT0_T1_ --------------------------
	.section	.nv.info._ZN2at6native29vectorized_elementwise_kernelILi4EZZZNS0_26logit_backward_kernel_cudaERNS_18TensorIteratorBaseERKN3c106ScalarEENKUlvE_clEvENKUlvE_clEvEUlddE_St5arrayIPcLm3EEEEviT0_T1_,"",@"SHT_CUDA_INFO"
	.sectionflags	@""
	.align	4


	//----- nvinfo : EIATTR_CUDA_API_VERSION
	.align		4
        /*0000*/ 	.byte	0x04, 0x37
        /*0002*/ 	.short	(.L_2459 - .L_2458)
.L_2458:
        /*0004*/ 	.word	0x00000082


	//----- nvinfo : EIATTR_KPARAM_INFO
	.align		4
.L_2459:
        /*0008*/ 	.byte	0x04, 0x17
        /*000a*/ 	.short	(.L_2461 - .L_2460)
.L_2460:
        /*000c*/ 	.word	0x00000000
        /*0010*/ 	.short	0x0002
        /*0012*/ 	.short	0x0008
        /*0014*/ 	.byte	0x00, 0xf0, 0x61, 0x00


	//----- nvinfo : EIATTR_KPARAM_INFO
	.align		4
.L_2461:
        /*0018*/ 	.byte	0x04, 0x17
        /*001a*/ 	.short	(.L_2463 - .L_2462)
.L_2462:
        /*001c*/ 	.word	0x00000000
        /*0020*/ 	.short	0x0001
        /*0022*/ 	.short	0x0004
        /*0024*/ 	.byte	0x00, 0xf0, 0x05, 0x00


	//----- nvinfo : EIATTR_KPARAM_INFO
	.align		4
.L_2463:
        /*0028*/ 	.byte	0x04, 0x17
        /*002a*/ 	.short	(.L_2465 - .L_2464)
.L_2464:
        /*002c*/ 	.word	0x00000000
        /*0030*/ 	.short	0x0000
        /*0032*/ 	.short	0x0000
        /*0034*/ 	.byte	0x00, 0xf0, 0x11, 0x00


	//----- nvinfo : EIATTR_SPARSE_MMA_MASK
	.align		4
.L_2465:
        /*0038*/ 	.byte	0x03, 0x50
        /*003a*/ 	.short	0x0000


	//----- nvinfo : EIATTR_MAXREG_COUNT
	.align		4
        /*003c*/ 	.byte	0x03, 0x1b
        /*003e*/ 	.short	0x00ff


	//----- nvinfo : EIATTR_MERCURY_ISA_VERSION
	.align		4
        /*0040*/ 	.byte	0x03, 0x5f
        /*0042*/ 	.short	0x0101


	//----- nvinfo : EIATTR_EXIT_INSTR_OFFSETS
	.align		4
        /*0044*/ 	.byte	0x04, 0x1c
        /*0046*/ 	.short	(.L_2467 - .L_2466)


	//   ....[0]....
.L_2466:
        /*0048*/ 	.word	0x00001260


	//   ....[1]....
        /*004c*/ 	.word	0x00002d40


	//   ....[2]....
        /*0050*/ 	.word	0x00002d90


	//----- nvinfo : EIATTR_MAX_THREADS
	.align		4
.L_2467:
        /*0054*/ 	.byte	0x04, 0x05
        /*0056*/ 	.short	(.L_2469 - .L_2468)
.L_2468:
        /*0058*/ 	.word	0x00000080
        /*005c*/ 	.word	0x00000001
        /*0060*/ 	.word	0x00000001


	//----- nvinfo : EIATTR_CRS_STACK_SIZE
	.align		4
.L_2469:
        /*0064*/ 	.byte	0x04, 0x1e
        /*0066*/ 	.short	(.L_2471 - .L_2470)
.L_2470:
        /*0068*/ 	.word	0x00000000


	//----- nvinfo : EIATTR_CBANK_PARAM_SIZE
	.align		4
.L_2471:
        /*006c*/ 	.byte	0x03, 0x19
        /*006e*/ 	.short	0x0020


	//----- nvinfo : EIATTR_PARAM_CBANK
	.align		4
        /*0070*/ 	.byte	0x04, 0x0a
        /*0072*/ 	.short	(.L_2473 - .L_2472)
	.align		4
.L_2472:
        /*0074*/ 	.word	index@(.nv.constant0._ZN2at6native29vectorized_elementwise_kernelILi4EZZZNS0_26logit_backward_kernel_cudaERNS_18TensorIteratorBaseERKN3c106ScalarEENKUlvE_clEvENKUlvE_clEvEUlddE_St5arrayIPcLm3EEEEviT0_T1_)
        /*0078*/ 	.short	0x0210
        /*007a*/ 	.short	0x0020


	//----- nvinfo : EIATTR_SW_WAR
	.align		4
.L_2473:
        /*007c*/ 	.byte	0x04, 0x36
        /*007e*/ 	.short	(.L_2475 - .L_2474)
.L_2474:
        /*0080*/ 	.word	0x00000008
.L_2475:


//--------------------- .nv.info._ZN2at6native29vectorized_elementwise_kernelILi8EZZZNS0_26logit_backward_kernel_cudaERNS_18TensorIteratorBaseERKN3c106ScalarEENKUlvE_clEvENKUlvE_clEvEUlddE_St5arrayIPcLm3EEEEviT0_T1_ --------------------------
	.section	.nv.info._ZN2at6native29vectorized_elementwise_kernelILi8EZZZNS0_26logit_backward_kernel_cudaERNS_18TensorIteratorBaseERKN3c106ScalarEENKUlvE_clEvENKUlvE_clEvEUlddE_St5arrayIPcLm3EEEEviT0_T1_,"",@"SHT_CUDA_INFO"
	.sectionflags	@""
	.align	4


	//----- nvinfo : EIATTR_CUDA_API_VERSION
	.align		4
        /*0000*/ 	.byte	0x04, 0x37
        /*0002*/ 	.short	(.L_2477 - .L_2476)
.L_2476:
        /*0004*/ 	.word	0x00000082


	//----- nvinfo : EIATTR_KPARAM_INFO
	.align		4
.L_2477:
        /*0008*/ 	.byte	0x04, 0x17
        /*000a*/ 	.short	(.L_2479 - .L_2478)
.L_2478:
        /*000c*/ 	.word	0x00000000
        /*0010*/ 	.short	0x0002
        /*0012*/ 	.short	0x0008
        /*0014*/ 	.byte	0x00, 0xf0, 0x61, 0x00


	//----- nvinfo : EIATTR_KPARAM_INFO
	.align		4
.L_2479:
        /*0018*/ 	.byte	0x04, 0x17
        /*001a*/ 	.short	(.L_2481 - .L_2480)
.L_2480:
        /*001c*/ 	.word	0x00000000
        /*0020*/ 	.short	0x0001
        /*0022*/ 	.short	0x0004
        /*0024*/ 	.byte	0x00, 0xf0, 0x05, 0x00


	//----- nvinfo : EIATTR_KPARAM_INFO
	.align		4
.L_2481:
        /*0028*/ 	.byte	0x04, 0x17
        /*002a*/ 	.short	(.L_2483 - .L_2482)
.L_2482:
        /*002c*/ 	.word	0x00000000
        /*0030*/ 	.short	0x0000
        /*0032*/ 	.short	0x0000
        /*0034*/ 	.byte	0x00, 0xf0, 0x11, 0x00


	//----- nvinfo : EIATTR_SPARSE_MMA_MASK
	.align		4
.L_2483:
        /*0038*/ 	.byte	0x03, 0x50
        /*003a*/ 	.short	0x0000


	//----- nvinfo : EIATTR_MAXREG_COUNT
	.align		4
        /*003c*/ 	.byte	0x03, 0x1b
        /*003e*/ 	.short	0x00ff


	//----- nvinfo : EIATTR_MERCURY_ISA_VERSION
	.align		4
        /*0040*/ 	.byte	0x03, 0x5f
        /*0042*/ 	.short	0x0101


	//----- nvinfo : EIATTR_EXIT_INSTR_OFFSETS
	.align		4
        /*0044*/ 	.byte	0x04, 0x1c
        /*0046*/ 	.short	(.L_2485 - .L_2484)


	//   ....[0]....
.L_2484:
        /*0048*/ 	.word	0x00001260


	//   ....[1]....
        /*004c*/ 	.word	0x00002d40


	//   ....[2]....
        /*0050*/ 	.word	0x00002d90


	//----- nvinfo : EIATTR_MAX_THREADS
	.align		4
.L_2485:
        /*0054*/ 	.byte	0x04, 0x05
        /*0056*/ 	.short	(.L_2487 - .L_2486)
.L_2486:
        /*0058*/ 	.word	0x00000080
        /*005c*/ 	.word	0x00000001
        /*0060*/ 	.word	0x00000001


	//----- nvinfo : EIATTR_CRS_STACK_SIZE
	.align		4
.L_2487:
        /*0064*/ 	.byte	0x04, 0x1e
        /*0066*/ 	.short	(.L_2489 - .L_2488)
.L_2488:
        /*0068*/ 	.word	0x00000000


	//----- nvinfo : EIATTR_CBANK_PARAM_SIZE
	.align		4
.L_2489:
        /*006c*/ 	.byte	0x03, 0x19
        /*006e*/ 	.short	0x0020


	//----- nvinfo : EIATTR_PARAM_CBANK
	.align		4
        /*0070*/ 	.byte	0x04, 0x0a
        /*0072*/ 	.short	(.L_2491 - .L_2490)
	.align		4
.L_2490:
        /*0074*/ 	.word	index@(.nv.constant0._ZN2at6native29vectorized_elementwise_kernelILi8EZZZNS0_26logit_backward_kernel_cudaERNS_18TensorIteratorBaseERKN3c106ScalarEENKUlvE_clEvENKUlvE_clEvEUlddE_St5arrayIPcLm3EEEEviT0_T1_)
        /*0078*/ 	.short	0x0210
        /*007a*/ 	.short	0x0020


	//----- nvinfo : EIATTR_SW_WAR
	.align		4
.L_2491:
        /*007c*/ 	.byte	0x04, 0x36
        /*007e*/ 	.short	(.L_2493 - .L_2492)
.L_2492:
        /*0080*/ 	.word	0x00000008
.L_2493:


//--------------------- .nv.info._ZN2at6native18elementwise_kernelILi128ELi4EZNS0_15gpu_kernel_implIZZZNS0_28sigmoid_backward_kernel_cudaERNS_18TensorIteratorBaseEENKUlvE0_clEvENKUlvE2_clEvEUlN3c108BFloat16ES8_E_EEvS4_RKT_EUliE_EEviT1_ --------------------------
	.section	.nv.info._ZN2at6native18elementwise_kernelILi128ELi4EZNS0_15gpu_kernel_implIZZZNS0_28sigmoid_backward_kernel_cudaERNS_18TensorIteratorBaseEENKUlvE0_clEvENKUlvE2_clEvEUlN3c108BFloat16ES8_E_EEvS4_RKT_EUliE_EEviT1_,"",@"SHT_CUDA_INFO"
	.sectionflags	@""
	.align	4


	//----- nvinfo : EIATTR_CUDA_API_VERSION
	.align		4
        /*0000*/ 	.byte	0x04, 0x37
        /*0002*/ 	.short	(.L_2495 - .L_2494)
.L_2494:
        /*0004*/ 	.word	0x00000082


	//----- nvinfo : EIATTR_KPARAM_INFO
	.align		4
.L_2495:
        /*0008*/ 	.byte	0x04, 0x17
        /*000a*/ 	.short	(.L_2497 - .L_2496)
.L_2496:
        /*000c*/ 	.word	0x00000000
        /*0010*/ 	.short	0x0001
        /*0012*/ 	.short	0x0008
        /*0014*/ 	.byte	0x00, 0xf0, 0x21, 0x0a


	//----- nvinfo : EIATTR_KPARAM_INFO
	.align		4
.L_2497:
        /*0018*/ 	.byte	0x04, 0x17
        /*001a*/ 	.short	(.L_2499 - .L_2498)
.L_2498:
        /*001c*/ 	.word	0x00000000
        /*0020*/ 	.short	0x0000
        /*0022*/ 	.short	0x0000
        /*0024*/ 	.byte	0x00, 0xf0, 0x11, 0x00


	//----- nvinfo : EIATTR_SPARSE_MMA_MASK
	.align		4
.L_2499:
        /*0028*/ 	.byte	0x03, 0x50
        /*002a*/ 	.short	0x0000


	//----- nvinfo : EIATTR_MAXREG_COUNT
	.align		4
        /*002c*/ 	.byte	0x03, 0x1b
        /*002e*/ 	.short	0x0080


	//----- nvinfo : EIATTR_EXTERNS
	.align		4
        /*0030*/ 	.byte	0x04, 0x0f
        /*0032*/ 	.short	(.L_2501 - .L_2500)


	//   ....[0]....
	.align		4
.L_2500:
        /*0034*/ 	.word	index@(__assertfail)


	//----- nvinfo : EIATTR_MERCURY_ISA_VERSION
	.align		4
.L_2501:
        /*0038*/ 	.byte	0x03, 0x5f
        /*003a*/ 	.short	0x0101


	//----- nvinfo : EIATTR_SYSCALL_OFFSETS
	.align		4
        /*003c*/ 	.byte	0x04, 0x46
        /*003e*/ 	.short	(.L_2503 - .L_2502)


	//   ....[0]....
.L_2502:
        /*0040*/ 	.word	0x000026f0


	//   ....[1]....
        /*0044*/ 	.word	0x000036c0


	//   ....[2]....
        /*0048*/ 	.word	0x000046d0


	//   ....[3]....
        /*004c*/ 	.word	0x00006e10


	//   ....[4]....
        /*0050*/ 	.word	0x00007de0


	//   ....[5]....
        /*0054*/ 	.word	0x00008df0


	//   ....[6]....
        /*0058*/ 	.word	0x0000b520


	//   ....[7]....
        /*005c*/ 	.word	0x0000c4f0


	//   ....[8]....
        /*0060*/ 	.word	0x0000d500


	//   ....[9]....
        /*0064*/ 	.word	0x0000fc20


	//   ....[10]....
        /*0068*/ 	.word	0x00010bf0


	//   ....[11]....
        /*006c*/ 	.word	0x00011c00


	//----- nvinfo : EIATTR_EXIT_INSTR_OFFSETS
	.align		4
.L_2503:
        /*0070*/ 	.byte	0x04, 0x1c
        /*0072*/ 	.short	(.L_2505 - .L_2504)


	//   ....[0]....
.L_2504:
        /*0074*/ 	.word	0x0000d5d0


	//   ....[1]....
        /*0078*/ 	.word	0x00010e30


	//   ....[2]....
        /*007c*/ 	.word	0x00010e70


	//   ....[3]....
        /*0080*/ 	.word	0x00010f10


	//   ....[4]....
        /*0084*/ 	.word	0x00010f50


	//   ....[5]....
        /*0088*/ 	.word	0x00010f90


	//   ....[6]....
        /*008c*/ 	.word	0x00011020


	//   ....[7]....
        /*0090*/ 	.word	0x00011060


	//   ....[8]....
        /*0094*/ 	.word	0x00011100


	//   ....[9]....
        /*0098*/ 	.word	0x00011150


	//   ....[10]....
        /*009c*/ 	.word	0x000111a0


	//   ....[11]....
        /*00a0*/ 	.word	0x00011270


	//   ....[12]....
        /*00a4*/ 	.word	0x000112d0


	//   ....[13]....
        /*00a8*/ 	.word	0x00011460


	//   ....[14]....
        /*00ac*/ 	.word	0x000115c0


	//   ....[15]....
        /*00b0*/ 	.word	0x000115e0


	//   ....[16]....
        /*00b4*/ 	.word	0x000116a0


	//   ....[17]....
        /*00b8*/ 	.word	0x00011820


	//   ....[18]....
        /*00bc*/ 	.word	0x000119a0


	//   ....[19]....
        /*00c0*/ 	.word	0x00011b00


	//   ....[20]....
        /*00c4*/ 	.word	0x00011c10


	//   ....[21]....
        /*00c8*/ 	.word	0x00011c50


	//   ....[22]....
        /*00cc*/ 	.word	0x00011c90


	//----- nvinfo : EIATTR_MAX_THREADS
	.align		4
.L_2505:
        /*00d0*/ 	.byte	0x04, 0x05
        /*00d2*/ 	.short	(.L_2507 - .L_2506)
.L_2506:
        /*00d4*/ 	.word	0x00000080
        /*00d8*/ 	.word	0x00000001
        /*00dc*/ 	.word	0x00000001


	//----- nvinfo : EIATTR_CRS_STACK_SIZE
	.align		4
.L_2507:
        /*00e0*/ 	.byte	0x04, 0x1e
        /*00e2*/ 	.short	(.L_2509 - .L_2508)
.L_2508:
        /*00e4*/ 	.word	0x00000000


	//----- nvinfo : EIATTR_CBANK_PARAM_SIZE
	.align		4
.L_2509:
        /*00e8*/ 	.byte	0x03, 0x19
        /*00ea*/ 	.short	0x0290


	//----- nvinfo : EIATTR_PARAM_CBANK
	.align		4
        /*00ec*/ 	.byte	0x04, 0x0a
        /*00ee*/ 	.short	(.L_2511 - .L_2510)
	.align		4
.L_2510:
        /*00f0*/ 	.word	index@(.nv.constant0._ZN2at6native18elementwise_kernelILi128ELi4EZNS0_15gpu_kernel_implIZZZNS0_28sigmoid_backward_kernel_cudaERNS_18TensorIteratorBaseEENKUlvE0_clEvENKUlvE2_clEvEUlN3c108BFloat16ES8_E_EEvS4_RKT_EUliE_EEviT1_)
        /*00f4*/ 	.short	0x0210
        /*00f6*/ 	.short	0x0290


	//----- nvinfo : EIATTR_SW_WAR
	.align		4
.L_2511:
        /*00f8*/ 	.byte	0x04, 0x36
        /*00fa*/ 	.short	(.L_2513 - .L_2512)
.L_2512:
        /*00fc*/ 	.word	0x00000008
.L_2513:


//--------------------- .nv.info._ZN2at6native27unrolled_elementwise_kernelIZZZNS0_28sigmoid_backward_kernel_cudaERNS_18TensorIteratorBaseEENKUlvE0_clEvENKUlvE2_clEvEUlN3c108BFloat16ES7_E_St5arrayIPcLm3EELi4E23TrivialOffsetCalculatorILi2EjESC_ILi1EjENS0_6memory12LoadWithCastILi2EEENSF_13StoreWithCastILi1EEEEEviT_T0_T2_T3_T4_T5_ --------------------------
	.section	.nv.info._ZN2at6native27unrolled_elementwise_kernelIZZZNS0_28sigmoid_backward_kernel_cudaERNS_18TensorIteratorBaseEENKUlvE0_clEvENKUlvE2_clEvEUlN3c108BFloat16ES7_E_St5arrayIPcLm3EELi4E23TrivialOffsetCalculatorILi2EjESC_ILi1EjENS0_6memory12LoadWithCastILi2EEENSF_13StoreWithCastILi1EEEEEviT_T0_T2_T3_T4_T5_,"",@"SHT_CUDA_INFO"
	.sectionflags	@""
	.align	4


	//----- nvinfo : EIATTR_CUDA_API_VERSION
	.align		4
        /*0000*/ 	.byte	0x04, 0x37
        /*0002*/ 	.short	(.L_2515 - .L_2514)
.L_2514:
        /*0004*/ 	.word	0x00000082


	//----- nvinfo : EIATTR_KPARAM_INFO
	.align		4
.L_2515:
        /*0008*/ 	.byte	0x04, 0x17
        /*000a*/ 	.short	(.L_2517 - .L_2516)
.L_2516:
        /*000c*/ 	.word	0x00000000
        /*0010*/ 	.short	0x0006
        /*0012*/ 	.short	0x0030
        /*0014*/ 	.byte	0x00, 0xf0, 0x21, 0x00


	//----- nvinfo : EIATTR_KPARAM_INFO
	.align		4
.L_2517:
        /*0018*/ 	.byte	0x04, 0x17
        /*001a*/ 	.short	(.L_2519 - .L_2518)
.L_2518:
        /*001c*/ 	.word	0x00000000
        /*0020*/ 	.short	0x0005
        /*0022*/ 	.short	0x0024
        /*0024*/ 	.byte	0x00, 0xf0, 0x31, 0x00


	//----- nvinfo : EIATTR_KPARAM_INFO
	.align		4
.L_2519:
        /*0028*/ 	.byte	0x04, 0x17
        /*002a*/ 	.short	(.L_2521 - .L_2520)
.L_2520:
        /*002c*/ 	.word	0x00000000
        /*0030*/ 	.short	0x0004
        /*0032*/ 	.short	0x0021
        /*0034*/ 	.byte	0x00, 0xf0, 0x05, 0x00


	//----- nvinfo : EIATTR_KPARAM_INFO
	.align		4
.L_2521:
        /*0038*/ 	.byte	0x04, 0x17
        /*003a*/ 	.short	(.L_2523 - .L_2522)
.L_2522:
        /*003c*/ 	.word	0x00000000
        /*0040*/ 	.short	0x0003
        /*0042*/ 	.short	0x0020
        /*0044*/ 	.byte	0x00, 0xf0, 0x05, 0x00


	//----- nvinfo : EIATTR_KPARAM_INFO
	.align		4
.L_2523:
        /*0048*/ 	.byte	0x04, 0x17
        /*004a*/ 	.short	(.L_2525 - .L_2524)
.L_2524:
        /*004c*/ 	.word	0x00000000
        /*0050*/ 	.short	0x0002
        /*0052*/ 	.short	0x0008
        /*0054*/ 	.byte	0x00, 0xf0, 0x61, 0x00


	//----- nvinfo : EIATTR_KPARAM_INFO
	.align		4
.L_2525:
        /*0058*/ 	.byte	0x04, 0x17
        /*005a*/ 	.short	(.L_2527 - .L_2526)
.L_2526:
        /*005c*/ 	.word	0x00000000
        /*0060*/ 	.short	0x0001
        /*0062*/ 	.short	0x0004
        /*0064*/ 	.byte	0x00, 0xf0, 0x05, 0x00


	//----- nvinfo : EIATTR_KPARAM_INFO
	.align		4
.L_2527:
        /*0068*/ 	.byte	0x04, 0x17
        /*006a*/ 	.short	(.L_2529 - .L_2528)
.L_2528:
        /*006c*/ 	.word	0x00000000
        /*0070*/ 	.short	0x0000
        /*0072*/ 	.short	0x0000
        /*0074*/ 	.byte	0x00, 0xf0, 0x11, 0x00


	//----- nvinfo : EIATTR_SPARSE_MMA_MASK
	.align		4
.L_2529:
        /*0078*/ 	.byte	0x03, 0x50
        /*007a*/ 	.short	0x0000


	//----- nvinfo : EIATTR_MAXREG_COUNT
	.align		4
        /*007c*/ 	.byte	0x03, 0x1b
        /*007e*/ 	.short	0x00ff


	//----- nvinfo : EIATTR_EXTERNS
	.align		4
        /*0080*/ 	.byte	0x04, 0x0f
        /*0082*/ 	.short	(.L_2531 - .L_2530)


	//   ....[0]....
	.align		4
.L_2530:
        /*0084*/ 	.word	index@(__assertfail)


	//----- nvinfo : EIATTR_MERCURY_ISA_VERSION
	.align		4
.L_2531:
        /*0088*/ 	.byte	0x03, 0x5f
        /*008a*/ 	.short	0x0101


	//----- nvinfo : EIATTR_SYSCALL_OFFSETS
	.align		4
        /*008c*/ 	.byte	0x04, 0x46
        /*008e*/ 	.short	(.L_2533 - .L_2532)


	//   ....[0]....
.L_2532:
        /*0090*/ 	.word	0x000010f0


	//   ....[1]....
        /*0094*/ 	.word	0x000021b0


	//   ....[2]....
        /*0098*/ 	.word	0x000032f0


	//   ....[3]....
        /*009c*/ 	.word	0x000043b0


	//   ....[4]....
        /*00a0*/ 	.word	0x00005500


	//   ....[5]....
        /*00a4*/ 	.word	0x000065d0


	//   ....[6]....
        /*00a8*/ 	.word	0x00007700


	//   ....[7]....
        /*00ac*/ 	.word	0x000086e0


	//   ....[8]....
        /*00b0*/ 	.word	0x00009bc0


	//   ....[9]....
        /*00b4*/ 	.word	0x0000abe0


	//   ....[10]....
        /*00b8*/ 	.word	0x0000bbc0


	//   ....[11]....
        /*00bc*/ 	.word	0x0000cba0


	//----- nvinfo : EIATTR_EXIT_INSTR_OFFSETS
	.align		4
.L_2533:
        /*00c0*/ 	.byte	0x04, 0x1c
        /*00c2*/ 	.short	(.L_2535 - .L_2534)


	//   ....[0]....
.L_2534:
        /*00c4*/ 	.word	0x0000bc80


	//   ....[1]....
        /*00c8*/ 	.word	0x0000bdd0


	//   ....[2]....
        /*00cc*/ 	.word	0x0000be10


	//   ....[3]....
        /*00d0*/ 	.word	0x0000beb0


	//   ....[4]....
        /*00d4*/ 	.word	0x0000bef0


	//   ....[5]....
        /*00d8*/ 	.word	0x0000bf30


	//   ....[6]....
        /*00dc*/ 	.word	0x0000bfc0


	//   ....[7]....
        /*00e0*/ 	.word	0x0000c000


	//   ....[8]....
        /*00e4*/ 	.word	0x0000c0a0


	//   ....[9]....
        /*00e8*/ 	.word	0x0000c0f0


	//   ....[10]....
        /*00ec*/ 	.word	0x0000c140


	//   ....[11]....
        /*00f0*/ 	.word	0x0000c210


	//   ....[12]....
        /*00f4*/ 	.word	0x0000c270


	//   ....[13]....
        /*00f8*/ 	.word	0x0000c400


	//   ....[14]....
        /*00fc*/ 	.word	0x0000c560


	//   ....[15]....
        /*0100*/ 	.word	0x0000c580


	//   ....[16]....
        /*0104*/ 	.word	0x0000c640


	//   ....[17]....
        /*0108*/ 	.word	0x0000c7c0


	//   ....[18]....
        /*010c*/ 	.word	0x0000c940


	//   ....[19]....
        /*0110*/ 	.word	0x0000caa0


	//   ....[20]....
        /*0114*/ 	.word	0x0000cbb0


	//   ....[21]....
        /*0118*/ 	.word	0x0000cbf0


	//   ....[22]....
        /*011c*/ 	.word	0x0000cc30


	//----- nvinfo : EIATTR_MAX_THREADS
	.align		4
.L_2535:
        /*0120*/ 	.byte	0x04, 0x05
        /*0122*/ 	.short	(.L_2537 - .L_2536)
.L_2536:
        /*0124*/ 	.word	0x00000080
        /*0128*/ 	.word	0x00000001
        /*012c*/ 	.word	0x00000001


	//----- nvinfo : EIATTR_CRS_STACK_SIZE
	.align		4
.L_2537:
        /*0130*/ 	.byte	0x04, 0x1e
        /*0132*/ 	.short	(.L_2539 - .L_2538)
.L_2538:
        /*0134*/ 	.word	0x00000000


	//----- nvinfo : EIATTR_CBANK_PARAM_SIZE
	.align		4
.L_2539:
        /*0138*/ 	.byte	0x03, 0x19
        /*013a*/ 	.short	0x0038


	//----- nvinfo : EIATTR_PARAM_CBANK
	.align		4
        /*013c*/ 	.byte	0x04, 0x0a
        /*013e*/ 	.short	(.L_2541 - .L_2540)
	.align		4
.L_2540:
        /*0140*/ 	.word	index@(.nv.constant0._ZN2at6native27unrolled_elementwise_kernelIZZZNS0_28sigmoid_backward_kernel_cudaERNS_18TensorIteratorBaseEENKUlvE0_clEvENKUlvE2_clEvEUlN3c108BFloat16ES7_E_St5arrayIPcLm3EELi4E23TrivialOffsetCalculatorILi2EjESC_ILi1EjENS0_6memory12LoadWithCastILi2EEENSF_13StoreWithCastILi1EEEEEviT_T0_T2_T3_T4_T5_)
        /*0144*/ 	.short	0x0210
        /*0146*/ 	.short	0x0038


	//----- nvinfo : EIATTR_SW_WAR
	.align		4
.L_2541:
        /*0148*/ 	.byte	0x04, 0x36
        /*014a*/ 	.short	(.L_2543 - .L_2542)
.L_2542:
        /*014c*/ 	.word	0x00000008
.L_2543:


//--------------------- .nv.info._ZN2at6native18elementwise_kernelILi128ELi4EZNS0_22gpu_kernel_impl_nocastIZZZNS0_28sigmoid_backward_kernel_cudaERNS_18TensorIteratorBaseEENKUlvE0_clEvENKUlvE2_clEvEUlN3c108BFloat16ES8_E_EEvS4_RKT_EUliE_EEviT1_ --------------------------
	.section	.nv.info._ZN2at6native18elementwise_kernelILi128ELi4EZNS0_22gpu_kernel_impl_nocastIZZZNS0_28sigmoid_backward_kernel_cudaERNS_18TensorIteratorBaseEENKUlvE0_clEvENKUlvE2_clEvEUlN3c108BFloat16ES8_E_EEvS4_RKT_EUliE_EEviT1_,"",@"SHT_CUDA_INFO"
	.sectionflags	@""
	.align	4


	//----- nvinfo : EIATTR_CUDA_API_VERSION
	.align		4
        /*0000*/ 	.byte	0x04, 0x37
        /*0002*/ 	.short	(.L_2545 - .L_2544)
.L_2544:
        /*0004*/ 	.word	0x00000082


	//----- nvinfo : EIATTR_KPARAM_INFO
	.align		4
.L_2545:
        /*0008*/ 	.byte	0x04, 0x17
        /*000a*/ 	.short	(.L_2547 - .L_2546)
.L_2546:
        /*000c*/ 	.word	0x00000000
        /*0010*/ 	.short	0x0001
        /*0012*/ 	.short	0x0008
        /*0014*/ 	.byte	0x00, 0xf0, 0x21, 0x0a


	//----- nvinfo : EIATTR_KPARAM_INFO
	.align		4
.L_2547:
        /*0018*/ 	.byte	0x04, 0x17
        /*001a*/ 	.short	(.L_2549 - .L_2548)
.L_2548:
        /*001c*/ 	.word	0x00000000
        /*0020*/ 	.short	0x0000
        /*0022*/ 	.short	0x0000
        /*0024*/ 	.byte	0x00, 0xf0, 0x11, 0x00


	//----- nvinfo : EIATTR_SPARSE_MMA_MASK
	.align		4
.L_2549:
        /*0028*/ 	.byte	0x03, 0x50
        /*002a*/ 	.short	0x0000


	//----- nvinfo : EIATTR_MAXREG_COUNT
	.align		4
        /*002c*/ 	.byte	0x03, 0x1b
        /*002e*/ 	.short	0x0080


	//----- nvinfo : EIATTR_MERCURY_ISA_VERSION
	.align		4
        /*0030*/ 	.byte	0x03, 0x5f
        /*0032*/ 	.short	0x0101


	//----- nvinfo : EIATTR_EXIT_INSTR_OFFSETS
	.align		4
        /*0034*/ 	.byte	0x04, 0x1c
        /*0036*/ 	.short	(.L_2551 - .L_2550)


	//   ....[0]....
.L_2550:
        /*0038*/ 	.word	0x000047a0


	//   ....[1]....
        /*003c*/ 	.word	0x00005f20


	//----- nvinfo : EIATTR_MAX_THREADS
	.align		4
.L_2551:
        /*0040*/ 	.byte	0x04, 0x05
        /*0042*/ 	.short	(.L_2553 - .L_2552)
.L_2552:
        /*0044*/ 	.word	0x00000080
        /*0048*/ 	.word	0x00000001
        /*004c*/ 	.word	0x00000001


	//----- nvinfo : EIATTR_CRS_STACK_SIZE
	.align		4
.L_2553:
        /*0050*/ 	.byte	0x04, 0x1e
        /*0052*/ 	.short	(.L_2555 - .L_2554)
.L_2554:
        /*0054*/ 	.word	0x00000000


	//----- nvinfo : EIATTR_CBANK_PARAM_SIZE
	.align		4
.L_2555:
        /*0058*/ 	.byte	0x03, 0x19
        /*005a*/ 	.short	0x0290


	//----- nvinfo : EIATTR_PARAM_CBANK
	.align		4
        /*005c*/ 	.byte	0x04, 0x0a
        /*005e*/ 	.short	(.L_2557 - .L_2556)
	.align		4
.L_2556:
        /*0060*/ 	.word	index@(.nv.constant0._ZN2at6native18elementwise_kernelILi128ELi4EZNS0_22gpu_kernel_impl_nocastIZZZNS0_28sigmoid_backward_kernel_cudaERNS_18TensorIteratorBaseEENKUlvE0_clEvENKUlvE2_clEvEUlN3c108BFloat16ES8_E_EEvS4_RKT_EUliE_EEviT1_)
        /*0064*/ 	.short	0x0210
        /*0066*/ 	.short	0x0290


	//----- nvinfo : EIATTR_SW_WAR
	.align		4
.L_2557:
        /*0068*/ 	.byte	0x04, 0x36
        /*006a*/ 	.short	(.L_2559 - .L_2558)
.L_2558:
        /*006c*/ 	.word	0x00000008
.L_2559:


//--------------------- .nv.info._ZN2at6native27unrolled_elementwise_kernelIZZZNS0_28sigmoid_backward_kernel_cudaERNS_18TensorIteratorBaseEENKUlvE0_clEvENKUlvE2_clEvEUlN3c108BFloat16ES7_E_St5arrayIPcLm3EELi4E23TrivialOffsetCalculatorILi2EjESC_ILi1EjENS0_6memory15LoadWithoutCastENSF_16StoreWithoutCastEEEviT_T0_T2_T3_T4_T5_ --------------------------
	.section	.nv.info._ZN2at6native27unrolled_elementwise_kernelIZZZNS0_28sigmoid_backward_kernel_cudaERNS_18TensorIteratorBaseEENKUlvE0_clEvENKUlvE2_clEvEUlN3c108BFloat16ES7_E_St5arrayIPcLm3EELi4E23TrivialOffsetCalculatorILi2EjESC_ILi1EjENS0_6memory15LoadWithoutCastENSF_16StoreWithoutCastEEEviT_T0_T2_T3_T4_T5_,"",@"SHT_CUDA_INFO"
	.sectionflags	@""
	.align	4


	//----- nvinfo : EIATTR_CUDA_API_VERSION
	.align		4
        /*0000*/ 	.byte	0x04, 0x37
        /*0002*/ 	.short	(.L_2561 - .L_2560)
.L_2560:
        /*0004*/ 	.word	0x00000082


	//----- nvinfo : EIATTR_KPARAM_INFO
	.align		4
.L_2561:
        /*0008*/ 	.byte	0x04, 0x17
        /*000a*/ 	.short	(.L_2563 - .L_2562)
.L_2562:
        /*000c*/ 	.word	0x00000000
        /*0010*/ 	.short	0x0006
        /*0012*/ 	.short	0x0023
        /*0014*/ 	.byte	0x00, 0xf0, 0x05, 0x00


	//----- nvinfo : EIATTR_KPARAM_INFO
	.align		4
.L_2563:
        /*0018*/ 	.byte	0x04, 0x17
        /*001a*/ 	.short	(.L_2565 - .L_2564)
.L_2564:
        /*001c*/ 	.word	0x00000000
        /*0020*/ 	.short	0x0005
        /*0022*/ 	.short	0x0022
        /*0024*/ 	.byte	0x00, 0xf0, 0x05, 0x00


	//----- nvinfo : EIATTR_KPARAM_INFO
	.align		4
.L_2565:
        /*0028*/ 	.byte	0x04, 0x17
        /*002a*/ 	.short	(.L_2567 - .L_2566)
.L_2566:
        /*002c*/ 	.word	0x00000000
        /*0030*/ 	.short	0x0004
        /*0032*/ 	.short	0x0021
        /*0034*/ 	.byte	0x00, 0xf0, 0x05, 0x00


	//----- nvinfo : EIATTR_KPARAM_INFO
	.align		4
.L_2567:
        /*0038*/ 	.byte	0x04, 0x17
        /*003a*/ 	.short	(.L_2569 - .L_2568)
.L_2568:
        /*003c*/ 	.word	0x00000000
        /*0040*/ 	.short	0x0003
        /*0042*/ 	.short	0x0020
        /*0044*/ 	.byte	0x00, 0xf0, 0x05, 0x00


	//----- nvinfo : EIATTR_KPARAM_INFO
	.align		4
.L_2569:
        /*0048*/ 	.byte	0x04, 0x17
        /*004a*/ 	.short	(.L_2571 - .L_2570)
.L_2570:
        /*004c*/ 	.word	0x00000000
        /*0050*/ 	.short	0x0002
        /*0052*/ 	.short	0x0008
        /*0054*/ 	.byte	0x00, 0xf0, 0x61, 0x00


	//----- nvinfo : EIATTR_KPARAM_INFO
	.align		4
.L_2571:
        /*0058*/ 	.byte	0x04, 0x17
        /*005a*/ 	.short	(.L_2573 - .L_2572)
.L_2572:
        /*005c*/ 	.word	0x00000000
        /*0060*/ 	.short	0x0001
        /*0062*/ 	.short	0x0004
        /*0064*/ 	.byte	0x00, 0xf0, 0x05, 0x00


	//----- nvinfo : EIATTR_KPARAM_INFO
	.align		4
.L_2573:
        /*0068*/ 	.byte	0x04, 0x17
        /*006a*/ 	.short	(.L_2575 - .L_2574)
.L_2574:
        /*006c*/ 	.word	0x00000000
        /*0070*/ 	.short	0x0000
        /*0072*/ 	.short	0x0000
        /*0074*/ 	.byte	0x00, 0xf0, 0x11, 0x00


	//----- nvinfo : EIATTR_SPARSE_MMA_MASK
	.align		4
.L_2575:
        /*0078*/ 	.byte	0x03, 0x50
        /*007a*/ 	.short	0x0000


	//----- nvinfo : EIATTR_MAXREG_COUNT
	.align		4
        /*007c*/ 	.byte	0x03, 0x1b
        /*007e*/ 	.short	0x00ff


	//----- nvinfo : EIATTR_MERCURY_ISA_VERSION
	.align		4
        /*0080*/ 	.byte	0x03, 0x5f
        /*0082*/ 	.short	0x0101


	//----- nvinfo : EIATTR_EXIT_INSTR_OFFSETS
	.align		4
        /*0084*/ 	.byte	0x04, 0x1c
        /*0086*/ 	.short	(.L_2577 - .L_2576)


	//   ....[0]....
.L_2576:
        /*0088*/ 	.word	0x00000810


	//   ....[1]....
        /*008c*/ 	.word	0x00000860


	//----- nvinfo : EIATTR_MAX_THREADS
	.align		4
.L_2577:
        /*0090*/ 	.byte	0x04, 0x05
        /*0092*/ 	.short	(.L_2579 - .L_2578)
.L_2578:
        /*0094*/ 	.word	0x00000080
        /*0098*/ 	.word	0x00000001
        /*009c*/ 	.word	0x00000001


	//----- nvinfo : EIATTR_CRS_STACK_SIZE
	.align		4
.L_2579:
        /*00a0*/ 	.byte	0x04, 0x1e
        /*00a2*/ 	.short	(.L_2581 - .L_2580)
.L_2580:
        /*00a4*/ 	.word	0x00000000


	//----- nvinfo : EIATTR_CBANK_PARAM_SIZE
	.align		4
.L_2581:
        /*00a8*/ 	.byte	0x03, 0x19
        /*00aa*/ 	.short	0x0024


	//----- nvinfo : EIATTR_PARAM_CBANK
	.align		4
        /*00ac*/ 	.byte	0x04, 0x0a
        /*00ae*/ 	.short	(.L_2583 - .L_2582)
	.align		4
.L_2582:
        /*00b0*/ 	.word	index@(.nv.constant0._ZN2at6native27unrolled_elementwise_kernelIZZZNS0_28sigmoid_backward_kernel_cudaERNS_18TensorIteratorBaseEENKUlvE0_clEvENKUlvE2_clEvEUlN3c108BFloat16ES7_E_St5arrayIPcLm3EELi4E23TrivialOffsetCalculatorILi2EjESC_ILi1EjENS0_6memory15LoadWithoutCastENSF_16StoreWithoutCastEEEviT_T0_T2_T3_T4_T5_)
        /*00b4*/ 	.short	0x0210
        /*00b6*/ 	.short	0x0024


	//----- nvinfo : EIATTR_SW_WAR
	.align		4
.L_2583:
        /*00b8*/ 	.byte	0x04, 0x36
        /*00ba*/ 	.short	(.L_2585 - .L_2584)
.L_2584:
        /*00bc*/ 	.word	0x00000008
.L_2585:


//--------------------- .nv.info._ZN2at6native29vectorized_elementwise_kernelILi2EZZZNS0_28sigmoid_backward_kernel_cudaERNS_18TensorIteratorBaseEENKUlvE0_clEvENKUlvE2_clEvEUlN3c108BFloat16ES7_E_St5arrayIPcLm3EEEEviT0_T1_ --------------------------
	.section	.nv.info._ZN2at6native29vectorized_elementwise_kernelILi2EZZZNS0_28sigmoid_backward_kernel_cudaERNS_18TensorIteratorBaseEENKUlvE0_clEvENKUlvE2_clEvEUlN3c108BFloat16ES7_E_St5arrayIPcLm3EEEEviT0_T1_,"",@"SHT_CUDA_INFO"
	.sectionflags	@""
	.align	4


	//----- nvinfo : EIATTR_CUDA_API_VERSION
	.align		4
        /*0000*/ 	.byte	0x04, 0x37
        /*0002*/ 	.short	(.L_2587 - .L_2586)
.L_2586:
        /*0004*/ 	.word	0x00000082


	//----- nvinfo : EIATTR_KPARAM_INFO
	.align		4
.L_2587:
        /*0008*/ 	.byte	0x04, 0x17
        /*000a*/ 	.short	(.L_2589 - .L_2588)
.L_2588:
        /*000c*/ 	.word	0x00000000
        /*0010*/ 	.short	0x0002
        /*0012*/ 	.short	0x0008
        /*0014*/ 	.byte	0x00, 0xf0, 0x61, 0x00


	//----- nvinfo : EIATTR_KPARAM_INFO
	.align		4
.L_2589:
        /*0018*/ 	.byte	0x04, 0x17
        /*001a*/ 	.short	(.L_2591 - .L_2590)
.L_2590:
        /*001c*/ 	.word	0x00000000
        /*0020*/ 	.short	0x0001
        /*0022*/ 	.short	0x0004
        /*0024*/ 	.byte	0x00, 0xf0, 0x05, 0x00


	//----- nvinfo : EIATTR_KPARAM_INFO
	.align		4
.L_2591:
        /*0028*/ 	.byte	0x04, 0x17
        /*002a*/ 	.short	(.L_2593 - .L_2592)
.L_2592:
        /*002c*/ 	.word	0x00000000
        /*0030*/ 	.short	0x0000
        /*0032*/ 	.short	0x0000
        /*0034*/ 	.byte	0x00, 0xf0, 0x11, 0x00


	//----- nvinfo : EIATTR_SPARSE_MMA_MASK
	.align		4
.L_2593:
        /*0038*/ 	.byte	0x03, 0x50
        /*003a*/ 	.short	0x0000


	//----- nvinfo : EIATTR_MAXREG_COUNT
	.align		4
        /*003c*/ 	.byte	0x03, 0x1b
        /*003e*/ 	.short	0x00ff


	//----- nvinfo : EIATTR_MERCURY_ISA_VERSION
	.align		4
        /*0040*/ 	.byte	0x03, 0x5f
        /*0042*/ 	.short	0x0101


	//----- nvinfo : EIATTR_EXIT_INSTR_OFFSETS
	.align		4
        /*0044*/ 	.byte	0x04, 0x1c
        /*0046*/ 	.short	(.L_2595 - .L_2594)


	//   ....[0]....
.L_2594:
        /*0048*/ 	.word	0x00000720


	//   ....[1]....
        /*004c*/ 	.word	0x000017a0


	//   ....[2]....
        /*0050*/ 	.word	0x000017f0


	//----- nvinfo : EIATTR_MAX_THREADS
	.align		4
.L_2595:
        /*0054*/ 	.byte	0x04, 0x05
        /*0056*/ 	.short	(.L_2597 - .L_2596)
.L_2596:
        /*0058*/ 	.word	0x00000080
        /*005c*/ 	.word	0x00000001
        /*0060*/ 	.word	0x00000001


	//----- nvinfo : EIATTR_CRS_STACK_SIZE
	.align		4
.L_2597:
        /*0064*/ 	.byte	0x04, 0x1e
        /*0066*/ 	.short	(.L_2599 - .L_2598)
.L_2598:
        /*0068*/ 	.word	0x00000000


	//----- nvinfo : EIATTR_CBANK_PARAM_SIZE
	.align		4
.L_2599:
        /*006c*/ 	.byte	0x03, 0x19
        /*006e*/ 	.short	0x0020


	//----- nvinfo : EIATTR_PARAM_CBANK
	.align		4
        /*0070*/ 	.byte	0x04, 0x0a
        /*0072*/ 	.short	(.L_2601 - .L_2600)
	.align		4
.L_2600:
        /*0074*/ 	.word	index@(.nv.constant0._ZN2at6native29vectorized_elementwise_kernelILi2EZZZNS0_28sigmoid_backward_kernel_cudaERNS_18TensorIteratorBaseEENKUlvE0_clEvENKUlvE2_clEvEUlN3c108BFloat16ES7_E_St5arrayIPcLm3EEEEviT0_T1_)
        /*0078*/ 	.short	0x0210
        /*007a*/ 	.short	0x0020


	//----- nvinfo : EIATTR_SW_WAR
	.align		4
.L_2601:
        /*007c*/ 	.byte	0x04, 0x36
        /*007e*/ 	.short	(.L_2603 - .L_2602)
.L_2602:
        /*0080*/ 	.word	0x00000008
.L_2603:


//--------------------- .nv.info._ZN2at6native29vectorized_elementwise_kernelILi4EZZZNS0_28sigmoid_backward_kernel_cudaERNS_18TensorIteratorBaseEENKUlvE0_clEvENKUlvE2_clEvEUlN3c108BFloat16ES7_E_St5arrayIPcLm3EEEEviT0_T1_ --------------------------
	.section	.nv.info._ZN2at6native29vectorized_elementwise_kernelILi4EZZZNS0_28sigmoid_backward_kernel_cudaERNS_18TensorIteratorBaseEENKUlvE0_clEvENKUlvE2_clEvEUlN3c108BFloat16ES7_E_St5arrayIPcLm3EEEEviT0_T1_,"",@"SHT_CUDA_INFO"
	.sectionflags	@""
	.align	4


	//----- nvinfo : EIATTR_CUDA_API_VERSION
	.align		4
        /*0000*/ 	.byte	0x04, 0x37
        /*0002*/ 	.short	(.L_2605 - .L_2604)
.L_2604:
        /*0004*/ 	.word	0x00000082


	//----- nvinfo : EIATTR_KPARAM_INFO
	.align		4
.L_2605:
        /*0008*/ 	.byte	0x04, 0x17
        /*000a*/ 	.short	(.L_2607 - .L_2606)
.L_2606:
        /*000c*/ 	.word	0x00000000
        /*0010*/ 	.short	0x0002
        /*0012*/ 	.short	0x0008
        /*0014*/ 	.byte	0x00, 0xf0, 0x61, 0x00


	//----- nvinfo : EIATTR_KPARAM_INFO
	.align		4
.L_2607:
        /*0018*/ 	.byte	0x04, 0x17
        /*001a*/ 	.short	(.L_2609 - .L_2608)
.L_2608:
        /*001c*/ 	.word	0x00000000
        /*0020*/ 	.short	0x0001
        /*0022*/ 	.short	0x0004
        /*0024*/ 	.byte	0x00, 0xf0, 0x05, 0x00


	//----- nvinfo : EIATTR_KPARAM_INFO
	.align		4
.L_2609:
        /*0028*/ 	.byte	0x04, 0x17
        /*002a*/ 	.short	(.L_2611 - .L_2610)
.L_2610:
        /*002c*/ 	.word	0x00000000
        /*0030*/ 	.short	0x0000
        /*0032*/ 	.short	0x0000
        /*0034*/ 	.byte	0x00, 0xf0, 0x11, 0x00


	//----- nvinfo : EIATTR_SPARSE_MMA_MASK
	.align		4
.L_2611:
        /*0038*/ 	.byte	0x03, 0x50
        /*003a*/ 	.short	0x0000


	//----- nvinfo : EIATTR_MAXREG_COUNT
	.align		4
        /*003c*/ 	.byte	0x03, 0x1b
        /*003e*/ 	.short	0x00ff


	//----- nvinfo : EIATTR_MERCURY_ISA_VERSION
	.align		4
        /*0040*/ 	.byte	0x03, 0x5f
        /*0042*/ 	.short	0x0101


	//----- nvinfo : EIATTR_EXIT_INSTR_OFFSETS
	.align		4
        /*0044*/ 	.byte	0x04, 0x1c
        /*0046*/ 	.short	(.L_2613 - .L_2612)


	//   ....[0]....
.L_2612:
        /*0048*/ 	.word	0x000006c0


	//   ....[1]....
        /*004c*/ 	.word	0x00001740


	//   ....[2]....
        /*0050*/ 	.word	0x00001790


	//----- nvinfo : EIATTR_MAX_THREADS
	.align		4
.L_2613:
        /*0054*/ 	.byte	0x04, 0x05
        /*0056*/ 	.short	(.L_2615 - .L_2614)
.L_2614:
        /*0058*/ 	.word	0x00000080
        /*005c*/ 	.word	0x00000001
        /*0060*/ 	.word	0x00000001


	//----- nvinfo : EIATTR_CRS_STACK_SIZE
	.align		4
.L_2615:
        /*0064*/ 	.byte	0x04, 0x1e
        /*0066*/ 	.short	(.L_2617 - .L_2616)
.L_2616:
        /*0068*/ 	.word	0x00000000


	//----- nvinfo : EIATTR_CBANK_PARAM_SIZE
	.align		4
.L_2617:
        /*006c*/ 	.byte	0x03, 0x19
        /*006e*/ 	.short	0x0020


	//----- nvinfo : EIATTR_PARAM_CBANK
	.align		4
        /*0070*/ 	.byte	0x04, 0x0a
        /*0072*/ 	.short	(.L_2619 - .L_2618)
	.align		4
.L_2618:
        /*0074*/ 	.word	index@(.nv.constant0._ZN2at6native29vectorized_elementwise_kernelILi4EZZZNS0_28sigmoid_backward_kernel_cudaERNS_18TensorIteratorBaseEENKUlvE0_clEvENKUlvE2_clEvEUlN3c108BFloat16ES7_E_St5arrayIPcLm3EEEEviT0_T1_)
        /*0078*/ 	.short	0x0210
        /*007a*/ 	.short	0x0020


	//----- nvinfo : EIATTR_SW_WAR
	.align		4
.L_2619:
        /*007c*/ 	.byte	0x04, 0x36
        /*007e*/ 	.short	(.L_2621 - .L_2620)
.L_2620:
        /*0080*/ 	.word	0x00000008
.L_2621:


//--------------------- .nv.info._ZN2at6native29vectorized_elementwise_kernelILi8EZZZNS0_28sigmoid_backward_kernel_cudaERNS_18TensorIteratorBaseEENKUlvE0_clEvENKUlvE2_clEvEUlN3c108BFloat16ES7_E_St5arrayIPcLm3EEEEviT0_T1_ --------------------------
	.section	.nv.info._ZN2at6native29vectorized_elementwise_kernelILi8EZZZNS0_28sigmoid_backward_kernel_cudaERNS_18TensorIteratorBaseEENKUlvE0_clEvENKUlvE2_clEvEUlN3c108BFloat16ES7_E_St5arrayIPcLm3EEEEviT0_T1_,"",@"SHT_CUDA_INFO"
	.sectionflags	@""
	.align	4


	//----- nvinfo : EIATTR_CUDA_API_VERSION
	.align		4
        /*0000*/ 	.byte	0x04, 0x37
        /*0002*/ 	.short	(.L_2623 - .L_2622)
.L_2622:
        /*0004*/ 	.word	0x00000082


	//----- nvinfo : EIATTR_KPARAM_INFO
	.align		4
.L_2623:
        /*0008*/ 	.byte	0x04, 0x17
        /*000a*/ 	.short	(.L_2625 - .L_2624)
.L_2624:
        /*000c*/ 	.word	0x00000000
        /*0010*/ 	.short	0x0002
        /*0012*/ 	.short	0x0008
        /*0014*/ 	.byte	0x00, 0xf0, 0x61, 0x00


	//----- nvinfo : EIATTR_KPARAM_INFO
	.align		4
.L_2625:
        /*0018*/ 	.byte	0x04, 0x17
        /*001a*/ 	.short	(.L_2627 - .L_2626)
.L_2626:
        /*001c*/ 	.word	0x00000000
        /*0020*/ 	.short	0x0001
        /*0022*/ 	.short	0x0004
        /*0024*/ 	.byte	0x00, 0xf0, 0x05, 0x00


	//----- nvinfo : EIATTR_KPARAM_INFO
	.align		4
.L_2627:
        /*0028*/ 	.byte	0x04, 0x17
        /*002a*/ 	.short	(.L_2629 - .L_2628)
.L_2628:
        /*002c*/ 	.word	0x00000000
        /*0030*/ 	.short	0x0000
        /*0032*/ 	.short	0x0000
        /*0034*/ 	.byte	0x00, 0xf0, 0x11, 0x00


	//----- nvinfo : EIATTR_SPARSE_MMA_MASK
	.align		4
.L_2629:
        /*0038*/ 	.byte	0x03, 0x50
        /*003a*/ 	.short	0x0000


	//----- nvinfo : EIATTR_MAXREG_COUNT
	.align		4
        /*003c*/ 	.byte	0x03, 0x1b
        /*003e*/ 	.short	0x00ff


	//----- nvinfo : EIATTR_MERCURY_ISA_VERSION
	.align		4
        /*0040*/ 	.byte	0x03, 0x5f
        /*0042*/ 	.short	0x0101


	//----- nvinfo : EIATTR_EXIT_INSTR_OFFSETS
	.align		4
        /*0044*/ 	.byte	0x04, 0x1c
        /*0046*/ 	.short	(.L_2631 - .L_2630)


	//   ....[0]....
.L_2630:
        /*0048*/ 	.word	0x00000690


	//   ....[1]....
        /*004c*/ 	.word	0x00001710


	//   ....[2]....
        /*0050*/ 	.word	0x00001760


	//----- nvinfo : EIATTR_MAX_THREADS
	.align		4
.L_2631:
        /*0054*/ 	.byte	0x04, 0x05
        /*0056*/ 	.short	(.L_2633 - .L_2632)
.L_2632:
        /*0058*/ 	.word	0x00000080
        /*005c*/ 	.word	0x00000001
        /*0060*/ 	.word	0x00000001


	//----- nvinfo : EIATTR_CRS_STACK_SIZE
	.align		4
.L_2633:
        /*0064*/ 	.byte	0x04, 0x1e
        /*0066*/ 	.short	(.L_2635 - .L_2634)
.L_2634:
        /*0068*/ 	.word	0x00000000


	//----- nvinfo : EIATTR_CBANK_PARAM_SIZE
	.align		4
.L_2635:
        /*006c*/ 	.byte	0x03, 0x19
        /*006e*/ 	.short	0x0020


	//----- nvinfo : EIATTR_PARAM_CBANK
	.align		4
        /*0070*/ 	.byte	0x04, 0x0a
        /*0072*/ 	.short	(.L_2637 - .L_2636)
	.align		4
.L_2636:
        /*0074*/ 	.word	index@(.nv.constant0._ZN2at6native29vectorized_elementwise_kernelILi8EZZZNS0_28sigmoid_backward_kernel_cudaERNS_18TensorIteratorBaseEENKUlvE0_clEvENKUlvE2_clEvEUlN3c108BFloat16ES7_E_St5arrayIPcLm3EEEEviT0_T1_)
        /*0078*/ 	.short	0x0210
        /*007a*/ 	.short	0x0020


	//----- nvinfo : EIATTR_SW_WAR
	.align		4
.L_2637:
        /*007c*/ 	.byte	0x04, 0x36
        /*007e*/ 	.short	(.L_2639 - .L_2638)
.L_2638:
        /*0080*/ 	.word	0x00000008
.L_2639:


//--------------------- .nv.info._ZN2at6native18elementwise_kernelILi128ELi4EZNS0_15gpu_kernel_implIZZZNS0_28sigmoid_backward_kernel_cudaERNS_18TensorIteratorBaseEENKUlvE0_clEvENKUlvE1_clEvEUlN3c104HalfES8_E_EEvS4_RKT_EUliE_EEviT1_ --------------------------
	.section	.nv.info._ZN2at6native18elementwise_kernelILi128ELi4EZNS0_15gpu_kernel_implIZZZNS0_28sigmoid_backward_kernel_cudaERNS_18TensorIteratorBaseEENKUlvE0_clEvENKUlvE1_clEvEUlN3c104HalfES8_E_EEvS4_RKT_EUliE_EEviT1_,"",@"SHT_CUDA_INFO"
	.sectionflags	@""
	.align	4


	//----- nvinfo : EIATTR_CUDA_API_VERSION
	.align		4
        /*0000*/ 	.byte	0x04, 0x37
        /*0002*/ 	.short	(.L_2641 - .L_2640)
.L_2640:
        /*0004*/ 	.word	0x00000082


	//----- nvinfo : EIATTR_KPARAM_INFO
	.align		4
.L_2641:
        /*0008*/ 	.byte	0x04, 0x17
        /*000a*/ 	.short	(.L_2643 - .L_2642)
.L_2642:
        /*000c*/ 	.word	0x00000000
        /*0010*/ 	.short	0x0001
        /*0012*/ 	.short	0x0008
        /*0014*/ 	.byte	0x00, 0xf0, 0x21, 0x0a


	//----- nvinfo : EIATTR_KPARAM_INFO
	.align		4
.L_2643:
        /*0018*/ 	.byte	0x04, 0x17
        /*001a*/ 	.short	(.L_2645 - .L_2644)
.L_2644:
        /*001c*/ 	.word	0x00000000
        /*0020*/ 	.short	0x0000
        /*0022*/ 	.short	0x0000
        /*0024*/ 	.byte	0x00, 0xf0, 0x11, 0x00


	//----- nvinfo : EIATTR_SPARSE_MMA_MASK
	.align		4
.L_2645:
        /*0028*/ 	.byte	0x03, 0x50
        /*002a*/ 	.short	0x0000


	//----- nvinfo : EIATTR_MAXREG_COUNT
	.align		4
        /*002c*/ 	.byte	0x03, 0x1b
        /*002e*/ 	.short	0x0080


	//----- nvinfo : EIATTR_EXTERNS
	.align		4
        /*0030*/ 	.byte	0x04, 0x0f
        /*0032*/ 	.short	(.L_2647 - .L_2646)


	//   ....[0]....
	.align		4
.L_2646:
        /*0034*/ 	.word	index@(__assertfail)


	//----- nvinfo : EIATTR_MERCURY_ISA_VERSION
	.align		4
.L_2647:
        /*0038*/ 	.byte	0x03, 0x5f
        /*003a*/ 	.short	0x0101


	//----- nvinfo : EIATTR_SYSCALL_OFFSETS
	.align		4
        /*003c*/ 	.byte	0x04, 0x46
        /*003e*/ 	.short	(.L_2649 - .L_2648)


	//   ....[0]....
.L_2648:
        /*0040*/ 	.word	0x000026c0


	//   ....[1]....
        /*0044*/ 	.word	0x00003670


	//   ....[2]....
        /*0048*/ 	.word	0x00004670


	//   ....[3]....
        /*004c*/ 	.word	0x00006d80


	//   ....[4]....
        /*0050*/ 	.word	0x00007d30


	//   ....[5]....
        /*0054*/ 	.word	0x00008d30


	//   ....[6]....
        /*0058*/ 	.word	0x0000b430


	//   ....[7]....
        /*005c*/ 	.word	0x0000c3e0


	//   ....[8]....
        /*0060*/ 	.word	0x0000d3e0


	//   ....[9]....
        /*0064*/ 	.word	0x0000fad0


	//   ....[10]....
        /*0068*/ 	.word	0x00010a80


	//   ....[11]....
        /*006c*/ 	.word	0x00011a80


	//----- nvinfo : EIATTR_EXIT_INSTR_OFFSETS
	.align		4
.L_2649:
        /*0070*/ 	.byte	0x04, 0x1c
        /*0072*/ 	.short	(.L_2651 - .L_2650)


	//   ....[0]....
.L_2650:
        /*0074*/ 	.word	0x0000d4b0


	//   ....[1]....
        /*0078*/ 	.word	0x00010cb0


	//   ....[2]....
        /*007c*/ 	.word	0x00010cf0


	//   ....[3]....
        /*0080*/ 	.word	0x00010d90


	//   ....[4]....
        /*0084*/ 	.word	0x00010dd0


	//   ....[5]....
        /*0088*/ 	.word	0x00010e10


	//   ....[6]....
        /*008c*/ 	.word	0x00010ea0


	//   ....[7]....
        /*0090*/ 	.word	0x00010ec0


	//   ....[8]....
        /*0094*/ 	.word	0x00010f60


	//   ....[9]....
        /*0098*/ 	.word	0x00010fb0


	//   ....[10]....
        /*009c*/ 	.word	0x00011000


	//   ....[11]....
        /*00a0*/ 	.word	0x000110d0


	//   ....[12]....
        /*00a4*/ 	.word	0x00011130


	//   ....[13]....
        /*00a8*/ 	.word	0x000112c0


	//   ....[14]....
        /*00ac*/ 	.word	0x00011420


	//   ....[15]....
        /*00b0*/ 	.word	0x00011460


	//   ....[16]....
        /*00b4*/ 	.word	0x00011520


	//   ....[17]....
        /*00b8*/ 	.word	0x000116a0


	//   ....[18]....
        /*00bc*/ 	.word	0x00011820


	//   ....[19]....
        /*00c0*/ 	.word	0x00011980


	//   ....[20]....
        /*00c4*/ 	.word	0x00011a90


	//   ....[21]....
        /*00c8*/ 	.word	0x00011ad0


	//   ....[22]....
        /*00cc*/ 	.word	0x00011b10


	//----- nvinfo : EIATTR_MAX_THREADS
	.align		4
.L_2651:
        /*00d0*/ 	.byte	0x04, 0x05
        /*00d2*/ 	.short	(.L_2653 - .L_2652)
.L_2652:
        /*00d4*/ 	.word	0x00000080
        /*00d8*/ 	.word	0x00000001
        /*00dc*/ 	.word	0x00000001


	//----- nvinfo : EIATTR_CRS_STACK_SIZE
	.align		4
.L_2653:
        /*00e0*/ 	.byte	0x04, 0x1e
        /*00e2*/ 	.short	(.L_2655 - .L_2654)
.L_2654:
        /*00e4*/ 	.word	0x00000000


	//----- nvinfo : EIATTR_CBANK_PARAM_SIZE
	.align		4
.L_2655:
        /*00e8*/ 	.byte	0x03, 0x19
        /*00ea*/ 	.short	0x0290


	//----- nvinfo : EIATTR_PARAM_CBANK
	.align		4
        /*00ec*/ 	.byte	0x04, 0x0a
        /*00ee*/ 	.short	(.L_2657 - .L_2656)
	.align		4
.L_2656:
        /*00f0*/ 	.word	index@(.nv.constant0._ZN2at6native18elementwise_kernelILi128ELi4EZNS0_15gpu_kernel_implIZZZNS0_28sigmoid_backward_kernel_cudaERNS_18TensorIteratorBaseEENKUlvE0_clEvENKUlvE1_clEvEUlN3c104HalfES8_E_EEvS4_RKT_EUliE_EEviT1_)
        /*00f4*/ 	.short	0x0210
        /*00f6*/ 	.short	0x0290


	//----- nvinfo : EIATTR_SW_WAR
	.align		4
.L_2657:
        /*00f8*/ 	.byte	0x04, 0x36
        /*00fa*/ 	.short	(.L_2659 - .L_2658)
.L_2658:
        /*00fc*/ 	.word	0x00000008
.L_2659:


//--------------------- .nv.info._ZN2at6native27unrolled_elementwise_kernelIZZZNS0_28sigmoid_backward_kernel_cudaERNS_18TensorIteratorBaseEENKUlvE0_clEvENKUlvE1_clEvEUlN3c104HalfES7_E_St5arrayIPcLm3EELi4E23TrivialOffsetCalculatorILi2EjESC_ILi1EjENS0_6memory12LoadWithCastILi2EEENSF_13StoreWithCastILi1EEEEEviT_T0_T2_T3_T4_T5_ --------------------------
	.section	.nv.info._ZN2at6native27unrolled_elementwise_kernelIZZZNS0_28sigmoid_backward_kernel_cudaERNS_18TensorIteratorBaseEENKUlvE0_clEvENKUlvE1_clEvEUlN3c104HalfES7_E_St5arrayIPcLm3EELi4E23TrivialOffsetCalculatorILi2EjESC_ILi1EjENS0_6memory12LoadWithCastILi2EEENSF_13StoreWithCastILi1EEEEEviT_T0_T2_T3_T4_T5_,"",@"SHT_CUDA_INFO"
	.sectionflags	@""
	.align	4


	//----- nvinfo : EIATTR_CUDA_API_VERSION
	.align		4
        /*0000*/ 	.byte	0x04, 0x37
        /*0002*/ 	.short	(.L_2661 - .L_2660)
.L_2660:
        /*0004*/ 	.word	0x00000082


	//----- nvinfo : EIATTR_KPARAM_INFO
	.align		4
.L_2661:
        /*0008*/ 	.byte	0x04, 0x17
        /*000a*/ 	.short	(.L_2663 - .L_2662)
.L_2662:
        /*000c*/ 	.word	0x00000000
        /*0010*/ 	.short	0x0006
        /*0012*/ 	.short	0x0030
        /*0014*/ 	.byte	0x00, 0xf0, 0x21, 0x00


	//----- nvinfo : EIATTR_KPARAM_INFO
	.align		4
.L_2663:
        /*0018*/ 	.byte	0x04, 0x17
        /*001a*/ 	.short	(.L_2665 - .L_2664)
.L_2664:
        /*001c*/ 	.word	0x00000000
        /*0020*/ 	.short	0x0005
        /*0022*/ 	.short	0x0024
        /*0024*/ 	.byte	0x00, 0xf0, 0x31, 0x00


	//----- nvinfo : EIATTR_KPARAM_INFO
	.align		4
.L_2665:
        /*0028*/ 	.byte	0x04, 0x17
        /*002a*/ 	.short	(.L_2667 - .L_2666)
.L_2666:
        /*002c*/ 	.word	0x00000000
        /*0030*/ 	.short	0x0004
        /*0032*/ 	.short	0x0021
        /*0034*/ 	.byte	0x00, 0xf0, 0x05, 0x00


	//----- nvinfo : EIATTR_KPARAM_INFO
	.align		4
.L_2667:
        /*0038*/ 	.byte	0x04, 0x17
        /*003a*/ 	.short	(.L_2669 - .L_2668)
.L_2668:
        /*003c*/ 	.word	0x00000000
        /*0040*/ 	.short	0x0003
        /*0042*/ 	.short	0x0020
        /*0044*/ 	.byte	0x00, 0xf0, 0x05, 0x00


	//----- nvinfo : EIATTR_KPARAM_INFO
	.align		4
.L_2669:
        /*0048*/ 	.byte	0x04, 0x17
        /*004a*/ 	.short	(.L_2671 - .L_2670)
.L_2670:
        /*004c*/ 	.word	0x00000000
        /*0050*/ 	.short	0x0002
        /*0052*/ 	.short	0x0008
        /*0054*/ 	.byte	0x00, 0xf0, 0x61, 0x00


	//----- nvinfo : EIATTR_KPARAM_INFO
	.align		4
.L_2671:
        /*0058*/ 	.byte	0x04, 0x17
        /*005a*/ 	.short	(.L_2673 - .L_2672)
.L_2672:
        /*005c*/ 	.word	0x00000000
        /*0060*/ 	.short	0x0001
        /*0062*/ 	.short	0x0004
        /*0064*/ 	.byte	0x00, 0xf0, 0x05, 0x00


	//----- nvinfo : EIATTR_KPARAM_INFO
	.align		4
.L_2673:
        /*0068*/ 	.byte	0x04, 0x17
        /*006a*/ 	.short	(.L_2675 - .L_2674)
.L_2674:
        /*006c*/ 	.word	0x00000000
        /*0070*/ 	.short	0x0000
        /*0072*/ 	.short	0x0000
        /*0074*/ 	.byte	0x00, 0xf0, 0x11, 0x00


	//----- nvinfo : EIATTR_SPARSE_MMA_MASK
	.align		4
.L_2675:
        /*0078*/ 	.byte	0x03, 0x50
        /*007a*/ 	.short	0x0000


	//----- nvinfo : EIATTR_MAXREG_COUNT
	.align		4
        /*007c*/ 	.byte	0x03, 0x1b
        /*007e*/ 	.short	0x00ff


	//----- nvinfo : EIATTR_EXTERNS
	.align		4
        /*0080*/ 	.byte	0x04, 0x0f
        /*0082*/ 	.short	(.L_2677 - .L_2676)


	//   ....[0]....
	.align		4
.L_2676:
        /*0084*/ 	.word	index@(__assertfail)


	//----- nvinfo : EIATTR_MERCURY_ISA_VERSION
	.align		4
.L_2677:
        /*0088*/ 	.byte	0x03, 0x5f
        /*008a*/ 	.short	0x0101


	//----- nvinfo : EIATTR_SYSCALL_OFFSETS
	.align		4
        /*008c*/ 	.byte	0x04, 0x46
        /*008e*/ 	.short	(.L_2679 - .L_2678)


	//   ....[0]....
.L_2678:
        /*0090*/ 	.word	0x000010c0


	//   ....[1]....
        /*0094*/ 	.word	0x00002150


	//   ....[2]....
        /*0098*/ 	.word	0x00003260


	//   ....[3]....
        /*009c*/ 	.word	0x000042f0


	//   ....[4]....
        /*00a0*/ 	.word	0x00005410


	//   ....[5]....
        /*00a4*/ 	.word	0x000064b0


	//   ....[6]....
        /*00a8*/ 	.word	0x000075b0


	//   ....[7]....
        /*00ac*/ 	.word	0x00008570


	//   ....[8]....
        /*00b0*/ 	.word	0x00009a50


	//   ....[9]....
        /*00b4*/ 	.word	0x0000aa70


	//   ....[10]....
        /*00b8*/ 	.word	0x0000ba50


	//   ....[11]....
        /*00bc*/ 	.word	0x0000ca30


	//----- nvinfo : EIATTR_EXIT_INSTR_OFFSETS
	.align		4
.L_2679:
        /*00c0*/ 	.byte	0x04, 0x1c
        /*00c2*/ 	.short	(.L_2681 - .L_2680)


	//   ....[0]....
.L_2680:
        /*00c4*/ 	.word	0x0000bb10


	//   ....[1]....
        /*00c8*/ 	.word	0x0000bc60


	//   ....[2]....
        /*00cc*/ 	.word	0x0000bca0


	//   ....[3]....
        /*00d0*/ 	.word	0x0000bd40


	//   ....[4]....
        /*00d4*/ 	.word	0x0000bd80


	//   ....[5]....
        /*00d8*/ 	.word	0x0000bdc0


	//   ....[6]....
        /*00dc*/ 	.word	0x0000be50


	//   ....[7]....
        /*00e0*/ 	.word	0x0000be70


	//   ....[8]....
        /*00e4*/ 	.word	0x0000bf10


	//   ....[9]....
        /*00e8*/ 	.word	0x0000bf60


	//   ....[10]....
        /*00ec*/ 	.word	0x0000bfb0


	//   ....[11]....
        /*00f0*/ 	.word	0x0000c080


	//   ....[12]....
        /*00f4*/ 	.word	0x0000c0e0


	//   ....[13]....
        /*00f8*/ 	.word	0x0000c270


	//   ....[14]....
        /*00fc*/ 	.word	0x0000c3d0


	//   ....[15]....
        /*0100*/ 	.word	0x0000c410


	//   ....[16]....
        /*0104*/ 	.word	0x0000c4d0


	//   ....[17]....
        /*0108*/ 	.word	0x0000c650


	//   ....[18]....
        /*010c*/ 	.word	0x0000c7d0


	//   ....[19]....
        /*0110*/ 	.word	0x0000c930


	//   ....[20]....
        /*0114*/ 	.word	0x0000ca40


	//   ....[21]....
        /*0118*/ 	.word	0x0000ca80


	//   ....[22]....
        /*011c*/ 	.word	0x0000cac0


	//----- nvinfo : EIATTR_MAX_THREADS
	.align		4
.L_2681:
        /*0120*/ 	.byte	0x04, 0x05
        /*0122*/ 	.short	(.L_2683 - .L_2682)
.L_2682:
        /*0124*/ 	.word	0x00000080
        /*0128*/ 	.word	0x00000001
        /*012c*/ 	.word	0x00000001


	//----- nvinfo : EIATTR_CRS_STACK_SIZE
	.align		4
.L_2683:
        /*0130*/ 	.byte	0x04, 0x1e
        /*0132*/ 	.short	(.L_2685 - .L_2684)
.L_2684:
        /*0134*/ 	.word	0x00000000


	//----- nvinfo : EIATTR_CBANK_PARAM_SIZE
	.align		4
.L_2685:
        /*0138*/ 	.byte	0x03, 0x19
        /*013a*/ 	.short	0x0038


	//----- nvinfo : EIATTR_PARAM_CBANK
	.align		4
        /*013c*/ 	.byte	0x04, 0x0a
        /*013e*/ 	.short	(.L_2687 - .L_2686)
	.align		4
.L_2686:
        /*0140*/ 	.word	index@(.nv.constant0._ZN2at6native27unrolled_elementwise_kernelIZZZNS0_28sigmoid_backward_kernel_cudaERNS_18TensorIteratorBaseEENKUlvE0_clEvENKUlvE1_clEvEUlN3c104HalfES7_E_St5arrayIPcLm3EELi4E23TrivialOffsetCalculatorILi2EjESC_ILi1EjENS0_6memory12LoadWithCastILi2EEENSF_13StoreWithCastILi1EEEEEviT_T0_T2_T3_T4_T5_)
        /*0144*/ 	.short	0x0210
        /*0146*/ 	.short	0x0038


	//----- nvinfo : EIATTR_SW_WAR
	.align		4
.L_2687:
        /*0148*/ 	.byte	0x04, 0x36
        /*014a*/ 	.short	(.L_2689 - .L_2688)
.L_2688:
        /*014c*/ 	.word	0x00000008
.L_2689:


//--------------------- .nv.info._ZN2at6native18elementwise_kernelILi128ELi4EZNS0_22gpu_kernel_impl_nocastIZZZNS0_28sigmoid_backward_kernel_cudaERNS_18TensorIteratorBaseEENKUlvE0_clEvENKUlvE1_clEvEUlN3c104HalfES8_E_EEvS4_RKT_EUliE_EEviT1_ --------------------------
	.section	.nv.info._ZN2at6native18elementwise_kernelILi128ELi4EZNS0_22gpu_kernel_impl_nocastIZZZNS0_28sigmoid_backward_kernel_cudaERNS_18TensorIteratorBaseEENKUlvE0_clEvENKUlvE1_clEvEUlN3c104HalfES8_E_EEvS4_RKT_EUliE_EEviT1_,"",@"SHT_CUDA_INFO"
	.sectionflags	@""
	.align	4


	//----- nvinfo : EIATTR_CUDA_API_VERSION
	.align		4
        /*0000*/ 	.byte	0x04, 0x37
        /*0002*/ 	.short	(.L_2691 - .L_2690)
.L_2690:
        /*0004*/ 	.word	0x00000082


	//----- nvinfo : EIATTR_KPARAM_INFO
	.align		4
.L_2691:
        /*0008*/ 	.byte	0x04, 0x17
        /*000a*/ 	.short	(.L_2693 - .L_2692)
.L_2692:
        /*000c*/ 	.word	0x00000000
        /*0010*/ 	.short	0x0001
        /*0012*/ 	.short	0x0008
        /*0014*/ 	.byte	0x00, 0xf0, 0x21, 0x0a


	//----- nvinfo : EIATTR_KPARAM_INFO
	.align		4
.L_2693:
        /*0018*/ 	.byte	0x04, 0x17
        /*001a*/ 	.short	(.L_2695 - .L_2694)
.L_2694:
        /*001c*/ 	.word	0x00000000
        /*0020*/ 	.short	0x0000
        /*0022*/ 	.short	0x0000
        /*0024*/ 	.byte	0x00, 0xf0, 0x11, 0x00


	//----- nvinfo : EIATTR_SPARSE_MMA_MASK
	.align		4
.L_2695:
        /*0028*/ 	.byte	0x03, 0x50
        /*002a*/ 	.short	0x0000


	//----- nvinfo : EIATTR_MAXREG_COUNT
	.align		4
        /*002c*/ 	.byte	0x03, 0x1b
        /*002e*/ 	.short	0x0080


	//----- nvinfo : EIATTR_MERCURY_ISA_VERSION
	.align		4
        /*0030*/ 	.byte	0x03, 0x5f
        /*0032*/ 	.short	0x0101


	//----- nvinfo : EIATTR_EXIT_INSTR_OFFSETS
	.align		4
        /*0034*/ 	.byte	0x04, 0x1c
        /*0036*/ 	.short	(.L_2697 - .L_2696)


	//   ....[0]....
.L_2696:
        /*0038*/ 	.word	0x000047a0


	//   ....[1]....
        /*003c*/ 	.word	0x00005f20


	//----- nvinfo : EIATTR_MAX_THREADS
	.align		4
.L_2697:
        /*0040*/ 	.byte	0x04, 0x05
        /*0042*/ 	.short	(.L_2699 - .L_2698)
.L_2698:
        /*0044*/ 	.word	0x00000080
        /*0048*/ 	.word	0x00000001
        /*004c*/ 	.word	0x00000001


	//----- nvinfo : EIATTR_CRS_STACK_SIZE
	.align		4
.L_2699:
        /*0050*/ 	.byte	0x04, 0x1e
        /*0052*/ 	.short	(.L_2701 - .L_2700)
.L_2700:
        /*0054*/ 	.word	0x00000000


	//----- nvinfo : EIATTR_CBANK_PARAM_SIZE
	.align		4
.L_2701:
        /*0058*/ 	.byte	0x03, 0x19
        /*005a*/ 	.short	0x0290


	//----- nvinfo : EIATTR_PARAM_CBANK
	.align		4
        /*005c*/ 	.byte	0x04, 0x0a
        /*005e*/ 	.short	(.L_2703 - .L_2702)
	.align		4
.L_2702:
        /*0060*/ 	.word	index@(.nv.constant0._ZN2at6native18elementwise_kernelILi128ELi4EZNS0_22gpu_kernel_impl_nocastIZZZNS0_28sigmoid_backward_kernel_cudaERNS_18TensorIteratorBaseEENKUlvE0_clEvENKUlvE1_clEvEUlN3c104HalfES8_E_EEvS4_RKT_EUliE_EEviT1_)
        /*0064*/ 	.short	0x0210
        /*0066*/ 	.short	0x0290


	//----- nvinfo : EIATTR_SW_WAR
	.align		4
.L_2703:
        /*0068*/ 	.byte	0x04, 0x36
        /*006a*/ 	.short	(.L_2705 - .L_2704)
.L_2704:
        /*006c*/ 	.word	0x00000008
.L_2705:


//--------------------- .nv.info._ZN2at6native27unrolled_elementwise_kernelIZZZNS0_28sigmoid_backward_kernel_cudaERNS_18TensorIteratorBaseEENKUlvE0_clEvENKUlvE1_clEvEUlN3c104HalfES7_E_St5arrayIPcLm3EELi4E23TrivialOffsetCalculatorILi2EjESC_ILi1EjENS0_6memory15LoadWithoutCastENSF_16StoreWithoutCastEEEviT_T0_T2_T3_T4_T5_ --------------------------
	.section	.nv.info._ZN2at6native27unrolled_elementwise_kernelIZZZNS0_28sigmoid_backward_kernel_cudaERNS_18TensorIteratorBaseEENKUlvE0_clEvENKUlvE1_clEvEUlN3c104HalfES7_E_St5arrayIPcLm3EELi4E23TrivialOffsetCalculatorILi2EjESC_ILi1EjENS0_6memory15LoadWithoutCastENSF_16StoreWithoutCastEEEviT_T0_T2_T3_T4_T5_,"",@"SHT_CUDA_INFO"
	.sectionflags	@""
	.align	4


	//----- nvinfo : EIATTR_CUDA_API_VERSION
	.align		4
        /*0000*/ 	.byte	0x04, 0x37
        /*0002*/ 	.short	(.L_2707 - .L_2706)
.L_2706:
        /*0004*/ 	.word	0x00000082


	//----- nvinfo : EIATTR_KPARAM_INFO
	.align		4
.L_2707:
        /*0008*/ 	.byte	0x04, 0x17
        /*000a*/ 	.short	(.L_2709 - .L_2708)
.L_2708:
        /*000c*/ 	.word	0x00000000
        /*0010*/ 	.short	0x0006
        /*0012*/ 	.short	0x0023
        /*0014*/ 	.byte	0x00, 0xf0, 0x05, 0x00


	//----- nvinfo : EIATTR_KPARAM_INFO
	.align		4
.L_2709:
        /*0018*/ 	.byte	0x04, 0x17
        /*001a*/ 	.short	(.L_2711 - .L_2710)
.L_2710:
        /*001c*/ 	.word	0x00000000
        /*0020*/ 	.short	0x0005
        /*0022*/ 	.short	0x0022
        /*0024*/ 	.byte	0x00, 0xf0, 0x05, 0x00


	//----- nvinfo : EIATTR_KPARAM_INFO
	.align		4
.L_2711:
        /*0028*/ 	.byte	0x04, 0x17
        /*002a*/ 	.short	(.L_2713 - .L_2712)
.L_2712:
        /*002c*/ 	.word	0x00000000
        /*0030*/ 	.short	0x0004
        /*0032*/ 	.short	0x0021
        /*0034*/ 	.byte	0x00, 0xf0, 0x05, 0x00


	//----- nvinfo : EIATTR_KPARAM_INFO
	.align		4
.L_2713:
        /*0038*/ 	.byte	0x04, 0x17
        /*003a*/ 	.short	(.L_2715 - .L_2714)
.L_2714:
        /*003c*/ 	.word	0x00000000
        /*0040*/ 	.short	0x0003
        /*0042*/ 	.short	0x0020
        /*0044*/ 	.byte	0x00, 0xf0, 0x05, 0x00


	//----- nvinfo : EIATTR_KPARAM_INFO
	.align		4
.L_2715:
        /*0048*/ 	.byte	0x04, 0x17
        /*004a*/ 	.short	(.L_2717 - .L_2716)
.L_2716:
        /*004c*/ 	.word	0x00000000
        /*0050*/ 	.short	0x0002
        /*0052*/ 	.short	0x0008
        /*0054*/ 	.byte	0x00, 0xf0, 0x61, 0x00


	//----- nvinfo : EIATTR_KPARAM_INFO
	.align		4
.L_2717:
        /*0058*/ 	.byte	0x04, 0x17
        /*005a*/ 	.short	(.L_2719 - .L_2718)
.L_2718:
        /*005c*/ 	.word	0x00000000
        /*0060*/ 	.short	0x0001
        /*0062*/ 	.short	0x0004
        /*0064*/ 	.byte	0x00, 0xf0, 0x05, 0x00


	//----- nvinfo : EIATTR_KPARAM_INFO
	.align		4
.L_2719:
        /*0068*/ 	.byte	0x04, 0x17
        /*006a*/ 	.short	(.L_2721 - .L_2720)
.L_2720:
        /*006c*/ 	.word	0x00000000
        /*0070*/ 	.short	0x0000
        /*0072*/ 	.short	0x0000
        /*0074*/ 	.byte	0x00, 0xf0, 0x11, 0x00


	//----- nvinfo : EIATTR_SPARSE_MMA_MASK
	.align		4
.L_2721:
        /*0078*/ 	.byte	0x03, 0x50
        /*007a*/ 	.short	0x0000


	//----- nvinfo : EIATTR_MAXREG_COUNT
	.align		4
        /*007c*/ 	.byte	0x03, 0x1b
        /*007e*/ 	.short	0x00ff


	//----- nvinfo : EIATTR_MERCURY_ISA_VERSION
	.align		4
        /*0080*/ 	.byte	0x03, 0x5f
        /*0082*/ 	.short	0x0101


	//----- nvinfo : EIATTR_EXIT_INSTR_OFFSETS
	.align		4
        /*0084*/ 	.byte	0x04, 0x1c
        /*0086*/ 	.short	(.L_2723 - .L_2722)


	//   ....[0]....
.L_2722:
        /*0088*/ 	.word	0x00000810


	//   ....[1]....
        /*008c*/ 	.word	0x00000860


	//----- nvinfo : EIATTR_MAX_THREADS
	.align		4
.L_2723:
        /*0090*/ 	.byte	0x04, 0x05
        /*0092*/ 	.short	(.L_2725 - .L_2724)
.L_2724:
        /*0094*/ 	.word	0x00000080
        /*0098*/ 	.word	0x00000001
        /*009c*/ 	.word	0x00000001


	//----- nvinfo : EIATTR_CRS_STACK_SIZE
	.align		4
.L_2725:
        /*00a0*/ 	.byte	0x04, 0x1e
        /*00a2*/ 	.short	(.L_2727 - .L_2726)
.L_2726:
        /*00a4*/ 	.word	0x00000000


	//----- nvinfo : EIATTR_CBANK_PARAM_SIZE
	.align		4
.L_2727:
        /*00a8*/ 	.byte	0x03, 0x19
        /*00aa*/ 	.short	0x0024


	//----- nvinfo : EIATTR_PARAM_CBANK
	.align		4
        /*00ac*/ 	.byte	0x04, 0x0a
        /*00ae*/ 	.short	(.L_2729 - .L_2728)
	.align		4
.L_2728:
        /*00b0*/ 	.word	index@(.nv.constant0._ZN2at6native27unrolled_elementwise_kernelIZZZNS0_28sigmoid_backward_kernel_cudaERNS_18TensorIteratorBaseEENKUlvE0_clEvENKUlvE1_clEvEUlN3c104HalfES7_E_St5arrayIPcLm3EELi4E23TrivialOffsetCalculatorILi2EjESC_ILi1EjENS0_6memory15LoadWithoutCastENSF_16StoreWithoutCastEEEviT_T0_T2_T3_T4_T5_)
        /*00b4*/ 	.short	0x0210
        /*00b6*/ 	.short	0x0024


	//----- nvinfo : EIATTR_SW_WAR
	.align		4
.L_2729:
        /*00b8*/ 	.byte	0x04, 0x36
        /*00ba*/ 	.short	(.L_2731 - .L_2730)
.L_2730:
        /*00bc*/ 	.word	0x00000008
.L_2731:


//--------------------- .nv.info._ZN2at6native29vectorized_elementwise_kernelILi2EZZZNS0_28sigmoid_backward_kernel_cudaERNS_18TensorIteratorBaseEENKUlvE0_clEvENKUlvE1_clEvEUlN3c104HalfES7_E_St5arrayIPcLm3EEEEviT0_T1_ --------------------------
	.section	.nv.info._ZN2at6native29vectorized_elementwise_kernelILi2EZZZNS0_28sigmoid_backward_kernel_cudaERNS_18TensorIteratorBaseEENKUlvE0_clEvENKUlvE1_clEvEUlN3c104HalfES7_E_St5arrayIPcLm3EEEEviT0_T1_,"",@"SHT_CUDA_INFO"
	.sectionflags	@""
	.align	4


	//----- nvinfo : EIATTR_CUDA_API_VERSION
	.align		4
        /*0000*/ 	.byte	0x04, 0x37
        /*0002*/ 	.short	(.L_2733 - .L_2732)
.L_2732:
        /*0004*/ 	.word	0x00000082


	//----- nvinfo : EIATTR_KPARAM_INFO
	.align		4
.L_2733:
        /*0008*/ 	.byte	0x04, 0x17
        /*000a*/ 	.short	(.L_2735 - .L_2734)
.L_2734:
        /*000c*/ 	.word	0x00000000
        /*0010*/ 	.short	0x0002
        /*0012*/ 	.short	0x0008
        /*0014*/ 	.byte	0x00, 0xf0, 0x61, 0x00


	//----- nvinfo : EIATTR_KPARAM_INFO
	.align		4
.L_2735:
        /*0018*/ 	.byte	0x04, 0x17
        /*001a*/ 	.short	(.L_2737 - .L_2736)
.L_2736:
        /*001c*/ 	.word	0x00000000
        /*0020*/ 	.short	0x0001
        /*0022*/ 	.short	0x0004
        /*0024*/ 	.byte	0x00, 0xf0, 0x05, 0x00


	//----- nvinfo : EIATTR_KPARAM_INFO
	.align		4
.L_2737:
        /*0028*/ 	.byte	0x04, 0x17
        /*002a*/ 	.short	(.L_2739 - .L_2738)
.L_2738:
        /*002c*/ 	.word	0x00000000
        /*0030*/ 	.short	0x0000
        /*0032*/ 	.short	0x0000
        /*0034*/ 	.byte	0x00, 0xf0, 0x11, 0x00


	//----- nvinfo : EIATTR_SPARSE_MMA_MASK
	.align		4
.L_2739:
        /*0038*/ 	.byte	0x03, 0x50
        /*003a*/ 	.short	0x0000


	//----- nvinfo : EIATTR_MAXREG_COUNT
	.align		4
        /*003c*/ 	.byte	0x03, 0x1b
        /*003e*/ 	.short	0x00ff


	//----- nvinfo : EIATTR_MERCURY_ISA_VERSION
	.align		4
        /*0040*/ 	.byte	0x03, 0x5f
        /*0042*/ 	.short	0x0101


	//----- nvinfo : EIATTR_EXIT_INSTR_OFFSETS
	.align		4
        /*0044*/ 	.byte	0x04, 0x1c
        /*0046*/ 	.short	(.L_2741 - .L_2740)


	//   ....[0]....
.L_2740:
        /*0048*/ 	.word	0x000006a0


	//   ....[1]....
        /*004c*/ 	.word	0x00001720


	//   ....[2]....
        /*0050*/ 	.word	0x00001770


	//----- nvinfo : EIATTR_MAX_THREADS
	.align		4
.L_2741:
        /*0054*/ 	.byte	0x04, 0x05
        /*0056*/ 	.short	(.L_2743 - .L_2742)
.L_2742:
        /*0058*/ 	.word	0x00000080
        /*005c*/ 	.word	0x00000001
        /*0060*/ 	.word	0x00000001


	//----- nvinfo : EIATTR_CRS_STACK_SIZE
	.align		4
.L_2743:
        /*0064*/ 	.byte	0x04, 0x1e
        /*0066*/ 	.short	(.L_2745 - .L_2744)
.L_2744:
        /*0068*/ 	.word	0x00000000


	//----- nvinfo : EIATTR_CBANK_PARAM_SIZE
	.align		4
.L_2745:
        /*006c*/ 	.byte	0x03, 0x19
        /*006e*/ 	.short	0x0020


	//----- nvinfo : EIATTR_PARAM_CBANK
	.align		4
        /*0070*/ 	.byte	0x04, 0x0a
        /*0072*/ 	.short	(.L_2747 - .L_2746)
	.align		4
.L_2746:
        /*0074*/ 	.word	index@(.nv.constant0._ZN2at6native29vectorized_elementwise_kernelILi2EZZZNS0_28sigmoid_backward_kernel_cudaERNS_18TensorIteratorBaseEENKUlvE0_clEvENKUlvE1_clEvEUlN3c104HalfES7_E_St5arrayIPcLm3EEEEviT0_T1_)
        /*0078*/ 	.short	0x0210
        /*007a*/ 	.short	0x0020


	//----- nvinfo : EIATTR_SW_WAR
	.align		4
.L_2747:
        /*007c*/ 	.byte	0x04, 0x36
        /*007e*/ 	.short	(.L_2749 - .L_2748)
.L_2748:
        /*0080*/ 	.word	0x00000008
.L_2749:


//--------------------- .nv.info._ZN2at6native29vectorized_elementwise_kernelILi4EZZZNS0_28sigmoid_backward_kernel_cudaERNS_18TensorIteratorBaseEENKUlvE0_clEvENKUlvE1_clEvEUlN3c104HalfES7_E_St5arrayIPcLm3EEEEviT0_T1_ --------------------------
	.section	.nv.info._ZN2at6native29vectorized_elementwise_kernelILi4EZZZNS0_28sigmoid_backward_kernel_cudaERNS_18TensorIteratorBaseEENKUlvE0_clEvENKUlvE1_clEvEUlN3c104HalfES7_E_St5arrayIPcLm3EEEEviT0_T1_,"",@"SHT_CUDA_INFO"
	.sectionflags	@""
	.align	4


	//----- nvinfo : EIATTR_CUDA_API_VERSION
	.align		4
        /*0000*/ 	.byte	0x04, 0x37
        /*0002*/ 	.short	(.L_2751 - .L_2750)
.L_2750:
        /*0004*/ 	.word	0x00000082


	//----- nvinfo : EIATTR_KPARAM_INFO
	.align		4
.L_2751:
        /*0008*/ 	.byte	0x04, 0x17
        /*000a*/ 	.short	(.L_2753 - .L_2752)
.L_2752:
        /*000c*/ 	.word	0x00000000
        /*0010*/ 	.short	0x0002
        /*0012*/ 	.short	0x0008
        /*0014*/ 	.byte	0x00, 0xf0, 0x61, 0x00


	//----- nvinfo : EIATTR_KPARAM_INFO
	.align		4
.L_2753:
        /*0018*/ 	.byte	0x04, 0x17
        /*001a*/ 	.short	(.L_2755 - .L_2754)
.L_2754:
        /*001c*/ 	.word	0x00000000
        /*0020*/ 	.short	0x0001
        /*0022*/ 	.short	0x0004
        /*0024*/ 	.byte	0x00, 0xf0, 0x05, 0x00


	//----- nvinfo : EIATTR_KPARAM_INFO
	.align		4
.L_2755:
        /*0028*/ 	.byte	0x04, 0x17
        /*002a*/ 	.short	(.L_2757 - .L_2756)
.L_2756:
        /*002c*/ 	.word	0x00000000
        /*0030*/ 	.short	0x0000
        /*0032*/ 	.short	0x0000
        /*0034*/ 	.byte	0x00, 0xf0, 0x11, 0x00


	//----- nvinfo : EIATTR_SPARSE_MMA_MASK
	.align		4
.L_2757:
        /*0038*/ 	.byte	0x03, 0x50
        /*003a*/ 	.short	0x0000


	//----- nvinfo : EIATTR_MAXREG_COUNT
	.align		4
        /*003c*/ 	.byte	0x03, 0x1b
        /*003e*/ 	.short	0x00ff


	//----- nvinfo : EIATTR_MERCURY_ISA_VERSION
	.align		4
        /*0040*/ 	.byte	0x03, 0x5f
        /*0042*/ 	.short	0x0101


	//----- nvinfo : EIATTR_EXIT_INSTR_OFFSETS
	.align		4
        /*0044*/ 	.byte	0x04, 0x1c
        /*0046*/ 	.short	(.L_2759 - .L_2758)


	//   ....[0]....
.L_2758:
        /*0048*/ 	.word	0x00000640


	//   ....[1]....
        /*004c*/ 	.word	0x000016c0


	//   ....[2]....
        /*0050*/ 	.word	0x00001710


	//----- nvinfo : EIATTR_MAX_THREADS
	.align		4
.L_2759:
        /*0054*/ 	.byte	0x04, 0x05
        /*0056*/ 	.short	(.L_2761 - .L_2760)
.L_2760:
        /*0058*/ 	.word	0x00000080
        /*005c*/ 	.word	0x00000001
        /*0060*/ 	.word	0x00000001


	//----- nvinfo : EIATTR_CRS_STACK_SIZE
	.align		4
.L_2761:
        /*0064*/ 	.byte	0x04, 0x1e
        /*0066*/ 	.short	(.L_2763 - .L_2762)
.L_2762:
        /*0068*/ 	.word	0x00000000


	//----- nvinfo : EIATTR_CBANK_PARAM_SIZE
	.align		4
.L_2763:
        /*006c*/ 	.byte	0x03, 0x19
        /*006e*/ 	.short	0x0020


	//----- nvinfo : EIATTR_PARAM_CBANK
	.align		4
        /*0070*/ 	.byte	0x04, 0x0a
        /*0072*/ 	.short	(.L_2765 - .L_2764)
	.align		4
.L_2764:
        /*0074*/ 	.word	index@(.nv.constant0._ZN2at6native29vectorized_elementwise_kernelILi4EZZZNS0_28sigmoid_backward_kernel_cudaERNS_18TensorIteratorBaseEENKUlvE0_clEvENKUlvE1_clEvEUlN3c104HalfES7_E_St5arrayIPcLm3EEEEviT0_T1_)
        /*0078*/ 	.short	0x0210
        /*007a*/ 	.short	0x0020


	//----- nvinfo : EIATTR_SW_WAR
	.align		4
.L_2765:
        /*007c*/ 	.byte	0x04, 0x36
        /*007e*/ 	.short	(.L_2767 - .L_2766)
.L_2766:
        /*0080*/ 	.word	0x00000008
.L_2767:


//--------------------- .nv.info._ZN2at6native29vectorized_elementwise_kernelILi8EZZZNS0_28sigmoid_backward_kernel_cudaERNS_18TensorIteratorBaseEENKUlvE0_clEvENKUlvE1_clEvEUlN3c104HalfES7_E_St5arrayIPcLm3EEEEviT0_T1_ --------------------------
	.section	.nv.info._ZN2at6native29vectorized_elementwise_kernelILi8EZZZNS0_28sigmoid_backward_kernel_cudaERNS_18TensorIteratorBaseEENKUlvE0_clEvENKUlvE1_clEvEUlN3c104HalfES7_E_St5arrayIPcLm3EEEEviT0_T1_,"",@"SHT_CUDA_INFO"
	.sectionflags	@""
	.align	4


	//----- nvinfo : EIATTR_CUDA_API_VERSION
	.align		4
        /*0000*/ 	.byte	0x04, 0x37
        /*0002*/ 	.short	(.L_2769 - .L_2768)
.L_2768:
        /*0004*/ 	.word	0x00000082


	//----- nvinfo : EIATTR_KPARAM_INFO
	.align		4
.L_2769:
        /*0008*/ 	.byte	0x04, 0x17
        /*000a*/ 	.short	(.L_2771 - .L_2770)
.L_2770:
        /*000c*/ 	.word	0x00000000
        /*0010*/ 	.short	0x0002
        /*0012*/ 	.short	0x0008
        /*0014*/ 	.byte	0x00, 0xf0, 0x61, 0x00


	//----- nvinfo : EIATTR_KPARAM_INFO
	.align		4
.L_2771:
        /*0018*/ 	.byte	0x04, 0x17
        /*001a*/ 	.short	(.L_2773 - .L_2772)
.L_2772:
        /*001c*/ 	.word	0x00000000
        /*0020*/ 	.short	0x0001
        /*0022*/ 	.short	0x0004
        /*0024*/ 	.byte	0x00, 0xf0, 0x05, 0x00


	//----- nvinfo : EIATTR_KPARAM_INFO
	.align		4
.L_2773:
        /*0028*/ 	.byte	0x04, 0x17
        /*002a*/ 	.short	(.L_2775 - .L_2774)
.L_2774:
        /*002c*/ 	.word	0x00000000
        /*0030*/ 	.short	0x0000
        /*0032*/ 	.short	0x0000
        /*0034*/ 	.byte	0x00, 0xf0, 0x11, 0x00


	//----- nvinfo : EIATTR_SPARSE_MMA_MASK
	.align		4
.L_2775:
        /*0038*/ 	.byte	0x03, 0x50
        /*003a*/ 	.short	0x0000


	//----- nvinfo : EIATTR_MAXREG_COUNT
	.align		4
        /*003c*/ 	.byte	0x03, 0x1b
        /*003e*/ 	.short	0x00ff


	//----- nvinfo : EIATTR_MERCURY_ISA_VERSION
	.align		4
        /*0040*/ 	.byte	0x03, 0x5f
        /*0042*/ 	.short	0x0101


	//----- nvinfo : EIATTR_EXIT_INSTR_OFFSETS
	.align		4
        /*0044*/ 	.byte	0x04, 0x1c
        /*0046*/ 	.short	(.L_2777 - .L_2776)


	//   ....[0]....
.L_2776:
        /*0048*/ 	.word	0x00000610


	//   ....[1]....
        /*004c*/ 	.word	0x00001690


	//   ....[2]....
        /*0050*/ 	.word	0x000016e0


	//----- nvinfo : EIATTR_MAX_THREADS
	.align		4
.L_2777:
        /*0054*/ 	.byte	0x04, 0x05
        /*0056*/ 	.short	(.L_2779 - .L_2778)
.L_2778:
        /*0058*/ 	.word	0x00000080
        /*005c*/ 	.word	0x00000001
        /*0060*/ 	.word	0x00000001


	//----- nvinfo : EIATTR_CRS_STACK_SIZE
	.align		4
.L_2779:
        /*0064*/ 	.byte	0x04, 0x1e
        /*0066*/ 	.short	(.L_2781 - .L_2780)
.L_2780:
        /*0068*/ 	.word	0x00000000


	//----- nvinfo : EIATTR_CBANK_PARAM_SIZE
	.align		4
.L_2781:
        /*006c*/ 	.byte	0x03, 0x19
        /*006e*/ 	.short	0x0020


	//----- nvinfo : EIATTR_PARAM_CBANK
	.align		4
        /*0070*/ 	.byte	0x04, 0x0a
        /*0072*/ 	.short	(.L_2783 - .L_2782)
	.align		4
.L_2782:
        /*0074*/ 	.word	index@(.nv.constant0._ZN2at6native29vectorized_elementwise_kernelILi8EZZZNS0_28sigmoid_backward_kernel_cudaERNS_18TensorIteratorBaseEENKUlvE0_clEvENKUlvE1_clEvEUlN3c104HalfES7_E_St5arrayIPcLm3EEEEviT0_T1_)
        /*0078*/ 	.short	0x0210
        /*007a*/ 	.short	0x0020


	//----- nvinfo : EIATTR_SW_WAR
	.align		4
.L_2783:
        /*007c*/ 	.byte	0x04, 0x36
        /*007e*/ 	.short	(.L_2785 - .L_2784)
.L_2784:
        /*0080*/ 	.word	0x00000008
.L_2785:


//--------------------- .nv.info._ZN2at6native18elementwise_kernelILi128ELi4EZNS0_15gpu_kernel_implIZZZNS0_28sigmoid_backward_kernel_cudaERNS_18TensorIteratorBaseEENKUlvE0_clEvENKUlvE0_clEvEUlffE_EEvS4_RKT_EUliE_EEviT1_ --------------------------
	.section	.nv.info._ZN2at6native18elementwise_kernelILi128ELi4EZNS0_15gpu_kernel_implIZZZNS0_28sigmoid_backward_kernel_cudaERNS_18TensorIteratorBaseEENKUlvE0_clEvENKUlvE0_clEvEUlffE_EEvS4_RKT_EUliE_EEviT1_,"",@"SHT_CUDA_INFO"
	.sectionflags	@""
	.align	4


	//----- nvinfo : EIATTR_CUDA_API_VERSION
	.align		4
        /*0000*/ 	.byte	0x04, 0x37
        /*0002*/ 	.short	(.L_2787 - .L_2786)
.L_2786:
        /*0004*/ 	.word	0x00000082


	//----- nvinfo : EIATTR_KPARAM_INFO
	.align		4
.L_2787:
        /*0008*/ 	.byte	0x04, 0x17
        /*000a*/ 	.short	(.L_2789 - .L_2788)
.L_2788:
        /*000c*/ 	.word	0x00000000
        /*0010*/ 	.short	0x0001
        /*0012*/ 	.short	0x0008
        /*0014*/ 	.byte	0x00, 0xf0, 0x21, 0x0a


	//----- nvinfo : EIATTR_KPARAM_INFO
	.align		4
.L_2789:
        /*0018*/ 	.byte	0x04, 0x17
        /*001a*/ 	.short	(.L_2791 - .L_2790)
.L_2790:
        /*001c*/ 	.word	0x00000000
        /*0020*/ 	.short	0x0000
        /*0022*/ 	.short	0x0000
        /*0024*/ 	.byte	0x00, 0xf0, 0x11, 0x00


	//----- nvinfo : EIATTR_SPARSE_MMA_MASK
	.align		4
.L_2791:
        /*0028*/ 	.byte	0x03, 0x50
        /*002a*/ 	.short	0x0000


	//----- nvinfo : EIATTR_MAXREG_COUNT
	.align		4
        /*002c*/ 	.byte	0x03, 0x1b
        /*002e*/ 	.short	0x0080


	//----- nvinfo : EIATTR_EXTERNS
	.align		4
        /*0030*/ 	.byte	0x04, 0x0f
        /*0032*/ 	.short	(.L_2793 - .L_2792)


	//   ....[0]....
	.align		4
.L_2792:
        /*0034*/ 	.word	index@(__assertfail)


	//----- nvinfo : EIATTR_MERCURY_ISA_VERSION
	.align		4
.L_2793:
        /*0038*/ 	.byte	0x03, 0x5f
        /*003a*/ 	.short	0x0101


	//----- nvinfo : EIATTR_SYSCALL_OFFSETS
	.align		4
        /*003c*/ 	.byte	0x04, 0x46
        /*003e*/ 	.short	(.L_2795 - .L_2794)


	//   ....[0]....
.L_2794:
        /*0040*/ 	.word	0x00002490


	//   ....[1]....
        /*0044*/ 	.word	0x000032b0


	//   ....[2]....
        /*0048*/ 	.word	0x00004130


	//   ....[3]....
        /*004c*/ 	.word	0x000065f0


	//   ....[4]....
        /*0050*/ 	.word	0x00007410


	//   ....[5]....
        /*0054*/ 	.word	0x00008290


	//   ....[6]....
        /*0058*/ 	.word	0x0000a740


	//   ....[7]....
        /*005c*/ 	.word	0x0000b560


	//   ....[8]....
        /*0060*/ 	.word	0x0000c3e0


	//   ....[9]....
        /*0064*/ 	.word	0x0000e880


	//   ....[10]....
        /*0068*/ 	.word	0x0000f6a0


	//   ....[11]....
        /*006c*/ 	.word	0x00010520


	//----- nvinfo : EIATTR_EXIT_INSTR_OFFSETS
	.align		4
.L_2795:
        /*0070*/ 	.byte	0x04, 0x1c
        /*0072*/ 	.short	(.L_2797 - .L_2796)


	//   ....[0]....
.L_2796:
        /*0074*/ 	.word	0x0000c490


	//   ....[1]....
        /*0078*/ 	.word	0x0000f840


	//   ....[2]....
        /*007c*/ 	.word	0x0000f880


	//   ....[3]....
        /*0080*/ 	.word	0x0000f910


	//   ....[4]....
        /*0084*/ 	.word	0x0000f940


	//   ....[5]....
        /*0088*/ 	.word	0x0000f970


	//   ....[6]....
        /*008c*/ 	.word	0x0000f9f0


	//   ....[7]....
        /*0090*/ 	.word	0x0000fa20


	//   ....[8]....
        /*0094*/ 	.word	0x0000fab0


	//   ....[9]....
        /*0098*/ 	.word	0x0000faf0


	//   ....[10]....
        /*009c*/ 	.word	0x0000fb30


	//   ....[11]....
        /*00a0*/ 	.word	0x0000fbf0


	//   ....[12]....
        /*00a4*/ 	.word	0x0000fc40


	//   ....[13]....
        /*00a8*/ 	.word	0x0000fdc0


	//   ....[14]....
        /*00ac*/ 	.word	0x0000ff10


	//   ....[15]....
        /*00b0*/ 	.word	0x0000ff40


	//   ....[16]....
        /*00b4*/ 	.word	0x0000fff0


	//   ....[17]....
        /*00b8*/ 	.word	0x00010160


	//   ....[18]....
        /*00bc*/ 	.word	0x000102d0


	//   ....[19]....
        /*00c0*/ 	.word	0x00010420


	//   ....[20]....
        /*00c4*/ 	.word	0x00010530


	//   ....[21]....
        /*00c8*/ 	.word	0x00010560


	//   ....[22]....
        /*00cc*/ 	.word	0x00010590


	//----- nvinfo : EIATTR_MAX_THREADS
	.align		4
.L_2797:
        /*00d0*/ 	.byte	0x04, 0x05
        /*00d2*/ 	.short	(.L_2799 - .L_2798)
.L_2798:
        /*00d4*/ 	.word	0x00000080
        /*00d8*/ 	.word	0x00000001
        /*00dc*/ 	.word	0x00000001


	//----- nvinfo : EIATTR_CRS_STACK_SIZE
	.align		4
.L_2799:
        /*00e0*/ 	.byte	0x04, 0x1e
        /*00e2*/ 	.short	(.L_2801 - .L_2800)
.L_2800:
        /*00e4*/ 	.word	0x00000000


	//----- nvinfo : EIATTR_CBANK_PARAM_SIZE
	.align		4
.L_2801:
        /*00e8*/ 	.byte	0x03, 0x19
        /*00ea*/ 	.short	0x0290


	//----- nvinfo : EIATTR_PARAM_CBANK
	.align		4
        /*00ec*/ 	.byte	0x04, 0x0a
        /*00ee*/ 	.short	(.L_2803 - .L_2802)
	.align		4
.L_2802:
        /*00f0*/ 	.word	index@(.nv.constant0._ZN2at6native18elementwise_kernelILi128ELi4EZNS0_15gpu_kernel_implIZZZNS0_28sigmoid_backward_kernel_cudaERNS_18TensorIteratorBaseEENKUlvE0_clEvENKUlvE0_clEvEUlffE_EEvS4_RKT_EUliE_EEviT1_)
        /*00f4*/ 	.short	0x0210
        /*00f6*/ 	.short	0x0290


	//----- nvinfo : EIATTR_SW_WAR
	.align		4
.L_2803:
        /*00f8*/ 	.byte	0x04, 0x36
        /*00fa*/ 	.short	(.L_2805 - .L_2804)
.L_2804:
        /*00fc*/ 	.word	0x00000008
.L_2805:


//--------------------- .nv.info._ZN2at6native27unrolled_elementwise_kernelIZZZNS0_28sigmoid_backward_kernel_cudaERNS_18TensorIteratorBaseEENKUlvE0_clEvENKUlvE0_clEvEUlffE_St5arrayIPcLm3EELi4E23TrivialOffsetCalculatorILi2EjESA_ILi1EjENS0_6memory12LoadWithCastILi2EEENSD_13StoreWithCastILi1EEEEEviT_T0_T2_T3_T4_T5_ --------------------------
	.section	.nv.info._ZN2at6native27unrolled_elementwise_kernelIZZZNS0_28sigmoid_backward_kernel_cudaERNS_18TensorIteratorBaseEENKUlvE0_clEvENKUlvE0_clEvEUlffE_St5arrayIPcLm3EELi4E23TrivialOffsetCalculatorILi2EjESA_ILi1EjENS0_6memory12LoadWithCastILi2EEENSD_13StoreWithCastILi1EEEEEviT_T0_T2_T3_T4_T5_,"",@"SHT_CUDA_INFO"
	.sectionflags	@""
	.align	4


	//----- nvinfo : EIATTR_CUDA_API_VERSION
	.align		4
        /*0000*/ 	.byte	0x04, 0x37
        /*0002*/ 	.short	(.L_2807 - .L_2806)
.L_2806:
        /*0004*/ 	.word	0x00000082


	//----- nvinfo : EIATTR_KPARAM_INFO
	.align		4
.L_2807:
        /*0008*/ 	.byte	0x04, 0x17
        /*000a*/ 	.short	(.L_2809 - .L_2808)
.L_2808:
        /*000c*/ 	.word	0x00000000
        /*0010*/ 	.short	0x0006
        /*0012*/ 	.short	0x0030
        /*0014*/ 	.byte	0x00, 0xf0, 0x21, 0x00


	//----- nvinfo : EIATTR_KPARAM_INFO
	.align		4
.L_2809:
        /*0018*/ 	.byte	0x04, 0x17
        /*001a*/ 	.short	(.L_2811 - .L_2810)
.L_2810:
        /*001c*/ 	.word	0x00000000
        /*0020*/ 	.short	0x0005
        /*0022*/ 	.short	0x0024
        /*0024*/ 	.byte	0x00, 0xf0, 0x31, 0x00


	//----- nvinfo : EIATTR_KPARAM_INFO
	.align		4
.L_2811:
        /*0028*/ 	.byte	0x04, 0x17
        /*002a*/ 	.short	(.L_2813 - .L_2812)
.L_2812:
        /*002c*/ 	.word	0x00000000
        /*0030*/ 	.short	0x0004
        /*0032*/ 	.short	0x0021
        /*0034*/ 	.byte	0x00, 0xf0, 0x05, 0x00


	//----- nvinfo : EIATTR_KPARAM_INFO
	.align		4
.L_2813:
        /*0038*/ 	.byte	0x04, 0x17
        /*003a*/ 	.short	(.L_2815 - .L_2814)
.L_2814:
        /*003c*/ 	.word	0x00000000
        /*0040*/ 	.short	0x0003
        /*0042*/ 	.short	0x0020
        /*0044*/ 	.byte	0x00, 0xf0, 0x05, 0x00


	//----- nvinfo : EIATTR_KPARAM_INFO
	.align		4
.L_2815:
        /*0048*/ 	.byte	0x04, 0x17
        /*004a*/ 	.short	(.L_2817 - .L_2816)
.L_2816:
        /*004c*/ 	.word	0x00000000
        /*0050*/ 	.short	0x0002
        /*0052*/ 	.short	0x0008
        /*0054*/ 	.byte	0x00, 0xf0, 0x61, 0x00


	//----- nvinfo : EIATTR_KPARAM_INFO
	.align		4
.L_2817:
        /*0058*/ 	.byte	0x04, 0x17
        /*005a*/ 	.short	(.L_2819 - .L_2818)
.L_2818:
        /*005c*/ 	.word	0x00000000
        /*0060*/ 	.short	0x0001
        /*0062*/ 	.short	0x0004
        /*0064*/ 	.byte	0x00, 0xf0, 0x05, 0x00


	//----- nvinfo : EIATTR_KPARAM_INFO
	.align		4
.L_2819:
        /*0068*/ 	.byte	0x04, 0x17
        /*006a*/ 	.short	(.L_2821 - .L_2820)
.L_2820:
        /*006c*/ 	.word	0x00000000
        /*0070*/ 	.short	0x0000
        /*0072*/ 	.short	0x0000
        /*0074*/ 	.byte	0x00, 0xf0, 0x11, 0x00


	//----- nvinfo : EIATTR_SPARSE_MMA_MASK
	.align		4
.L_2821:
        /*0078*/ 	.byte	0x03, 0x50
        /*007a*/ 	.short	0x0000


	//----- nvinfo : EIATTR_MAXREG_COUNT
	.align		4
        /*007c*/ 	.byte	0x03, 0x1b
        /*007e*/ 	.short	0x00ff


	//----- nvinfo : EIATTR_EXTERNS
	.align		4
        /*0080*/ 	.byte	0x04, 0x0f
        /*0082*/ 	.short	(.L_2823 - .L_2822)


	//   ....[0]....
	.align		4
.L_2822:
        /*0084*/ 	.word	index@(__assertfail)


	//----- nvinfo : EIATTR_MERCURY_ISA_VERSION
	.align		4
.L_2823:
        /*0088*/ 	.byte	0x03, 0x5f
        /*008a*/ 	.short	0x0101


	//----- nvinfo : EIATTR_SYSCALL_OFFSETS
	.align		4
        /*008c*/ 	.byte	0x04, 0x46
        /*008e*/ 	.short	(.L_2825 - .L_2824)


	//   ....[0]....
.L_2824:
        /*0090*/ 	.word	0x00000e90


	//   ....[1]....
        /*0094*/ 	.word	0x00001cc0


	//   ....[2]....
        /*0098*/ 	.word	0x00002b70


	//   ....[3]....
        /*009c*/ 	.word	0x000039a0


	//   ....[4]....
        /*00a0*/ 	.word	0x00004860


	//   ....[5]....
        /*00a4*/ 	.word	0x000056a0


	//   ....[6]....
        /*00a8*/ 	.word	0x00006540


	//   ....[7]....
        /*00ac*/ 	.word	0x00007350


	//   ....[8]....
        /*00b0*/ 	.word	0x00008310


	//   ....[9]....
        /*00b4*/ 	.word	0x000091e0


	//   ....[10]....
        /*00b8*/ 	.word	0x0000a0a0


	//   ....[11]....
        /*00bc*/ 	.word	0x0000af60


	//----- nvinfo : EIATTR_EXIT_INSTR_OFFSETS
	.align		4
.L_2825:
        /*00c0*/ 	.byte	0x04, 0x1c
        /*00c2*/ 	.short	(.L_2827 - .L_2826)


	//   ....[0]....
.L_2826:
        /*00c4*/ 	.word	0x0000a140


	//   ....[1]....
        /*00c8*/ 	.word	0x0000a280


	//   ....[2]....
        /*00cc*/ 	.word	0x0000a2c0


	//   ....[3]....
        /*00d0*/ 	.word	0x0000a350


	//   ....[4]....
        /*00d4*/ 	.word	0x0000a380


	//   ....[5]....
        /*00d8*/ 	.word	0x0000a3b0


	//   ....[6]....
        /*00dc*/ 	.word	0x0000a430


	//   ....[7]....
        /*00e0*/ 	.word	0x0000a460


	//   ....[8]....
        /*00e4*/ 	.word	0x0000a4f0


	//   ....[9]....
        /*00e8*/ 	.word	0x0000a530


	//   ....[10]....
        /*00ec*/ 	.word	0x0000a570


	//   ....[11]....
        /*00f0*/ 	.word	0x0000a630


	//   ....[12]....
        /*00f4*/ 	.word	0x0000a680


	//   ....[13]....
        /*00f8*/ 	.word	0x0000a800


	//   ....[14]....
        /*00fc*/ 	.word	0x0000a950


	//   ....[15]....
        /*0100*/ 	.word	0x0000a980


	//   ....[16]....
        /*0104*/ 	.word	0x0000aa30


	//   ....[17]....
        /*0108*/ 	.word	0x0000aba0


	//   ....[18]....
        /*010c*/ 	.word	0x0000ad10


	//   ....[19]....
        /*0110*/ 	.word	0x0000ae60


	//   ....[20]....
        /*0114*/ 	.word	0x0000af70


	//   ....[21]....
        /*0118*/ 	.word	0x0000afa0


	//   ....[22]....
        /*011c*/ 	.word	0x0000afd0


	//----- nvinfo : EIATTR_MAX_THREADS
	.align		4
.L_2827:
        /*0120*/ 	.byte	0x04, 0x05
        /*0122*/ 	.short	(.L_2829 - .L_2828)
.L_2828:
        /*0124*/ 	.word	0x00000080
        /*0128*/ 	.word	0x00000001
        /*012c*/ 	.word	0x00000001


	//----- nvinfo : EIATTR_CRS_STACK_SIZE
	.align		4
.L_2829:
        /*0130*/ 	.byte	0x04, 0x1e
        /*0132*/ 	.short	(.L_2831 - .L_2830)
.L_2830:
        /*0134*/ 	.word	0x00000000


	//----- nvinfo : EIATTR_CBANK_PARAM_SIZE
	.align		4
.L_2831:
        /*0138*/ 	.byte	0x03, 0x19
        /*013a*/ 	.short	0x0038


	//----- nvinfo : EIATTR_PARAM_CBANK
	.align		4
        /*013c*/ 	.byte	0x04, 0x0a
        /*013e*/ 	.short	(.L_2833 - .L_2832)
	.align		4
.L_2832:
        /*0140*/ 	.word	index@(.nv.constant0._ZN2at6native27unrolled_elementwise_kernelIZZZNS0_28sigmoid_backward_kernel_cudaERNS_18TensorIteratorBaseEENKUlvE0_clEvENKUlvE0_clEvEUlffE_St5arrayIPcLm3EELi4E23TrivialOffsetCalculatorILi2EjESA_ILi1EjENS0_6memory12LoadWithCastILi2EEENSD_13StoreWithCastILi1EEEEEviT_T0_T2_T3_T4_T5_)
        /*0144*/ 	.short	0x0210
        /*0146*/ 	.short	0x0038


	//----- nvinfo : EIATTR_SW_WAR
	.align		4
.L_2833:
        /*0148*/ 	.byte	0x04, 0x36
        /*014a*/ 	.short	(.L_2835 - .L_2834)
.L_2834:
        /*014c*/ 	.word	0x00000008
.L_2835:


//--------------------- .nv.info._ZN2at6native18elementwise_kernelILi128ELi2EZNS0_22gpu_kernel_impl_nocastIZZZNS0_28sigmoid_backward_kernel_cudaERNS_18TensorIteratorBaseEENKUlvE0_clEvENKUlvE0_clEvEUlffE_EEvS4_RKT_EUliE_EEviT1_ --------------------------
	.section	.nv.info._ZN2at6native18elementwise_kernelILi128ELi2EZNS0_22gpu_kernel_impl_nocastIZZZNS0_28sigmoid_backward_kernel_cudaERNS_18TensorIteratorBaseEENKUlvE0_clEvENKUlvE0_clEvEUlffE_EEvS4_RKT_EUliE_EEviT1_,"",@"SHT_CUDA_INFO"
	.sectionflags	@""
	.align	4


	//----- nvinfo : EIATTR_CUDA_API_VERSION
	.align		4
        /*0000*/ 	.byte	0x04, 0x37
        /*0002*/ 	.short	(.L_2837 - .L_2836)
.L_2836:
        /*0004*/ 	.word	0x00000082


	//----- nvinfo : EIATTR_KPARAM_INFO
	.align		4
.L_2837:
        /*0008*/ 	.byte	0x04, 0x17
        /*000a*/ 	.short	(.L_2839 - .L_2838)
.L_2838:
        /*000c*/ 	.word	0x00000000
        /*0010*/ 	.short	0x0001
        /*0012*/ 	.short	0x0008
        /*0014*/ 	.byte	0x00, 0xf0, 0x21, 0x0a


	//----- nvinfo : EIATTR_KPARAM_INFO
	.align		4
.L_2839:
        /*0018*/ 	.byte	0x04, 0x17
        /*001a*/ 	.short	(.L_2841 - .L_2840)
.L_2840:
        /*001c*/ 	.word	0x00000000
        /*0020*/ 	.short	0x0000
        /*0022*/ 	.short	0x0000
        /*0024*/ 	.byte	0x00, 0xf0, 0x11, 0x00


	//----- nvinfo : EIATTR_SPARSE_MMA_MASK
	.align		4
.L_2841:
        /*0028*/ 	.byte	0x03, 0x50
        /*002a*/ 	.short	0x0000


	//----- nvinfo : EIATTR_MAXREG_COUNT
	.align		4
        /*002c*/ 	.byte	0x03, 0x1b
        /*002e*/ 	.short	0x0080


	//----- nvinfo : EIATTR_MERCURY_ISA_VERSION
	.align		4
        /*0030*/ 	.byte	0x03, 0x5f
        /*0032*/ 	.short	0x0101


	//----- nvinfo : EIATTR_EXIT_INSTR_OFFSETS
	.align		4
        /*0034*/ 	.byte	0x04, 0x1c
        /*0036*/ 	.short	(.L_2843 - .L_2842)


	//   ....[0]....
.L_2842:
        /*0038*/ 	.word	0x000017d0


	//   ....[1]....
        /*003c*/ 	.word	0x00002ee0


	//----- nvinfo : EIATTR_MAX_THREADS
	.align		4
.L_2843:
        /*0040*/ 	.byte	0x04, 0x05
        /*0042*/ 	.short	(.L_2845 - .L_2844)
.L_2844:
        /*0044*/ 	.word	0x00000080
        /*0048*/ 	.word	0x00000001
        /*004c*/ 	.word	0x00000001


	//----- nvinfo : EIATTR_CRS_STACK_SIZE
	.align		4
.L_2845:
        /*0050*/ 	.byte	0x04, 0x1e
        /*0052*/ 	.short	(.L_2847 - .L_2846)
.L_2846:
        /*0054*/ 	.word	0x00000000


	//----- nvinfo : EIATTR_CBANK_PARAM_SIZE
	.align		4
.L_2847:
        /*0058*/ 	.byte	0x03, 0x19
        /*005a*/ 	.short	0x0290


	//----- nvinfo : EIATTR_PARAM_CBANK
	.align		4
        /*005c*/ 	.byte	0x04, 0x0a
        /*005e*/ 	.short	(.L_2849 - .L_2848)
	.align		4
.L_2848:
        /*0060*/ 	.word	index@(.nv.constant0._ZN2at6native18elementwise_kernelILi128ELi2EZNS0_22gpu_kernel_impl_nocastIZZZNS0_28sigmoid_backward_kernel_cudaERNS_18TensorIteratorBaseEENKUlvE0_clEvENKUlvE0_clEvEUlffE_EEvS4_RKT_EUliE_EEviT1_)
        /*0064*/ 	.short	0x0210
        /*0066*/ 	.short	0x0290


	//----- nvinfo : EIATTR_SW_WAR
	.align		4
.L_2849:
        /*0068*/ 	.byte	0x04, 0x36
        /*006a*/ 	.short	(.L_2851 - .L_2850)
.L_2850:
        /*006c*/ 	.word	0x00000008
.L_2851:


//--------------------- .nv.info._ZN2at6native27unrolled_elementwise_kernelIZZZNS0_28sigmoid_backward_kernel_cudaERNS_18TensorIteratorBaseEENKUlvE0_clEvENKUlvE0_clEvEUlffE_St5arrayIPcLm3EELi4E23TrivialOffsetCalculatorILi2EjESA_ILi1EjENS0_6memory15LoadWithoutCastENSD_16StoreWithoutCastEEEviT_T0_T2_T3_T4_T5_ --------------------------
	.section	.nv.info._ZN2at6native27unrolled_elementwise_kernelIZZZNS0_28sigmoid_backward_kernel_cudaERNS_18TensorIteratorBaseEENKUlvE0_clEvENKUlvE0_clEvEUlffE_St5arrayIPcLm3EELi4E23TrivialOffsetCalculatorILi2EjESA_ILi1EjENS0_6memory15LoadWithoutCastENSD_16StoreWithoutCastEEEviT_T0_T2_T3_T4_T5_,"",@"SHT_CUDA_INFO"
	.sectionflags	@""
	.align	4


	//----- nvinfo : EIATTR_CUDA_API_VERSION
	.align		4
        /*0000*/ 	.byte	0x04, 0x37
        /*0002*/ 	.short	(.L_2853 - .L_2852)
.L_2852:
        /*0004*/ 	.word	0x00000082


	//----- nvinfo : EIATTR_KPARAM_INFO
	.align		4
.L_2853:
        /*0008*/ 	.byte	0x04, 0x17
        /*000a*/ 	.short	(.L_2855 - .L_2854)
.L_2854:
        /*000c*/ 	.word	0x00000000
        /*0010*/ 	.short	0x0006
        /*0012*/ 	.short	0x0023
        /*0014*/ 	.byte	0x00, 0xf0, 0x05, 0x00


	//----- nvinfo : EIATTR_KPARAM_INFO
	.align		4
.L_2855:
        /*0018*/ 	.byte	0x04, 0x17
        /*001a*/ 	.short	(.L_2857 - .L_2856)
.L_2856:
        /*001c*/ 	.word	0x00000000
        /*0020*/ 	.short	0x0005
        /*0022*/ 	.short	0x0022
        /*0024*/ 	.byte	0x00, 0xf0, 0x05, 0x00


	//----- nvinfo : EIATTR_KPARAM_INFO
	.align		4
.L_2857:
        /*0028*/ 	.byte	0x04, 0x17
        /*002a*/ 	.short	(.L_2859 - .L_2858)
.L_2858:
        /*002c*/ 	.word	0x00000000
        /*0030*/ 	.short	0x0004
        /*0032*/ 	.short	0x0021
        /*0034*/ 	.byte	0x00, 0xf0, 0x05, 0x00


	//----- nvinfo : EIATTR_KPARAM_INFO
	.align		4
.L_2859:
        /*0038*/ 	.byte	0x04, 0x17
        /*003a*/ 	.short	(.L_2861 - .L_2860)
.L_2860:
        /*003c*/ 	.word	0x00000000
        /*0040*/ 	.short	0x0003
        /*0042*/ 	.short	0x0020
        /*0044*/ 	.byte	0x00, 0xf0, 0x05, 0x00


	//----- nvinfo : EIATTR_KPARAM_INFO
	.align		4
.L_2861:
        /*0048*/ 	.byte	0x04, 0x17
        /*004a*/ 	.short	(.L_2863 - .L_2862)
.L_2862:
        /*004c*/ 	.word	0x00000000
        /*0050*/ 	.short	0x0002
        /*0052*/ 	.short	0x0008
        /*0054*/ 	.byte	0x00, 0xf0, 0x61, 0x00


	//----- nvinfo : EIATTR_KPARAM_INFO
	.align		4
.L_2863:
        /*0058*/ 	.byte	0x04, 0x17
        /*005a*/ 	.short	(.L_2865 - .L_2864)
.L_2864:
        /*005c*/ 	.word	0x00000000
        /*0060*/ 	.short	0x0001
        /*0062*/ 	.short	0x0004
        /*0064*/ 	.byte	0x00, 0xf0, 0x05, 0x00


	//----- nvinfo : EIATTR_KPARAM_INFO
	.align		4
.L_2865:
        /*0068*/ 	.byte	0x04, 0x17
        /*006a*/ 	.short	(.L_2867 - .L_2866)
.L_2866:
        /*006c*/ 	.word	0x00000000
        /*0070*/ 	.short	0x0000
        /*0072*/ 	.short	0x0000
        /*0074*/ 	.byte	0x00, 0xf0, 0x11, 0x00


	//----- nvinfo : EIATTR_SPARSE_MMA_MASK
	.align		4
.L_2867:
        /*0078*/ 	.byte	0x03, 0x50
        /*007a*/ 	.short	0x0000


	//----- nvinfo : EIATTR_MAXREG_COUNT
	.align		4
        /*007c*/ 	.byte	0x03, 0x1b
        /*007e*/ 	.short	0x00ff


	//----- nvinfo : EIATTR_MERCURY_ISA_VERSION
	.align		4
        /*0080*/ 	.byte	0x03, 0x5f
        /*0082*/ 	.short	0x0101


	//----- nvinfo : EIATTR_EXIT_INSTR_OFFSETS
	.align		4
        /*0084*/ 	.byte	0x04, 0x1c
        /*0086*/ 	.short	(.L_2869 - .L_2868)


	//   ....[0]....
.L_2868:
        /*0088*/ 	.word	0x000004e0


	//   ....[1]....
        /*008c*/ 	.word	0x00000560


	//----- nvinfo : EIATTR_MAX_THREADS
	.align		4
.L_2869:
        /*0090*/ 	.byte	0x04, 0x05
        /*0092*/ 	.short	(.L_2871 - .L_2870)
.L_2870:
        /*0094*/ 	.word	0x00000080
        /*0098*/ 	.word	0x00000001
        /*009c*/ 	.word	0x00000001


	//----- nvinfo : EIATTR_CRS_STACK_SIZE
	.align		4
.L_2871:
        /*00a0*/ 	.byte	0x04, 0x1e
        /*00a2*/ 	.short	(.L_2873 - .L_2872)
.L_2872:
        /*00a4*/ 	.word	0x00000000


	//----- nvinfo : EIATTR_CBANK_PARAM_SIZE
	.align		4
.L_2873:
        /*00a8*/ 	.byte	0x03, 0x19
        /*00aa*/ 	.short	0x0024


	//----- nvinfo : EIATTR_PARAM_CBANK
	.align		4
        /*00ac*/ 	.byte	0x04, 0x0a
        /*00ae*/ 	.short	(.L_2875 - .L_2874)
	.align		4
.L_2874:
        /*00b0*/ 	.word	index@(.nv.constant0._ZN2at6native27unrolled_elementwise_kernelIZZZNS0_28sigmoid_backward_kernel_cudaERNS_18TensorIteratorBaseEENKUlvE0_clEvENKUlvE0_clEvEUlffE_St5arrayIPcLm3EELi4E23TrivialOffsetCalculatorILi2EjESA_ILi1EjENS0_6memory15LoadWithoutCastENSD_16StoreWithoutCastEEEviT_T0_T2_T3_T4_T5_)
        /*00b4*/ 	.short	0x0210
        /*00b6*/ 	.short	0x0024


	//----- nvinfo : EIATTR_SW_WAR
	.align		4
.L_2875:
        /*00b8*/ 	.byte	0x04, 0x36
        /*00ba*/ 	.short	(.L_2877 - .L_2876)
.L_2876:
        /*00bc*/ 	.word	0x00000008
.L_2877:


//--------------------- .nv.info._ZN2at6native29vectorized_elementwise_kernelILi2EZZZNS0_28sigmoid_backward_kernel_cudaERNS_18TensorIteratorBaseEENKUlvE0_clEvENKUlvE0_clEvEUlffE_St5arrayIPcLm3EEEEviT0_T1_ --------------------------
	.section	.nv.info._ZN2at6native29vectorized_elementwise_kernelILi2EZZZNS0_28sigmoid_backward_kernel_cudaERNS_18TensorIteratorBaseEENKUlvE0_clEvENKUlvE0_clEvEUlffE_St5arrayIPcLm3EEEEviT0_T1_,"",@"SHT_CUDA_INFO"
	.sectionflags	@""
	.align	4


	//----- nvinfo : EIATTR_CUDA_API_VERSION
	.align		4
        /*0000*/ 	.byte	0x04, 0x37
        /*0002*/ 	.short	(.L_2879 - .L_2878)
.L_2878:
        /*0004*/ 	.word	0x00000082


	//----- nvinfo : EIATTR_KPARAM_INFO
	.align		4
.L_2879:
        /*0008*/ 	.byte	0x04, 0x17
        /*000a*/ 	.short	(.L_2881 - .L_2880)
.L_2880:
        /*000c*/ 	.word	0x00000000
        /*0010*/ 	.short	0x0002
        /*0012*/ 	.short	0x0008
        /*0014*/ 	.byte	0x00, 0xf0, 0x61, 0x00


	//----- nvinfo : EIATTR_KPARAM_INFO
	.align		4
.L_2881:
        /*0018*/ 	.byte	0x04, 0x17
        /*001a*/ 	.short	(.L_2883 - .L_2882)
.L_2882:
        /*001c*/ 	.word	0x00000000
        /*0020*/ 	.short	0x0001
        /*0022*/ 	.short	0x0004
        /*0024*/ 	.byte	0x00, 0xf0, 0x05, 0x00


	//----- nvinfo : EIATTR_KPARAM_INFO
	.align		4
.L_2883:
        /*0028*/ 	.byte	0x04, 0x17
        /*002a*/ 	.short	(.L_2885 - .L_2884)
.L_2884:
        /*002c*/ 	.word	0x00000000
        /*0030*/ 	.short	0x0000
        /*0032*/ 	.short	0x0000
        /*0034*/ 	.byte	0x00, 0xf0, 0x11, 0x00


	//----- nvinfo : EIATTR_SPARSE_MMA_MASK
	.align		4
.L_2885:
        /*0038*/ 	.byte	0x03, 0x50
        /*003a*/ 	.short	0x0000


	//----- nvinfo : EIATTR_MAXREG_COUNT
	.align		4
        /*003c*/ 	.byte	0x03, 0x1b
        /*003e*/ 	.short	0x00ff


	//----- nvinfo : EIATTR_MERCURY_ISA_VERSION
	.align		4
        /*0040*/ 	.byte	0x03, 0x5f
        /*0042*/ 	.short	0x0101


	//----- nvinfo : EIATTR_EXIT_INSTR_OFFSETS
	.align		4
        /*0044*/ 	.byte	0x04, 0x1c
        /*0046*/ 	.short	(.L_2887 - .L_2886)


	//   ....[0]....
.L_2886:
        /*0048*/ 	.word	0x00000360


	//   ....[1]....
        /*004c*/ 	.word	0x00000db0


	//   ....[2]....
        /*0050*/ 	.word	0x00000e00


	//----- nvinfo : EIATTR_MAX_THREADS
	.align		4
.L_2887:
        /*0054*/ 	.byte	0x04, 0x05
        /*0056*/ 	.short	(.L_2889 - .L_2888)
.L_2888:
        /*0058*/ 	.word	0x00000080
        /*005c*/ 	.word	0x00000001
        /*0060*/ 	.word	0x00000001


	//----- nvinfo : EIATTR_CRS_STACK_SIZE
	.align		4
.L_2889:
        /*0064*/ 	.byte	0x04, 0x1e
        /*0066*/ 	.short	(.L_2891 - .L_2890)
.L_2890:
        /*0068*/ 	.word	0x00000000


	//----- nvinfo : EIATTR_CBANK_PARAM_SIZE
	.align		4
.L_2891:
        /*006c*/ 	.byte	0x03, 0x19
        /*006e*/ 	.short	0x0020


	//----- nvinfo : EIATTR_PARAM_CBANK
	.align		4
        /*0070*/ 	.byte	0x04, 0x0a
        /*0072*/ 	.short	(.L_2893 - .L_2892)
	.align		4
.L_2892:
        /*0074*/ 	.word	index@(.nv.constant0._ZN2at6native29vectorized_elementwise_kernelILi2EZZZNS0_28sigmoid_backward_kernel_cudaERNS_18TensorIteratorBaseEENKUlvE0_clEvENKUlvE0_clEvEUlffE_St5arrayIPcLm3EEEEviT0_T1_)
        /*0078*/ 	.short	0x0210
        /*007a*/ 	.short	0x0020


	//----- nvinfo : EIATTR_SW_WAR
	.align		4
.L_2893:
        /*007c*/ 	.byte	0x04, 0x36
        /*007e*/ 	.short	(.L_2895 - .L_2894)
.L_2894:
        /*0080*/ 	.word	0x00000008
.L_2895:


//--------------------- .nv.info._ZN2at6native29vectorized_elementwise_kernelILi4EZZZNS0_28sigmoid_backward_kernel_cudaERNS_18TensorIteratorBaseEENKUlvE0_clEvENKUlvE0_clEvEUlffE_St5arrayIPcLm3EEEEviT0_T1_ --------------------------
	.section	.nv.info._ZN2at6native29vectorized_elementwise_kernelILi4EZZZNS0_28sigmoid_backward_kernel_cudaERNS_18TensorIteratorBaseEENKUlvE0_clEvENKUlvE0_clEvEUlffE_St5arrayIPcLm3EEEEviT0_T1_,"",@"SHT_CUDA_INFO"
	.sectionflags	@""
	.align	4


	//----- nvinfo : EIATTR_CUDA_API_VERSION
	.align		4
        /*0000*/ 	.byte	0x04, 0x37
        /*0002*/ 	.short	(.L_2897 - .L_2896)
.L_2896:
        /*0004*/ 	.word	0x00000082


	//----- nvinfo : EIATTR_KPARAM_INFO
	.align		4
.L_2897:
        /*0008*/ 	.byte	0x04, 0x17
        /*000a*/ 	.short	(.L_2899 - .L_2898)
.L_2898:
        /*000c*/ 	.word	0x00000000
        /*0010*/ 	.short	0x0002
        /*0012*/ 	.short	0x0008
        /*0014*/ 	.byte	0x00, 0xf0, 0x61, 0x00


	//----- nvinfo : EIATTR_KPARAM_INFO
	.align		4
.L_2899:
        /*0018*/ 	.byte	0x04, 0x17
        /*001a*/ 	.short	(.L_2901 - .L_2900)
.L_2900:
        /*001c*/ 	.word	0x00000000
        /*0020*/ 	.short	0x0001
        /*0022*/ 	.short	0x0004
        /*0024*/ 	.byte	0x00, 0xf0, 0x05, 0x00


	//----- nvinfo : EIATTR_KPARAM_INFO
	.align		4
.L_2901:
        /*0028*/ 	.byte	0x04, 0x17
        /*002a*/ 	.short	(.L_2903 - .L_2902)
.L_2902:
        /*002c*/ 	.word	0x00000000
        /*0030*/ 	.short	0x0000
        /*0032*/ 	.short	0x0000
        /*0034*/ 	.byte	0x00, 0xf0, 0x11, 0x00


	//----- nvinfo : EIATTR_SPARSE_MMA_MASK
	.align		4
.L_2903:
        /*0038*/ 	.byte	0x03, 0x50
        /*003a*/ 	.short	0x0000


	//----- nvinfo : EIATTR_MAXREG_COUNT
	.align		4
        /*003c*/ 	.byte	0x03, 0x1b
        /*003e*/ 	.short	0x00ff


	//----- nvinfo : EIATTR_MERCURY_ISA_VERSION
	.align		4
        /*0040*/ 	.byte	0x03, 0x5f
        /*0042*/ 	.short	0x0101


	//----- nvinfo : EIATTR_EXIT_INSTR_OFFSETS
	.align		4
        /*0044*/ 	.byte	0x04, 0x1c
        /*0046*/ 	.short	(.L_2905 - .L_2904)


	//   ....[0]....
.L_2904:
        /*0048*/ 	.word	0x00000300


	//   ....[1]....
        /*004c*/ 	.word	0x00000d50


	//   ....[2]....
        /*0050*/ 	.word	0x00000da0


	//----- nvinfo : EIATTR_MAX_THREADS
	.align		4
.L_2905:
        /*0054*/ 	.byte	0x04, 0x05
        /*0056*/ 	.short	(.L_2907 - .L_2906)
.L_2906:
        /*0058*/ 	.word	0x00000080
        /*005c*/ 	.word	0x00000001
        /*0060*/ 	.word	0x00000001


	//----- nvinfo : EIATTR_CRS_STACK_SIZE
	.align		4
.L_2907:
        /*0064*/ 	.byte	0x04, 0x1e
        /*0066*/ 	.short	(.L_2909 - .L_2908)
.L_2908:
        /*0068*/ 	.word	0x00000000


	//----- nvinfo : EIATTR_CBANK_PARAM_SIZE
	.align		4
.L_2909:
        /*006c*/ 	.byte	0x03, 0x19
        /*006e*/ 	.short	0x0020


	//----- nvinfo : EIATTR_PARAM_CBANK
	.align		4
        /*0070*/ 	.byte	0x04, 0x0a
        /*0072*/ 	.short	(.L_2911 - .L_2910)
	.align		4
.L_2910:
        /*0074*/ 	.word	index@(.nv.constant0._ZN2at6native29vectorized_elementwise_kernelILi4EZZZNS0_28sigmoid_backward_kernel_cudaERNS_18TensorIteratorBaseEENKUlvE0_clEvENKUlvE0_clEvEUlffE_St5arrayIPcLm3EEEEviT0_T1_)
        /*0078*/ 	.short	0x0210
        /*007a*/ 	.short	0x0020


	//----- nvinfo : EIATTR_SW_WAR
	.align		4
.L_2911:
        /*007c*/ 	.byte	0x04, 0x36
        /*007e*/ 	.short	(.L_2913 - .L_2912)
.L_2912:
        /*0080*/ 	.word	0x00000008
.L_2913:


//--------------------- .nv.info._ZN2at6native29vectorized_elementwise_kernelILi8EZZZNS0_28sigmoid_backward_kernel_cudaERNS_18TensorIteratorBaseEENKUlvE0_clEvENKUlvE0_clEvEUlffE_St5arrayIPcLm3EEEEviT0_T1_ --------------------------
	.section	.nv.info._ZN2at6native29vectorized_elementwise_kernelILi8EZZZNS0_28sigmoid_backward_kernel_cudaERNS_18TensorIteratorBaseEENKUlvE0_clEvENKUlvE0_clEvEUlffE_St5arrayIPcLm3EEEEviT0_T1_,"",@"SHT_CUDA_INFO"
	.sectionflags	@""
	.align	4


	//----- nvinfo : EIATTR_CUDA_API_VERSION
	.align		4
        /*0000*/ 	.byte	0x04, 0x37
        /*0002*/ 	.short	(.L_2915 - .L_2914)
.L_2914:
        /*0004*/ 	.word	0x00000082


	//----- nvinfo : EIATTR_KPARAM_INFO
	.align		4
.L_2915:
        /*0008*/ 	.byte	0x04, 0x17
        /*000a*/ 	.short	(.L_2917 - .L_2916)
.L_2916:
        /*000c*/ 	.word	0x00000000
        /*0010*/ 	.short	0x0002
        /*0012*/ 	.short	0x0008
        /*0014*/ 	.byte	0x00, 0xf0, 0x61, 0x00


	//----- nvinfo : EIATTR_KPARAM_INFO
	.align		4
.L_2917:
        /*0018*/ 	.byte	0x04, 0x17
        /*001a*/ 	.short	(.L_2919 - .L_2918)
.L_2918:
        /*001c*/ 	.word	0x00000000
        /*0020*/ 	.short	0x0001
        /*0022*/ 	.short	0x0004
        /*0024*/ 	.byte	0x00, 0xf0, 0x05, 0x00


	//----- nvinfo : EIATTR_KPARAM_INFO
	.align		4
.L_2919:
        /*0028*/ 	.byte	0x04, 0x17
        /*002a*/ 	.short	(.L_2921 - .L_2920)
.L_2920:
        /*002c*/ 	.word	0x00000000
        /*0030*/ 	.short	0x0000
        /*0032*/ 	.short	0x0000
        /*0034*/ 	.byte	0x00, 0xf0, 0x11, 0x00


	//----- nvinfo : EIATTR_SPARSE_MMA_MASK
	.align		4
.L_2921:
        /*0038*/ 	.byte	0x03, 0x50
        /*003a*/ 	.short	0x0000


	//----- nvinfo : EIATTR_MAXREG_COUNT
	.align		4
        /*003c*/ 	.byte	0x03, 0x1b
        /*003e*/ 	.short	0x00ff


	//----- nvinfo : EIATTR_MERCURY_ISA_VERSION
	.align		4
        /*0040*/ 	.byte	0x03, 0x5f
        /*0042*/ 	.short	0x0101


	//----- nvinfo : EIATTR_EXIT_INSTR_OFFSETS
	.align		4
        /*0044*/ 	.byte	0x04, 0x1c
        /*0046*/ 	.short	(.L_2923 - .L_2922)


	//   ....[0]....
.L_2922:
        /*0048*/ 	.word	0x00000300


	//   ....[1]....
        /*004c*/ 	.word	0x00000d50


	//   ....[2]....
        /*0050*/ 	.word	0x00000da0


	//----- nvinfo : EIATTR_MAX_THREADS
	.align		4
.L_2923:
        /*0054*/ 	.byte	0x04, 0x05
        /*0056*/ 	.short	(.L_2925 - .L_2924)
.L_2924:
        /*0058*/ 	.word	0x00000080
        /*005c*/ 	.word	0x00000001
        /*0060*/ 	.word	0x00000001


	//----- nvinfo : EIATTR_CRS_STACK_SIZE
	.align		4
.L_2925:
        /*0064*/ 	.byte	0x04, 0x1e
        /*0066*/ 	.short	(.L_2927 - .L_2926)
.L_2926:
        /*0068*/ 	.word	0x00000000


	//----- nvinfo : EIATTR_CBANK_PARAM_SIZE
	.align		4
.L_2927:
        /*006c*/ 	.byte	0x03, 0x19
        /*006e*/ 	.short	0x0020


	//----- nvinfo : EIATTR_PARAM_CBANK
	.align		4
        /*0070*/ 	.byte	0x04, 0x0a
        /*0072*/ 	.short	(.L_2929 - .L_2928)
	.align		4
.L_2928:
        /*0074*/ 	.word	index@(.nv.constant0._ZN2at6native29vectorized_elementwise_kernelILi8EZZZNS0_28sigmoid_backward_kernel_cudaERNS_18TensorIteratorBaseEENKUlvE0_clEvENKUlvE0_clEvEUlffE_St5arrayIPcLm3EEEEviT0_T1_)
        /*0078*/ 	.short	0x0210
        /*007a*/ 	.short	0x0020


	//----- nvinfo : EIATTR_SW_WAR
	.align		4
.L_2929:
        /*007c*/ 	.byte	0x04, 0x36
        /*007e*/ 	.short	(.L_2931 - .L_2930)
.L_2930:
        /*0080*/ 	.word	0x00000008
.L_2931:


//--------------------- .nv.info._ZN2at6native18elementwise_kernelILi128ELi4EZNS0_15gpu_kernel_implIZZZNS0_28sigmoid_backward_kernel_cudaERNS_18TensorIteratorBaseEENKUlvE0_clEvENKUlvE_clEvEUlddE_EEvS4_RKT_EUliE_EEviT1_ --------------------------
	.section	.nv.info._ZN2at6native18elementwise_kernelILi128ELi4EZNS0_15gpu_kernel_implIZZZNS0_28sigmoid_backward_kernel_cudaERNS_18TensorIteratorBaseEENKUlvE0_clEvENKUlvE_clEvEUlddE_EEvS4_RKT_EUliE_EEviT1_,"",@"SHT_CUDA_INFO"
	.sectionflags	@""
	.align	4


	//----- nvinfo : EIATTR_CUDA_API_VERSION
	.align		4
        /*0000*/ 	.byte	0x04, 0x37
        /*0002*/ 	.short	(.L_2933 - .L_2932)
.L_2932:
        /*0004*/ 	.word	0x00000082


	//----- nvinfo : EIATTR_KPARAM_INFO
	.align		4
.L_2933:
        /*0008*/ 	.byte	0x04, 0x17
        /*000a*/ 	.short	(.L_2935 - .L_2934)
.L_2934:
        /*000c*/ 	.word	0x00000000
        /*0010*/ 	.short	0x0001
        /*0012*/ 	.short	0x0008
        /*0014*/ 	.byte	0x00, 0xf0, 0x21, 0x0a


	//----- nvinfo : EIATTR_KPARAM_INFO
	.align		4
.L_2935:
        /*0018*/ 	.byte	0x04, 0x17
        /*001a*/ 	.short	(.L_2937 - .L_2936)
.L_2936:
        /*001c*/ 	.word	0x00000000
        /*0020*/ 	.short	0x0000
        /*0022*/ 	.short	0x0000
        /*0024*/ 	.byte	0x00, 0xf0, 0x11, 0x00


	//----- nvinfo : EIATTR_SPARSE_MMA_MASK
	.align		4
.L_2937:
        /*0028*/ 	.byte	0x03, 0x50
        /*002a*/ 	.short	0x0000


	//----- nvinfo : EIATTR_MAXREG_COUNT
	.align		4
        /*002c*/ 	.byte	0x03, 0x1b
        /*002e*/ 	.short	0x0080


	//----- nvinfo : EIATTR_EXTERNS
	.align		4
        /*0030*/ 	.byte	0x04, 0x0f
        /*0032*/ 	.short	(.L_2939 - .L_2938)


	//   ....[0]....
	.align		4
.L_2938:
        /*0034*/ 	.word	index@(__assertfail)


	//----- nvinfo : EIATTR_MERCURY_ISA_VERSION
	.align		4
.L_2939:
        /*0038*/ 	.byte	0x03, 0x5f
        /*003a*/ 	.short	0x0101


	//----- nvinfo : EIATTR_SYSCALL_OFFSETS
	.align		4
        /*003c*/ 	.byte	0x04, 0x46
        /*003e*/ 	.short	(.L_2941 - .L_2940)


	//   ....[0]....
.L_2940:
        /*0040*/ 	.word	0x00002590


	//   ....[1]....
        /*0044*/ 	.word	0x000034a0


	//   ....[2]....
        /*0048*/ 	.word	0x000045f0


	//   ....[3]....
        /*004c*/ 	.word	0x00006bb0


	//   ....[4]....
        /*0050*/ 	.word	0x00007ac0


	//   ....[5]....
        /*0054*/ 	.word	0x00008c10


	//   ....[6]....
        /*0058*/ 	.word	0x0000b1c0


	//   ....[7]....
        /*005c*/ 	.word	0x0000c0d0


	//   ....[8]....
        /*0060*/ 	.word	0x0000d220


	//   ....[9]....
        /*0064*/ 	.word	0x0000f7c0


	//   ....[10]....
        /*0068*/ 	.word	0x000106d0


	//   ....[11]....
        /*006c*/ 	.word	0x00011820


	//----- nvinfo : EIATTR_EXIT_INSTR_OFFSETS
	.align		4
.L_2941:
        /*0070*/ 	.byte	0x04, 0x1c
        /*0072*/ 	.short	(.L_2943 - .L_2942)


	//   ....[0]....
.L_2942:
        /*0074*/ 	.word	0x0000d2d0


	//   ....[1]....
        /*0078*/ 	.word	0x00010860


	//   ....[2]....
        /*007c*/ 	.word	0x000108a0


	//   ....[3]....
        /*0080*/ 	.word	0x00010930


	//   ....[4]....
        /*0084*/ 	.word	0x00010960


	//   ....[5]....
        /*0088*/ 	.word	0x00010990


	//   ....[6]....
        /*008c*/ 	.word	0x00010a60


	//   ....[7]....
        /*0090*/ 	.word	0x00010ae0


	//   ....[8]....
        /*0094*/ 	.word	0x00010bc0


	//   ....[9]....
        /*0098*/ 	.word	0x00010c50


	//   ....[10]....
        /*009c*/ 	.word	0x00010c70


	//   ....[11]....
        /*00a0*/ 	.word	0x00010d30


	//   ....[12]....
        /*00a4*/ 	.word	0x00010d60


	//   ....[13]....
        /*00a8*/ 	.word	0x00010f30


	//   ....[14]....
        /*00ac*/ 	.word	0x000110d0


	//   ....[15]....
        /*00b0*/ 	.word	0x00011150


	//   ....[16]....
        /*00b4*/ 	.word	0x00011200


	//   ....[17]....
        /*00b8*/ 	.word	0x000113c0


	//   ....[18]....
        /*00bc*/ 	.word	0x00011580


	//   ....[19]....
        /*00c0*/ 	.word	0x00011720


	//   ....[20]....
        /*00c4*/ 	.word	0x00011830


	//   ....[21]....
        /*00c8*/ 	.word	0x00011860


	//   ....[22]....
        /*00cc*/ 	.word	0x00011890


	//----- nvinfo : EIATTR_MAX_THREADS
	.align		4
.L_2943:
        /*00d0*/ 	.byte	0x04, 0x05
        /*00d2*/ 	.short	(.L_2945 - .L_2944)
.L_2944:
        /*00d4*/ 	.word	0x00000080
        /*00d8*/ 	.word	0x00000001
        /*00dc*/ 	.word	0x00000001


	//----- nvinfo : EIATTR_CRS_STACK_SIZE
	.align		4
.L_2945:
        /*00e0*/ 	.byte	0x04, 0x1e
        /*00e2*/ 	.short	(.L_2947 - .L_2946)
.L_2946:
        /*00e4*/ 	.word	0x00000000


	//----- nvinfo : EIATTR_CBANK_PARAM_SIZE
	.align		4
.L_2947:
        /*00e8*/ 	.byte	0x03, 0x19
        /*00ea*/ 	.short	0x0290


	//----- nvinfo : EIATTR_PARAM_CBANK
	.align		4
        /*00ec*/ 	.byte	0x04, 0x0a
        /*00ee*/ 	.short	(.L_2949 - .L_2948)
	.align		4
.L_2948:
        /*00f0*/ 	.word	index@(.nv.constant0._ZN2at6native18elementwise_kernelILi128ELi4EZNS0_15gpu_kernel_implIZZZNS0_28sigmoid_backward_kernel_cudaERNS_18TensorIteratorBaseEENKUlvE0_clEvENKUlvE_clEvEUlddE_EEvS4_RKT_EUliE_EEviT1_)
        /*00f4*/ 	.short	0x0210
        /*00f6*/ 	.short	0x0290


	//----- nvinfo : EIATTR_SW_WAR
	.align		4
.L_2949:
        /*00f8*/ 	.byte	0x04, 0x36
        /*00fa*/ 	.short	(.L_2951 - .L_2950)
.L_2950:
        /*00fc*/ 	.word	0x00000008
.L_2951:


//--------------------- .nv.info._ZN2at6native27unrolled_elementwise_kernelIZZZNS0_28sigmoid_backward_kernel_cudaERNS_18TensorIteratorBaseEENKUlvE0_clEvENKUlvE_clEvEUlddE_St5arrayIPcLm3EELi4E23TrivialOffsetCalculatorILi2EjESA_ILi1EjENS0_6memory12LoadWithCastILi2EEENSD_13StoreWithCastILi1EEEEEviT_T0_T2_T3_T4_T5_ --------------------------
	.section	.nv.info._ZN2at6native27unrolled_elementwise_kernelIZZZNS0_28sigmoid_backward_kernel_cudaERNS_18TensorIteratorBaseEENKUlvE0_clEvENKUlvE_clEvEUlddE_St5arrayIPcLm3EELi4E23TrivialOffsetCalculatorILi2EjESA_ILi1EjENS0_6memory12LoadWithCastILi2EEENSD_13StoreWithCastILi1EEEEEviT_T0_T2_T3_T4_T5_,"",@"SHT_CUDA_INFO"
	.sectionflags	@""
	.align	4


	//----- nvinfo : EIATTR_CUDA_API_VERSION
	.align		4
        /*0000*/ 	.byte	0x04, 0x37
        /*0002*/ 	.short	(.L_2953 - .L_2952)
.L_2952:
        /*0004*/ 	.word	0x00000082


	//----- nvinfo : EIATTR_KPARAM_INFO
	.align		4
.L_2953:
        /*0008*/ 	.byte	0x04, 0x17
        /*000a*/ 	.short	(.L_2955 - .L_2954)
.L_2954:
        /*000c*/ 	.word	0x00000000
        /*0010*/ 	.short	0x0006
        /*0012*/ 	.short	0x0030
        /*0014*/ 	.byte	0x00, 0xf0, 0x21, 0x00


	//----- nvinfo : EIATTR_KPARAM_INFO
	.align		4
.L_2955:
        /*0018*/ 	.byte	0x04, 0x17
        /*001a*/ 	.short	(.L_2957 - .L_2956)
.L_2956:
        /*001c*/ 	.word	0x00000000
        /*0020*/ 	.short	0x0005
        /*0022*/ 	.short	0x0024
        /*0024*/ 	.byte	0x00, 0xf0, 0x31, 0x00


	//----- nvinfo : EIATTR_KPARAM_INFO
	.align		4
.L_2957:
        /*0028*/ 	.byte	0x04, 0x17
        /*002a*/ 	.short	(.L_2959 - .L_2958)
.L_2958:
        /*002c*/ 	.word	0x00000000
        /*0030*/ 	.short	0x0004
        /*0032*/ 	.short	0x0021
        /*0034*/ 	.byte	0x00, 0xf0, 0x05, 0x00


	//----- nvinfo : EIATTR_KPARAM_INFO
	.align		4
.L_2959:
        /*0038*/ 	.byte	0x04, 0x17
        /*003a*/ 	.short	(.L_2961 - .L_2960)
.L_2960:
        /*003c*/ 	.word	0x00000000
        /*0040*/ 	.short	0x0003
        /*0042*/ 	.short	0x0020
        /*0044*/ 	.byte	0x00, 0xf0, 0x05, 0x00


	//----- nvinfo : EIATTR_KPARAM_INFO
	.align		4
.L_2961:
        /*0048*/ 	.byte	0x04, 0x17
        /*004a*/ 	.short	(.L_2963 - .L_2962)
.L_2962:
        /*004c*/ 	.word	0x00000000
        /*0050*/ 	.short	0x0002
        /*0052*/ 	.short	0x0008
        /*0054*/ 	.byte	0x00, 0xf0, 0x61, 0x00


	//----- nvinfo : EIATTR_KPARAM_INFO
	.align		4
.L_2963:
        /*0058*/ 	.byte	0x04, 0x17
        /*005a*/ 	.short	(.L_2965 - .L_2964)
.L_2964:
        /*005c*/ 	.word	0x00000000
        /*0060*/ 	.short	0x0001
        /*0062*/ 	.short	0x0004
        /*0064*/ 	.byte	0x00, 0xf0, 0x05, 0x00


	//----- nvinfo : EIATTR_KPARAM_INFO
	.align		4
.L_2965:
        /*0068*/ 	.byte	0x04, 0x17
        /*006a*/ 	.short	(.L_2967 - .L_2966)
.L_2966:
        /*006c*/ 	.word	0x00000000
        /*0070*/ 	.short	0x0000
        /*0072*/ 	.short	0x0000
        /*0074*/ 	.byte	0x00, 0xf0, 0x11, 0x00


	//----- nvinfo : EIATTR_SPARSE_MMA_MASK
	.align		4
.L_2967:
        /*0078*/ 	.byte	0x03, 0x50
        /*007a*/ 	.short	0x0000


	//----- nvinfo : EIATTR_MAXREG_COUNT
	.align		4
        /*007c*/ 	.byte	0x03, 0x1b
        /*007e*/ 	.short	0x00ff


	//----- nvinfo : EIATTR_EXTERNS
	.align		4
        /*0080*/ 	.byte	0x04, 0x0f
        /*0082*/ 	.short	(.L_2969 - .L_2968)


	//   ....[0]....
	.align		4
.L_2968:
        /*0084*/ 	.word	index@(__assertfail)


	//----- nvinfo : EIATTR_MERCURY_ISA_VERSION
	.align		4
.L_2969:
        /*0088*/ 	.byte	0x03, 0x5f
        /*008a*/ 	.short	0x0101


	//----- nvinfo : EIATTR_SYSCALL_OFFSETS
	.align		4
        /*008c*/ 	.byte	0x04, 0x46
        /*008e*/ 	.short	(.L_2971 - .L_2970)


	//   ....[0]....
.L_2970:
        /*0090*/ 	.word	0x00000fa0


	//   ....[1]....
        /*0094*/ 	.word	0x00001ec0


	//   ....[2]....
        /*0098*/ 	.word	0x00002e60


	//   ....[3]....
        /*009c*/ 	.word	0x00003d80


	//   ....[4]....
        /*00a0*/ 	.word	0x00004d30


	//   ....[5]....
        /*00a4*/ 	.word	0x00005c50


	//   ....[6]....
        /*00a8*/ 	.word	0x00006be0


	//   ....[7]....
        /*00ac*/ 	.word	0x00007b10


	//   ....[8]....
        /*00b0*/ 	.word	0x00008d90


	//   ....[9]....
        /*00b4*/ 	.word	0x00009f20


	//   ....[10]....
        /*00b8*/ 	.word	0x0000b0a0


	//   ....[11]....
        /*00bc*/ 	.word	0x0000c240


	//----- nvinfo : EIATTR_EXIT_INSTR_OFFSETS
	.align		4
.L_2971:
        /*00c0*/ 	.byte	0x04, 0x1c
        /*00c2*/ 	.short	(.L_2973 - .L_2972)


	//   ....[0]....
.L_2972:
        /*00c4*/ 	.word	0x0000b140


	//   ....[1]....
        /*00c8*/ 	.word	0x0000b280


	//   ....[2]....
        /*00cc*/ 	.word	0x0000b2c0


	//   ....[3]....
        /*00d0*/ 	.word	0x0000b350


	//   ....[4]....
        /*00d4*/ 	.word	0x0000b380


	//   ....[5]....
        /*00d8*/ 	.word	0x0000b3b0


	//   ....[6]....
        /*00dc*/ 	.word	0x0000b480


	//   ....[7]....
        /*00e0*/ 	.word	0x0000b500


	//   ....[8]....
        /*00e4*/ 	.word	0x0000b5e0


	//   ....[9]....
        /*00e8*/ 	.word	0x0000b670


	//   ....[10]....
        /*00ec*/ 	.word	0x0000b690


	//   ....[11]....
        /*00f0*/ 	.word	0x0000b750


	//   ....[12]....
        /*00f4*/ 	.word	0x0000b780


	//   ....[13]....
        /*00f8*/ 	.word	0x0000b950


	//   ....[14]....
        /*00fc*/ 	.word	0x0000baf0


	//   ....[15]....
        /*0100*/ 	.word	0x0000bb70


	//   ....[16]....
        /*0104*/ 	.word	0x0000bc20


	//   ....[17]....
        /*0108*/ 	.word	0x0000bde0


	//   ....[18]....
        /*010c*/ 	.word	0x0000bfa0


	//   ....[19]....
        /*0110*/ 	.word	0x0000c140


	//   ....[20]....
        /*0114*/ 	.word	0x0000c250


	//   ....[21]....
        /*0118*/ 	.word	0x0000c280


	//   ....[22]....
        /*011c*/ 	.word	0x0000c2b0


	//----- nvinfo : EIATTR_MAX_THREADS
	.align		4
.L_2973:
        /*0120*/ 	.byte	0x04, 0x05
        /*0122*/ 	.short	(.L_2975 - .L_2974)
.L_2974:
        /*0124*/ 	.word	0x00000080
        /*0128*/ 	.word	0x00000001
        /*012c*/ 	.word	0x00000001


	//----- nvinfo : EIATTR_CRS_STACK_SIZE
	.align		4
.L_2975:
        /*0130*/ 	.byte	0x04, 0x1e
        /*0132*/ 	.short	(.L_2977 - .L_2976)
.L_2976:
        /*0134*/ 	.word	0x00000000


	//----- nvinfo : EIATTR_CBANK_PARAM_SIZE
	.align		4
.L_2977:
        /*0138*/ 	.byte	0x03, 0x19
        /*013a*/ 	.short	0x0038


	//----- nvinfo : EIATTR_PARAM_CBANK
	.align		4
        /*013c*/ 	.byte	0x04, 0x0a
        /*013e*/ 	.short	(.L_2979 - .L_2978)
	.align		4
.L_2978:
        /*0140*/ 	.word	index@(.nv.constant0._ZN2at6native27unrolled_elementwise_kernelIZZZNS0_28sigmoid_backward_kernel_cudaERNS_18TensorIteratorBaseEENKUlvE0_clEvENKUlvE_clEvEUlddE_St5arrayIPcLm3EELi4E23TrivialOffsetCalculatorILi2EjESA_ILi1EjENS0_6memory12LoadWithCastILi2EEENSD_13StoreWithCastILi1EEEEEviT_T0_T2_T3_T4_T5_)
        /*0144*/ 	.short	0x0210
        /*0146*/ 	.short	0x0038


	//----- nvinfo : EIATTR_SW_WAR
	.align		4
.L_2979:
        /*0148*/ 	.byte	0x04, 0x36
        /*014a*/ 	.short	(.L_2981 - .L_2980)
.L_2980:
        /*014c*/ 	.word	0x00000008
.L_2981:


//--------------------- .nv.info._ZN2at6native18elementwise_kernelILi128ELi2EZNS0_22gpu_kernel_impl_nocastIZZZNS0_28sigmoid_backward_kernel_cudaERNS_18TensorIteratorBaseEENKUlvE0_clEvENKUlvE_clEvEUlddE_EEvS4_RKT_EUliE_EEviT1_ --------------------------
	.section	.nv.info._ZN2at6native18elementwise_kernelILi128ELi2EZNS0_22gpu_kernel_impl_nocastIZZZNS0_28sigmoid_backward_kernel_cudaERNS_18TensorIteratorBaseEENKUlvE0_clEvENKUlvE_clEvEUlddE_EEvS4_RKT_EUliE_EEviT1_,"",@"SHT_CUDA_INFO"
	.sectionflags	@""
	.align	4


	//----- nvinfo : EIATTR_CUDA_API_VERSION
	.align		4
        /*0000*/ 	.byte	0x04, 0x37
        /*0002*/ 	.short	(.L_2983 - .L_2982)
.L_2982:
        /*0004*/ 	.word	0x00000082


	//----- nvinfo : EIATTR_KPARAM_INFO
	.align		4
.L_2983:
        /*0008*/ 	.byte	0x04, 0x17
        /*000a*/ 	.short	(.L_2985 - .L_2984)
.L_2984:
        /*000c*/ 	.word	0x00000000
        /*0010*/ 	.short	0x0001
        /*0012*/ 	.short	0x0008
        /*0014*/ 	.byte	0x00, 0xf0, 0x21, 0x0a


	//----- nvinfo : EIATTR_KPARAM_INFO
	.align		4
.L_2985:
        /*0018*/ 	.byte	0x04, 0x17
        /*001a*/ 	.short	(.L_2987 - .L_2986)
.L_2986:
        /*001c*/ 	.word	0x00000000
        /*0020*/ 	.short	0x0000
        /*0022*/ 	.short	0x0000
        /*0024*/ 	.byte	0x00, 0xf0, 0x11, 0x00


	//----- nvinfo : EIATTR_SPARSE_MMA_MASK
	.align		4
.L_2987:
        /*0028*/ 	.byte	0x03, 0x50
        /*002a*/ 	.short	0x0000


	//----- nvinfo : EIATTR_MAXREG_COUNT
	.align		4
        /*002c*/ 	.byte	0x03, 0x1b
        /*002e*/ 	.short	0x0080


	//----- nvinfo : EIATTR_MERCURY_ISA_VERSION
	.align		4
        /*0030*/ 	.byte	0x03, 0x5f
        /*0032*/ 	.short	0x0101


	//----- nvinfo : EIATTR_EXIT_INSTR_OFFSETS
	.align		4
        /*0034*/ 	.byte	0x04, 0x1c
        /*0036*/ 	.short	(.L_2989 - .L_2988)


	//   ....[0]....
.L_2988:
        /*0038*/ 	.word	0x000017d0


	//   ....[1]....
        /*003c*/ 	.word	0x00002ee0


	//----- nvinfo : EIATTR_MAX_THREADS
	.align		4
.L_2989:
        /*0040*/ 	.byte	0x04, 0x05
        /*0042*/ 	.short	(.L_2991 - .L_2990)
.L_2990:
        /*0044*/ 	.word	0x00000080
        /*0048*/ 	.word	0x00000001
        /*004c*/ 	.word	0x00000001


	//----- nvinfo : EIATTR_CRS_STACK_SIZE
	.align		4
.L_2991:
        /*0050*/ 	.byte	0x04, 0x1e
        /*0052*/ 	.short	(.L_2993 - .L_2992)
.L_2992:
        /*0054*/ 	.word	0x00000000


	//----- nvinfo : EIATTR_CBANK_PARAM_SIZE
	.align		4
.L_2993:
        /*0058*/ 	.byte	0x03, 0x19
        /*005a*/ 	.short	0x0290


	//----- nvinfo : EIATTR_PARAM_CBANK
	.align		4
        /*005c*/ 	.byte	0x04, 0x0a
        /*005e*/ 	.short	(.L_2995 - .L_2994)
	.align		4
.L_2994:
        /*0060*/ 	.word	index@(.nv.constant0._ZN2at6native18elementwise_kernelILi128ELi2EZNS0_22gpu_kernel_impl_nocastIZZZNS0_28sigmoid_backward_kernel_cudaERNS_18TensorIteratorBaseEENKUlvE0_clEvENKUlvE_clEvEUlddE_EEvS4_RKT_EUliE_EEviT1_)
        /*0064*/ 	.short	0x0210
        /*0066*/ 	.short	0x0290


	//----- nvinfo : EIATTR_SW_WAR
	.align		4
.L_2995:
        /*0068*/ 	.byte	0x04, 0x36
        /*006a*/ 	.short	(.L_2997 - .L_2996)
.L_2996:
        /*006c*/ 	.word	0x00000008
.L_2997:


//--------------------- .nv.info._ZN2at6native27unrolled_elementwise_kernelIZZZNS0_28sigmoid_backward_kernel_cudaERNS_18TensorIteratorBaseEENKUlvE0_clEvENKUlvE_clEvEUlddE_St5arrayIPcLm3EELi4E23TrivialOffsetCalculatorILi2EjESA_ILi1EjENS0_6memory15LoadWithoutCastENSD_16StoreWithoutCastEEEviT_T0_T2_T3_T4_T5_ --------------------------
	.section	.nv.info._ZN2at6native27unrolled_elementwise_kernelIZZZNS0_28sigmoid_backward_kernel_cudaERNS_18TensorIteratorBaseEENKUlvE0_clEvENKUlvE_clEvEUlddE_St5arrayIPcLm3EELi4E23TrivialOffsetCalculatorILi2EjESA_ILi1EjENS0_6memory15LoadWithoutCastENSD_16StoreWithoutCastEEEviT_T0_T2_T3_T4_T5_,"",@"SHT_CUDA_INFO"
	.sectionflags	@""
	.align	4


	//----- nvinfo : EIATTR_CUDA_API_VERSION
	.align		4
        /*0000*/ 	.byte	0x04, 0x37
        /*0002*/ 	.short	(.L_2999 - .L_2998)
.L_2998:
        /*0004*/ 	.word	0x00000082


	//----- nvinfo : EIATTR_KPARAM_INFO
	.align		4
.L_2999:
        /*0008*/ 	.byte	0x04, 0x17
        /*000a*/ 	.short	(.L_3001 - .L_3000)
.L_3000:
        /*000c*/ 	.word	0x00000000
        /*0010*/ 	.short	0x0006
        /*0012*/ 	.short	0x0023
        /*0014*/ 	.byte	0x00, 0xf0, 0x05, 0x00


	//----- nvinfo : EIATTR_KPARAM_INFO
	.align		4
.L_3001:
        /*0018*/ 	.byte	0x04, 0x17
        /*001a*/ 	.short	(.L_3003 - .L_3002)
.L_3002:
        /*001c*/ 	.word	0x00000000
        /*0020*/ 	.short	0x0005
        /*0022*/ 	.short	0x0022
        /*0024*/ 	.byte	0x00, 0xf0, 0x05, 0x00


	//----- nvinfo : EIATTR_KPARAM_INFO
	.align		4
.L_3003:
        /*0028*/ 	.byte	0x04, 0x17
        /*002a*/ 	.short	(.L_3005 - .L_3004)
.L_3004:
        /*002c*/ 	.word	0x00000000
        /*0030*/ 	.short	0x0004
        /*0032*/ 	.short	0x0021
        /*0034*/ 	.byte	0x00, 0xf0, 0x05, 0x00


	//----- nvinfo : EIATTR_KPARAM_INFO
	.align		4
.L_3005:
        /*0038*/ 	.byte	0x04, 0x17
        /*003a*/ 	.short	(.L_3007 - .L_3006)
.L_3006:
        /*003c*/ 	.word	0x00000000
        /*0040*/ 	.short	0x0003
        /*0042*/ 	.short	0x0020
        /*0044*/ 	.byte	0x00, 0xf0, 0x05, 0x00


	//----- nvinfo : EIATTR_KPARAM_INFO
	.align		4
.L_3007:
        /*0048*/ 	.byte	0x04, 0x17
        /*004a*/ 	.short	(.L_3009 - .L_3008)
.L_3008:
        /*004c*/ 	.word	0x00000000
        /*0050*/ 	.short	0x0002
        /*0052*/ 	.short	0x0008
        /*0054*/ 	.byte	0x00, 0xf0, 0x61, 0x00


	//----- nvinfo : EIATTR_KPARAM_INFO
	.align		4
.L_3009:
        /*0058*/ 	.byte	0x04, 0x17
        /*005a*/ 	.short	(.L_3011 - .L_3010)
.L_3010:
        /*005c*/ 	.word	0x00000000
        /*0060*/ 	.short	0x0001
        /*0062*/ 	.short	0x0004
        /*0064*/ 	.byte	0x00, 0xf0, 0x05, 0x00


	//----- nvinfo : EIATTR_KPARAM_INFO
	.align		4
.L_3011:
        /*0068*/ 	.byte	0x04, 0x17
        /*006a*/ 	.short	(.L_3013 - .L_3012)
.L_3012:
        /*006c*/ 	.word	0x00000000
        /*0070*/ 	.short	0x0000
        /*0072*/ 	.short	0x0000
        /*0074*/ 	.byte	0x00, 0xf0, 0x11, 0x00


	//----- nvinfo : EIATTR_SPARSE_MMA_MASK
	.align		4
.L_3013:
        /*0078*/ 	.byte	0x03, 0x50
        /*007a*/ 	.short	0x0000


	//----- nvinfo : EIATTR_MAXREG_COUNT
	.align		4
        /*007c*/ 	.byte	0x03, 0x1b
        /*007e*/ 	.short	0x00ff


	//----- nvinfo : EIATTR_MERCURY_ISA_VERSION
	.align		4
        /*0080*/ 	.byte	0x03, 0x5f
        /*0082*/ 	.short	0x0101


	//----- nvinfo : EIATTR_EXIT_INSTR_OFFSETS
	.align		4
        /*0084*/ 	.byte	0x04, 0x1c
        /*0086*/ 	.short	(.L_3015 - .L_3014)


	//   ....[0]....
.L_3014:
        /*0088*/ 	.word	0x00000510


	//   ....[1]....
        /*008c*/ 	.word	0x00000590


	//----- nvinfo : EIATTR_MAX_THREADS
	.align		4
.L_3015:
        /*0090*/ 	.byte	0x04, 0x05
        /*0092*/ 	.short	(.L_3017 - .L_3016)
.L_3016:
        /*0094*/ 	.word	0x00000080
        /*0098*/ 	.word	0x00000001
        /*009c*/ 	.word	0x00000001


	//----- nvinfo : EIATTR_CRS_STACK_SIZE
	.align		4
.L_3017:
        /*00a0*/ 	.byte	0x04, 0x1e
        /*00a2*/ 	.short	(.L_3019 - .L_3018)
.L_3018:
        /*00a4*/ 	.word	0x00000000


	//----- nvinfo : EIATTR_CBANK_PARAM_SIZE
	.align		4
.L_3019:
        /*00a8*/ 	.byte	0x03, 0x19
        /*00aa*/ 	.short	0x0024


	//----- nvinfo : EIATTR_PARAM_CBANK
	.align		4
        /*00ac*/ 	.byte	0x04, 0x0a
        /*00ae*/ 	.short	(.L_3021 - .L_3020)
	.align		4
.L_3020:
        /*00b0*/ 	.word	index@(.nv.constant0._ZN2at6native27unrolled_elementwise_kernelIZZZNS0_28sigmoid_backward_kernel_cudaERNS_18TensorIteratorBaseEENKUlvE0_clEvENKUlvE_clEvEUlddE_St5arrayIPcLm3EELi4E23TrivialOffsetCalculatorILi2EjESA_ILi1EjENS0_6memory15LoadWithoutCastENSD_16StoreWithoutCastEEEviT_T0_T2_T3_T4_T5_)
        /*00b4*/ 	.short	0x0210
        /*00b6*/ 	.short	0x0024


	//----- nvinfo : EIATTR_SW_WAR
	.align		4
.L_3021:
        /*00b8*/ 	.byte	0x04, 0x36
        /*00ba*/ 	.short	(.L_3023 - .L_3022)
.L_3022:
        /*00bc*/ 	.word	0x00000008
.L_3023:


//--------------------- .nv.info._ZN2at6native29vectorized_elementwise_kernelILi2EZZZNS0_28sigmoid_backward_kernel_cudaERNS_18TensorIteratorBaseEENKUlvE0_clEvENKUlvE_clEvEUlddE_St5arrayIPcLm3EEEEviT0_T1_ --------------------------
	.section	.nv.info._ZN2at6native29vectorized_elementwise_kernelILi2EZZZNS0_28sigmoid_backward_kernel_cudaERNS_18TensorIteratorBaseEENKUlvE0_clEvENKUlvE_clEvEUlddE_St5arrayIPcLm3EEEEviT0_T1_,"",@"SHT_CUDA_INFO"
	.sectionflags	@""
	.align	4


	//----- nvinfo : EIATTR_CUDA_API_VERSION
	.align		4
        /*0000*/ 	.byte	0x04, 0x37
        /*0002*/ 	.short	(.L_3025 - .L_3024)
.L_3024:
        /*0004*/ 	.word	0x00000082


	//----- nvinfo : EIATTR_KPARAM_INFO
	.align		4
.L_3025:
        /*0008*/ 	.byte	0x04, 0x17
        /*000a*/ 	.short	(.L_3027 - .L_3026)
.L_3026:
        /*000c*/ 	.word	0x00000000
        /*0010*/ 	.short	0x0002
        /*0012*/ 	.short	0x0008
        /*0014*/ 	.byte	0x00, 0xf0, 0x61, 0x00


	//----- nvinfo : EIATTR_KPARAM_INFO
	.align		4
.L_3027:
        /*0018*/ 	.byte	0x04, 0x17
        /*001a*/ 	.short	(.L_3029 - .L_3028)
.L_3028:
        /*001c*/ 	.word	0x00000000
        /*0020*/ 	.short	0x0001
        /*0022*/ 	.short	0x0004
        /*0024*/ 	.byte	0x00, 0xf0, 0x05, 0x00


	//----- nvinfo : EIATTR_KPARAM_INFO
	.align		4
.L_3029:
        /*0028*/ 	.byte	0x04, 0x17
        /*002a*/ 	.short	(.L_3031 - .L_3030)
.L_3030:
        /*002c*/ 	.word	0x00000000
        /*0030*/ 	.short	0x0000
        /*0032*/ 	.short	0x0000
        /*0034*/ 	.byte	0x00, 0xf0, 0x11, 0x00


	//----- nvinfo : EIATTR_SPARSE_MMA_MASK
	.align		4
.L_3031:
        /*0038*/ 	.byte	0x03, 0x50
        /*003a*/ 	.short	0x0000


	//----- nvinfo : EIATTR_MAXREG_COUNT
	.align		4
        /*003c*/ 	.byte	0x03, 0x1b
        /*003e*/ 	.short	0x00ff


	//----- nvinfo : EIATTR_MERCURY_ISA_VERSION
	.align		4
        /*0040*/ 	.byte	0x03, 0x5f
        /*0042*/ 	.short	0x0101


	//----- nvinfo : EIATTR_EXIT_INSTR_OFFSETS
	.align		4
        /*0044*/ 	.byte	0x04, 0x1c
        /*0046*/ 	.short	(.L_3033 - .L_3032)


	//   ....[0]....
.L_3032:
        /*0048*/ 	.word	0x00000360


	//   ....[1]....
        /*004c*/ 	.word	0x00000de0


	//   ....[2]....
        /*0050*/ 	.word	0x00000e30


	//----- nvinfo : EIATTR_MAX_THREADS
	.align		4
.L_3033:
        /*0054*/ 	.byte	0x04, 0x05
        /*0056*/ 	.short	(.L_3035 - .L_3034)
.L_3034:
        /*0058*/ 	.word	0x00000080
        /*005c*/ 	.word	0x00000001
        /*0060*/ 	.word	0x00000001


	//----- nvinfo : EIATTR_CRS_STACK_SIZE
	.align		4
.L_3035:
        /*0064*/ 	.byte	0x04, 0x1e
        /*0066*/ 	.short	(.L_3037 - .L_3036)
.L_3036:
        /*0068*/ 	.word	0x00000000


	//----- nvinfo : EIATTR_CBANK_PARAM_SIZE
	.align		4
.L_3037:
        /*006c*/ 	.byte	0x03, 0x19
        /*006e*/ 	.short	0x0020


	//----- nvinfo : EIATTR_PARAM_CBANK
	.align		4
        /*0070*/ 	.byte	0x04, 0x0a
        /*0072*/ 	.short	(.L_3039 - .L_3038)
	.align		4
.L_3038:
        /*0074*/ 	.word	index@(.nv.constant0._ZN2at6native29vectorized_elementwise_kernelILi2EZZZNS0_28sigmoid_backward_kernel_cudaERNS_18TensorIteratorBaseEENKUlvE0_clEvENKUlvE_clEvEUlddE_St5arrayIPcLm3EEEEviT0_T1_)
        /*0078*/ 	.short	0x0210
        /*007a*/ 	.short	0x0020


	//----- nvinfo : EIATTR_SW_WAR
	.align		4
.L_3039:
        /*007c*/ 	.byte	0x04, 0x36
        /*007e*/ 	.short	(.L_3041 - .L_3040)
.L_3040:
        /*0080*/ 	.word	0x00000008
.L_3041:


//--------------------- .nv.info._ZN2at6native29vectorized_elementwise_kernelILi4EZZZNS0_28sigmoid_backward_kernel_cudaERNS_18TensorIteratorBaseEENKUlvE0_clEvENKUlvE_clEvEUlddE_St5arrayIPcLm3EEEEviT0_T1_ --------------------------
	.section	.nv.info._ZN2at6native29vectorized_elementwise_kernelILi4EZZZNS0_28sigmoid_backward_kernel_cudaERNS_18TensorIteratorBaseEENKUlvE0_clEvENKUlvE_clEvEUlddE_St5arrayIPcLm3EEEEviT0_T1_,"",@"SHT_CUDA_INFO"
	.sectionflags	@""
	.align	4


	//----- nvinfo : EIATTR_CUDA_API_VERSION
	.align		4
        /*0000*/ 	.byte	0x04, 0x37
        /*0002*/ 	.short	(.L_3043 - .L_3042)
.L_3042:
        /*0004*/ 	.word	0x00000082


	//----- nvinfo : EIATTR_KPARAM_INFO
	.align		4
.L_3043:
        /*0008*/ 	.byte	0x04, 0x17
        /*000a*/ 	.short	(.L_3045 - .L_3044)
.L_3044:
        /*000c*/ 	.word	0x00000000
        /*0010*/ 	.short	0x0002
        /*0012*/ 	.short	0x0008
        /*0014*/ 	.byte	0x00, 0xf0, 0x61, 0x00


	//----- nvinfo : EIATTR_KPARAM_INFO
	.align		4
.L_3045:
        /*0018*/ 	.byte	0x04, 0x17
        /*001a*/ 	.short	(.L_3047 - .L_3046)
.L_3046:
        /*001c*/ 	.word	0x00000000
        /*0020*/ 	.short	0x0001
        /*0022*/ 	.short	0x0004
        /*0024*/ 	.byte	0x00, 0xf0, 0x05, 0x00


	//----- nvinfo : EIATTR_KPARAM_INFO
	.align		4
.L_3047:
        /*0028*/ 	.byte	0x04, 0x17
        /*002a*/ 	.short	(.L_3049 - .L_3048)
.L_3048:
        /*002c*/ 	.word	0x00000000
        /*0030*/ 	.short	0x0000
        /*0032*/ 	.short	0x0000
        /*0034*/ 	.byte	0x00, 0xf0, 0x11, 0x00


	//----- nvinfo : EIATTR_SPARSE_MMA_MASK
	.align		4
.L_3049:
        /*0038*/ 	.byte	0x03, 0x50
        /*003a*/ 	.short	0x0000


	//----- nvinfo : EIATTR_MAXREG_COUNT
	.align		4
        /*003c*/ 	.byte	0x03, 0x1b
        /*003e*/ 	.short	0x00ff


	//----- nvinfo : EIATTR_MERCURY_ISA_VERSION
	.align		4
        /*0040*/ 	.byte	0x03, 0x5f
        /*0042*/ 	.short	0x0101


	//----- nvinfo : EIATTR_EXIT_INSTR_OFFSETS
	.align		4
        /*0044*/ 	.byte	0x04, 0x1c
        /*0046*/ 	.short	(.L_3051 - .L_3050)


	//   ....[0]....
.L_3050:
        /*0048*/ 	.word	0x00000360


	//   ....[1]....
        /*004c*/ 	.word	0x00000de0


	//   ....[2]....
        /*0050*/ 	.word	0x00000e30


	//----- nvinfo : EIATTR_MAX_THREADS
	.align		4
.L_3051:
        /*0054*/ 	.byte	0x04, 0x05
        /*0056*/ 	.short	(.L_3053 - .L_3052)
.L_3052:
        /*0058*/ 	.word	0x00000080
        /*005c*/ 	.word	0x00000001
        /*0060*/ 	.word	0x00000001


	//----- nvinfo : EIATTR_CRS_STACK_SIZE
	.align		4
.L_3053:
        /*0064*/ 	.byte	0x04, 0x1e
        /*0066*/ 	.short	(.L_3055 - .L_3054)
.L_3054:
        /*0068*/ 	.word	0x00000000


	//----- nvinfo : EIATTR_CBANK_PARAM_SIZE
	.align		4
.L_3055:
        /*006c*/ 	.byte	0x03, 0x19
        /*006e*/ 	.short	0x0020


	//----- nvinfo : EIATTR_PARAM_CBANK
	.align		4
        /*0070*/ 	.byte	0x04, 0x0a
        /*0072*/ 	.short	(.L_3057 - .L_3056)
	.align		4
.L_3056:
        /*0074*/ 	.word	index@(.nv.constant0._ZN2at6native29vectorized_elementwise_kernelILi4EZZZNS0_28sigmoid_backward_kernel_cudaERNS_18TensorIteratorBaseEENKUlvE0_clEvENKUlvE_clEvEUlddE_St5arrayIPcLm3EEEEviT0_T1_)
        /*0078*/ 	.short	0x0210
        /*007a*/ 	.short	0x0020


	//----- nvinfo : EIATTR_SW_WAR
	.align		4
.L_3057:
        /*007c*/ 	.byte	0x04, 0x36
        /*007e*/ 	.short	(.L_3059 - .L_3058)
.L_3058:
        /*0080*/ 	.word	0x00000008
.L_3059:


//--------------------- .nv.info._ZN2at6native29vectorized_elementwise_kernelILi8EZZZNS0_28sigmoid_backward_kernel_cudaERNS_18TensorIteratorBaseEENKUlvE0_clEvENKUlvE_clEvEUlddE_St5arrayIPcLm3EEEEviT0_T1_ --------------------------
	.section	.nv.info._ZN2at6native29vectorized_elementwise_kernelILi8EZZZNS0_28sigmoid_backward_kernel_cudaERNS_18TensorIteratorBaseEENKUlvE0_clEvENKUlvE_clEvEUlddE_St5arrayIPcLm3EEEEviT0_T1_,"",@"SHT_CUDA_INFO"
	.sectionflags	@""
	.align	4


	//----- nvinfo : EIATTR_CUDA_API_VERSION
	.align		4
        /*0000*/ 	.byte	0x04, 0x37
        /*0002*/ 	.short	(.L_3061 - .L_3060)
.L_3060:
        /*0004*/ 	.word	0x00000082


	//----- nvinfo : EIATTR_KPARAM_INFO
	.align		4
.L_3061:
        /*0008*/ 	.byte	0x04, 0x17
        /*000a*/ 	.short	(.L_3063 - .L_3062)
.L_3062:
        /*000c*/ 	.word	0x00000000
        /*0010*/ 	.short	0x0002
        /*0012*/ 	.short	0x0008
        /*0014*/ 	.byte	0x00, 0xf0, 0x61, 0x00


	//----- nvinfo : EIATTR_KPARAM_INFO
	.align		4
.L_3063:
        /*0018*/ 	.byte	0x04, 0x17
        /*001a*/ 	.short	(.L_3065 - .L_3064)
.L_3064:
        /*001c*/ 	.word	0x00000000
        /*0020*/ 	.short	0x0001
        /*0022*/ 	.short	0x0004
        /*0024*/ 	.byte	0x00, 0xf0, 0x05, 0x00


	//----- nvinfo : EIATTR_KPARAM_INFO
	.align		4
.L_3065:
        /*0028*/ 	.byte	0x04, 0x17
        /*002a*/ 	.short	(.L_3067 - .L_3066)
.L_3066:
        /*002c*/ 	.word	0x00000000
        /*0030*/ 	.short	0x0000
        /*0032*/ 	.short	0x0000
        /*0034*/ 	.byte	0x00, 0xf0, 0x11, 0x00


	//----- nvinfo : EIATTR_SPARSE_MMA_MASK
	.align		4
.L_3067:
        /*0038*/ 	.byte	0x03, 0x50
        /*003a*/ 	.short	0x0000


	//----- nvinfo : EIATTR_MAXREG_COUNT
	.align		4
        /*003c*/ 	.byte	0x03, 0x1b
        /*003e*/ 	.short	0x00ff


	//----- nvinfo : EIATTR_MERCURY_ISA_VERSION
	.align		4
        /*0040*/ 	.byte	0x03, 0x5f
        /*0042*/ 	.short	0x0101


	//----- nvinfo : EIATTR_EXIT_INSTR_OFFSETS
	.align		4
        /*0044*/ 	.byte	0x04, 0x1c
        /*0046*/ 	.short	(.L_3069 - .L_3068)


	//   ....[0]....
.L_3068:
        /*0048*/ 	.word	0x00000360


	//   ....[1]....
        /*004c*/ 	.word	0x00000de0


	//   ....[2]....
        /*0050*/ 	.word	0x00000e30


	//----- nvinfo : EIATTR_MAX_THREADS
	.align		4
.L_3069:
        /*0054*/ 	.byte	0x04, 0x05
        /*0056*/ 	.short	(.L_3071 - .L_3070)
.L_3070:
        /*0058*/ 	.word	0x00000080
        /*005c*/ 	.word	0x00000001
        /*0060*/ 	.word	0x00000001


	//----- nvinfo : EIATTR_CRS_STACK_SIZE
	.align		4
.L_3071:
        /*0064*/ 	.byte	0x04, 0x1e
        /*0066*/ 	.short	(.L_3073 - .L_3072)
.L_3072:
        /*0068*/ 	.word	0x00000000


	//----- nvinfo : EIATTR_CBANK_PARAM_SIZE
	.align		4
.L_3073:
        /*006c*/ 	.byte	0x03, 0x19
        /*006e*/ 	.short	0x0020


	//----- nvinfo : EIATTR_PARAM_CBANK
	.align		4
        /*0070*/ 	.byte	0x04, 0x0a
        /*0072*/ 	.short	(.L_3075 - .L_3074)
	.align		4
.L_3074:
        /*0074*/ 	.word	index@(.nv.constant0._ZN2at6native29vectorized_elementwise_kernelILi8EZZZNS0_28sigmoid_backward_kernel_cudaERNS_18TensorIteratorBaseEENKUlvE0_clEvENKUlvE_clEvEUlddE_St5arrayIPcLm3EEEEviT0_T1_)
        /*0078*/ 	.short	0x0210
        /*007a*/ 	.short	0x0020


	//----- nvinfo : EIATTR_SW_WAR
	.align		4
.L_3075:
        /*007c*/ 	.byte	0x04, 0x36
        /*007e*/ 	.short	(.L_3077 - .L_3076)
.L_3076:
        /*0080*/ 	.word	0x00000008
.L_3077:


//--------------------- .nv.callgraph             --------------------------
	.section	.nv.callgraph,"",@"SHT_CUDA_CALLGRAPH"
	.align	4
	.sectionentsize	8
	.align		4
        /*0000*/ 	.word	0x00000000
	.align		4
        /*0004*/ 	.word	0xffffffff
	.align		4
        /*0008*/ 	.word	index@(_ZN2at6native18elementwise_kernelILi128ELi4EZNS0_15gpu_kernel_implIZZZNS0_25tanh_backward_kernel_cudaERNS_18TensorIteratorBaseEENKUlvE0_clEvENKUlvE2_clEvEUlN3c108BFloat16ES8_E_EEvS4_RKT_EUliE_EEviT1_)
	.align		4
        /*000c*/ 	.word	index@(__assertfail)
	.align		4
        /*0010*/ 	.word	index@(_ZN2at6native27unrolled_elementwise_kernelIZZZNS0_25tanh_backward_kernel_cudaERNS_18TensorIteratorBaseEENKUlvE0_clEvENKUlvE2_clEvEUlN3c108BFloat16ES7_E_St5arrayIPcLm3EELi4E23TrivialOffsetCalculatorILi2EjESC_ILi1EjENS0_6memory12LoadWithCastILi2EEENSF_13StoreWithCastILi1EEEEEviT_T0_T2_T3_T4_T5_)
	.align		4
        /*0014*/ 	.word	index@(__assertfail)
	.align		4
        /*0018*/ 	.word	index@(_ZN2at6native18elementwise_kernelILi128ELi4EZNS0_15gpu_kernel_implIZZZNS0_25tanh_backward_kernel_cudaERNS_18TensorIteratorBaseEENKUlvE0_clEvENKUlvE1_clEvEUlN3c104HalfES8_E_EEvS4_RKT_EUliE_EEviT1_)
	.align		4
        /*001c*/ 	.word	index@(__assertfail)
	.align		4
        /*0020*/ 	.word	index@(_ZN2at6native27unrolled_elementwise_kernelIZZZNS0_25tanh_backward_kernel_cudaERNS_18TensorIteratorBaseEENKUlvE0_clEvENKUlvE1_clEvEUlN3c104HalfES7_E_St5arrayIPcLm3EELi4E23TrivialOffsetCalculatorILi2EjESC_ILi1EjENS0_6memory12LoadWithCastILi2EEENSF_13StoreWithCastILi1EEEEEviT_T0_T2_T3_T4_T5_)
	.align		4
        /*0024*/ 	.word	index@(__assertfail)
	.align		4
        /*0028*/ 	.word	index@(_ZN2at6native18elementwise_kernelILi128ELi4EZNS0_15gpu_kernel_implIZZZNS0_25tanh_backward_kernel_cudaERNS_18TensorIteratorBaseEENKUlvE0_clEvENKUlvE0_clEvEUlffE_EEvS4_RKT_EUliE_EEviT1_)
	.align		4
        /*002c*/ 	.word	index@(__assertfail)
	.align		4
        /*0030*/ 	.word	index@(_ZN2at6native27unrolled_elementwise_kernelIZZZNS0_25tanh_backward_kernel_cudaERNS_18TensorIteratorBaseEENKUlvE0_clEvENKUlvE0_clEvEUlffE_St5arrayIPcLm3EELi4E23TrivialOffsetCalculatorILi2EjESA_ILi1EjENS0_6memory12LoadWithCastILi2EEENSD_13StoreWithCastILi1EEEEEviT_T0_T2_T3_T4_T5_)
	.align		4
        /*0034*/ 	.word	index@(__assertfail)
	.align		4
        /*0038*/ 	.word	index@(_ZN2at6native18elementwise_kernelILi128ELi4EZNS0_15gpu_kernel_implIZZZNS0_25tanh_backward_kernel_cudaERNS_18TensorIteratorBaseEENKUlvE0_clEvENKUlvE_clEvEUlddE_EEvS4_RKT_EUliE_EEviT1_)
	.align		4
        /*003c*/ 	.word	index@(__assertfail)
	.align		4
        /*0040*/ 	.word	index@(_ZN2at6native27unrolled_elementwise_kernelIZZZNS0_25tanh_backward_kernel_cudaERNS_18TensorIteratorBaseEENKUlvE0_clEvENKUlvE_clEvEUlddE_St5arrayIPcLm3EELi4E23TrivialOffsetCalculatorILi2EjESA_ILi1EjENS0_6memory12LoadWithCastILi2EEENSD_13StoreWithCastILi1EEEEEviT_T0_T2_T3_T4_T5_)
	.align		4
        /*0044*/ 	.word	index@(__assertfail)
	.align		4
        /*0048*/ 	.word	index@(_ZN2at6native18elementwise_kernelILi128ELi4EZNS0_15gpu_kernel_implIZZZNS0_26logit_backward_kernel_cudaERNS_18TensorIteratorBaseERKN3c106ScalarEENKUlvE_clEvENKUlvE2_clEvEUlNS5_8BFloat16ESB_E0_EEvS4_RKT_EUliE_EEviT1_)
	.align		4
        /*004c*/ 	.word	index@(__assertfail)
	.align		4
        /*0050*/ 	.word	index@(_ZN2at6native27unrolled_elementwise_kernelIZZZNS0_26logit_backward_kernel_cudaERNS_18TensorIteratorBaseERKN3c106ScalarEENKUlvE_clEvENKUlvE2_clEvEUlNS4_8BFloat16ESA_E0_St5arrayIPcLm3EELi4E23TrivialOffsetCalculatorILi2EjESF_ILi1EjENS0_6memory12LoadWithCastILi2EEENSI_13StoreWithCastILi1EEEEEviT_T0_T2_T3_T4_T5_)
	.align		4
        /*0054*/ 	.word	index@(__assertfail)
	.align		4
        /*0058*/ 	.word	index@(_ZN2at6native18elementwise_kernelILi128ELi4EZNS0_15gpu_kernel_implIZZZNS0_26logit_backward_kernel_cudaERNS_18TensorIteratorBaseERKN3c106ScalarEENKUlvE_clEvENKUlvE2_clEvEUlNS5_8BFloat16ESB_E_EEvS4_RKT_EUliE_EEviT1_)
	.align		4
        /*005c*/ 	.word	index@(__assertfail)
	.align		4
        /*0060*/ 	.word	index@(_ZN2at6native27unrolled_elementwise_kernelIZZZNS0_26logit_backward_kernel_cudaERNS_18TensorIteratorBaseERKN3c106ScalarEENKUlvE_clEvENKUlvE2_clEvEUlNS4_8BFloat16ESA_E_St5arrayIPcLm3EELi4E23TrivialOffsetCalculatorILi2EjESF_ILi1EjENS0_6memory12LoadWithCastILi2EEENSI_13StoreWithCastILi1EEEEEviT_T0_T2_T3_T4_T5_)
	.align		4
        /*0064*/ 	.word	index@(__assertfail)
	.align		4
        /*0068*/ 	.word	index@(_ZN2at6native18elementwise_kernelILi128ELi4EZNS0_15gpu_kernel_implIZZZNS0_26logit_backward_kernel_cudaERNS_18TensorIteratorBaseERKN3c106ScalarEENKUlvE_clEvENKUlvE1_clEvEUlNS5_4HalfESB_E0_EEvS4_RKT_EUliE_EEviT1_)
	.align		4
        /*006c*/ 	.word	index@(__assertfail)
	.align		4
        /*0070*/ 	.word	index@(_ZN2at6native27unrolled_elementwise_kernelIZZZNS0_26logit_backward_kernel_cudaERNS_18TensorIteratorBaseERKN3c106ScalarEENKUlvE_clEvENKUlvE1_clEvEUlNS4_4HalfESA_E0_St5arrayIPcLm3EELi4E23TrivialOffsetCalculatorILi2EjESF_ILi1EjENS0_6memory12LoadWithCastILi2EEENSI_13StoreWithCastILi1EEEEEviT_T0_T2_T3_T4_T5_)
	.align		4
        /*0074*/ 	.word	index@(__assertfail)
	.align		4
        /*0078*/ 	.word	index@(_ZN2at6native18elementwise_kernelILi128ELi4EZNS0_15gpu_kernel_implIZZZNS0_26logit_backward_kernel_cudaERNS_18TensorIteratorBaseERKN3c106ScalarEENKUlvE_clEvENKUlvE1_clEvEUlNS5_4HalfESB_E_EEvS4_RKT_EUliE_EEviT1_)
	.align		4
        /*007c*/ 	.word	index@(__assertfail)
	.align		4
        /*0080*/ 	.word	index@(_ZN2at6native27unrolled_elementwise_kernelIZZZNS0_26logit_backward_kernel_cudaERNS_18TensorIteratorBaseERKN3c106ScalarEENKUlvE_clEvENKUlvE1_clEvEUlNS4_4HalfESA_E_St5arrayIPcLm3EELi4E23TrivialOffsetCalculatorILi2EjESF_ILi1EjENS0_6memory12LoadWithCastILi2EEENSI_13StoreWithCastILi1EEEEEviT_T0_T2_T3_T4_T5_)
	.align		4
        /*0084*/ 	.word	index@(__assertfail)
	.align		4
        /*0088*/ 	.word	index@(_ZN2at6native18elementwise_kernelILi128ELi4EZNS0_15gpu_kernel_implIZZZNS0_26logit_backward_kernel_cudaERNS_18TensorIteratorBaseERKN3c106ScalarEENKUlvE_clEvENKUlvE0_clEvEUlffE0_EEvS4_RKT_EUliE_EEviT1_)
	.align		4
        /*008c*/ 	.word	index@(__assertfail)
	.align		4
        /*0090*/ 	.word	index@(_ZN2at6native27unrolled_elementwise_kernelIZZZNS0_26logit_backward_kernel_cudaERNS_18TensorIteratorBaseERKN3c106ScalarEENKUlvE_clEvENKUlvE0_clEvEUlffE0_St5arrayIPcLm3EELi4E23TrivialOffsetCalculatorILi2EjESE_ILi1EjENS0_6memory12LoadWithCastILi2EEENSH_13StoreWithCastILi1EEEEEviT_T0_T2_T3_T4_T5_)
	.align		4
        /*0094*/ 	.word	index@(__assertfail)
	.align		4
        /*0098*/ 	.word	index@(_ZN2at6native18elementwise_kernelILi128ELi4EZNS0_15gpu_kernel_implIZZZNS0_26logit_backward_kernel_cudaERNS_18TensorIteratorBaseERKN3c106ScalarEENKUlvE_clEvENKUlvE0_clEvEUlffE_EEvS4_RKT_EUliE_EEviT1_)
	.align		4
        /*009c*/ 	.word	index@(__assertfail)
	.align		4
        /*00a0*/ 	.word	index@(_ZN2at6native27unrolled_elementwise_kernelIZZZNS0_26logit_backward_kernel_cudaERNS_18TensorIteratorBaseERKN3c106ScalarEENKUlvE_clEvENKUlvE0_clEvEUlffE_St5arrayIPcLm3EELi4E23TrivialOffsetCalculatorILi2EjESE_ILi1EjENS0_6memory12LoadWithCastILi2EEENSH_13StoreWithCastILi1EEEEEviT_T0_T2_T3_T4_T5_)
	.align		4
        /*00a4*/ 	.word	index@(__assertfail)
	.align		4
        /*00a8*/ 	.word	index@(_ZN2at6native18elementwise_kernelILi128ELi4EZNS0_15gpu_kernel_implIZZZNS0_26logit_backward_kernel_cudaERNS_18TensorIteratorBaseERKN3c106ScalarEENKUlvE_clEvENKUlvE_clEvEUlddE0_EEvS4_RKT_EUliE_EEviT1_)
	.align		4
        /*00ac*/ 	.word	index@(__assertfail)
	.align		4
        /*00b0*/ 	.word	index@(_ZN2at6native27unrolled_elementwise_kernelIZZZNS0_26logit_backward_kernel_cudaERNS_18TensorIteratorBaseERKN3c106ScalarEENKUlvE_clEvENKUlvE_clEvEUlddE0_St5arrayIPcLm3EELi4E23TrivialOffsetCalculatorILi2EjESE_ILi1EjENS0_6memory12LoadWithCastILi2EEENSH_13StoreWithCastILi1EEEEEviT_T0_T2_T3_T4_T5_)
	.align		4
        /*00b4*/ 	.word	index@(__assertfail)
	.align		4
        /*00b8*/ 	.word	index@(_ZN2at6native18elementwise_kernelILi128ELi4EZNS0_15gpu_kernel_implIZZZNS0_26logit_backward_kernel_cudaERNS_18TensorIteratorBaseERKN3c106ScalarEENKUlvE_clEvENKUlvE_clEvEUlddE_EEvS4_RKT_EUliE_EEviT1_)
	.align		4
        /*00bc*/ 	.word	index@(__assertfail)
	.align		4
        /*00c0*/ 	.word	index@(_ZN2at6native27unrolled_elementwise_kernelIZZZNS0_26logit_backward_kernel_cudaERNS_18TensorIteratorBaseERKN3c106ScalarEENKUlvE_clEvENKUlvE_clEvEUlddE_St5arrayIPcLm3EELi4E23TrivialOffsetCalculatorILi2EjESE_ILi1EjENS0_6memory12LoadWithCastILi2EEENSH_13StoreWithCastILi1EEEEEviT_T0_T2_T3_T4_T5_)
	.align		4
        /*00c4*/ 	.word	index@(__assertfail)
	.align		4
        /*00c8*/ 	.word	index@(_ZN2at6native18elementwise_kernelILi128ELi4EZNS0_15gpu_kernel_implIZZZNS0_28sigmoid_backward_kernel_cudaERNS_18TensorIteratorBaseEENKUlvE0_clEvENKUlvE2_clEvEUlN3c108BFloat16ES8_E_EEvS4_RKT_EUliE_EEviT1_)
	.align		4
        /*00cc*/ 	.word	index@(__assertfail)
	.align		4
        /*00d0*/ 	.word	index@(_ZN2at6native27unrolled_elementwise_kernelIZZZNS0_28sigmoid_backward_kernel_cudaERNS_18TensorIteratorBaseEENKUlvE0_clEvENKUlvE2_clEvEUlN3c108BFloat16ES7_E_St5arrayIPcLm3EELi4E23TrivialOffsetCalculatorILi2EjESC_ILi1EjENS0_6memory12LoadWithCastILi2EEENSF_13StoreWithCastILi1EEEEEviT_T0_T2_T3_T4_T5_)
	.align		4
        /*00d4*/ 	.word	index@(__assertfail)
	.align		4
        /*00d8*/ 	.word	index@(_ZN2at6native18elementwise_kernelILi128ELi4EZNS0_15gpu_kernel_implIZZZNS0_28sigmoid_backward_kernel_cudaERNS_18TensorIteratorBaseEENKUlvE0_clEvENKUlvE1_clEvEUlN3c104HalfES8_E_EEvS4_RKT_EUliE_EEviT1_)
	.align		4
        /*00dc*/ 	.word	index@(__assertfail)
	.align		4
        /*00e0*/ 	.word	index@(_ZN2at6native27unrolled_elementwise_kernelIZZZNS0_28sigmoid_backward_kernel_cudaERNS_18TensorIteratorBaseEENKUlvE0_clEvENKUlvE1_clEvEUlN3c104HalfES7_E_St5arrayIPcLm3EELi4E23TrivialOffsetCalculatorILi2EjESC_ILi1EjENS0_6memory12LoadWithCastILi2EEENSF_13StoreWithCastILi1EEEEEviT_T0_T2_T3_T4_T5_)
	.align		4
        /*00e4*/ 	.word	index@(__assertfail)
	.align		4
        /*00e8*/ 	.word	index@(_ZN2at6native18elementwise_kernelILi128ELi4EZNS0_15gpu_kernel_implIZZZNS0_28sigmoid_backward_kernel_cudaERNS_18TensorIteratorBaseEENKUlvE0_clEvENKUlvE0_clEvEUlffE_EEvS4_RKT_EUliE_EEviT1_)
	.align		4
        /*00ec*/ 	.word	index@(__assertfail)
	.align		4
        /*00f0*/ 	.word	index@(_ZN2at6native27unrolled_elementwise_kernelIZZZNS0_28sigmoid_backward_kernel_cudaERNS_18TensorIteratorBaseEENKUlvE0_clEvENKUlvE0_clEvEUlffE_St5arrayIPcLm3EELi4E23TrivialOffsetCalculatorILi2EjESA_ILi1EjENS0_6memory12LoadWithCastILi2EEENSD_13StoreWithCastILi1EEEEEviT_T0_T2_T3_T4_T5_)
	.align		4
        /*00f4*/ 	.word	index@(__assertfail)
	.align		4
        /*00f8*/ 	.word	index@(_ZN2at6native18elementwise_kernelILi128ELi4EZNS0_15gpu_kernel_implIZZZNS0_28sigmoid_backward_kernel_cudaERNS_18TensorIteratorBaseEENKUlvE0_clEvENKUlvE_clEvEUlddE_EEvS4_RKT_EUliE_EEviT1_)
	.align		4
        /*00fc*/ 	.word	index@(__assertfail)
	.align		4
        /*0100*/ 	.word	index@(_ZN2at6native27unrolled_elementwise_kernelIZZZNS0_28sigmoid_backward_kernel_cudaERNS_18TensorIteratorBaseEENKUlvE0_clEvENKUlvE_clEvEUlddE_St5arrayIPcLm3EELi4E23TrivialOffsetCalculatorILi2EjESA_ILi1EjENS0_6memory12LoadWithCastILi2EEENSD_13StoreWithCastILi1EEEEEviT_T0_T2_T3_T4_T5_)
	.align		4
        /*0104*/ 	.word	index@(__assertfail)
	.align		4
        /*0108*/ 	.word	0x00000000
	.align		4
        /*010c*/ 	.word	0xfffffffe
	.align		4
        /*0110*/ 	.word	0x00000000
	.align		4
        /*0114*/ 	.word	0xfffffffd
	.align		4
        /*0118*/ 	.word	0x00000000
	.align		4
        /*011c*/ 	.word	0xfffffffc


//--------------------- .nv.constant4             --------------------------
	.section	.nv.constant4,"a",@progbits
	.align	8
	.align		8
.nv.constant4:
        /*0000*/ 	.dword	__assertfail
	.align		8
        /*0008*/ 	.dword	__unnamed_1
	.align		8
        /*0010*/ 	.dword	__unnamed_2
	.align		8
        /*0018*/ 	.dword	__unnamed_3
	.align		8
        /*0020*/ 	.dword	__unnamed_4
	.align		8
        /*0028*/ 	.dword	__unnamed_5
	.align		8
        /*0030*/ 	.dword	__unnamed_6
	.align		8
        /*0038*/ 	.dword	__unnamed_7
	.align		8
        /*0040*/ 	.dword	__unnamed_8
	.align		8
        /*0048*/ 	.dword	_ZN62_INTERNAL_a6db5d9b_31_BinaryMiscBackwardOpsKernels_cu_ee0d68c74cuda3std3__45__cpo5beginE
	.align		8
        /*0050*/ 	.dword	_ZN62_INTERNAL_a6db5d9b_31_BinaryMiscBackwardOpsKernels_cu_ee0d68c74cuda3std3__45__cpo3endE
	.align		8
        /*0058*/ 	.dword	_ZN62_INTERNAL_a6db5d9b_31_BinaryMiscBackwardOpsKernels_cu_ee0d68c74cuda3std3__45__cpo6cbeginE
	.align		8
        /*0060*/ 	.dword	_ZN62_INTERNAL_a6db5d9b_31_BinaryMiscBackwardOpsKernels_cu_ee0d68c74cuda3std3__45__cpo4cendE
	.align		8
        /*0068*/ 	.dword	_ZN62_INTERNAL_a6db5d9b_31_BinaryMiscBackwardOpsKernels_cu_ee0d68c74cuda3std3__45__cpo6rbeginE
	.align		8
        /*0070*/ 	.dword	_ZN62_INTERNAL_a6db5d9b_31_BinaryMiscBackwardOpsKernels_cu_ee0d68c74cuda3std3__45__cpo4rendE
	.align		8
        /*0078*/ 	.dword	_ZN62_INTERNAL_a6db5d9b_31_BinaryMiscBackwardOpsKernels_cu_ee0d68c74cuda3std3__45__cpo7crbeginE
	.align		8
        /*0080*/ 	.dword	_ZN62_INTERNAL_a6db5d9b_31_BinaryMiscBackwardOpsKernels_cu_ee0d68c74cuda3std3__45__cpo5crendE
	.align		8
        /*0088*/ 	.dword	_ZN62_INTERNAL_a6db5d9b_31_BinaryMiscBackwardOpsKernels_cu_ee0d68c74cuda3std3__464_GLOBAL__N__a6db5d9b_31_BinaryMiscBackwardOpsKernels_cu_ee0d68c76ignoreE
	.align		8
        /*0090*/ 	.dword	_ZN62_INTERNAL_a6db5d9b_31_BinaryMiscBackwardOpsKernels_cu_ee0d68c74cuda3std3__419piecewise_constructE
	.align		8
        /*0098*/ 	.dword	_ZN62_INTERNAL_a6db5d9b_31_BinaryMiscBackwardOpsKernels_cu_ee0d68c74cuda3std3__48in_placeE
	.align		8
        /*00a0*/ 	.dword	_ZN62_INTERNAL_a6db5d9b_31_BinaryMiscBackwardOpsKernels_cu_ee0d68c74cuda3std3__420unreachable_sentinelE
	.align		8
        /*00a8*/ 	.dword	_ZN62_INTERNAL_a6db5d9b_31_BinaryMiscBackwardOpsKernels_cu_ee0d68c74cuda3std6ranges3__45__cpo4swapE
	.align		8
        /*00b0*/ 	.dword	_ZN62_INTERNAL_a6db5d9b_31_BinaryMiscBackwardOpsKernels_cu_ee0d68c74cuda3std6ranges3__45__cpo9iter_moveE
	.align		8
        /*00b8*/ 	.dword	_ZN62_INTERNAL_a6db5d9b_31_BinaryMiscBackwardOpsKernels_cu_ee0d68c74cuda3std6ranges3__45__cpo5beginE
	.align		8
        /*00c0*/ 	.dword	_ZN62_INTERNAL_a6db5d9b_31_BinaryMiscBackwardOpsKernels_cu_ee0d68c74cuda3std6ranges3__45__cpo3endE
	.align		8
        /*00c8*/ 	.dword	_ZN62_INTERNAL_a6db5d9b_31_BinaryMiscBackwardOpsKernels_cu_ee0d68c74cuda3std6ranges3__45__cpo6cbeginE
	.align		8
        /*00d0*/ 	.dword	_ZN62_INTERNAL_a6db5d9b_31_BinaryMiscBackwardOpsKernels_cu_ee0d68c74cuda3std6ranges3__45__cpo4cendE
	.align		8
        /*00d8*/ 	.dword	_ZN62_INTERNAL_a6db5d9b_31_BinaryMiscBackwardOpsKernels_cu_ee0d68c74cuda3std6ranges3__45__cpo7advanceE
	.align		8
        /*00e0*/ 	.dword	_ZN62_INTERNAL_a6db5d9b_31_BinaryMiscBackwardOpsKernels_cu_ee0d68c74cuda3std6ranges3__45__cpo9iter_swapE
	.align		8
        /*00e8*/ 	.dword	_ZN62_INTERNAL_a6db5d9b_31_BinaryMiscBackwardOpsKernels_cu_ee0d68c74cuda3std6ranges3__45__cpo4nextE
	.align		8
        /*00f0*/ 	.dword	_ZN62_INTERNAL_a6db5d9b_31_BinaryMiscBackwardOpsKernels_cu_ee0d68c74cuda3std6ranges3__45__cpo4prevE
	.align		8
        /*00f8*/ 	.dword	_ZN62_INTERNAL_a6db5d9b_31_BinaryMiscBackwardOpsKernels_cu_ee0d68c74cuda3std6ranges3__45__cpo4dataE
	.align		8
        /*0100*/ 	.dword	_ZN62_INTERNAL_a6db5d9b_31_BinaryMiscBackwardOpsKernels_cu_ee0d68c74cuda3std6ranges3__45__cpo5cdataE
	.align		8
        /*0108*/ 	.dword	_ZN62_INTERNAL_a6db5d9b_31_BinaryMiscBackwardOpsKernels_cu_ee0d68c74cuda3std6ranges3__45__cpo4sizeE
	.align		8
        /*0110*/ 	.dword	_ZN62_INTERNAL_a6db5d9b_31_BinaryMiscBackwardOpsKernels_cu_ee0d68c74cuda3std6ranges3__45__cpo5ssizeE
	.align		8
        /*0118*/ 	.dword	_ZN62_INTERNAL_a6db5d9b_31_BinaryMiscBackwardOpsKernels_cu_ee0d68c74cuda3std6ranges3__45__cpo8distanceE
	.align		8
        /*0120*/ 	.dword	_ZN62_INTERNAL_a6db5d9b_31_BinaryMiscBackwardOpsKernels_cu_ee0d68c76thrust23THRUST_300001_SM_900_NS6system6detail10sequential3seqE
	.align		8
        /*0128*/ 	.dword	$str$8
	.align		8
        /*0130*/ 	.dword	$str$9


//--------------------- .text._ZN2at6native18elementwise_kernelILi128ELi4EZNS0_15gpu_kernel_implIZZZNS0_25tanh_backward_kernel_cudaERNS_18TensorIteratorBaseEENKUlvE0_clEvENKUlvE2_clEvEUlN3c108BFloat16ES8_E_EEvS4_RKT_EUliE_EEviT1_ --------------------------
	.section	.text._ZN2at6native18elementwise_kernelILi128ELi4EZNS0_15gpu_kernel_implIZZZNS0_25tanh_backward_kernel_cudaERNS_18TensorIteratorBaseEENKUlvE0_clEvENKUlvE2_clEvEUlN3c108BFloat16ES8_E_EEvS4_RKT_EUliE_EEviT1_,"ax",@progbits
	.align	128
        .global         _ZN2at6native18elementwise_kernelILi128ELi4EZNS0_15gpu_kernel_implIZZZNS0_25tanh_backward_kernel_cudaERNS_18TensorIteratorBaseEENKUlvE0_clEvENKUlvE2_clEvEUlN3c108BFloat16ES8_E_EEvS4_RKT_EUliE_EEviT1_
        .type           _ZN2at6native18elementwise_kernelILi128ELi4EZNS0_15gpu_kernel_implIZZZNS0_25tanh_backward_kernel_cudaERNS_18TensorIteratorBaseEENKUlvE0_clEvENKUlvE2_clEvEUlN3c108BFloat16ES8_E_EEvS4_RKT_EUliE_EEviT1_,@function
        .size           _ZN2at6native18elementwise_kernelILi128ELi4EZNS0_15gpu_kernel_implIZZZNS0_25tanh_backward_kernel_cudaERNS_18TensorIteratorBaseEENKUlvE0_clEvENKUlvE2_clEvEUlN3c108BFloat16ES8_E_EEvS4_RKT_EUliE_EEviT1_,(.L_x_14586 - _ZN2at6native18elementwise_kernelILi128ELi4EZNS0_15gpu_kernel_implIZZZNS0_25tanh_backward_kernel_cudaERNS_18TensorIteratorBaseEENKUlvE0_clEvENKUlvE2_clEvEUlN3c108BFloat16ES8_E_EEvS4_RKT_EUliE_EEviT1_)
        .other          _ZN2at6native18elementwise_kernelILi128ELi4EZNS0_15gpu_kernel_implIZZZNS0_25tanh_backward_kernel_cudaERNS_18TensorIteratorBaseEENKUlvE0_clEvENKUlvE2_clEvEUlN3c108BFloat16ES8_E_EEvS4_RKT_EUliE_EEviT1_,@"STO_CUDA_ENTRY STV_DEFAULT"
_ZN2at6native18elementwise_kernelILi128ELi4EZNS0_15gpu_kernel_implIZZZNS0_25tanh_backward_kernel_cudaERNS_18TensorIteratorBaseEENKUlvE0_clEvENKUlvE2_clEvEUlN3c108BFloat16ES8_E_EEvS4_RKT_EUliE_EEviT1_:
.text._ZN2at6native18elementwise_kernelILi128ELi4EZNS0_15gpu_kernel_implIZZZNS0_25tanh_backward_kernel_cudaERNS_18TensorIteratorBaseEENKUlvE0_clEvENKUlvE2_clEvEUlN3c108BFloat16ES8_E_EEvS4_RKT_EUliE_EEviT1_:
[----:B------:R-:W0:Y:S01]  /*0000*/  LDC R1, c[0x0][0x28] ;  /* 0x00000a00ff017b82 */ /* 0x000e220000000800 */
[----:B------:R-:W1:Y:S01]  /*0010*/  S2R R18, SR_CTAID.X ;  /* 0x0000000000127919 */ /* 0x000e620000002500 */
[----:B------:R-:W-:Y:S01]  /*0020*/  ULDC UR4, c[0x0][0x210] ;  /* 0x0000840000047ab9 */ /* 0x000fe20000000800 */
[----:B------:R-:W-:Y:S01]  /*0030*/  ULDC.64 UR36, c[0x0][0x208] ;  /* 0x0000820000247ab9 */ /* 0x000fe20000000a00 */
[----:B------:R-:W-:Y:S01]  /*0040*/  BSSY B6, `(.L_x_0) ;  /* 0x0000473000067945 */ /* 0x000fe20003800000 */
[----:B------:R-:W1:Y:S02]  /*0050*/  S2R R23, SR_TID.X ;  /* 0x0000000000177919 */ /* 0x000e640000002100 */
[----:B-1----:R-:W-:-:S05]  /*0060*/  IMAD R19, R18, 0x200, R23 ;  /* 0x0000020012137824 */ /* 0x002fca00078e0217 */
[----:B------:R-:W-:-:S13]  /*0070*/  ISETP.GE.AND P0, PT, R19, UR4, PT ;  /* 0x0000000413007c0c */ /* 0x000fda000bf06270 */
[----:B0-----:R-:W-:Y:S05]  /*0080*/  @P0 BRA `(.L_x_1) ;  /* 0x0000004400b80947 */ /* 0x001fea0003800000 */
[----:B------:R-:W0:Y:S01]  /*0090*/  LDC R6, c[0x0][0x218] ;  /* 0x00008600ff067b82 */ /* 0x000e220000000800 */
[----:B------:R-:W-:Y:S02]  /*00a0*/  IMAD.MOV.U32 R22, RZ, RZ, RZ ;  /* 0x000000ffff167224 */ /* 0x000fe400078e00ff */
[----:B------:R-:W-:Y:S02]  /*00b0*/  IMAD.MOV.U32 R0, RZ, RZ, RZ ;  /* 0x000000ffff007224 */ /* 0x000fe400078e00ff */
[----:B------:R-:W-:Y:S01]  /*00c0*/  IMAD.MOV.U32 R16, RZ, RZ, RZ ;  /* 0x000000ffff107224 */ /* 0x000fe200078e00ff */
[----:B0-----:R-:W-:-:S13]  /*00d0*/  ISETP.NE.AND P0, PT, R6, RZ, PT ;  /* 0x000000ff0600720c */ /* 0x001fda0003f05270 */
[----:B------:R-:W-:Y:S05]  /*00e0*/  @!P0 BRA `(.L_x_2) ;  /* 0x0000001400788947 */ /* 0x000fea0003800000 */
[----:B------:R-:W-:Y:S01]  /*00f0*/  IMAD.MOV.U32 R2, RZ, RZ, RZ ;  /* 0x000000ffff027224 */ /* 0x000fe200078e00ff */
[----:B------:R-:W-:Y:S01]  /*0100*/  ULDC.64 UR4, c[0x0][0x220] ;  /* 0x0000880000047ab9 */ /* 0x000fe20000000a00 */
[----:B------:R-:W-:Y:S01]  /*0110*/  IMAD.MOV.U32 R3, RZ, RZ, R19 ;  /* 0x000000ffff037224 */ /* 0x000fe200078e0013 */
[----:B------:R-:W-:Y:S01]  /*0120*/  ISETP.NE.AND P0, PT, R6, 0x1, PT ;  /* 0x000000010600780c */ /* 0x000fe20003f05270 */
[----:B------:R-:W-:Y:S01]  /*0130*/  ULDC UR6, c[0x0][0x350] ;  /* 0x0000d40000067ab9 */ /* 0x000fe20000000800 */
[----:B------:R-:W-:Y:S01]  /*0140*/  IMAD.HI.U32 R4, R19, UR4, R2 ;  /* 0x0000000413047c27 */ /* 0x000fe2000f8e0002 */
[----:B------:R-:W-:-:S04]  /*0150*/  ULDC UR4, c[0x0][0x21c] ;  /* 0x0000870000047ab9 */ /* 0x000fc80000000800 */
[----:B------:R-:W-:-:S05]  /*0160*/  SHF.R.U32.HI R5, RZ, UR5, R4 ;  /* 0x00000005ff057c19 */ /* 0x000fca0008011604 */
[----:B------:R-:W-:-:S04]  /*0170*/  IMAD.MOV R0, RZ, RZ, -R5 ;  /* 0x000000ffff007224 */ /* 0x000fc800078e0a05 */
[----:B------:R-:W-:Y:S01]  /*0180*/  IMAD R19, R0, UR4, R19 ;  /* 0x0000000400137c24 */ /* 0x000fe2000f8e0213 */
[----:B------:R-:W-:-:S03]  /*0190*/  ULDC.64 UR4, c[0x0][0x348] ;  /* 0x0000d20000047ab9 */ /* 0x000fc60000000a00 */
[C---:B------:R-:W-:Y:S02]  /*01a0*/  IMAD R16, R19.reuse, UR4, RZ ;  /* 0x0000000413107c24 */ /* 0x040fe4000f8e02ff */
[C---:B------:R-:W-:Y:S02]  /*01b0*/  IMAD R0, R19.reuse, UR5, RZ ;  /* 0x0000000513007c24 */ /* 0x040fe4000f8e02ff */
[----:B------:R-:W-:Y:S01]  /*01c0*/  IMAD R22, R19, UR6, RZ ;  /* 0x0000000613167c24 */ /* 0x000fe2000f8e02ff */
[----:B------:R-:W-:Y:S06]  /*01d0*/  @!P0 BRA `(.L_x_2) ;  /* 0x00000014003c8947 */ /* 0x000fec0003800000 */
[----:B------:R-:W-:Y:S01]  /*01e0*/  IMAD.MOV.U32 R4, RZ, RZ, RZ ;  /* 0x000000ffff047224 */ /* 0x000fe200078e00ff */
[----:B------:R-:W-:Y:S01]  /*01f0*/  ULDC.64 UR8, c[0x0][0x228] ;  /* 0x00008a0000087ab9 */ /* 0x000fe20000000a00 */
[----:B------:R-:W-:Y:S01]  /*0200*/  ULDC UR4, c[0x0][0x230] ;  /* 0x00008c0000047ab9 */ /* 0x000fe20000000800 */
[----:B------:R-:W-:Y:S01]  /*0210*/  ISETP.NE.AND P0, PT, R6, 0x2, PT ;  /* 0x000000020600780c */ /* 0x000fe20003f05270 */
[----:B------:R-:W-:-:S05]  /*0220*/  IMAD.HI.U32 R2, R5, UR9, R4 ;  /* 0x0000000905027c27 */ /* 0x000fca000f8e0004 */
[----:B------:R-:W-:Y:S01]  /*0230*/  SHF.R.U32.HI R3, RZ, UR4, R2 ;  /* 0x00000004ff037c19 */ /* 0x000fe20008011602 */
[----:B------:R-:W-:-:S04]  /*0240*/  ULDC UR4, c[0x0][0x354] ;  /* 0x0000d50000047ab9 */ /* 0x000fc80000000800 */
[----:B------:R-:W-:-:S04]  /*0250*/  IMAD.MOV R4, RZ, RZ, -R3 ;  /* 0x000000ffff047224 */ /* 0x000fc800078e0a03 */
[----:B------:R-:W-:Y:S01]  /*0260*/  IMAD R5, R4, UR8, R5 ;  /* 0x0000000804057c24 */ /* 0x000fe2000f8e0205 */
[----:B------:R-:W-:-:S03]  /*0270*/  ULDC.64 UR8, c[0x0][0x358] ;  /* 0x0000d60000087ab9 */ /* 0x000fc60000000a00 */
[C---:B------:R-:W-:Y:S02]  /*0280*/  IMAD R22, R5.reuse, UR9, RZ ;  /* 0x0000000905167c24 */ /* 0x040fe4000f8e02ff */
[C---:B------:R-:W-:Y:S02]  /*0290*/  IMAD R16, R5.reuse, UR4, R16 ;  /* 0x0000000405107c24 */ /* 0x040fe4000f8e0210 */
[----:B------:R-:W-:Y:S02]  /*02a0*/  IMAD R0, R5, UR8, R0 ;  /* 0x0000000805007c24 */ /* 0x000fe4000f8e0200 */
[----:B------:R-:W-:Y:S01]  /*02b0*/  IMAD R22, R19, UR6, R22 ;  /* 0x0000000613167c24 */ /* 0x000fe2000f8e0216 */
[----:B------:R-:W-:Y:S06]  /*02c0*/  @!P0 BRA `(.L_x_2) ;  /* 0x0000001400008947 */ /* 0x000fec0003800000 */
[----:B------:R-:W-:Y:S01]  /*02d0*/  IMAD.MOV.U32 R2, RZ, RZ, RZ ;  /* 0x000000ffff027224 */ /* 0x000fe200078e00ff */
[----:B------:R-:W-:Y:S01]  /*02e0*/  ULDC.64 UR4, c[0x0][0x238] ;  /* 0x00008e0000047ab9 */ /* 0x000fe20000000a00 */
        /* <DEDUP_REMOVED lines=8> */
[C---:B------:R-:W-:Y:S02]  /*0370*/  IMAD R16, R3.reuse, UR4, R16 ;  /* 0x0000000403107c24 */ /* 0x040fe4000f8e0210 */
[C---:B------:R-:W-:Y:S02]  /*0380*/  IMAD R0, R3.reuse, UR5, R0 ;  /* 0x0000000503007c24 */ /* 0x040fe4000f8e0200 */
[----:B------:R-:W-:Y:S01]  /*0390*/  IMAD R22, R3, UR6, R22 ;  /* 0x0000000603167c24 */ /* 0x000fe2000f8e0216 */
        /* <DEDUP_REMOVED lines=297> */
[----:B------:R-:W-:Y:S02]  /*1630*/  ULDC UR6, c[0x0][0x470] ;  /* 0x00011c0000067ab9 */ /* 0x000fe40000000800 */
        /* <DEDUP_REMOVED lines=8> */
[----:B------:R-:W-:-:S07]  /*16c0*/  IMAD R22, R3, UR6, R22 ;  /* 0x0000000603167c24 */ /* 0x000fce000f8e0216 */
.L_x_2:
[----:B------:R-:W0:Y:S01]  /*16d0*/  LDC.U8 R5, c[0x0][0x492] ;  /* 0x00012480ff057b82 */ /* 0x000e220000000000 */
[----:B------:R-:W-:Y:S01]  /*16e0*/  ULDC.64 UR4, c[0x0][0x478] ;  /* 0x00011e0000047ab9 */ /* 0x000fe20000000a00 */
[----:B------:R-:W-:Y:S01]  /*16f0*/  ULDC.64 UR6, c[0x0][0x480] ;  /* 0x0001200000067ab9 */ /* 0x000fe20000000a00 */
[----:B------:R-:W-:Y:S02]  /*1700*/  IADD3 R16, P1, R16, UR4, RZ ;  /* 0x0000000410107c10 */ /* 0x000fe4000ff3e0ff */
[----:B------:R-:W-:-:S03]  /*1710*/  IADD3 R2, P2, R0, UR6, RZ ;  /* 0x0000000600027c10 */ /* 0x000fc6000ff5e0ff */
[----:B------:R-:W-:Y:S02]  /*1720*/  IMAD.X R17, RZ, RZ, UR5, P1 ;  /* 0x00000005ff117e24 */ /* 0x000fe400088e06ff */
[----:B------:R-:W-:Y:S01]  /*1730*/  IMAD.X R3, RZ, RZ, UR7, P2 ;  /* 0x00000007ff037e24 */ /* 0x000fe200090e06ff */
[----:B0-----:R-:W-:-:S04]  /*1740*/  PRMT R4, R5, 0x9910, RZ ;  /* 0x0000991005047816 */ /* 0x001fc800000000ff */
[----:B------:R-:W-:-:S13]  /*1750*/  ISETP.GT.AND P0, PT, R4, 0x9, PT ;  /* 0x000000090400780c */ /* 0x000fda0003f04270 */
[----:B------:R-:W-:Y:S05]  /*1760*/  @P0 BRA `(.L_x_3) ;  /* 0x0000000400300947 */ /* 0x000fea0003800000 */
[----:B------:R-:W-:-:S13]  /*1770*/  ISETP.GT.AND P0, PT, R4, 0x4, PT ;  /* 0x000000040400780c */ /* 0x000fda0003f04270 */
[----:B------:R-:W-:Y:S05]  /*1780*/  @P0 BRA `(.L_x_4) ;  /* 0x0000000000940947 */ /* 0x000fea0003800000 */
[----:B------:R-:W-:-:S13]  /*1790*/  ISETP.GT.AND P0, PT, R4, 0x1, PT ;  /* 0x000000010400780c */ /* 0x000fda0003f04270 */
[----:B------:R-:W-:Y:S05]  /*17a0*/  @P0 BRA `(.L_x_5) ;  /* 0x0000000000380947 */ /* 0x000fea0003800000 */
[----:B------:R-:W-:-:S13]  /*17b0*/  ISETP.NE.AND P0, PT, R5, RZ, PT ;  /* 0x000000ff0500720c */ /* 0x000fda0003f05270 */
[----:B------:R-:W-:Y:S05]  /*17c0*/  @!P0 BRA `(.L_x_6) ;  /* 0x00000000001c8947 */ /* 0x000fea0003800000 */
[----:B------:R-:W-:-:S13]  /*17d0*/  ISETP.NE.AND P0, PT, R4, 0x1, PT ;  /* 0x000000010400780c */ /* 0x000fda0003f05270 */
[----:B------:R-:W-:Y:S05]  /*17e0*/  @P0 BRA `(.L_x_7) ;  /* 0x0000000c00840947 */ /* 0x000fea0003800000 */
[----:B------:R-:W2:Y:S02]  /*17f0*/  LDG.E.S8 R2, desc[UR36][R2.64] ;  /* 0x0000002402027981 */ /* 0x000ea4000c1e1300 */
[----:B--2---:R-:W0:Y:S02]  /*1800*/  I2F.S16 R0, R2 ;  /* 0x0000000200007306 */ /* 0x004e240000101400 */
[----:B0-----:R-:W-:-:S04]  /*1810*/  F2FP.BF16.F32.PACK_AB R0, RZ, R0 ;  /* 0x00000000ff00723e */ /* 0x001fc800000010ff */
[----:B------:R-:W-:Y:S01]  /*1820*/  PRMT R19, R0, 0x7610, R19 ;  /* 0x0000761000137816 */ /* 0x000fe20000000013 */
[----:B------:R-:W-:Y:S06]  /*1830*/  BRA `(.L_x_8) ;  /* 0x0000000c00dc7947 */ /* 0x000fec0003800000 */
.L_x_6:
[----:B------:R-:W2:Y:S02]  /*1840*/  LDG.E.U8 R2, desc[UR36][R2.64] ;  /* 0x0000002402027981 */ /* 0x000ea4000c1e1100 */
[----:B--2---:R-:W-:-:S04]  /*1850*/  I2FP.F32.U32 R0, R2 ;  /* 0x0000000200007245 */ /* 0x004fc80000201000 */
[----:B------:R-:W-:-:S04]  /*1860*/  F2FP.BF16.F32.PACK_AB R0, RZ, R0 ;  /* 0x00000000ff00723e */ /* 0x000fc800000010ff */
[----:B------:R-:W-:Y:S01]  /*1870*/  PRMT R19, R0, 0x7610, R19 ;  /* 0x0000761000137816 */ /* 0x000fe20000000013 */
[----:B------:R-:W-:Y:S06]  /*1880*/  BRA `(.L_x_8) ;  /* 0x0000000c00c87947 */ /* 0x000fec0003800000 */
.L_x_5:
[----:B------:R-:W-:-:S13]  /*1890*/  ISETP.NE.AND P0, PT, R4, 0x2, PT ;  /* 0x000000020400780c */ /* 0x000fda0003f05270 */
[----:B------:R-:W-:Y:S05]  /*18a0*/  @!P0 BRA `(.L_x_9) ;  /* 0x0000000000388947 */ /* 0x000fea0003800000 */
[----:B------:R-:W-:-:S13]  /*18b0*/  ISETP.NE.AND P0, PT, R4, 0x3, PT ;  /* 0x000000030400780c */ /* 0x000fda0003f05270 */
[----:B------:R-:W-:Y:S05]  /*18c0*/  @!P0 BRA `(.L_x_10) ;  /* 0x00000000001c8947 */ /* 0x000fea0003800000 */
[----:B------:R-:W-:-:S13]  /*18d0*/  ISETP.NE.AND P0, PT, R4, 0x4, PT ;  /* 0x000000040400780c */ /* 0x000fda0003f05270 */
[----:B------:R-:W-:Y:S05]  /*18e0*/  @P0 BRA `(.L_x_7) ;  /* 0x0000000c00440947 */ /* 0x000fea0003800000 */
[----:B------:R-:W2:Y:S02]  /*18f0*/  LDG.E.64 R2, desc[UR36][R2.64] ;  /* 0x0000002402027981 */ /* 0x000ea4000c1e1b00 */
[----:B--2---:R-:W0:Y:S02]  /*1900*/  I2F.S64 R0, R2 ;  /* 0x0000000200007312 */ /* 0x004e240000301400 */
[----:B0-----:R-:W-:-:S04]  /*1910*/  F2FP.BF16.F32.PACK_AB R0, RZ, R0 ;  /* 0x00000000ff00723e */ /* 0x001fc800000010ff */
[----:B------:R-:W-:Y:S01]  /*1920*/  PRMT R19, R0, 0x7610, R19 ;  /* 0x0000761000137816 */ /* 0x000fe20000000013 */
[----:B------:R-:W-:Y:S06]  /*1930*/  BRA `(.L_x_8) ;  /* 0x0000000c009c7947 */ /* 0x000fec0003800000 */
.L_x_10:
[----:B------:R-:W2:Y:S02]  /*1940*/  LDG.E R2, desc[UR36][R2.64] ;  /* 0x0000002402027981 */ /* 0x000ea4000c1e1900 */
[----:B--2---:R-:W-:-:S04]  /*1950*/  I2FP.F32.S32 R0, R2 ;  /* 0x0000000200007245 */ /* 0x004fc80000201400 */
[----:B------:R-:W-:-:S04]  /*1960*/  F2FP.BF16.F32.PACK_AB R0, RZ, R0 ;  /* 0x00000000ff00723e */ /* 0x000fc800000010ff */
[----:B------:R-:W-:Y:S01]  /*1970*/  PRMT R19, R0, 0x7610, R19 ;  /* 0x0000761000137816 */ /* 0x000fe20000000013 */
[----:B------:R-:W-:Y:S06]  /*1980*/  BRA `(.L_x_8) ;  /* 0x0000000c00887947 */ /* 0x000fec0003800000 */
.L_x_9:
[----:B------:R-:W2:Y:S02]  /*1990*/  LDG.E.U16 R2, desc[UR36][R2.64] ;  /* 0x0000002402027981 */ /* 0x000ea4000c1e1500 */
[----:B--2---:R-:W0:Y:S02]  /*19a0*/  I2F.S16 R0, R2 ;  /* 0x0000000200007306 */ /* 0x004e240000101400 */
[----:B0-----:R-:W-:-:S04]  /*19b0*/  F2FP.BF16.F32.PACK_AB R0, RZ, R0 ;  /* 0x00000000ff00723e */ /* 0x001fc800000010ff */
[----:B------:R-:W-:Y:S01]  /*19c0*/  PRMT R19, R0, 0x7610, R19 ;  /* 0x0000761000137816 */ /* 0x000fe20000000013 */
[----:B------:R-:W-:Y:S06]  /*19d0*/  BRA `(.L_x_8) ;  /* 0x0000000c00747947 */ /* 0x000fec0003800000 */
.L_x_4:
[----:B------:R-:W-:-:S13]  /*19e0*/  ISETP.GT.AND P0, PT, R4, 0x6, PT ;  /* 0x000000060400780c */ /* 0x000fda0003f04270 */
[----:B------:R-:W-:Y:S05]  /*19f0*/  @P0 BRA `(.L_x_11) ;  /* 0x0000000000300947 */ /* 0x000fea0003800000 */
[----:B------:R-:W-:-:S13]  /*1a00*/  ISETP.NE.AND P0, PT, R4, 0x5, PT ;  /* 0x000000050400780c */ /* 0x000fda0003f05270 */
[----:B------:R-:W-:Y:S05]  /*1a10*/  @!P0 BRA `(.L_x_12) ;  /* 0x0000000000148947 */ /* 0x000fea0003800000 */
[----:B------:R-:W-:-:S13]  /*1a20*/  ISETP.NE.AND P0, PT, R4, 0x6, PT ;  /* 0x000000060400780c */ /* 0x000fda0003f05270 */
[----:B------:R-:W-:Y:S05]  /*1a30*/  @P0 BRA `(.L_x_7) ;  /* 0x0000000800f00947 */ /* 0x000fea0003800000 */
[----:B------:R-:W2:Y:S02]  /*1a40*/  LDG.E R2, desc[UR36][R2.64] ;  /* 0x0000002402027981 */ /* 0x000ea4000c1e1900 */
[----:B--2---:R-:W-:Y:S01]  /*1a50*/  F2FP.BF16.F32.PACK_AB R19, RZ, R2 ;  /* 0x00000002ff13723e */ /* 0x004fe200000010ff */
[----:B------:R-:W-:Y:S06]  /*1a60*/  BRA `(.L_x_8) ;  /* 0x0000000c00507947 */ /* 0x000fec0003800000 */
.L_x_12:
[----:B------:R-:W2:Y:S02]  /*1a70*/  LDG.E.U16 R0, desc[UR36][R2.64] ;  /* 0x0000002402007981 */ /* 0x000ea4000c1e1500 */
[----:B--2---:R-:W-:-:S05]  /*1a80*/  HADD2.F32 R0, -RZ, R0.H0_H0 ;  /* 0x20000000ff007230 */ /* 0x004fca0000004100 */
[----:B------:R-:W-:-:S04]  /*1a90*/  F2FP.BF16.F32.PACK_AB R0, RZ, R0 ;  /* 0x00000000ff00723e */ /* 0x000fc800000010ff */
[----:B------:R-:W-:Y:S01]  /*1aa0*/  PRMT R19, R0, 0x7610, R19 ;  /* 0x0000761000137816 */ /* 0x000fe20000000013 */
[----:B------:R-:W-:Y:S06]  /*1ab0*/  BRA `(.L_x_8) ;  /* 0x0000000c003c7947 */ /* 0x000fec0003800000 */
.L_x_11:
[----:B------:R-:W-:-:S13]  /*1ac0*/  ISETP.NE.AND P0, PT, R4, 0x7, PT ;  /* 0x000000070400780c */ /* 0x000fda0003f05270 */
[----:B------:R-:W-:Y:S05]  /*1ad0*/  @!P0 BRA `(.L_x_13) ;  /* 0x0000000000308947 */ /* 0x000fea0003800000 */
[----:B------:R-:W-:-:S13]  /*1ae0*/  ISETP.NE.AND P0, PT, R4, 0x8, PT ;  /* 0x000000080400780c */ /* 0x000fda0003f05270 */
[----:B------:R-:W-:Y:S05]  /*1af0*/  @!P0 BRA `(.L_x_14) ;  /* 0x0000000000148947 */ /* 0x000fea0003800000 */
[----:B------:R-:W-:-:S13]  /*1b00*/  ISETP.NE.AND P0, PT, R4, 0x9, PT ;  /* 0x000000090400780c */ /* 0x000fda0003f05270 */
[----:B------:R-:W-:Y:S05]  /*1b10*/  @P0 BRA `(.L_x_7) ;  /* 0x0000000800b80947 */ /* 0x000fea0003800000 */
[----:B------:R-:W2:Y:S02]  /*1b20*/  LDG.E R2, desc[UR36][R2.64] ;  /* 0x0000002402027981 */ /* 0x000ea4000c1e1900 */
[----:B--2---:R-:W-:Y:S01]  /*1b30*/  F2FP.BF16.F32.PACK_AB R19, RZ, R2 ;  /* 0x00000002ff13723e */ /* 0x004fe200000010ff */
[----:B------:R-:W-:Y:S06]  /*1b40*/  BRA `(.L_x_8) ;  /* 0x0000000c00187947 */ /* 0x000fec0003800000 */
.L_x_14:
[----:B------:R-:W2:Y:S02]  /*1b50*/  LDG.E.U16 R2, desc[UR36][R2.64] ;  /* 0x0000002402027981 */ /* 0x000ea4000c1e1500 */
[----:B--2---:R-:W-:-:S05]  /*1b60*/  HADD2.F32 R0, -RZ, R2.H0_H0 ;  /* 0x20000002ff007230 */ /* 0x004fca0000004100 */
[----:B------:R-:W-:-:S04]  /*1b70*/  F2FP.BF16.F32.PACK_AB R0, RZ, R0 ;  /* 0x00000000ff00723e */ /* 0x000fc800000010ff */
[----:B------:R-:W-:Y:S01]  /*1b80*/  PRMT R19, R0, 0x7610, R19 ;  /* 0x0000761000137816 */ /* 0x000fe20000000013 */
[----:B------:R-:W-:Y:S06]  /*1b90*/  BRA `(.L_x_8) ;  /* 0x0000000c00047947 */ /* 0x000fec0003800000 */
.L_x_13:
[----:B------:R-:W2:Y:S01]  /*1ba0*/  LDG.E.64 R2, desc[UR36][R2.64] ;  /* 0x0000002402027981 */ /* 0x000ea2000c1e1b00 */
[----:B------:R-:W-:Y:S01]  /*1bb0*/  UMOV UR4, 0xf0000000 ;  /* 0xf000000000047882 */ /* 0x000fe20000000000 */
[----:B------:R-:W-:Y:S01]  /*1bc0*/  UMOV UR5, 0x380fffff ;  /* 0x380fffff00057882 */ /* 0x000fe20000000000 */
[----:B--2---:R-:W0:Y:S01]  /*1bd0*/  F2F.F32.F64 R0, R2 ;  /* 0x0000000200007310 */ /* 0x004e220000301000 */
[----:B------:R-:W-:-:S14]  /*1be0*/  DSETP.GEU.AND P0, PT, |R2|, UR4, PT ;  /* 0x0000000402007e2a */ /* 0x000fdc000bf0e200 */
[----:B0-----:R-:W-:-:S05]  /*1bf0*/  @!P0 FMUL R0, R0, 1.175494350822287508e-38 ;  /* 0x0080000000008820 */ /* 0x001fca0000400000 */
[----:B------:R-:W-:-:S04]  /*1c00*/  F2FP.BF16.F32.PACK_AB R0, RZ, R0 ;  /* 0x00000000ff00723e */ /* 0x000fc800000010ff */
[----:B------:R-:W-:Y:S01]  /*1c10*/  PRMT R19, R0, 0x7610, R19 ;  /* 0x0000761000137816 */ /* 0x000fe20000000013 */
[----:B------:R-:W-:Y:S06]  /*1c20*/  BRA `(.L_x_8) ;  /* 0x0000000800e07947 */ /* 0x000fec0003800000 */
.L_x_3:
[----:B------:R-:W-:-:S13]  /*1c30*/  ISETP.GT.AND P0, PT, R4, 0x18, PT ;  /* 0x000000180400780c */ /* 0x000fda0003f04270 */
[----:B------:R-:W-:Y:S05]  /*1c40*/  @P0 BRA `(.L_x_15) ;  /* 0x0000000400080947 */ /* 0x000fea0003800000 */
[----:B------:R-:W-:-:S13]  /*1c50*/  ISETP.GT.AND P0, PT, R4, 0xe, PT ;  /* 0x0000000e0400780c */ /* 0x000fda0003f04270 */
[----:B------:R-:W-:Y:S05]  /*1c60*/  @P0 BRA `(.L_x_16) ;  /* 0x00000000004c0947 */ /* 0x000fea0003800000 */
[----:B------:R-:W-:-:S13]  /*1c70*/  ISETP.NE.AND P0, PT, R4, 0xa, PT ;  /* 0x0000000a0400780c */ /* 0x000fda0003f05270 */
[----:B------:R-:W-:Y:S05]  /*1c80*/  @!P0 BRA `(.L_x_17) ;  /* 0x0000000000208947 */ /* 0x000fea0003800000 */
[----:B------:R-:W-:-:S13]  /*1c90*/  ISETP.NE.AND P0, PT, R4, 0xb, PT ;  /* 0x0000000b0400780c */ /* 0x000fda0003f05270 */
[----:B------:R-:W-:Y:S05]  /*1ca0*/  @P0 BRA `(.L_x_7) ;  /* 0x0000000800540947 */ /* 0x000fea0003800000 */
[----:B------:R-:W2:Y:S02]  /*1cb0*/  LDG.E.U8 R2, desc[UR36][R2.64] ;  /* 0x0000002402027981 */ /* 0x000ea4000c1e1100 */
[----:B--2---:R-:W-:-:S04]  /*1cc0*/  ISETP.NE.AND P0, PT, R2, RZ, PT ;  /* 0x000000ff0200720c */ /* 0x004fc80003f05270 */
[----:B------:R-:W-:-:S04]  /*1cd0*/  FSEL R0, RZ, 1, !P0 ;  /* 0x3f800000ff007808 */ /* 0x000fc80004000000 */
[----:B------:R-:W-:-:S04]  /*1ce0*/  F2FP.BF16.F32.PACK_AB R0, RZ, R0 ;  /* 0x00000000ff00723e */ /* 0x000fc800000010ff */
[----:B------:R-:W-:Y:S01]  /*1cf0*/  PRMT R19, R0, 0x7610, R19 ;  /* 0x0000761000137816 */ /* 0x000fe20000000013 */
[----:B------:R-:W-:Y:S06]  /*1d00*/  BRA `(.L_x_8) ;  /* 0x0000000800a87947 */ /* 0x000fec0003800000 */
.L_x_17:
        /* <DEDUP_REMOVED lines=9> */
.L_x_16:
[----:B------:R-:W-:-:S13]  /*1da0*/  ISETP.NE.AND P0, PT, R4, 0xf, PT ;  /* 0x0000000f0400780c */ /* 0x000fda0003f05270 */
[----:B------:R-:W-:Y:S05]  /*1db0*/  @!P0 BRA `(.L_x_18) ;  /* 0x0000000000a48947 */ /* 0x000fea0003800000 */
[----:B------:R-:W-:-:S13]  /*1dc0*/  ISETP.NE.AND P0, PT, R4, 0x17, PT ;  /* 0x000000170400780c */ /* 0x000fda0003f05270 */
[----:B------:R-:W-:Y:S05]  /*1dd0*/  @!P0 BRA `(.L_x_19) ;  /* 0x0000000000608947 */ /* 0x000fea0003800000 */
[----:B------:R-:W-:-:S13]  /*1de0*/  ISETP.NE.AND P0, PT, R4, 0x18, PT ;  /* 0x000000180400780c */ /* 0x000fda0003f05270 */
[----:B------:R-:W-:Y:S05]  /*1df0*/  @P0 BRA `(.L_x_7) ;  /* 0x0000000800000947 */ /* 0x000fea0003800000 */
[----:B------:R-:W2:Y:S01]  /*1e00*/  LDG.E.U8 R0, desc[UR36][R2.64] ;  /* 0x0000002402007981 */ /* 0x000ea2000c1e1100 */
[----:B------:R-:W-:Y:S02]  /*1e10*/  IMAD.MOV.U32 R8, RZ, RZ, -0x800000 ;  /* 0xff800000ff087424 */ /* 0x000fe400078e00ff */
[----:B--2---:R-:W-:-:S05]  /*1e20*/  IMAD.SHL.U32 R0, R0, 0x1000000, RZ ;  /* 0x0100000000007824 */ /* 0x004fca00078e00ff */
[----:B------:R-:W-:-:S04]  /*1e30*/  LOP3.LUT R4, R0, 0x7f000000, RZ, 0xc0, !PT ;  /* 0x7f00000000047812 */ /* 0x000fc800078ec0ff */
[----:B------:R-:W0:Y:S01]  /*1e40*/  FLO.U32 R5, R4 ;  /* 0x0000000400057300 */ /* 0x000e2200000e0000 */
[C---:B------:R-:W-:Y:S02]  /*1e50*/  VIADD R6, R4.reuse, 0x1000000 ;  /* 0x0100000004067836 */ /* 0x040fe40000000000 */
[----:B------:R-:W-:-:S03]  /*1e60*/  VIADD R2, R4, 0xffffffff ;  /* 0xffffffff04027836 */ /* 0x000fc60000000000 */
[----:B------:R-:W-:Y:S02]  /*1e70*/  SHF.R.S32.HI R6, RZ, 0x8, R6 ;  /* 0x00000008ff067819 */ /* 0x000fe40000011406 */
[----:B------:R-:W-:Y:S02]  /*1e80*/  SHF.R.S32.HI R2, RZ, 0x1f, R2 ;  /* 0x0000001fff027819 */ /* 0x000fe40000011402 */
[----:B0-----:R-:W-:-:S04]  /*1e90*/  IADD3 R5, -R5, 0x1f, RZ ;  /* 0x0000001f05057810 */ /* 0x001fc80007ffe1ff */
[C---:B------:R-:W-:Y:S01]  /*1ea0*/  ISETP.GT.U32.AND P0, PT, R5.reuse, 0x4, PT ;  /* 0x000000040500780c */ /* 0x040fe20003f04070 */
[----:B------:R-:W-:-:S05]  /*1eb0*/  VIADD R5, R5, 0xfffffffc ;  /* 0xfffffffc05057836 */ /* 0x000fca0000000000 */
[----:B------:R-:W-:-:S05]  /*1ec0*/  SEL R5, R5, RZ, P0 ;  /* 0x000000ff05057207 */ /* 0x000fca0000000000 */
[----:B------:R-:W-:Y:S01]  /*1ed0*/  IMAD R8, R5, R8, 0x3c000000 ;  /* 0x3c00000005087424 */ /* 0x000fe200078e0208 */
[----:B------:R-:W-:-:S04]  /*1ee0*/  SHF.L.U32 R5, R4, R5, RZ ;  /* 0x0000000504057219 */ /* 0x000fc800000006ff */
[----:B------:R-:W-:-:S04]  /*1ef0*/  LEA.HI R5, R5, R8, RZ, 0x1c ;  /* 0x0000000805057211 */ /* 0x000fc800078fe0ff */
[----:B------:R-:W-:-:S04]  /*1f00*/  LOP3.LUT R5, R5, 0x7f800000, R6, 0xf8, !PT ;  /* 0x7f80000005057812 */ /* 0x000fc800078ef806 */
[----:B------:R-:W-:-:S04]  /*1f10*/  LOP3.LUT R5, R5, R2, RZ, 0x30, !PT ;  /* 0x0000000205057212 */ /* 0x000fc800078e30ff */
[----:B------:R-:W-:-:S04]  /*1f20*/  LOP3.LUT R5, R5, 0x80000000, R0, 0xf8, !PT ;  /* 0x8000000005057812 */ /* 0x000fc800078ef800 */
[----:B------:R-:W-:-:S04]  /*1f30*/  F2FP.BF16.F32.PACK_AB R5, RZ, R5 ;  /* 0x00000005ff05723e */ /* 0x000fc800000010ff */
[----:B------:R-:W-:Y:S01]  /*1f40*/  PRMT R19, R5, 0x7610, R19 ;  /* 0x0000761005137816 */ /* 0x000fe20000000013 */
[----:B------:R-:W-:Y:S06]  /*1f50*/  BRA `(.L_x_8) ;  /* 0x0000000800147947 */ /* 0x000fec0003800000 */
.L_x_19:
[----:B------:R-:W2:Y:S02]  /*1f60*/  LDG.E.U8 R2, desc[UR36][R2.64] ;  /* 0x0000002402027981 */ /* 0x000ea4000c1e1100 */
[C---:B--2---:R-:W-:Y:S02]  /*1f70*/  IMAD.SHL.U32 R0, R2.reuse, 0x2000000, RZ ;  /* 0x0200000002007824 */ /* 0x044fe400078e00ff */
[----:B------:R-:W-:-:S03]  /*1f80*/  IMAD.SHL.U32 R5, R2, 0x1000000, RZ ;  /* 0x0100000002057824 */ /* 0x000fc600078e00ff */
[----:B------:R-:W-:-:S13]  /*1f90*/  ISETP.GE.U32.AND P0, PT, R0, 0x8000000, PT ;  /* 0x080000000000780c */ /* 0x000fda0003f06070 */
[C---:B------:R-:W-:Y:S02]  /*1fa0*/  @!P0 IMAD.SHL.U32 R0, R2.reuse, 0x100, RZ ;  /* 0x0000010002008824 */ /* 0x040fe400078e00ff */
[----:B------:R-:W-:-:S03]  /*1fb0*/  @P0 IMAD.SHL.U32 R4, R2, 0x200000, RZ ;  /* 0x0020000002040824 */ /* 0x000fc600078e00ff */
[----:B------:R-:W-:Y:S02]  /*1fc0*/  @!P0 LOP3.LUT R0, R0, 0x7f00, RZ, 0xc0, !PT ;  /* 0x00007f0000008812 */ /* 0x000fe400078ec0ff */
[----:B------:R-:W-:Y:S02]  /*1fd0*/  @P0 LOP3.LUT R4, R4, 0x70000000, RZ, 0xfc, !PT ;  /* 0x7000000004040812 */ /* 0x000fe400078efcff */
[----:B------:R-:W-:-:S03]  /*1fe0*/  @!P0 LOP3.LUT R0, R0, 0x3f000000, RZ, 0xfc, !PT ;  /* 0x3f00000000008812 */ /* 0x000fc600078efcff */
[----:B------:R-:W-:Y:S02]  /*1ff0*/  @P0 FMUL.FTZ R4, R4, 1.9259299443872358531e-34 ;  /* 0x0780000004040820 */ /* 0x000fe40000410000 */
[----:B------:R-:W-:-:S05]  /*2000*/  @!P0 FADD.FTZ R4, R0, -0.5 ;  /* 0xbf00000000048421 */ /* 0x000fca0000010000 */
[----:B------:R-:W-:-:S04]  /*2010*/  LOP3.LUT R4, R4, 0x80000000, R5, 0xf8, !PT ;  /* 0x8000000004047812 */ /* 0x000fc800078ef805 */
[----:B------:R-:W-:-:S04]  /*2020*/  F2FP.BF16.F32.PACK_AB R4, RZ, R4 ;  /* 0x00000004ff04723e */ /* 0x000fc800000010ff */
[----:B------:R-:W-:Y:S01]  /*2030*/  PRMT R19, R4, 0x7610, R19 ;  /* 0x0000761004137816 */ /* 0x000fe20000000013 */
[----:B------:R-:W-:Y:S06]  /*2040*/  BRA `(.L_x_8) ;  /* 0x0000000400d87947 */ /* 0x000fec0003800000 */
.L_x_18:
[----:B------:R0:W5:Y:S01]  /*2050*/  LDG.E.U16 R19, desc[UR36][R2.64] ;  /* 0x0000002402137981 */ /* 0x000162000c1e1500 */
[----:B------:R-:W-:Y:S05]  /*2060*/  BRA `(.L_x_8) ;  /* 0x0000000400d07947 */ /* 0x000fea0003800000 */
.L_x_15:
[----:B------:R-:W-:-:S13]  /*2070*/  ISETP.GT.AND P0, PT, R4, 0x1b, PT ;  /* 0x0000001b0400780c */ /* 0x000fda0003f04270 */
[----:B------:R-:W-:Y:S05]  /*2080*/  @P0 BRA `(.L_x_20) ;  /* 0x0000000400140947 */ /* 0x000fea0003800000 */
[----:B------:R-:W-:-:S13]  /*2090*/  ISETP.NE.AND P0, PT, R4, 0x19, PT ;  /* 0x000000190400780c */ /* 0x000fda0003f05270 */
[----:B------:R-:W-:Y:S05]  /*20a0*/  @!P0 BRA `(.L_x_21) ;  /* 0x0000000000988947 */ /* 0x000fea0003800000 */
[----:B------:R-:W-:-:S13]  /*20b0*/  ISETP.NE.AND P0, PT, R4, 0x1a, PT ;  /* 0x0000001a0400780c */ /* 0x000fda0003f05270 */
[----:B------:R-:W-:Y:S05]  /*20c0*/  @!P0 BRA `(.L_x_22) ;  /* 0x00000000001c8947 */ /* 0x000fea0003800000 */
[----:B------:R-:W-:-:S13]  /*20d0*/  ISETP.NE.AND P0, PT, R4, 0x1b, PT ;  /* 0x0000001b0400780c */ /* 0x000fda0003f05270 */
[----:B------:R-:W-:Y:S05]  /*20e0*/  @P0 BRA `(.L_x_7) ;  /* 0x0000000400440947 */ /* 0x000fea0003800000 */
[----:B------:R-:W2:Y:S02]  /*20f0*/  LDG.E.U16 R0, desc[UR36][R2.64] ;  /* 0x0000002402007981 */ /* 0x000ea4000c1e1500 */
[----:B--2---:R-:W-:-:S04]  /*2100*/  I2FP.F32.U32 R0, R0 ;  /* 0x0000000000007245 */ /* 0x004fc80000201000 */
[----:B------:R-:W-:-:S04]  /*2110*/  F2FP.BF16.F32.PACK_AB R0, RZ, R0 ;  /* 0x00000000ff00723e */ /* 0x000fc800000010ff */
[----:B------:R-:W-:Y:S01]  /*2120*/  PRMT R19, R0, 0x7610, R19 ;  /* 0x0000761000137816 */ /* 0x000fe20000000013 */
[----:B------:R-:W-:Y:S06]  /*2130*/  BRA `(.L_x_8) ;  /* 0x00000004009c7947 */ /* 0x000fec0003800000 */
.L_x_22:
[----:B------:R-:W2:Y:S01]  /*2140*/  LDG.E.U8 R2, desc[UR36][R2.64] ;  /* 0x0000002402027981 */ /* 0x000ea2000c1e1100 */
[----:B------:R-:W-:Y:S01]  /*2150*/  BSSY B0, `(.L_x_23) ;  /* 0x0000018000007945 */ /* 0x000fe20003800000 */
[----:B------:R-:W-:Y:S01]  /*2160*/  IMAD.MOV.U32 R0, RZ, RZ, RZ ;  /* 0x000000ffff007224 */ /* 0x000fe200078e00ff */
[----:B--2---:R-:W-:-:S13]  /*2170*/  ISETP.NE.AND P0, PT, R2, RZ, PT ;  /* 0x000000ff0200720c */ /* 0x004fda0003f05270 */
[----:B------:R-:W-:Y:S05]  /*2180*/  @!P0 BRA `(.L_x_24) ;  /* 0x0000000000508947 */ /* 0x000fea0003800000 */
[----:B------:R-:W-:-:S13]  /*2190*/  ISETP.NE.AND P0, PT, R2, 0x80, PT ;  /* 0x000000800200780c */ /* 0x000fda0003f05270 */
[----:B------:R-:W-:Y:S01]  /*21a0*/  @!P0 IMAD.MOV.U32 R0, RZ, RZ, 0x7f800001 ;  /* 0x7f800001ff008424 */ /* 0x000fe200078e00ff */
[----:B------:R-:W-:Y:S06]  /*21b0*/  @!P0 BRA `(.L_x_24) ;  /* 0x0000000000448947 */ /* 0x000fec0003800000 */
[C---:B------:R-:W-:Y:S01]  /*21c0*/  LOP3.LUT P0, R0, R2.reuse, 0x78, RZ, 0xc0, !PT ;  /* 0x0000007802007812 */ /* 0x040fe2000780c0ff */
[----:B------:R-:W-:Y:S01]  /*21d0*/  BSSY B1, `(.L_x_25) ;  /* 0x000000c000017945 */ /* 0x000fe20003800000 */
[----:B------:R-:W-:Y:S02]  /*21e0*/  SHF.R.U32.HI R3, RZ, 0x7, R2 ;  /* 0x00000007ff037819 */ /* 0x000fe40000011602 */
[----:B------:R-:W-:Y:S02]  /*21f0*/  LOP3.LUT R2, R2, 0x7, RZ, 0xc0, !PT ;  /* 0x0000000702027812 */ /* 0x000fe400078ec0ff */
[----:B------:R-:W-:Y:S01]  /*2200*/  SHF.R.U32.HI R0, RZ, 0x3, R0 ;  /* 0x00000003ff007819 */ /* 0x000fe20000011600 */
[----:B------:R-:W-:-:S06]  /*2210*/  IMAD.U32 R4, R3, -0x80000000, RZ ;  /* 0x8000000003047824 */ /* 0x000fcc00078e00ff */
[----:B------:R-:W-:Y:S05]  /*2220*/  @P0 BRA `(.L_x_26) ;  /* 0x0000000000180947 */ /* 0x000fea0003800000 */
[----:B------:R-:W0:Y:S02]  /*2230*/  FLO.U32 R3, R2 ;  /* 0x0000000200037300 */ /* 0x000e2400000e0000 */
[----:B0-----:R-:W-:-:S04]  /*2240*/  IADD3 R3, -R3, 0x1f, RZ ;  /* 0x0000001f03037810 */ /* 0x001fc80007ffe1ff */
[----:B------:R-:W-:Y:S01]  /*2250*/  IADD3 R0, R0, 0x1d, -R3 ;  /* 0x0000001d00007810 */ /* 0x000fe20007ffe803 */
[----:B------:R-:W-:-:S05]  /*2260*/  VIADD R5, R3, 0xffffffe4 ;  /* 0xffffffe403057836 */ /* 0x000fca0000000000 */
[----:B------:R-:W-:-:S04]  /*2270*/  SHF.L.U32 R5, R2, R5, RZ ;  /* 0x0000000502057219 */ /* 0x000fc800000006ff */
[----:B------:R-:W-:-:S07]  /*2280*/  LOP3.LUT R2, R5, 0x7, RZ, 0xc0, !PT ;  /* 0x0000000705027812 */ /* 0x000fce00078ec0ff */
.L_x_26:
[----:B------:R-:W-:Y:S05]  /*2290*/  BSYNC B1 ;  /* 0x0000000000017941 */ /* 0x000fea0003800000 */
.L_x_25:
[----:B------:R-:W-:Y:S01]  /*22a0*/  LEA R3, R0, 0x3b800000, 0x17 ;  /* 0x3b80000000037811 */ /* 0x000fe200078eb8ff */
[----:B------:R-:W-:-:S05]  /*22b0*/  IMAD.SHL.U32 R0, R2, 0x100000, RZ ;  /* 0x0010000002007824 */ /* 0x000fca00078e00ff */
[----:B------:R-:W-:-:S07]  /*22c0*/  LOP3.LUT R0, R3, R0, R4, 0xfe, !PT ;  /* 0x0000000003007212 */ /* 0x000fce00078efe04 */
.L_x_24:
[----:B------:R-:W-:Y:S05]  /*22d0*/  BSYNC B0 ;  /* 0x0000000000007941 */ /* 0x000fea0003800000 */
.L_x_23:
[----:B------:R-:W-:-:S04]  /*22e0*/  F2FP.BF16.F32.PACK_AB R0, RZ, R0 ;  /* 0x00000000ff00723e */ /* 0x000fc800000010ff */
[----:B------:R-:W-:Y:S01]  /*22f0*/  PRMT R19, R0, 0x7610, R19 ;  /* 0x0000761000137816 */ /* 0x000fe20000000013 */
[----:B------:R-:W-:Y:S06]  /*2300*/  BRA `(.L_x_8) ;  /* 0x0000000400287947 */ /* 0x000fec0003800000 */
.L_x_21:
        /* <DEDUP_REMOVED lines=21> */
.L_x_30:
[----:B------:R-:W-:Y:S05]  /*2460*/  BSYNC B1 ;  /* 0x0000000000017941 */ /* 0x000fea0003800000 */
.L_x_29:
[----:B------:R-:W-:Y:S01]  /*2470*/  LEA R3, R0, 0x37800000, 0x17 ;  /* 0x3780000000037811 */ /* 0x000fe200078eb8ff */
[----:B------:R-:W-:-:S05]  /*2480*/  IMAD.SHL.U32 R0, R2, 0x200000, RZ ;  /* 0x0020000002007824 */ /* 0x000fca00078e00ff */
[----:B------:R-:W-:-:S07]  /*2490*/  LOP3.LUT R0, R3, R0, R4, 0xfe, !PT ;  /* 0x0000000003007212 */ /* 0x000fce00078efe04 */
.L_x_28:
[----:B------:R-:W-:Y:S05]  /*24a0*/  BSYNC B0 ;  /* 0x0000000000007941 */ /* 0x000fea0003800000 */
.L_x_27:
[----:B------:R-:W-:-:S04]  /*24b0*/  F2FP.BF16.F32.PACK_AB R0, RZ, R0 ;  /* 0x00000000ff00723e */ /* 0x000fc800000010ff */
[----:B------:R-:W-:Y:S01]  /*24c0*/  PRMT R19, R0, 0x7610, R19 ;  /* 0x0000761000137816 */ /* 0x000fe20000000013 */
[----:B------:R-:W-:Y:S06]  /*24d0*/  BRA `(.L_x_8) ;  /* 0x0000000000b47947 */ /* 0x000fec0003800000 */
.L_x_20:
[----:B------:R-:W-:-:S13]  /*24e0*/  ISETP.NE.AND P0, PT, R4, 0x1c, PT ;  /* 0x0000001c0400780c */ /* 0x000fda0003f05270 */
[----:B------:R-:W-:Y:S05]  /*24f0*/  @!P0 BRA `(.L_x_31) ;  /* 0x00000000009c8947 */ /* 0x000fea0003800000 */
[----:B------:R-:W-:-:S13]  /*2500*/  ISETP.NE.AND P0, PT, R4, 0x1d, PT ;  /* 0x0000001d0400780c */ /* 0x000fda0003f05270 */
[----:B------:R-:W-:Y:S05]  /*2510*/  @!P0 BRA `(.L_x_32) ;  /* 0x0000000000808947 */ /* 0x000fea0003800000 */
[----:B------:R-:W-:-:S13]  /*2520*/  ISETP.NE.AND P0, PT, R4, 0x2c, PT ;  /* 0x0000002c0400780c */ /* 0x000fda0003f05270 */
[----:B------:R-:W-:Y:S05]  /*2530*/  @P0 BRA `(.L_x_7) ;  /* 0x0000000000300947 */ /* 0x000fea0003800000 */
[----:B------:R-:W2:Y:S01]  /*2540*/  LDG.E.U8 R2, desc[UR36][R2.64] ;  /* 0x0000002402027981 */ /* 0x000ea2000c1e1100 */
[----:B------:R-:W-:Y:S01]  /*2550*/  BSSY B0, `(.L_x_33) ;  /* 0x0000007000007945 */ /* 0x000fe20003800000 */
[----:B------:R-:W-:Y:S01]  /*2560*/  IMAD.MOV.U32 R0, RZ, RZ, 0x400000 ;  /* 0x00400000ff007424 */ /* 0x000fe200078e00ff */
[----:B--2---:R-:W-:-:S13]  /*2570*/  ISETP.NE.AND P0, PT, R2, RZ, PT ;  /* 0x000000ff0200720c */ /* 0x004fda0003f05270 */
[----:B------:R-:W-:Y:S05]  /*2580*/  @!P0 BRA `(.L_x_34) ;  /* 0x00000000000c8947 */ /* 0x000fea0003800000 */
[----:B------:R-:W-:-:S13]  /*2590*/  ISETP.NE.AND P0, PT, R2, 0xff, PT ;  /* 0x000000ff0200780c */ /* 0x000fda0003f05270 */
[----:B------:R-:W-:Y:S02]  /*25a0*/  @!P0 IMAD.MOV.U32 R0, RZ, RZ, 0x7f800001 ;  /* 0x7f800001ff008424 */ /* 0x000fe400078e00ff */
[----:B------:R-:W-:-:S07]  /*25b0*/  @P0 IMAD.SHL.U32 R0, R2, 0x800000, RZ ;  /* 0x0080000002000824 */ /* 0x000fce00078e00ff */
.L_x_34:
[----:B------:R-:W-:Y:S05]  /*25c0*/  BSYNC B0 ;  /* 0x0000000000007941 */ /* 0x000fea0003800000 */
.L_x_33:
[----:B------:R-:W-:-:S04]  /*25d0*/  F2FP.BF16.F32.PACK_AB R0, RZ, R0 ;  /* 0x00000000ff00723e */ /* 0x000fc800000010ff */
[----:B------:R-:W-:Y:S01]  /*25e0*/  PRMT R19, R0, 0x7610, R19 ;  /* 0x0000761000137816 */ /* 0x000fe20000000013 */
[----:B------:R-:W-:Y:S06]  /*25f0*/  BRA `(.L_x_8) ;  /* 0x00000000006c7947 */ /* 0x000fec0003800000 */
.L_x_7:
[----:B------:R-:W-:Y:S01]  /*2600*/  MOV R2, 0x0 ;  /* 0x0000000000027802 */ /* 0x000fe20000000f00 */
[----:B------:R-:W-:Y:S01]  /*2610*/  ULDC.64 UR4, c[0x4][0x128] ;  /* 0x01004a0000047ab9 */ /* 0x000fe20000000a00 */
[----:B------:R-:W-:Y:S01]  /*2620*/  ULDC.64 UR6, c[0x4][0x38] ;  /* 0x01000e0000067ab9 */ /* 0x000fe20000000a00 */
[----:B------:R-:W-:Y:S02]  /*2630*/  IMAD.U32 R4, RZ, RZ, UR4 ;  /* 0x00000004ff047e24 */ /* 0x000fe4000f8e00ff */
[----:B------:R-:W-:Y:S01]  /*2640*/  IMAD.U32 R5, RZ, RZ, UR5 ;  /* 0x00000005ff057e24 */ /* 0x000fe2000f8e00ff */
[----:B------:R-:W0:Y:S01]  /*2650*/  LDC.64 R2, c[0x4][R2] ;  /* 0x0100000002027b82 */ /* 0x000e220000000a00 */
[----:B------:R-:W-:Y:S01]  /*2660*/  ULDC.64 UR4, c[0x4][0x130] ;  /* 0x01004c0000047ab9 */ /* 0x000fe20000000a00 */
[----:B------:R-:W-:Y:S02]  /*2670*/  IMAD.U32 R10, RZ, RZ, UR6 ;  /* 0x00000006ff0a7e24 */ /* 0x000fe4000f8e00ff */
[----:B------:R-:W-:-:S02]  /*2680*/  IMAD.U32 R6, RZ, RZ, UR4 ;  /* 0x00000004ff067e24 */ /* 0x000fc4000f8e00ff */
[----:B------:R-:W-:Y:S02]  /*2690*/  IMAD.U32 R7, RZ, RZ, UR5 ;  /* 0x00000005ff077e24 */ /* 0x000fe4000f8e00ff */
[----:B------:R-:W-:Y:S02]  /*26a0*/  IMAD.U32 R11, RZ, RZ, UR7 ;  /* 0x00000007ff0b7e24 */ /* 0x000fe4000f8e00ff */
[----:B------:R-:W-:Y:S02]  /*26b0*/  IMAD.MOV.U32 R8, RZ, RZ, 0x4e ;  /* 0x0000004eff087424 */ /* 0x000fe400078e00ff */
[----:B------:R-:W-:Y:S02]  /*26c0*/  IMAD.MOV.U32 R12, RZ, RZ, 0x1 ;  /* 0x00000001ff0c7424 */ /* 0x000fe400078e00ff */
[----:B------:R-:W-:-:S07]  /*26d0*/  IMAD.MOV.U32 R13, RZ, RZ, RZ ;  /* 0x000000ffff0d7224 */ /* 0x000fce00078e00ff */
[----:B------:R-:W-:-:S07]  /*26e0*/  LEPC R20, `(.L_x_35) ;  /* 0x000000001014794e */ /* 0x000fce0000000000 */
[----:B0-----:R-:W-:Y:S05]  /*26f0*/  CALL.ABS.NOINC R2 ;  /* 0x0000000002007343 */ /* 0x001fea0003c00000 */
.L_x_35:
[----:B------:R-:W-:Y:S01]  /*2700*/  PRMT R19, RZ, 0x7610, R19 ;  /* 0x00007610ff137816 */ /* 0x000fe20000000013 */
[----:B------:R-:W-:Y:S06]  /*2710*/  BRA `(.L_x_8) ;  /* 0x0000000000247947 */ /* 0x000fec0003800000 */
.L_x_32:
[----:B------:R-:W2:Y:S02]  /*2720*/  LDG.E.64 R2, desc[UR36][R2.64] ;  /* 0x0000002402027981 */ /* 0x000ea4000c1e1b00 */
[----:B--2---:R-:W0:Y:S02]  /*2730*/  I2F.U64 R0, R2 ;  /* 0x0000000200007312 */ /* 0x004e240000301000 */
[----:B0-----:R-:W-:-:S04]  /*2740*/  F2FP.BF16.F32.PACK_AB R0, RZ, R0 ;  /* 0x00000000ff00723e */ /* 0x001fc800000010ff */
[----:B------:R-:W-:Y:S01]  /*2750*/  PRMT R19, R0, 0x7610, R19 ;  /* 0x0000761000137816 */ /* 0x000fe20000000013 */
[----:B------:R-:W-:Y:S06]  /*2760*/  BRA `(.L_x_8) ;  /* 0x0000000000107947 */ /* 0x000fec0003800000 */
.L_x_31:
[----:B------:R-:W2:Y:S02]  /*2770*/  LDG.E R2, desc[UR36][R2.64] ;  /* 0x0000002402027981 */ /* 0x000ea4000c1e1900 */
[----:B--2---:R-:W-:-:S04]  /*2780*/  I2FP.F32.U32 R0, R2 ;  /* 0x0000000200007245 */ /* 0x004fc80000201000 */
[----:B------:R-:W-:-:S04]  /*2790*/  F2FP.BF16.F32.PACK_AB R0, RZ, R0 ;  /* 0x00000000ff00723e */ /* 0x000fc800000010ff */
[----:B------:R-:W-:-:S07]  /*27a0*/  PRMT R19, R0, 0x7610, R19 ;  /* 0x0000761000137816 */ /* 0x000fce0000000013 */
.L_x_8:
[----:B------:R-:W1:Y:S01]  /*27b0*/  LDC.U8 R4, c[0x0][0x493] ;  /* 0x000124c0ff047b82 */ /* 0x000e620000000000 */
[----:B------:R-:W-:Y:S02]  /*27c0*/  ULDC.64 UR4, c[0x0][0x488] ;  /* 0x0001220000047ab9 */ /* 0x000fe40000000a00 */
[----:B0-----:R-:W-:-:S05]  /*27d0*/  IADD3 R2, P1, R22, UR4, RZ ;  /* 0x0000000416027c10 */ /* 0x001fca000ff3e0ff */
[----:B------:R-:W-:Y:S01]  /*27e0*/  IMAD.X R3, RZ, RZ, UR5, P1 ;  /* 0x00000005ff037e24 */ /* 0x000fe200088e06ff */
[----:B-1----:R-:W-:-:S04]  /*27f0*/  PRMT R0, R4, 0x9910, RZ ;  /* 0x0000991004007816 */ /* 0x002fc800000000ff */
        /* <DEDUP_REMOVED lines=12> */
[----:B0-----:R-:W-:Y:S01]  /*28c0*/  F2FP.BF16.F32.PACK_AB R0, RZ, R0 ;  /* 0x00000000ff00723e */ /* 0x001fe200000010ff */
[----:B------:R-:W-:Y:S06]  /*28d0*/  BRA `(.L_x_41) ;  /* 0x0000000c00a07947 */ /* 0x000fec0003800000 */
.L_x_39:
[----:B------:R-:W2:Y:S02]  /*28e0*/  LDG.E.U8 R2, desc[UR36][R2.64] ;  /* 0x0000002402027981 */ /* 0x000ea4000c1e1100 */
[----:B--2---:R-:W-:-:S04]  /*28f0*/  I2FP.F32.U32 R0, R2 ;  /* 0x0000000200007245 */ /* 0x004fc80000201000 */
[----:B------:R-:W-:Y:S01]  /*2900*/  F2FP.BF16.F32.PACK_AB R0, RZ, R0 ;  /* 0x00000000ff00723e */ /* 0x000fe200000010ff */
[----:B------:R-:W-:Y:S06]  /*2910*/  BRA `(.L_x_41) ;  /* 0x0000000c00907947 */ /* 0x000fec0003800000 */
.L_x_38:
        /* <DEDUP_REMOVED lines=8> */
[----:B0-----:R-:W-:Y:S01]  /*29a0*/  F2FP.BF16.F32.PACK_AB R0, RZ, R0 ;  /* 0x00000000ff00723e */ /* 0x001fe200000010ff */
[----:B------:R-:W-:Y:S06]  /*29b0*/  BRA `(.L_x_41) ;  /* 0x0000000c00687947 */ /* 0x000fec0003800000 */
.L_x_43:
[----:B------:R-:W2:Y:S02]  /*29c0*/  LDG.E R2, desc[UR36][R2.64] ;  /* 0x0000002402027981 */ /* 0x000ea4000c1e1900 */
[----:B--2---:R-:W-:-:S04]  /*29d0*/  I2FP.F32.S32 R0, R2 ;  /* 0x0000000200007245 */ /* 0x004fc80000201400 */
[----:B------:R-:W-:Y:S01]  /*29e0*/  F2FP.BF16.F32.PACK_AB R0, RZ, R0 ;  /* 0x00000000ff00723e */ /* 0x000fe200000010ff */
[----:B------:R-:W-:Y:S06]  /*29f0*/  BRA `(.L_x_41) ;  /* 0x0000000c00587947 */ /* 0x000fec0003800000 */
.L_x_42:
[----:B------:R-:W2:Y:S02]  /*2a00*/  LDG.E.U16 R2, desc[UR36][R2.64] ;  /* 0x0000002402027981 */ /* 0x000ea4000c1e1500 */
[----:B--2---:R-:W0:Y:S02]  /*2a10*/  I2F.S16 R0, R2 ;  /* 0x0000000200007306 */ /* 0x004e240000101400 */
[----:B0-----:R-:W-:Y:S01]  /*2a20*/  F2FP.BF16.F32.PACK_AB R0, RZ, R0 ;  /* 0x00000000ff00723e */ /* 0x001fe200000010ff */
[----:B------:R-:W-:Y:S06]  /*2a30*/  BRA `(.L_x_41) ;  /* 0x0000000c00487947 */ /* 0x000fec0003800000 */
.L_x_37:
        /* <DEDUP_REMOVED lines=9> */
.L_x_45:
[----:B------:R-:W2:Y:S02]  /*2ad0*/  LDG.E.U16 R0, desc[UR36][R2.64] ;  /* 0x0000002402007981 */ /* 0x000ea4000c1e1500 */
[----:B--2---:R-:W-:-:S05]  /*2ae0*/  HADD2.F32 R0, -RZ, R0.H0_H0 ;  /* 0x20000000ff007230 */ /* 0x004fca0000004100 */
[----:B------:R-:W-:Y:S01]  /*2af0*/  F2FP.BF16.F32.PACK_AB R0, RZ, R0 ;  /* 0x00000000ff00723e */ /* 0x000fe200000010ff */
[----:B------:R-:W-:Y:S06]  /*2b00*/  BRA `(.L_x_41) ;  /* 0x0000000c00147947 */ /* 0x000fec0003800000 */
.L_x_44:
        /* <DEDUP_REMOVED lines=9> */
.L_x_47:
[----:B------:R-:W2:Y:S02]  /*2ba0*/  LDG.E.U16 R2, desc[UR36][R2.64] ;  /* 0x0000002402027981 */ /* 0x000ea4000c1e1500 */
[----:B--2---:R-:W-:-:S05]  /*2bb0*/  HADD2.F32 R0, -RZ, R2.H0_H0 ;  /* 0x20000002ff007230 */ /* 0x004fca0000004100 */
[----:B------:R-:W-:Y:S01]  /*2bc0*/  F2FP.BF16.F32.PACK_AB R0, RZ, R0 ;  /* 0x00000000ff00723e */ /* 0x000fe200000010ff */
[----:B------:R-:W-:Y:S06]  /*2bd0*/  BRA `(.L_x_41) ;  /* 0x0000000800e07947 */ /* 0x000fec0003800000 */
.L_x_46:
[----:B------:R-:W2:Y:S01]  /*2be0*/  LDG.E.64 R2, desc[UR36][R2.64] ;  /* 0x0000002402027981 */ /* 0x000ea2000c1e1b00 */
[----:B------:R-:W-:Y:S01]  /*2bf0*/  UMOV UR4, 0xf0000000 ;  /* 0xf000000000047882 */ /* 0x000fe20000000000 */
[----:B------:R-:W-:Y:S01]  /*2c00*/  UMOV UR5, 0x380fffff ;  /* 0x380fffff00057882 */ /* 0x000fe20000000000 */
[----:B--2---:R-:W0:Y:S01]  /*2c10*/  F2F.F32.F64 R0, R2 ;  /* 0x0000000200007310 */ /* 0x004e220000301000 */
[----:B------:R-:W-:-:S14]  /*2c20*/  DSETP.GEU.AND P0, PT, |R2|, UR4, PT ;  /* 0x0000000402007e2a */ /* 0x000fdc000bf0e200 */
[----:B0-----:R-:W-:-:S05]  /*2c30*/  @!P0 FMUL R0, R0, 1.175494350822287508e-38 ;  /* 0x0080000000008820 */ /* 0x001fca0000400000 */
[----:B------:R-:W-:Y:S01]  /*2c40*/  F2FP.BF16.F32.PACK_AB R0, RZ, R0 ;  /* 0x00000000ff00723e */ /* 0x000fe200000010ff */
[----:B------:R-:W-:Y:S06]  /*2c50*/  BRA `(.L_x_41) ;  /* 0x0000000800c07947 */ /* 0x000fec0003800000 */
.L_x_36:
        /* <DEDUP_REMOVED lines=11> */
[----:B------:R-:W-:Y:S01]  /*2d10*/  F2FP.BF16.F32.PACK_AB R0, RZ, R0 ;  /* 0x00000000ff00723e */ /* 0x000fe200000010ff */
[----:B------:R-:W-:Y:S06]  /*2d20*/  BRA `(.L_x_41) ;  /* 0x00000008008c7947 */ /* 0x000fec0003800000 */
.L_x_50:
        /* <DEDUP_REMOVED lines=8> */
.L_x_49:
        /* <DEDUP_REMOVED lines=28> */
.L_x_52:
        /* <DEDUP_REMOVED lines=15> */
.L_x_51:
[----:B------:R0:W5:Y:S01]  /*3060*/  LDG.E.U16 R0, desc[UR36][R2.64] ;  /* 0x0000002402007981 */ /* 0x000162000c1e1500 */
[----:B------:R-:W-:Y:S05]  /*3070*/  BRA `(.L_x_41) ;  /* 0x0000000400b87947 */ /* 0x000fea0003800000 */
.L_x_48:
        /* <DEDUP_REMOVED lines=10> */
[----:B------:R-:W-:Y:S01]  /*3120*/  F2FP.BF16.F32.PACK_AB R0, RZ, R0 ;  /* 0x00000000ff00723e */ /* 0x000fe200000010ff */
[----:B------:R-:W-:Y:S06]  /*3130*/  BRA `(.L_x_41) ;  /* 0x0000000400887947 */ /* 0x000fec0003800000 */
.L_x_55:
        /* <DEDUP_REMOVED lines=21> */
.L_x_59:
[----:B------:R-:W-:Y:S05]  /*3290*/  BSYNC B1 ;  /* 0x0000000000017941 */ /* 0x000fea0003800000 */
.L_x_58:
[----:B------:R-:W-:Y:S01]  /*32a0*/  LEA R3, R0, 0x3b800000, 0x17 ;  /* 0x3b80000000037811 */ /* 0x000fe200078eb8ff */
[----:B------:R-:W-:-:S05]  /*32b0*/  IMAD.SHL.U32 R0, R2, 0x100000, RZ ;  /* 0x0010000002007824 */ /* 0x000fca00078e00ff */
[----:B------:R-:W-:-:S07]  /*32c0*/  LOP3.LUT R0, R3, R0, R4, 0xfe, !PT ;  /* 0x0000000003007212 */ /* 0x000fce00078efe04 */
.L_x_57:
[----:B------:R-:W-:Y:S05]  /*32d0*/  BSYNC B0 ;  /* 0x0000000000007941 */ /* 0x000fea0003800000 */
.L_x_56:
[----:B------:R-:W-:Y:S01]  /*32e0*/  F2FP.BF16.F32.PACK_AB R0, RZ, R0 ;  /* 0x00000000ff00723e */ /* 0x000fe200000010ff */
[----:B------:R-:W-:Y:S06]  /*32f0*/  BRA `(.L_x_41) ;  /* 0x0000000400187947 */ /* 0x000fec0003800000 */
.L_x_54:
        /* <DEDUP_REMOVED lines=21> */
.L_x_63:
[----:B------:R-:W-:Y:S05]  /*3450*/  BSYNC B1 ;  /* 0x0000000000017941 */ /* 0x000fea0003800000 */
.L_x_62:
[----:B------:R-:W-:Y:S01]  /*3460*/  LEA R3, R0, 0x37800000, 0x17 ;  /* 0x3780000000037811 */ /* 0x000fe200078eb8ff */
[----:B------:R-:W-:-:S05]  /*3470*/  IMAD.SHL.U32 R0, R2, 0x200000, RZ ;  /* 0x0020000002007824 */ /* 0x000fca00078e00ff */
[----:B------:R-:W-:-:S07]  /*3480*/  LOP3.LUT R0, R3, R0, R4, 0xfe, !PT ;  /* 0x0000000003007212 */ /* 0x000fce00078efe04 */
.L_x_61:
[----:B------:R-:W-:Y:S05]  /*3490*/  BSYNC B0 ;  /* 0x0000000000007941 */ /* 0x000fea0003800000 */
.L_x_60:
[----:B------:R-:W-:Y:S01]  /*34a0*/  F2FP.BF16.F32.PACK_AB R0, RZ, R0 ;  /* 0x00000000ff00723e */ /* 0x000fe200000010ff */
[----:B------:R-:W-:Y:S06]  /*34b0*/  BRA `(.L_x_41) ;  /* 0x0000000000a87947 */ /* 0x000fec0003800000 */
.L_x_53:
        /* <DEDUP_REMOVED lines=14> */
.L_x_67:
[----:B------:R-:W-:Y:S05]  /*35a0*/  BSYNC B0 ;  /* 0x0000000000007941 */ /* 0x000fea0003800000 */
.L_x_66:
[----:B------:R-:W-:Y:S01]  /*35b0*/  F2FP.BF16.F32.PACK_AB R0, RZ, R0 ;  /* 0x00000000ff00723e */ /* 0x000fe200000010ff */
[----:B------:R-:W-:Y:S06]  /*35c0*/  BRA `(.L_x_41) ;  /* 0x0000000000647947 */ /* 0x000fec0003800000 */
.L_x_40:
        /* <DEDUP_REMOVED lines=15> */
[----:B0----5:R-:W-:Y:S05]  /*36c0*/  CALL.ABS.NOINC R2 ;  /* 0x0000000002007343 */ /* 0x021fea0003c00000 */
.L_x_68:
[----:B------:R-:W-:Y:S01]  /*36d0*/  PRMT R0, RZ, 0x7610, R0 ;  /* 0x00007610ff007816 */ /* 0x000fe20000000000 */
[----:B------:R-:W-:Y:S06]  /*36e0*/  BRA `(.L_x_41) ;  /* 0x00000000001c7947 */ /* 0x000fec0003800000 */
.L_x_65:
[----:B------:R-:W2:Y:S02]  /*36f0*/  LDG.E.64 R2, desc[UR36][R2.64] ;  /* 0x0000002402027981 */ /* 0x000ea4000c1e1b00 */
[----:B--2---:R-:W0:Y:S02]  /*3700*/  I2F.U64 R0, R2 ;  /* 0x0000000200007312 */ /* 0x004e240000301000 */
[----:B0-----:R-:W-:Y:S01]  /*3710*/  F2FP.BF16.F32.PACK_AB R0, RZ, R0 ;  /* 0x00000000ff00723e */ /* 0x001fe200000010ff */
[----:B------:R-:W-:Y:S06]  /*3720*/  BRA `(.L_x_41) ;  /* 0x00000000000c7947 */ /* 0x000fec0003800000 */
.L_x_64:
[----:B------:R-:W2:Y:S02]  /*3730*/  LDG.E R2, desc[UR36][R2.64] ;  /* 0x0000002402027981 */ /* 0x000ea4000c1e1900 */
[----:B--2---:R-:W-:-:S04]  /*3740*/  I2FP.F32.U32 R0, R2 ;  /* 0x0000000200007245 */ /* 0x004fc80000201000 */
[----:B------:R-:W-:-:S07]  /*3750*/  F2FP.BF16.F32.PACK_AB R0, RZ, R0 ;  /* 0x00000000ff00723e */ /* 0x000fce00000010ff */
.L_x_41:
[----:B-----5:R-:W-:Y:S01]  /*3760*/  IMAD.U32 R0, R0, 0x10000, RZ ;  /* 0x0001000000007824 */ /* 0x020fe200078e00ff */
[----:B------:R-:W1:Y:S01]  /*3770*/  LDC.U8 R5, c[0x0][0x491] ;  /* 0x00012440ff057b82 */ /* 0x000e620000000000 */
[----:B------:R-:W-:Y:S02]  /*3780*/  IMAD.U32 R19, R19, 0x10000, RZ ;  /* 0x0001000013137824 */ /* 0x000fe400078e00ff */
[----:B------:R-:W-:-:S06]  /*3790*/  FMUL.FTZ R0, R0, R0 ;  /* 0x0000000000007220 */ /* 0x000fcc0000410000 */
[----:B------:R-:W0:Y:S02]  /*37a0*/  F2F.BF16.F32 R0, R0 ;  /* 0x0000000000007304 */ /* 0x000e240000202000 */
[----:B0-----:R-:W-:Y:S01]  /*37b0*/  IMAD.U32 R2, R0, 0x10000, RZ ;  /* 0x0001000000027824 */ /* 0x001fe200078e00ff */
[----:B-1----:R-:W-:-:S03]  /*37c0*/  PRMT R3, R5, 0x9910, RZ ;  /* 0x0000991005037816 */ /* 0x002fc600000000ff */
[----:B------:R-:W-:Y:S01]  /*37d0*/  FADD.FTZ R2, -R2, 1 ;  /* 0x3f80000002027421 */ /* 0x000fe20000010100 */
[----:B------:R-:W-:-:S05]  /*37e0*/  ISETP.GT.AND P0, PT, R3, 0x9, PT ;  /* 0x000000090300780c */ /* 0x000fca0003f04270 */
[----:B------:R-:W0:Y:S02]  /*37f0*/  F2F.BF16.F32 R2, R2 ;  /* 0x0000000200027304 */ /* 0x000e240000202000 */
[----:B0-----:R-:W-:-:S04]  /*3800*/  IMAD.U32 R4, R2, 0x10000, RZ ;  /* 0x0001000002047824 */ /* 0x001fc800078e00ff */
[----:B------:R-:W-:-:S04]  /*3810*/  FMUL.FTZ R4, R19, R4 ;  /* 0x0000000413047220 */ /* 0x000fc80000410000 */
[----:B------:R0:W1:Y:S01]  /*3820*/  F2F.BF16.F32 R7, R4 ;  /* 0x0000000400077304 */ /* 0x0000620000202000 */
        /* <DEDUP_REMOVED lines=9> */
[----:B-1----:R-:W-:-:S04]  /*38c0*/  IMAD.U32 R0, R7, 0x10000, RZ ;  /* 0x0001000007007824 */ /* 0x002fc800078e00ff */
[----:B------:R-:W1:Y:S02]  /*38d0*/  F2I.FTZ.TRUNC.NTZ R3, R0 ;  /* 0x0000000000037305 */ /* 0x000e64000021f100 */
[----:B-1----:R1:W-:Y:S01]  /*38e0*/  STG.E.U8 desc[UR36][R16.64], R3 ;  /* 0x0000000310007986 */ /* 0x0023e2000c101124 */
[----:B------:R-:W-:Y:S05]  /*38f0*/  BRA `(.L_x_74) ;  /* 0x0000000c00947947 */ /* 0x000fea0003800000 */
.L_x_72:
[----:B-1----:R-:W-:-:S06]  /*3900*/  IMAD.U32 R3, R7, 0x10000, RZ ;  /* 0x0001000007037824 */ /* 0x002fcc00078e00ff */
[----:B------:R-:W1:Y:S02]  /*3910*/  F2I.S64.TRUNC R2, R3 ;  /* 0x0000000300027311 */ /* 0x000e64000020d900 */
[----:B-1----:R2:W-:Y:S01]  /*3920*/  STG.E.U8 desc[UR36][R16.64], R2 ;  /* 0x0000000210007986 */ /* 0x0025e2000c101124 */
[----:B------:R-:W-:Y:S05]  /*3930*/  BRA `(.L_x_74) ;  /* 0x0000000c00847947 */ /* 0x000fea0003800000 */
.L_x_71:
[----:B------:R-:W-:-:S13]  /*3940*/  ISETP.NE.AND P0, PT, R3, 0x2, PT ;  /* 0x000000020300780c */ /* 0x000fda0003f05270 */
[----:B------:R-:W-:Y:S05]  /*3950*/  @!P0 BRA `(.L_x_75) ;  /* 0x0000000000308947 */ /* 0x000fea0003800000 */
[----:B------:R-:W-:-:S13]  /*3960*/  ISETP.NE.AND P0, PT, R3, 0x3, PT ;  /* 0x000000030300780c */ /* 0x000fda0003f05270 */
[----:B------:R-:W-:Y:S05]  /*3970*/  @!P0 BRA `(.L_x_76) ;  /* 0x0000000000188947 */ /* 0x000fea0003800000 */
[----:B------:R-:W-:-:S13]  /*3980*/  ISETP.NE.AND P0, PT, R3, 0x4, PT ;  /* 0x000000040300780c */ /* 0x000fda0003f05270 */
[----:B------:R-:W-:Y:S05]  /*3990*/  @P0 BRA `(.L_x_73) ;  /* 0x0000000c000c0947 */ /* 0x000fea0003800000 */
[----:B-1----:R-:W-:-:S06]  /*39a0*/  IMAD.U32 R2, R7, 0x10000, RZ ;  /* 0x0001000007027824 */ /* 0x002fcc00078e00ff */
[----:B------:R-:W1:Y:S02]  /*39b0*/  F2I.S64.TRUNC R2, R2 ;  /* 0x0000000200027311 */ /* 0x000e64000020d900 */
[----:B-1----:R1:W-:Y:S01]  /*39c0*/  STG.E.64 desc[UR36][R16.64], R2 ;  /* 0x0000000210007986 */ /* 0x0023e2000c101b24 */
[----:B------:R-:W-:Y:S05]  /*39d0*/  BRA `(.L_x_74) ;  /* 0x0000000c005c7947 */ /* 0x000fea0003800000 */
.L_x_76:
[----:B-1----:R-:W-:-:S06]  /*39e0*/  IMAD.U32 R7, R7, 0x10000, RZ ;  /* 0x0001000007077824 */ /* 0x002fcc00078e00ff */
[----:B------:R-:W1:Y:S02]  /*39f0*/  F2I.FTZ.TRUNC.NTZ R7, R7 ;  /* 0x0000000700077305 */ /* 0x000e64000021f100 */
[----:B-1----:R4:W-:Y:S01]  /*3a00*/  STG.E desc[UR36][R16.64], R7 ;  /* 0x0000000710007986 */ /* 0x0029e2000c101924 */
[----:B------:R-:W-:Y:S05]  /*3a10*/  BRA `(.L_x_74) ;  /* 0x0000000c004c7947 */ /* 0x000fea0003800000 */
.L_x_75:
[----:B-1----:R-:W-:-:S06]  /*3a20*/  IMAD.U32 R7, R7, 0x10000, RZ ;  /* 0x0001000007077824 */ /* 0x002fcc00078e00ff */
[----:B------:R-:W1:Y:S02]  /*3a30*/  F2I.FTZ.TRUNC.NTZ R7, R7 ;  /* 0x0000000700077305 */ /* 0x000e64000021f100 */
[----:B-1----:R3:W-:Y:S01]  /*3a40*/  STG.E.U16 desc[UR36][R16.64], R7 ;  /* 0x0000000710007986 */ /* 0x0027e2000c101524 */
[----:B------:R-:W-:Y:S05]  /*3a50*/  BRA `(.L_x_74) ;  /* 0x0000000c003c7947 */ /* 0x000fea0003800000 */
.L_x_70:
[----:B------:R-:W-:-:S13]  /*3a60*/  ISETP.GT.AND P0, PT, R3, 0x6, PT ;  /* 0x000000060300780c */ /* 0x000fda0003f04270 */
[----:B------:R-:W-:Y:S05]  /*3a70*/  @P0 BRA `(.L_x_77) ;  /* 0x00000000002c0947 */ /* 0x000fea0003800000 */
[----:B------:R-:W-:-:S13]  /*3a80*/  ISETP.NE.AND P0, PT, R3, 0x5, PT ;  /* 0x000000050300780c */ /* 0x000fda0003f05270 */
[----:B------:R-:W-:Y:S05]  /*3a90*/  @!P0 BRA `(.L_x_78) ;  /* 0x0000000000148947 */ /* 0x000fea0003800000 */
[----:B------:R-:W-:-:S13]  /*3aa0*/  ISETP.NE.AND P0, PT, R3, 0x6, PT ;  /* 0x000000060300780c */ /* 0x000fda0003f05270 */
[----:B------:R-:W-:Y:S05]  /*3ab0*/  @P0 BRA `(.L_x_73) ;  /* 0x0000000800c40947 */ /* 0x000fea0003800000 */
[----:B-1----:R-:W-:-:S05]  /*3ac0*/  IMAD.U32 R7, R7, 0x10000, RZ ;  /* 0x0001000007077824 */ /* 0x002fca00078e00ff */
[----:B------:R1:W-:Y:S01]  /*3ad0*/  STG.E desc[UR36][R16.64], R7 ;  /* 0x0000000710007986 */ /* 0x0003e2000c101924 */
[----:B------:R-:W-:Y:S05]  /*3ae0*/  BRA `(.L_x_74) ;  /* 0x0000000c00187947 */ /* 0x000fea0003800000 */
.L_x_78:
[----:B-1----:R-:W-:-:S05]  /*3af0*/  IMAD.U32 R0, R7, 0x10000, RZ ;  /* 0x0001000007007824 */ /* 0x002fca00078e00ff */
[----:B------:R-:W-:-:S05]  /*3b00*/  F2FP.F16.F32.PACK_AB R0, RZ, R0 ;  /* 0x00000000ff00723e */ /* 0x000fca00000000ff */
[----:B------:R1:W-:Y:S01]  /*3b10*/  STG.E.U16 desc[UR36][R16.64], R0 ;  /* 0x0000000010007986 */ /* 0x0003e2000c101524 */
[----:B------:R-:W-:Y:S05]  /*3b20*/  BRA `(.L_x_74) ;  /* 0x0000000c00087947 */ /* 0x000fea0003800000 */
.L_x_77:
[----:B------:R-:W-:-:S13]  /*3b30*/  ISETP.NE.AND P0, PT, R3, 0x7, PT ;  /* 0x000000070300780c */ /* 0x000fda0003f05270 */
[----:B------:R-:W-:Y:S05]  /*3b40*/  @!P0 BRA `(.L_x_79) ;  /* 0x0000000000348947 */ /* 0x000fea0003800000 */
[----:B------:R-:W-:-:S13]  /*3b50*/  ISETP.NE.AND P0, PT, R3, 0x8, PT ;  /* 0x000000080300780c */ /* 0x000fda0003f05270 */
[----:B------:R-:W-:Y:S05]  /*3b60*/  @!P0 BRA `(.L_x_80) ;  /* 0x0000000000188947 */ /* 0x000fea0003800000 */
[----:B------:R-:W-:-:S13]  /*3b70*/  ISETP.NE.AND P0, PT, R3, 0x9, PT ;  /* 0x000000090300780c */ /* 0x000fda0003f05270 */
[----:B------:R-:W-:Y:S05]  /*3b80*/  @P0 BRA `(.L_x_73) ;  /* 0x0000000800900947 */ /* 0x000fea0003800000 */
[----:B-1----:R-:W-:Y:S02]  /*3b90*/  IMAD.U32 R2, R7, 0x10000, RZ ;  /* 0x0001000007027824 */ /* 0x002fe400078e00ff */
[----:B------:R-:W-:-:S05]  /*3ba0*/  IMAD.MOV.U32 R3, RZ, RZ, RZ ;  /* 0x000000ffff037224 */ /* 0x000fca00078e00ff */
[----:B------:R1:W-:Y:S01]  /*3bb0*/  STG.E.64 desc[UR36][R16.64], R2 ;  /* 0x0000000210007986 */ /* 0x0003e2000c101b24 */
[----:B------:R-:W-:Y:S05]  /*3bc0*/  BRA `(.L_x_74) ;  /* 0x0000000800e07947 */ /* 0x000fea0003800000 */
.L_x_80:
[----:B-1----:R-:W-:-:S05]  /*3bd0*/  IMAD.U32 R7, R7, 0x10000, RZ ;  /* 0x0001000007077824 */ /* 0x002fca00078e00ff */
[----:B------:R-:W-:-:S04]  /*3be0*/  F2FP.F16.F32.PACK_AB R3, RZ, R7 ;  /* 0x00000007ff03723e */ /* 0x000fc800000000ff */
[----:B------:R-:W-:-:S05]  /*3bf0*/  PRMT R3, R3, 0x5410, RZ ;  /* 0x0000541003037816 */ /* 0x000fca00000000ff */
[----:B------:R1:W-:Y:S01]  /*3c00*/  STG.E desc[UR36][R16.64], R3 ;  /* 0x0000000310007986 */ /* 0x0003e2000c101924 */
[----:B------:R-:W-:Y:S05]  /*3c10*/  BRA `(.L_x_74) ;  /* 0x0000000800cc7947 */ /* 0x000fea0003800000 */
.L_x_79:
[----:B-1----:R-:W-:-:S04]  /*3c20*/  IMAD.U32 R2, R7, 0x10000, RZ ;  /* 0x0001000007027824 */ /* 0x002fc800078e00ff */
[----:B------:R-:W-:-:S06]  /*3c30*/  FMUL.FTZ R2, R2, 1 ;  /* 0x3f80000002027820 */ /* 0x000fcc0000410000 */
[----:B------:R-:W1:Y:S02]  /*3c40*/  F2F.F64.F32 R2, R2 ;  /* 0x0000000200027310 */ /* 0x000e640000201800 */
[----:B-1----:R1:W-:Y:S01]  /*3c50*/  STG.E.64 desc[UR36][R16.64], R2 ;  /* 0x0000000210007986 */ /* 0x0023e2000c101b24 */
[----:B------:R-:W-:Y:S05]  /*3c60*/  BRA `(.L_x_74) ;  /* 0x0000000800b87947 */ /* 0x000fea0003800000 */
.L_x_69:
        /* <DEDUP_REMOVED lines=8> */
[----:B-1----:R-:W-:-:S05]  /*3cf0*/  IMAD.U32 R7, R7, 0x10000, RZ ;  /* 0x0001000007077824 */ /* 0x002fca00078e00ff */
[----:B------:R-:W-:-:S04]  /*3d00*/  FSETP.NEU.FTZ.AND P0, PT, R7, RZ, PT ;  /* 0x000000ff0700720b */ /* 0x000fc80003f1d000 */
[----:B------:R-:W-:-:S05]  /*3d10*/  SEL R3, RZ, 0x1, !P0 ;  /* 0x00000001ff037807 */ /* 0x000fca0004000000 */
[----:B------:R1:W-:Y:S01]  /*3d20*/  STG.E.U8 desc[UR36][R16.64], R3 ;  /* 0x0000000310007986 */ /* 0x0003e2000c101124 */
[----:B------:R-:W-:Y:S05]  /*3d30*/  BRA `(.L_x_74) ;  /* 0x0000000800847947 */ /* 0x000fea0003800000 */
.L_x_83:
[----:B-1----:R-:W-:-:S04]  /*3d40*/  IMAD.U32 R7, R7, 0x10000, RZ ;  /* 0x0001000007077824 */ /* 0x002fc800078e00ff */
[----:B0-----:R-:W-:Y:S01]  /*3d50*/  FMUL.FTZ R4, R7, 1 ;  /* 0x3f80000007047820 */ /* 0x001fe20000410000 */
[----:B------:R-:W-:-:S05]  /*3d60*/  CS2R R6, SRZ ;  /* 0x0000000000067805 */ /* 0x000fca000001ff00 */
[----:B------:R-:W0:Y:S02]  /*3d70*/  F2F.F64.F32 R4, R4 ;  /* 0x0000000400047310 */ /* 0x000e240000201800 */
[----:B0-----:R0:W-:Y:S01]  /*3d80*/  STG.E.128 desc[UR36][R16.64], R4 ;  /* 0x0000000410007986 */ /* 0x0011e2000c101d24 */
[----:B------:R-:W-:Y:S05]  /*3d90*/  BRA `(.L_x_74) ;  /* 0x00000008006c7947 */ /* 0x000fea0003800000 */
.L_x_82:
[----:B------:R-:W-:-:S13]  /*3da0*/  ISETP.NE.AND P0, PT, R3, 0xf, PT ;  /* 0x0000000f0300780c */ /* 0x000fda0003f05270 */
[----:B------:R-:W-:Y:S05]  /*3db0*/  @!P0 BRA `(.L_x_84) ;  /* 0x0000000000b48947 */ /* 0x000fea0003800000 */
[----:B------:R-:W-:-:S13]  /*3dc0*/  ISETP.NE.AND P0, PT, R3, 0x17, PT ;  /* 0x000000170300780c */ /* 0x000fda0003f05270 */
[----:B------:R-:W-:Y:S05]  /*3dd0*/  @!P0 BRA `(.L_x_85) ;  /* 0x0000000000548947 */ /* 0x000fea0003800000 */
[----:B------:R-:W-:-:S13]  /*3de0*/  ISETP.NE.AND P0, PT, R3, 0x18, PT ;  /* 0x000000180300780c */ /* 0x000fda0003f05270 */
[----:B------:R-:W-:Y:S05]  /*3df0*/  @P0 BRA `(.L_x_73) ;  /* 0x0000000400f40947 */ /* 0x000fea0003800000 */
[----:B-1----:R-:W-:Y:S01]  /*3e00*/  IMAD.U32 R7, R7, 0x10000, RZ ;  /* 0x0001000007077824 */ /* 0x002fe200078e00ff */
[----:B------:R-:W-:Y:S04]  /*3e10*/  BSSY B0, `(.L_x_86) ;  /* 0x000000e000007945 */ /* 0x000fe80003800000 */
[C---:B------:R-:W-:Y:S02]  /*3e20*/  LOP3.LUT R2, R7.reuse, 0x7fffffff, RZ, 0xc0, !PT ;  /* 0x7fffffff07027812 */ /* 0x040fe400078ec0ff */
[----:B------:R-:W-:Y:S02]  /*3e30*/  LOP3.LUT R0, R7, 0x80000000, RZ, 0xc0, !PT ;  /* 0x8000000007007812 */ /* 0x000fe400078ec0ff */
[----:B------:R-:W-:Y:S02]  /*3e40*/  ISETP.GT.U32.AND P0, PT, R2, 0x43efffff, PT ;  /* 0x43efffff0200780c */ /* 0x000fe40003f04070 */
[----:B------:R-:W-:Y:S01]  /*3e50*/  SHF.R.U32.HI R3, RZ, 0x18, R0 ;  /* 0x00000018ff037819 */ /* 0x000fe20000011600 */
[----:B------:R-:W-:-:S10]  /*3e60*/  IMAD.MOV.U32 R0, RZ, RZ, 0x7f ;  /* 0x0000007fff007424 */ /* 0x000fd400078e00ff */
[----:B------:R-:W-:Y:S05]  /*3e70*/  @P0 BRA `(.L_x_87) ;  /* 0x00000000001c0947 */ /* 0x000fea0003800000 */
[----:B------:R-:W-:-:S13]  /*3e80*/  ISETP.GE.U32.AND P0, PT, R2, 0x3c800000, PT ;  /* 0x3c8000000200780c */ /* 0x000fda0003f06070 */
[----:B------:R-:W-:Y:S01]  /*3e90*/  @P0 SHF.R.U32.HI R0, RZ, 0x14, R7 ;  /* 0x00000014ff000819 */ /* 0x000fe20000011607 */
[----:B------:R-:W-:-:S03]  /*3ea0*/  @!P0 FADD.FTZ R2, R2, 16384 ;  /* 0x4680000002028421 */ /* 0x000fc60000010000 */
[----:B------:R-:W-:-:S04]  /*3eb0*/  @P0 LOP3.LUT R0, R0, 0x1, RZ, 0xc0, !PT ;  /* 0x0000000100000812 */ /* 0x000fc800078ec0ff */
[----:B------:R-:W-:-:S04]  /*3ec0*/  @P0 IADD3 R0, R7, 0x407ffff, R0 ;  /* 0x0407ffff07000810 */ /* 0x000fc80007ffe000 */
[----:B------:R-:W-:Y:S01]  /*3ed0*/  @P0 SHF.R.U32.HI R0, RZ, 0x14, R0 ;  /* 0x00000014ff000819 */ /* 0x000fe20000011600 */
[----:B------:R-:W-:-:S07]  /*3ee0*/  @!P0 VIADD R0, R2, 0xb9800000 ;  /* 0xb980000002008836 */ /* 0x000fce0000000000 */
.L_x_87:
[----:B------:R-:W-:Y:S05]  /*3ef0*/  BSYNC B0 ;  /* 0x0000000000007941 */ /* 0x000fea0003800000 */
.L_x_86:
[----:B------:R-:W-:-:S05]  /*3f00*/  LOP3.LUT R3, R0, R3, RZ, 0xfc, !PT ;  /* 0x0000000300037212 */ /* 0x000fca00078efcff */
[----:B------:R1:W-:Y:S01]  /*3f10*/  STG.E.U8 desc[UR36][R16.64], R3 ;  /* 0x0000000310007986 */ /* 0x0003e2000c101124 */
[----:B------:R-:W-:Y:S05]  /*3f20*/  BRA `(.L_x_74) ;  /* 0x0000000800087947 */ /* 0x000fea0003800000 */
.L_x_85:
[----:B-1----:R-:W-:Y:S01]  /*3f30*/  IMAD.U32 R7, R7, 0x10000, RZ ;  /* 0x0001000007077824 */ /* 0x002fe200078e00ff */
[----:B------:R-:W-:Y:S04]  /*3f40*/  BSSY B0, `(.L_x_88) ;  /* 0x000000f000007945 */ /* 0x000fe80003800000 */
[----:B------:R-:W-:-:S04]  /*3f50*/  LOP3.LUT R2, R7, 0x7fffffff, RZ, 0xc0, !PT ;  /* 0x7fffffff07027812 */ /* 0x000fc800078ec0ff */
[----:B------:R-:W-:-:S13]  /*3f60*/  ISETP.GT.U32.AND P0, PT, R2, 0x477fffff, PT ;  /* 0x477fffff0200780c */ /* 0x000fda0003f04070 */
[----:B------:R-:W-:Y:S05]  /*3f70*/  @P0 BRA `(.L_x_89) ;  /* 0x0000000000200947 */ /* 0x000fea0003800000 */
[----:B------:R-:W-:-:S13]  /*3f80*/  ISETP.GE.U32.AND P0, PT, R2, 0x38800000, PT ;  /* 0x388000000200780c */ /* 0x000fda0003f06070 */
[----:B------:R-:W-:Y:S01]  /*3f90*/  @P0 SHF.R.U32.HI R0, RZ, 0x15, R7 ;  /* 0x00000015ff000819 */ /* 0x000fe20000011607 */
[----:B------:R-:W-:-:S03]  /*3fa0*/  @!P0 FADD.FTZ R2, R2, 128 ;  /* 0x4300000002028421 */ /* 0x000fc60000010000 */
[----:B------:R-:W-:-:S04]  /*3fb0*/  @P0 LOP3.LUT R0, R0, 0x1, RZ, 0xc0, !PT ;  /* 0x0000000100000812 */ /* 0x000fc800078ec0ff */
[----:B------:R-:W-:-:S04]  /*3fc0*/  @P0 IADD3 R0, R7, 0x80fffff, R0 ;  /* 0x080fffff07000810 */ /* 0x000fc80007ffe000 */
[----:B------:R-:W-:Y:S01]  /*3fd0*/  @P0 SHF.R.U32.HI R0, RZ, 0x15, R0 ;  /* 0x00000015ff000819 */ /* 0x000fe20000011600 */
[----:B------:R-:W-:Y:S01]  /*3fe0*/  @!P0 VIADD R0, R2, 0xbd000000 ;  /* 0xbd00000002008836 */ /* 0x000fe20000000000 */
[----:B------:R-:W-:Y:S06]  /*3ff0*/  BRA `(.L_x_90) ;  /* 0x00000000000c7947 */ /* 0x000fec0003800000 */
.L_x_89:
[----:B------:R-:W-:Y:S01]  /*4000*/  IMAD.MOV.U32 R0, RZ, RZ, 0x7f ;  /* 0x0000007fff007424 */ /* 0x000fe200078e00ff */
[----:B------:R-:W-:-:S04]  /*4010*/  ISETP.GT.U32.AND P0, PT, R2, 0x7f800000, PT ;  /* 0x7f8000000200780c */ /* 0x000fc80003f04070 */
[----:B------:R-:W-:-:S09]  /*4020*/  SEL R0, R0, 0x7c, P0 ;  /* 0x0000007c00007807 */ /* 0x000fd20000000000 */
.L_x_90:
[----:B------:R-:W-:Y:S05]  /*4030*/  BSYNC B0 ;  /* 0x0000000000007941 */ /* 0x000fea0003800000 */
.L_x_88:
[----:B------:R-:W-:-:S04]  /*4040*/  LOP3.LUT R2, R7, 0x80000000, RZ, 0xc0, !PT ;  /* 0x8000000007027812 */ /* 0x000fc800078ec0ff */
[----:B------:R-:W-:-:S04]  /*4050*/  SHF.R.U32.HI R3, RZ, 0x18, R2 ;  /* 0x00000018ff037819 */ /* 0x000fc80000011602 */
[----:B------:R-:W-:-:S05]  /*4060*/  LOP3.LUT R3, R0, R3, RZ, 0xfc, !PT ;  /* 0x0000000300037212 */ /* 0x000fca00078efcff */
[----:B------:R1:W-:Y:S01]  /*4070*/  STG.E.U8 desc[UR36][R16.64], R3 ;  /* 0x0000000310007986 */ /* 0x0003e2000c101124 */
[----:B------:R-:W-:Y:S05]  /*4080*/  BRA `(.L_x_74) ;  /* 0x0000000400b07947 */ /* 0x000fea0003800000 */
.L_x_84:
[----:B-1----:R1:W-:Y:S01]  /*4090*/  STG.E.U16 desc[UR36][R16.64], R7 ;  /* 0x0000000710007986 */ /* 0x0023e2000c101524 */
[----:B------:R-:W-:Y:S05]  /*40a0*/  BRA `(.L_x_74) ;  /* 0x0000000400a87947 */ /* 0x000fea0003800000 */
.L_x_81:
        /* <DEDUP_REMOVED lines=8> */
[----:B-1----:R-:W-:-:S06]  /*4130*/  IMAD.U32 R3, R7, 0x10000, RZ ;  /* 0x0001000007037824 */ /* 0x002fcc00078e00ff */
[----:B------:R-:W1:Y:S02]  /*4140*/  F2I.FTZ.U32.TRUNC.NTZ R3, R3 ;  /* 0x0000000300037305 */ /* 0x000e64000021f000 */
[----:B-1----:R1:W-:Y:S01]  /*4150*/  STG.E.U16 desc[UR36][R16.64], R3 ;  /* 0x0000000310007986 */ /* 0x0023e2000c101524 */
[----:B------:R-:W-:Y:S05]  /*4160*/  BRA `(.L_x_74) ;  /* 0x0000000400787947 */ /* 0x000fea0003800000 */
.L_x_93:
[----:B-1----:R-:W-:Y:S01]  /*4170*/  IMAD.U32 R7, R7, 0x10000, RZ ;  /* 0x0001000007077824 */ /* 0x002fe200078e00ff */
[----:B------:R-:W-:Y:S01]  /*4180*/  BSSY B0, `(.L_x_94) ;  /* 0x0000014000007945 */ /* 0x000fe20003800000 */
[----:B------:R-:W-:-:S03]  /*4190*/  IMAD.MOV.U32 R8, RZ, RZ, 0x80 ;  /* 0x00000080ff087424 */ /* 0x000fc600078e00ff */
[----:B------:R-:W-:-:S04]  /*41a0*/  LOP3.LUT R2, R7, 0x7fffffff, RZ, 0xc0, !PT ;  /* 0x7fffffff07027812 */ /* 0x000fc800078ec0ff */
[----:B------:R-:W-:-:S13]  /*41b0*/  ISETP.GT.U32.AND P0, PT, R2, 0x437fffff, PT ;  /* 0x437fffff0200780c */ /* 0x000fda0003f04070 */
[----:B------:R-:W-:Y:S05]  /*41c0*/  @P0 BRA `(.L_x_95) ;  /* 0x00000000003c0947 */ /* 0x000fea0003800000 */
[----:B------:R-:W-:-:S13]  /*41d0*/  ISETP.GE.U32.AND P0, PT, R2, 0x3c000000, PT ;  /* 0x3c0000000200780c */ /* 0x000fda0003f06070 */
[----:B------:R-:W-:-:S04]  /*41e0*/  @P0 SHF.R.U32.HI R0, RZ, 0x14, R7 ;  /* 0x00000014ff000819 */ /* 0x000fc80000011607 */
[----:B------:R-:W-:-:S04]  /*41f0*/  @P0 LOP3.LUT R0, R0, 0x1, RZ, 0xc0, !PT ;  /* 0x0000000100000812 */ /* 0x000fc800078ec0ff */
[----:B------:R-:W-:-:S04]  /*4200*/  @P0 IADD3 R0, R7, 0x487ffff, R0 ;  /* 0x0487ffff07000810 */ /* 0x000fc80007ffe000 */
[----:B------:R-:W-:-:S04]  /*4210*/  @P0 SHF.R.U32.HI R0, RZ, 0x14, R0 ;  /* 0x00000014ff000819 */ /* 0x000fc80000011600 */
[----:B------:R-:W-:Y:S01]  /*4220*/  @P0 LOP3.LUT R0, R0, 0xff, RZ, 0xc0, !PT ;  /* 0x000000ff00000812 */ /* 0x000fe200078ec0ff */
[----:B------:R-:W-:Y:S06]  /*4230*/  @P0 BRA `(.L_x_96) ;  /* 0x0000000000100947 */ /* 0x000fec0003800000 */
[----:B------:R-:W-:Y:S01]  /*4240*/  FADD.FTZ R0, R2, 8192 ;  /* 0x4600000002007421 */ /* 0x000fe20000010000 */
[----:B------:R-:W-:-:S04]  /*4250*/  PRMT R8, RZ, 0x7610, R8 ;  /* 0x00007610ff087816 */ /* 0x000fc80000000008 */
[----:B------:R-:W-:-:S13]  /*4260*/  LOP3.LUT P0, R0, R0, 0xff, RZ, 0xc0, !PT ;  /* 0x000000ff00007812 */ /* 0x000fda000780c0ff */
[----:B------:R-:W-:Y:S05]  /*4270*/  @!P0 BRA `(.L_x_95) ;  /* 0x0000000000108947 */ /* 0x000fea0003800000 */
.L_x_96:
[----:B------:R-:W-:-:S04]  /*4280*/  LOP3.LUT R2, R7, 0x80000000, RZ, 0xc0, !PT ;  /* 0x8000000007027812 */ /* 0x000fc800078ec0ff */
[----:B------:R-:W-:-:S04]  /*4290*/  SHF.R.U32.HI R3, RZ, 0x18, R2 ;  /* 0x00000018ff037819 */ /* 0x000fc80000011602 */
[----:B------:R-:W-:-:S04]  /*42a0*/  LOP3.LUT R0, R0, R3, RZ, 0xfc, !PT ;  /* 0x0000000300007212 */ /* 0x000fc800078efcff */
[----:B------:R-:W-:-:S07]  /*42b0*/  PRMT R8, R0, 0x7610, R8 ;  /* 0x0000761000087816 */ /* 0x000fce0000000008 */
.L_x_95:
[----:B------:R-:W-:Y:S05]  /*42c0*/  BSYNC B0 ;  /* 0x0000000000007941 */ /* 0x000fea0003800000 */
.L_x_94:
[----:B------:R1:W-:Y:S01]  /*42d0*/  STG.E.U8 desc[UR36][R16.64], R8 ;  /* 0x0000000810007986 */ /* 0x0003e2000c101124 */
[----:B------:R-:W-:Y:S05]  /*42e0*/  BRA `(.L_x_74) ;  /* 0x0000000400187947 */ /* 0x000fea0003800000 */
.L_x_92:
        /* <DEDUP_REMOVED lines=17> */
.L_x_99:
[----:B------:R-:W-:-:S04]  /*4400*/  LOP3.LUT R2, R7, 0x80000000, RZ, 0xc0, !PT ;  /* 0x8000000007027812 */ /* 0x000fc800078ec0ff */
[----:B------:R-:W-:-:S04]  /*4410*/  SHF.R.U32.HI R3, RZ, 0x18, R2 ;  /* 0x00000018ff037819 */ /* 0x000fc80000011602 */
[----:B------:R-:W-:-:S04]  /*4420*/  LOP3.LUT R0, R0, R3, RZ, 0xfc, !PT ;  /* 0x0000000300007212 */ /* 0x000fc800078efcff */
[----:B------:R-:W-:-:S07]  /*4430*/  PRMT R8, R0, 0x7610, R8 ;  /* 0x0000761000087816 */ /* 0x000fce0000000008 */
.L_x_98:
[----:B------:R-:W-:Y:S05]  /*4440*/  BSYNC B0 ;  /* 0x0000000000007941 */ /* 0x000fea0003800000 */
.L_x_97:
[----:B------:R1:W-:Y:S01]  /*4450*/  STG.E.U8 desc[UR36][R16.64], R8 ;  /* 0x0000000810007986 */ /* 0x0003e2000c101124 */
[----:B------:R-:W-:Y:S05]  /*4460*/  BRA `(.L_x_74) ;  /* 0x0000000000b87947 */ /* 0x000fea0003800000 */
.L_x_91:
[----:B------:R-:W-:-:S13]  /*4470*/  ISETP.NE.AND P0, PT, R3, 0x1c, PT ;  /* 0x0000001c0300780c */ /* 0x000fda0003f05270 */
[----:B------:R-:W-:Y:S05]  /*4480*/  @!P0 BRA `(.L_x_100) ;  /* 0x0000000000a48947 */ /* 0x000fea0003800000 */
[----:B------:R-:W-:-:S13]  /*4490*/  ISETP.NE.AND P0, PT, R3, 0x1d, PT ;  /* 0x0000001d0300780c */ /* 0x000fda0003f05270 */
[----:B------:R-:W-:Y:S05]  /*44a0*/  @!P0 BRA `(.L_x_101) ;  /* 0x00000000008c8947 */ /* 0x000fea0003800000 */
[----:B------:R-:W-:-:S13]  /*44b0*/  ISETP.NE.AND P0, PT, R3, 0x2c, PT ;  /* 0x0000002c0300780c */ /* 0x000fda0003f05270 */
[----:B------:R-:W-:Y:S05]  /*44c0*/  @P0 BRA `(.L_x_73) ;  /* 0x0000000000400947 */ /* 0x000fea0003800000 */
[----:B-1----:R-:W-:Y:S02]  /*44d0*/  IMAD.U32 R7, R7, 0x10000, RZ ;  /* 0x0001000007077824 */ /* 0x002fe400078e00ff */
[----:B------:R-:W-:-:S03]  /*44e0*/  IMAD.MOV.U32 R3, RZ, RZ, 0xff ;  /* 0x000000ffff037424 */ /* 0x000fc600078e00ff */
[----:B0-----:R-:W-:-:S04]  /*44f0*/  SHF.R.U32.HI R4, RZ, 0x17, R7 ;  /* 0x00000017ff047819 */ /* 0x001fc80000011607 */
[----:B------:R-:W-:-:S04]  /*4500*/  LOP3.LUT R2, R4, 0xff, RZ, 0xc0, !PT ;  /* 0x000000ff04027812 */ /* 0x000fc800078ec0ff */
[----:B------:R-:W-:-:S13]  /*4510*/  ISETP.NE.AND P1, PT, R2, 0xff, PT ;  /* 0x000000ff0200780c */ /* 0x000fda0003f25270 */
[--C-:B------:R-:W-:Y:S02]  /*4520*/  @P1 SHF.R.U32.HI R0, RZ, 0x16, R7.reuse ;  /* 0x00000016ff001819 */ /* 0x100fe40000011607 */
[----:B------:R-:W-:Y:S02]  /*4530*/  @P1 LOP3.LUT P0, RZ, R2, 0x3fffff, R7, 0xf8, !PT ;  /* 0x003fffff02ff1812 */ /* 0x000fe4000780f807 */
[----:B------:R-:W-:-:S04]  /*4540*/  @P1 LOP3.LUT R0, R0, 0x1, RZ, 0xc0, !PT ;  /* 0x0000000100001812 */ /* 0x000fc800078ec0ff */
[----:B------:R-:W-:Y:S01]  /*4550*/  @P1 ISETP.EQ.U32.AND P2, PT, R0, 0x1, P0 ;  /* 0x000000010000180c */ /* 0x000fe20000742070 */
[----:B------:R-:W-:Y:S01]  /*4560*/  @P1 VIADD R0, R4, 0x1 ;  /* 0x0000000104001836 */ /* 0x000fe20000000000 */
[----:B------:R-:W-:Y:S02]  /*4570*/  PLOP3.LUT P0, PT, PT, PT, PT, 0x80, 0x0 ;  /* 0x000000000000781c */ /* 0x000fe40003f0f070 */
[----:B------:R-:W-:-:S13]  /*4580*/  @P1 PLOP3.LUT P0, PT, P2, PT, PT, 0x80, 0x0 ;  /* 0x000000000000181c */ /* 0x000fda000170f070 */
[----:B------:R-:W-:-:S04]  /*4590*/  @!P0 IMAD.MOV R0, RZ, RZ, R4 ;  /* 0x000000ffff008224 */ /* 0x000fc800078e0204 */
[----:B------:R-:W-:-:S05]  /*45a0*/  @P1 IMAD.MOV.U32 R3, RZ, RZ, R0 ;  /* 0x000000ffff031224 */ /* 0x000fca00078e0000 */
[----:B------:R0:W-:Y:S01]  /*45b0*/  STG.E.U8 desc[UR36][R16.64], R3 ;  /* 0x0000000310007986 */ /* 0x0001e2000c101124 */
[----:B------:R-:W-:Y:S05]  /*45c0*/  BRA `(.L_x_74) ;  /* 0x0000000000607947 */ /* 0x000fea0003800000 */
.L_x_73:
[----:B------:R-:W-:Y:S01]  /*45d0*/  MOV R2, 0x0 ;  /* 0x0000000000027802 */ /* 0x000fe20000000f00 */
[----:B------:R-:W-:Y:S01]  /*45e0*/  ULDC.64 UR4, c[0x4][0x128] ;  /* 0x01004a0000047ab9 */ /* 0x000fe20000000a00 */
[----:B------:R-:W-:Y:S01]  /*45f0*/  ULDC.64 UR6, c[0x4][0x130] ;  /* 0x01004c0000067ab9 */ /* 0x000fe20000000a00 */
[----:B0-----:R-:W-:Y:S02]  /*4600*/  IMAD.U32 R4, RZ, RZ, UR4 ;  /* 0x00000004ff047e24 */ /* 0x001fe4000f8e00ff */
[----:B------:R-:W-:Y:S01]  /*4610*/  IMAD.U32 R5, RZ, RZ, UR5 ;  /* 0x00000005ff057e24 */ /* 0x000fe2000f8e00ff */
[----:B------:R-:W0:Y:S01]  /*4620*/  LDC.64 R2, c[0x4][R2] ;  /* 0x0100000002027b82 */ /* 0x000e220000000a00 */
[----:B------:R-:W-:Y:S01]  /*4630*/  ULDC.64 UR4, c[0x4][0x40] ;  /* 0x0100100000047ab9 */ /* 0x000fe20000000a00 */
[----:B------:R-:W-:Y:S02]  /*4640*/  IMAD.U32 R6, RZ, RZ, UR6 ;  /* 0x00000006ff067e24 */ /* 0x000fe4000f8e00ff */
[----:B-1----:R-:W-:-:S02]  /*4650*/  IMAD.U32 R7, RZ, RZ, UR7 ;  /* 0x00000007ff077e24 */ /* 0x002fc4000f8e00ff */
[----:B------:R-:W-:Y:S02]  /*4660*/  IMAD.U32 R10, RZ, RZ, UR4 ;  /* 0x00000004ff0a7e24 */ /* 0x000fe4000f8e00ff */
[----:B------:R-:W-:Y:S02]  /*4670*/  IMAD.U32 R11, RZ, RZ, UR5 ;  /* 0x00000005ff0b7e24 */ /* 0x000fe4000f8e00ff */
[----:B------:R-:W-:Y:S02]  /*4680*/  IMAD.MOV.U32 R8, RZ, RZ, 0x65 ;  /* 0x00000065ff087424 */ /* 0x000fe400078e00ff */
[----:B------:R-:W-:Y:S02]  /*4690*/  IMAD.MOV.U32 R12, RZ, RZ, 0x1 ;  /* 0x00000001ff0c7424 */ /* 0x000fe400078e00ff */
[----:B------:R-:W-:-:S07]  /*46a0*/  IMAD.MOV.U32 R13, RZ, RZ, RZ ;  /* 0x000000ffff0d7224 */ /* 0x000fce00078e00ff */
[----:B------:R-:W-:-:S07]  /*46b0*/  LEPC R20, `(.L_x_102) ;  /* 0x000000001014794e */ /* 0x000fce0000000000 */
[----:B0-----:R-:W-:Y:S05]  /*46c0*/  CALL.ABS.NOINC R2 ;  /* 0x0000000002007343 */ /* 0x001fea0003c00000 */
.L_x_102:
[----:B------:R-:W-:Y:S05]  /*46d0*/  BRA `(.L_x_74) ;  /* 0x00000000001c7947 */ /* 0x000fea0003800000 */
.L_x_101:
[----:B-1----:R-:W-:-:S06]  /*46e0*/  IMAD.U32 R2, R7, 0x10000, RZ ;  /* 0x0001000007027824 */ /* 0x002fcc00078e00ff */
[----:B------:R-:W1:Y:S02]  /*46f0*/  F2I.U64.TRUNC R2, R2 ;  /* 0x0000000200027311 */ /* 0x000e64000020d800 */
[----:B-1----:R1:W-:Y:S01]  /*4700*/  STG.E.64 desc[UR36][R16.64], R2 ;  /* 0x0000000210007986 */ /* 0x0023e2000c101b24 */
[----:B------:R-:W-:Y:S05]  /*4710*/  BRA `(.L_x_74) ;  /* 0x00000000000c7947 */ /* 0x000fea0003800000 */
.L_x_100:
[----:B-1----:R-:W-:-:S06]  /*4720*/  IMAD.U32 R7, R7, 0x10000, RZ ;  /* 0x0001000007077824 */ /* 0x002fcc00078e00ff */
[----:B------:R-:W1:Y:S02]  /*4730*/  F2I.FTZ.U32.TRUNC.NTZ R7, R7 ;  /* 0x0000000700077305 */ /* 0x000e64000021f000 */
[----:B-1----:R1:W-:Y:S02]  /*4740*/  STG.E desc[UR36][R16.64], R7 ;  /* 0x0000000710007986 */ /* 0x0023e4000c101924 */
.L_x_74:
[----:B------:R-:W-:-:S04]  /*4750*/  IMAD R18, R18, 0x200, R23 ;  /* 0x0000020012127824 */ /* 0x000fc800078e0217 */
[----:B------:R-:W-:-:S07]  /*4760*/  VIADD R19, R18, 0x80 ;  /* 0x0000008012137836 */ /* 0x000fce0000000000 */
.L_x_1:
[----:B------:R-:W-:Y:S05]  /*4770*/  BSYNC B6 ;  /* 0x0000000000067941 */ /* 0x000fea0003800000 */
.L_x_0:
[----:B------:R-:W-:Y:S01]  /*4780*/  ULDC UR4, c[0x0][0x210] ;  /* 0x0000840000047ab9 */ /* 0x000fe20000000800 */
[----:B------:R-:W-:Y:S01]  /*4790*/  BSSY B6, `(.L_x_103) ;  /* 0x000046e000067945 */ /* 0x000fe20003800000 */
[----:B------:R-:W-:-:S13]  /*47a0*/  ISETP.GE.AND P0, PT, R19, UR4, PT ;  /* 0x0000000413007c0c */ /* 0x000fda000bf06270 */
[----:B------:R-:W-:Y:S05]  /*47b0*/  @P0 BRA `(.L_x_104) ;  /* 0x0000004400ac0947 */ /* 0x000fea0003800000 */
[----:B0-----:R-:W0:Y:S01]  /*47c0*/  LDC R6, c[0x0][0x218] ;  /* 0x00008600ff067b82 */ /* 0x001e220000000800 */
[----:B------:R-:W-:Y:S02]  /*47d0*/  IMAD.MOV.U32 R18, RZ, RZ, RZ ;  /* 0x000000ffff127224 */ /* 0x000fe400078e00ff */
[----:B-1----:R-:W-:Y:S02]  /*47e0*/  IMAD.MOV.U32 R0, RZ, RZ, RZ ;  /* 0x000000ffff007224 */ /* 0x002fe400078e00ff */
[----:B--234-:R-:W-:Y:S01]  /*47f0*/  IMAD.MOV.U32 R16, RZ, RZ, RZ ;  /* 0x000000ffff107224 */ /* 0x01cfe200078e00ff */
[----:B0-----:R-:W-:-:S13]  /*4800*/  ISETP.NE.AND P0, PT, R6, RZ, PT ;  /* 0x000000ff0600720c */ /* 0x001fda0003f05270 */
[----:B------:R-:W-:Y:S05]  /*4810*/  @!P0 BRA `(.L_x_105) ;  /* 0x0000001400708947 */ /* 0x000fea0003800000 */
        /* <DEDUP_REMOVED lines=348> */
.L_x_105:
        /* <DEDUP_REMOVED lines=23> */
.L_x_109:
[----:B------:R-:W2:Y:S02]  /*5f50*/  LDG.E.U8 R2, desc[UR36][R2.64] ;  /* 0x0000002402027981 */ /* 0x000ea4000c1e1100 */
[----:B--2---:R-:W-:-:S04]  /*5f60*/  I2FP.F32.U32 R0, R2 ;  /* 0x0000000200007245 */ /* 0x004fc80000201000 */
[----:B------:R-:W-:-:S04]  /*5f70*/  F2FP.BF16.F32.PACK_AB R0, RZ, R0 ;  /* 0x00000000ff00723e */ /* 0x000fc800000010ff */
[----:B------:R-:W-:Y:S01]  /*5f80*/  PRMT R22, R0, 0x7610, R22 ;  /* 0x0000761000167816 */ /* 0x000fe20000000016 */
[----:B------:R-:W-:Y:S06]  /*5f90*/  BRA `(.L_x_111) ;  /* 0x0000000c00c87947 */ /* 0x000fec0003800000 */
.L_x_108:
        /* <DEDUP_REMOVED lines=11> */
.L_x_113:
[----:B------:R-:W2:Y:S02]  /*6050*/  LDG.E R2, desc[UR36][R2.64] ;  /* 0x0000002402027981 */ /* 0x000ea4000c1e1900 */
[----:B--2---:R-:W-:-:S04]  /*6060*/  I2FP.F32.S32 R0, R2 ;  /* 0x0000000200007245 */ /* 0x004fc80000201400 */
[----:B------:R-:W-:-:S04]  /*6070*/  F2FP.BF16.F32.PACK_AB R0, RZ, R0 ;  /* 0x00000000ff00723e */ /* 0x000fc800000010ff */
[----:B------:R-:W-:Y:S01]  /*6080*/  PRMT R22, R0, 0x7610, R22 ;  /* 0x0000761000167816 */ /* 0x000fe20000000016 */
[----:B------:R-:W-:Y:S06]  /*6090*/  BRA `(.L_x_111) ;  /* 0x0000000c00887947 */ /* 0x000fec0003800000 */
.L_x_112:
[----:B------:R-:W2:Y:S02]  /*60a0*/  LDG.E.U16 R2, desc[UR36][R2.64] ;  /* 0x0000002402027981 */ /* 0x000ea4000c1e1500 */
[----:B--2---:R-:W0:Y:S02]  /*60b0*/  I2F.S16 R0, R2 ;  /* 0x0000000200007306 */ /* 0x004e240000101400 */
[----:B0-----:R-:W-:-:S04]  /*60c0*/  F2FP.BF16.F32.PACK_AB R0, RZ, R0 ;  /* 0x00000000ff00723e */ /* 0x001fc800000010ff */
[----:B------:R-:W-:Y:S01]  /*60d0*/  PRMT R22, R0, 0x7610, R22 ;  /* 0x0000761000167816 */ /* 0x000fe20000000016 */
[----:B------:R-:W-:Y:S06]  /*60e0*/  BRA `(.L_x_111) ;  /* 0x0000000c00747947 */ /* 0x000fec0003800000 */
.L_x_107:
        /* <DEDUP_REMOVED lines=9> */
.L_x_115:
[----:B------:R-:W2:Y:S02]  /*6180*/  LDG.E.U16 R0, desc[UR36][R2.64] ;  /* 0x0000002402007981 */ /* 0x000ea4000c1e1500 */
[----:B--2---:R-:W-:-:S05]  /*6190*/  HADD2.F32 R0, -RZ, R0.H0_H0 ;  /* 0x20000000ff007230 */ /* 0x004fca0000004100 */
[----:B------:R-:W-:-:S04]  /*61a0*/  F2FP.BF16.F32.PACK_AB R0, RZ, R0 ;  /* 0x00000000ff00723e */ /* 0x000fc800000010ff */
[----:B------:R-:W-:Y:S01]  /*61b0*/  PRMT R22, R0, 0x7610, R22 ;  /* 0x0000761000167816 */ /* 0x000fe20000000016 */
[----:B------:R-:W-:Y:S06]  /*61c0*/  BRA `(.L_x_111) ;  /* 0x0000000c003c7947 */ /* 0x000fec0003800000 */
.L_x_114:
        /* <DEDUP_REMOVED lines=9> */
.L_x_117:
[----:B------:R-:W2:Y:S02]  /*6260*/  LDG.E.U16 R2, desc[UR36][R2.64] ;  /* 0x0000002402027981 */ /* 0x000ea4000c1e1500 */
[----:B--2---:R-:W-:-:S05]  /*6270*/  HADD2.F32 R0, -RZ, R2.H0_H0 ;  /* 0x20000002ff007230 */ /* 0x004fca0000004100 */
[----:B------:R-:W-:-:S04]  /*6280*/  F2FP.BF16.F32.PACK_AB R0, RZ, R0 ;  /* 0x00000000ff00723e */ /* 0x000fc800000010ff */
[----:B------:R-:W-:Y:S01]  /*6290*/  PRMT R22, R0, 0x7610, R22 ;  /* 0x0000761000167816 */ /* 0x000fe20000000016 */
[----:B------:R-:W-:Y:S06]  /*62a0*/  BRA `(.L_x_111) ;  /* 0x0000000c00047947 */ /* 0x000fec0003800000 */
.L_x_116:
        /* <DEDUP_REMOVED lines=9> */
.L_x_106:
        /* <DEDUP_REMOVED lines=14> */
.L_x_120:
        /* <DEDUP_REMOVED lines=9> */
.L_x_119:
        /* <DEDUP_REMOVED lines=28> */
.L_x_122:
        /* <DEDUP_REMOVED lines=15> */
.L_x_121:
[----:B------:R0:W5:Y:S01]  /*6760*/  LDG.E.U16 R22, desc[UR36][R2.64] ;  /* 0x0000002402167981 */ /* 0x000162000c1e1500 */
[----:B------:R-:W-:Y:S05]  /*6770*/  BRA `(.L_x_111) ;  /* 0x0000000400d07947 */ /* 0x000fea0003800000 */
.L_x_118:
        /* <DEDUP_REMOVED lines=13> */
.L_x_125:
        /* <DEDUP_REMOVED lines=21> */
.L_x_129:
[----:B------:R-:W-:Y:S05]  /*69a0*/  BSYNC B1 ;  /* 0x0000000000017941 */ /* 0x000fea0003800000 */
.L_x_128:
[----:B------:R-:W-:Y:S01]  /*69b0*/  LEA R3, R0, 0x3b800000, 0x17 ;  /* 0x3b80000000037811 */ /* 0x000fe200078eb8ff */
[----:B------:R-:W-:-:S05]  /*69c0*/  IMAD.SHL.U32 R0, R2, 0x100000, RZ ;  /* 0x0010000002007824 */ /* 0x000fca00078e00ff */
[----:B------:R-:W-:-:S07]  /*69d0*/  LOP3.LUT R0, R3, R0, R4, 0xfe, !PT ;  /* 0x0000000003007212 */ /* 0x000fce00078efe04 */
.L_x_127:
[----:B------:R-:W-:Y:S05]  /*69e0*/  BSYNC B0 ;  /* 0x0000000000007941 */ /* 0x000fea0003800000 */
.L_x_126:
[----:B------:R-:W-:-:S04]  /*69f0*/  F2FP.BF16.F32.PACK_AB R0, RZ, R0 ;  /* 0x00000000ff00723e */ /* 0x000fc800000010ff */
[----:B------:R-:W-:Y:S01]  /*6a00*/  PRMT R22, R0, 0x7610, R22 ;  /* 0x0000761000167816 */ /* 0x000fe20000000016 */
[----:B------:R-:W-:Y:S06]  /*6a10*/  BRA `(.L_x_111) ;  /* 0x0000000400287947 */ /* 0x000fec0003800000 */
.L_x_124:
        /* <DEDUP_REMOVED lines=21> */
.L_x_133:
[----:B------:R-:W-:Y:S05]  /*6b70*/  BSYNC B1 ;  /* 0x0000000000017941 */ /* 0x000fea0003800000 */
.L_x_132:
[----:B------:R-:W-:Y:S01]  /*6b80*/  LEA R3, R0, 0x37800000, 0x17 ;  /* 0x3780000000037811 */ /* 0x000fe200078eb8ff */
[----:B------:R-:W-:-:S05]  /*6b90*/  IMAD.SHL.U32 R0, R2, 0x200000, RZ ;  /* 0x0020000002007824 */ /* 0x000fca00078e00ff */
[----:B------:R-:W-:-:S07]  /*6ba0*/  LOP3.LUT R0, R3, R0, R4, 0xfe, !PT ;  /* 0x0000000003007212 */ /* 0x000fce00078efe04 */
.L_x_131:
[----:B------:R-:W-:Y:S05]  /*6bb0*/  BSYNC B0 ;  /* 0x0000000000007941 */ /* 0x000fea0003800000 */
.L_x_130:
[----:B------:R-:W-:-:S04]  /*6bc0*/  F2FP.BF16.F32.PACK_AB R0, RZ, R0 ;  /* 0x00000000ff00723e */ /* 0x000fc800000010ff */
[----:B------:R-:W-:Y:S01]  /*6bd0*/  PRMT R22, R0, 0x7610, R22 ;  /* 0x0000761000167816 */ /* 0x000fe20000000016 */
[----:B------:R-:W-:Y:S06]  /*6be0*/  BRA `(.L_x_111) ;  /* 0x0000000000b47947 */ /* 0x000fec0003800000 */
.L_x_123:
        /* <DEDUP_REMOVED lines=14> */
.L_x_137:
[----:B------:R-:W-:Y:S05]  /*6cd0*/  BSYNC B0 ;  /* 0x0000000000007941 */ /* 0x000fea0003800000 */
.L_x_136:
[----:B------:R-:W-:-:S04]  /*6ce0*/  F2FP.BF16.F32.PACK_AB R0, RZ, R0 ;  /* 0x00000000ff00723e */ /* 0x000fc800000010ff */
[----:B------:R-:W-:Y:S01]  /*6cf0*/  PRMT R22, R0, 0x7610, R22 ;  /* 0x0000761000167816 */ /* 0x000fe20000000016 */
[----:B------:R-:W-:Y:S06]  /*6d00*/  BRA `(.L_x_111) ;  /* 0x00000000006c7947 */ /* 0x000fec0003800000 */
.L_x_110:
        /* <DEDUP_REMOVED lines=16> */
.L_x_138:
[----:B------:R-:W-:Y:S01]  /*6e10*/  PRMT R22, RZ, 0x7610, R22 ;  /* 0x00007610ff167816 */ /* 0x000fe20000000016 */
[----:B------:R-:W-:Y:S06]  /*6e20*/  BRA `(.L_x_111) ;  /* 0x0000000000247947 */ /* 0x000fec0003800000 */
.L_x_135:
[----:B------:R-:W2:Y:S02]  /*6e30*/  LDG.E.64 R2, desc[UR36][R2.64] ;  /* 0x0000002402027981 */ /* 0x000ea4000c1e1b00 */
[----:B--2---:R-:W0:Y:S02]  /*6e40*/  I2F.U64 R0, R2 ;  /* 0x0000000200007312 */ /* 0x004e240000301000 */
[----:B0-----:R-:W-:-:S04]  /*6e50*/  F2FP.BF16.F32.PACK_AB R0, RZ, R0 ;  /* 0x00000000ff00723e */ /* 0x001fc800000010ff */
[----:B------:R-:W-:Y:S01]  /*6e60*/  PRMT R22, R0, 0x7610, R22 ;  /* 0x0000761000167816 */ /* 0x000fe20000000016 */
[----:B------:R-:W-:Y:S06]  /*6e70*/  BRA `(.L_x_111) ;  /* 0x0000000000107947 */ /* 0x000fec0003800000 */
.L_x_134:
[----:B------:R-:W2:Y:S02]  /*6e80*/  LDG.E R2, desc[UR36][R2.64] ;  /* 0x0000002402027981 */ /* 0x000ea4000c1e1900 */
[----:B--2---:R-:W-:-:S04]  /*6e90*/  I2FP.F32.U32 R0, R2 ;  /* 0x0000000200007245 */ /* 0x004fc80000201000 */
[----:B------:R-:W-:-:S04]  /*6ea0*/  F2FP.BF16.F32.PACK_AB R0, RZ, R0 ;  /* 0x00000000ff00723e */ /* 0x000fc800000010ff */
[----:B------:R-:W-:-:S07]  /*6eb0*/  PRMT R22, R0, 0x7610, R22 ;  /* 0x0000761000167816 */ /* 0x000fce0000000016 */
.L_x_111:
        /* <DEDUP_REMOVED lines=19> */
.L_x_142:
[----:B------:R-:W2:Y:S02]  /*6ff0*/  LDG.E.U8 R2, desc[UR36][R2.64] ;  /* 0x0000002402027981 */ /* 0x000ea4000c1e1100 */
[----:B--2---:R-:W-:-:S04]  /*7000*/  I2FP.F32.U32 R0, R2 ;  /* 0x0000000200007245 */ /* 0x004fc80000201000 */
[----:B------:R-:W-:Y:S01]  /*7010*/  F2FP.BF16.F32.PACK_AB R0, RZ, R0 ;  /* 0x00000000ff00723e */ /* 0x000fe200000010ff */
[----:B------:R-:W-:Y:S06]  /*7020*/  BRA `(.L_x_144) ;  /* 0x0000000c00907947 */ /* 0x000fec0003800000 */
.L_x_141:
        /* <DEDUP_REMOVED lines=10> */
.L_x_146:
[----:B------:R-:W2:Y:S02]  /*70d0*/  LDG.E R2, desc[UR36][R2.64] ;  /* 0x0000002402027981 */ /* 0x000ea4000c1e1900 */
[----:B--2---:R-:W-:-:S04]  /*70e0*/  I2FP.F32.S32 R0, R2 ;  /* 0x0000000200007245 */ /* 0x004fc80000201400 */
[----:B------:R-:W-:Y:S01]  /*70f0*/  F2FP.BF16.F32.PACK_AB R0, RZ, R0 ;  /* 0x00000000ff00723e */ /* 0x000fe200000010ff */
[----:B------:R-:W-:Y:S06]  /*7100*/  BRA `(.L_x_144) ;  /* 0x0000000c00587947 */ /* 0x000fec0003800000 */
.L_x_145:
[----:B------:R-:W2:Y:S02]  /*7110*/  LDG.E.U16 R2, desc[UR36][R2.64] ;  /* 0x0000002402027981 */ /* 0x000ea4000c1e1500 */
[----:B--2---:R-:W0:Y:S02]  /*7120*/  I2F.S16 R0, R2 ;  /* 0x0000000200007306 */ /* 0x004e240000101400 */
[----:B0-----:R-:W-:Y:S01]  /*7130*/  F2FP.BF16.F32.PACK_AB R0, RZ, R0 ;  /* 0x00000000ff00723e */ /* 0x001fe200000010ff */
[----:B------:R-:W-:Y:S06]  /*7140*/  BRA `(.L_x_144) ;  /* 0x0000000c00487947 */ /* 0x000fec0003800000 */
.L_x_140:
        /* <DEDUP_REMOVED lines=9> */
.L_x_148:
[----:B------:R-:W2:Y:S02]  /*71e0*/  LDG.E.U16 R0, desc[UR36][R2.64] ;  /* 0x0000002402007981 */ /* 0x000ea4000c1e1500 */
[----:B--2---:R-:W-:-:S05]  /*71f0*/  HADD2.F32 R0, -RZ, R0.H0_H0 ;  /* 0x20000000ff007230 */ /* 0x004fca0000004100 */
[----:B------:R-:W-:Y:S01]  /*7200*/  F2FP.BF16.F32.PACK_AB R0, RZ, R0 ;  /* 0x00000000ff00723e */ /* 0x000fe200000010ff */
[----:B------:R-:W-:Y:S06]  /*7210*/  BRA `(.L_x_144) ;  /* 0x0000000c00147947 */ /* 0x000fec0003800000 */
.L_x_147:
        /* <DEDUP_REMOVED lines=9> */
.L_x_150:
[----:B------:R-:W2:Y:S02]  /*72b0*/  LDG.E.U16 R2, desc[UR36][R2.64] ;  /* 0x0000002402027981 */ /* 0x000ea4000c1e1500 */
[----:B--2---:R-:W-:-:S05]  /*72c0*/  HADD2.F32 R0, -RZ, R2.H0_H0 ;  /* 0x20000002ff007230 */ /* 0x004fca0000004100 */
[----:B------:R-:W-:Y:S01]  /*72d0*/  F2FP.BF16.F32.PACK_AB R0, RZ, R0 ;  /* 0x00000000ff00723e */ /* 0x000fe200000010ff */
[----:B------:R-:W-:Y:S06]  /*72e0*/  BRA `(.L_x_144) ;  /* 0x0000000800e07947 */ /* 0x000fec0003800000 */
.L_x_149:
        /* <DEDUP_REMOVED lines=8> */
.L_x_139:
        /* <DEDUP_REMOVED lines=13> */
.L_x_153:
        /* <DEDUP_REMOVED lines=8> */
.L_x_152:
        /* <DEDUP_REMOVED lines=28> */
.L_x_155:
        /* <DEDUP_REMOVED lines=15> */
.L_x_154:
[----:B------:R0:W5:Y:S01]  /*7770*/  LDG.E.U16 R0, desc[UR36][R2.64] ;  /* 0x0000002402007981 */ /* 0x000162000c1e1500 */
[----:B------:R-:W-:Y:S05]  /*7780*/  BRA `(.L_x_144) ;  /* 0x0000000400b87947 */ /* 0x000fea0003800000 */
.L_x_151:
        /* <DEDUP_REMOVED lines=12> */
.L_x_158:
        /* <DEDUP_REMOVED lines=21> */
.L_x_162:
[----:B------:R-:W-:Y:S05]  /*79a0*/  BSYNC B1 ;  /* 0x0000000000017941 */ /* 0x000fea0003800000 */
.L_x_161:
[----:B------:R-:W-:Y:S01]  /*79b0*/  LEA R3, R0, 0x3b800000, 0x17 ;  /* 0x3b80000000037811 */ /* 0x000fe200078eb8ff */
[----:B------:R-:W-:-:S05]  /*79c0*/  IMAD.SHL.U32 R0, R2, 0x100000, RZ ;  /* 0x0010000002007824 */ /* 0x000fca00078e00ff */
[----:B------:R-:W-:-:S07]  /*79d0*/  LOP3.LUT R0, R3, R0, R4, 0xfe, !PT ;  /* 0x0000000003007212 */ /* 0x000fce00078efe04 */
.L_x_160:
[----:B------:R-:W-:Y:S05]  /*79e0*/  BSYNC B0 ;  /* 0x0000000000007941 */ /* 0x000fea0003800000 */
.L_x_159:
[----:B------:R-:W-:Y:S01]  /*79f0*/  F2FP.BF16.F32.PACK_AB R0, RZ, R0 ;  /* 0x00000000ff00723e */ /* 0x000fe200000010ff */
[----:B------:R-:W-:Y:S06]  /*7a00*/  BRA `(.L_x_144) ;  /* 0x0000000400187947 */ /* 0x000fec0003800000 */
.L_x_157:
        /* <DEDUP_REMOVED lines=21> */
.L_x_166:
[----:B------:R-:W-:Y:S05]  /*7b60*/  BSYNC B1 ;  /* 0x0000000000017941 */ /* 0x000fea0003800000 */
.L_x_165:
[----:B------:R-:W-:Y:S01]  /*7b70*/  LEA R3, R0, 0x37800000, 0x17 ;  /* 0x3780000000037811 */ /* 0x000fe200078eb8ff */
[----:B------:R-:W-:-:S05]  /*7b80*/  IMAD.SHL.U32 R0, R2, 0x200000, RZ ;  /* 0x0020000002007824 */ /* 0x000fca00078e00ff */
[----:B------:R-:W-:-:S07]  /*7b90*/  LOP3.LUT R0, R3, R0, R4, 0xfe, !PT ;  /* 0x0000000003007212 */ /* 0x000fce00078efe04 */
.L_x_164:
[----:B------:R-:W-:Y:S05]  /*7ba0*/  BSYNC B0 ;  /* 0x0000000000007941 */ /* 0x000fea0003800000 */
.L_x_163:
[----:B------:R-:W-:Y:S01]  /*7bb0*/  F2FP.BF16.F32.PACK_AB R0, RZ, R0 ;  /* 0x00000000ff00723e */ /* 0x000fe200000010ff */
[----:B------:R-:W-:Y:S06]  /*7bc0*/  BRA `(.L_x_144) ;  /* 0x0000000000a87947 */ /* 0x000fec0003800000 */
.L_x_156:
        /* <DEDUP_REMOVED lines=14> */
.L_x_170:
[----:B------:R-:W-:Y:S05]  /*7cb0*/  BSYNC B0 ;  /* 0x0000000000007941 */ /* 0x000fea0003800000 */
.L_x_169:
[----:B------:R-:W-:Y:S01]  /*7cc0*/  F2FP.BF16.F32.PACK_AB R0, RZ, R0 ;  /* 0x00000000ff00723e */ /* 0x000fe200000010ff */
[----:B------:R-:W-:Y:S06]  /*7cd0*/  BRA `(.L_x_144) ;  /* 0x0000000000647947 */ /* 0x000fec0003800000 */
.L_x_143:
        /* <DEDUP_REMOVED lines=16> */
.L_x_171:
[----:B------:R-:W-:Y:S01]  /*7de0*/  PRMT R0, RZ, 0x7610, R0 ;  /* 0x00007610ff007816 */ /* 0x000fe20000000000 */
[----:B------:R-:W-:Y:S06]  /*7df0*/  BRA `(.L_x_144) ;  /* 0x00000000001c7947 */ /* 0x000fec0003800000 */
.L_x_168:
[----:B------:R-:W2:Y:S02]  /*7e00*/  LDG.E.64 R2, desc[UR36][R2.64] ;  /* 0x0000002402027981 */ /* 0x000ea4000c1e1b00 */
[----:B--2---:R-:W0:Y:S02]  /*7e10*/  I2F.U64 R0, R2 ;  /* 0x0000000200007312 */ /* 0x004e240000301000 */
[----:B0-----:R-:W-:Y:S01]  /*7e20*/  F2FP.BF16.F32.PACK_AB R0, RZ, R0 ;  /* 0x00000000ff00723e */ /* 0x001fe200000010ff */
[----:B------:R-:W-:Y:S06]  /*7e30*/  BRA `(.L_x_144) ;  /* 0x00000000000c7947 */ /* 0x000fec0003800000 */
.L_x_167:
[----:B------:R-:W2:Y:S02]  /*7e40*/  LDG.E R2, desc[UR36][R2.64] ;  /* 0x0000002402027981 */ /* 0x000ea4000c1e1900 */
[----:B--2---:R-:W-:-:S04]  /*7e50*/  I2FP.F32.U32 R0, R2 ;  /* 0x0000000200007245 */ /* 0x004fc80000201000 */
[----:B------:R-:W-:-:S07]  /*7e60*/  F2FP.BF16.F32.PACK_AB R0, RZ, R0 ;  /* 0x00000000ff00723e */ /* 0x000fce00000010ff */
.L_x_144:
        /* <DEDUP_REMOVED lines=11> */
[----:B------:R-:W-:-:S06]  /*7f20*/  FMUL.FTZ R3, R22, R3 ;  /* 0x0000000316037220 */ /* 0x000fcc0000410000 */
[----:B------:R-:W0:Y:S01]  /*7f30*/  F2F.BF16.F32 R3, R3 ;  /* 0x0000000300037304 */ /* 0x000e220000202000 */
        /* <DEDUP_REMOVED lines=9> */
[----:B0-----:R-:W-:-:S04]  /*7fd0*/  IMAD.U32 R0, R3, 0x10000, RZ ;  /* 0x0001000003007824 */ /* 0x001fc800078e00ff */
[----:B------:R-:W0:Y:S02]  /*7fe0*/  F2I.FTZ.TRUNC.NTZ R3, R0 ;  /* 0x0000000000037305 */ /* 0x000e24000021f100 */
[----:B0-----:R1:W-:Y:S01]  /*7ff0*/  STG.E.U8 desc[UR36][R16.64], R3 ;  /* 0x0000000310007986 */ /* 0x0013e2000c101124 */
[----:B------:R-:W-:Y:S05]  /*8000*/  BRA `(.L_x_177) ;  /* 0x0000000c00947947 */ /* 0x000fea0003800000 */
.L_x_175:
[----:B0-----:R-:W-:-:S06]  /*8010*/  IMAD.U32 R3, R3, 0x10000, RZ ;  /* 0x0001000003037824 */ /* 0x001fcc00078e00ff */
[----:B------:R-:W0:Y:S02]  /*8020*/  F2I.S64.TRUNC R2, R3 ;  /* 0x0000000300027311 */ /* 0x000e24000020d900 */
[----:B0-----:R0:W-:Y:S01]  /*8030*/  STG.E.U8 desc[UR36][R16.64], R2 ;  /* 0x0000000210007986 */ /* 0x0011e2000c101124 */
[----:B------:R-:W-:Y:S05]  /*8040*/  BRA `(.L_x_177) ;  /* 0x0000000c00847947 */ /* 0x000fea0003800000 */
.L_x_174:
[----:B------:R-:W-:-:S13]  /*8050*/  ISETP.NE.AND P0, PT, R5, 0x2, PT ;  /* 0x000000020500780c */ /* 0x000fda0003f05270 */
[----:B------:R-:W-:Y:S05]  /*8060*/  @!P0 BRA `(.L_x_178) ;  /* 0x0000000000308947 */ /* 0x000fea0003800000 */
[----:B------:R-:W-:-:S13]  /*8070*/  ISETP.NE.AND P0, PT, R5, 0x3, PT ;  /* 0x000000030500780c */ /* 0x000fda0003f05270 */
[----:B------:R-:W-:Y:S05]  /*8080*/  @!P0 BRA `(.L_x_179) ;  /* 0x0000000000188947 */ /* 0x000fea0003800000 */
[----:B------:R-:W-:-:S13]  /*8090*/  ISETP.NE.AND P0, PT, R5, 0x4, PT ;  /* 0x000000040500780c */ /* 0x000fda0003f05270 */
[----:B------:R-:W-:Y:S05]  /*80a0*/  @P0 BRA `(.L_x_176) ;  /* 0x0000000c000c0947 */ /* 0x000fea0003800000 */
[----:B0-----:R-:W-:-:S06]  /*80b0*/  IMAD.U32 R3, R3, 0x10000, RZ ;  /* 0x0001000003037824 */ /* 0x001fcc00078e00ff */
[----:B------:R-:W0:Y:S02]  /*80c0*/  F2I.S64.TRUNC R2, R3 ;  /* 0x0000000300027311 */ /* 0x000e24000020d900 */
[----:B0-----:R4:W-:Y:S01]  /*80d0*/  STG.E.64 desc[UR36][R16.64], R2 ;  /* 0x0000000210007986 */ /* 0x0019e2000c101b24 */
[----:B------:R-:W-:Y:S05]  /*80e0*/  BRA `(.L_x_177) ;  /* 0x0000000c005c7947 */ /* 0x000fea0003800000 */
.L_x_179:
[----:B0-----:R-:W-:-:S06]  /*80f0*/  IMAD.U32 R3, R3, 0x10000, RZ ;  /* 0x0001000003037824 */ /* 0x001fcc00078e00ff */
[----:B------:R-:W0:Y:S02]  /*8100*/  F2I.FTZ.TRUNC.NTZ R3, R3 ;  /* 0x0000000300037305 */ /* 0x000e24000021f100 */
[----:B0-----:R3:W-:Y:S01]  /*8110*/  STG.E desc[UR36][R16.64], R3 ;  /* 0x0000000310007986 */ /* 0x0017e2000c101924 */
[----:B------:R-:W-:Y:S05]  /*8120*/  BRA `(.L_x_177) ;  /* 0x0000000c004c7947 */ /* 0x000fea0003800000 */
.L_x_178:
[----:B0-----:R-:W-:-:S06]  /*8130*/  IMAD.U32 R3, R3, 0x10000, RZ ;  /* 0x0001000003037824 */ /* 0x001fcc00078e00ff */
[----:B------:R-:W0:Y:S02]  /*8140*/  F2I.FTZ.TRUNC.NTZ R3, R3 ;  /* 0x0000000300037305 */ /* 0x000e24000021f100 */
[----:B0-----:R2:W-:Y:S01]  /*8150*/  STG.E.U16 desc[UR36][R16.64], R3 ;  /* 0x0000000310007986 */ /* 0x0015e2000c101524 */
[----:B------:R-:W-:Y:S05]  /*8160*/  BRA `(.L_x_177) ;  /* 0x0000000c003c7947 */ /* 0x000fea0003800000 */
.L_x_173:
[----:B------:R-:W-:-:S13]  /*8170*/  ISETP.GT.AND P0, PT, R5, 0x6, PT ;  /* 0x000000060500780c */ /* 0x000fda0003f04270 */
[----:B------:R-:W-:Y:S05]  /*8180*/  @P0 BRA `(.L_x_180) ;  /* 0x00000000002c0947 */ /* 0x000fea0003800000 */
[----:B------:R-:W-:-:S13]  /*8190*/  ISETP.NE.AND P0, PT, R5, 0x5, PT ;  /* 0x000000050500780c */ /* 0x000fda0003f05270 */
[----:B------:R-:W-:Y:S05]  /*81a0*/  @!P0 BRA `(.L_x_181) ;  /* 0x0000000000148947 */ /* 0x000fea0003800000 */
[----:B------:R-:W-:-:S13]  /*81b0*/  ISETP.NE.AND P0, PT, R5, 0x6, PT ;  /* 0x000000060500780c */ /* 0x000fda0003f05270 */
[----:B------:R-:W-:Y:S05]  /*81c0*/  @P0 BRA `(.L_x_176) ;  /* 0x0000000800c40947 */ /* 0x000fea0003800000 */
[----:B0-----:R-:W-:-:S05]  /*81d0*/  IMAD.U32 R3, R3, 0x10000, RZ ;  /* 0x0001000003037824 */ /* 0x001fca00078e00ff */
[----:B------:R0:W-:Y:S01]  /*81e0*/  STG.E desc[UR36][R16.64], R3 ;  /* 0x0000000310007986 */ /* 0x0001e2000c101924 */
[----:B------:R-:W-:Y:S05]  /*81f0*/  BRA `(.L_x_177) ;  /* 0x0000000c00187947 */ /* 0x000fea0003800000 */
.L_x_181:
[----:B0-----:R-:W-:-:S05]  /*8200*/  IMAD.U32 R0, R3, 0x10000, RZ ;  /* 0x0001000003007824 */ /* 0x001fca00078e00ff */
[----:B------:R-:W-:-:S05]  /*8210*/  F2FP.F16.F32.PACK_AB R0, RZ, R0 ;  /* 0x00000000ff00723e */ /* 0x000fca00000000ff */
[----:B------:R0:W-:Y:S01]  /*8220*/  STG.E.U16 desc[UR36][R16.64], R0 ;  /* 0x0000000010007986 */ /* 0x0001e2000c101524 */
[----:B------:R-:W-:Y:S05]  /*8230*/  BRA `(.L_x_177) ;  /* 0x0000000c00087947 */ /* 0x000fea0003800000 */
.L_x_180:
[----:B------:R-:W-:-:S13]  /*8240*/  ISETP.NE.AND P0, PT, R5, 0x7, PT ;  /* 0x000000070500780c */ /* 0x000fda0003f05270 */
[----:B------:R-:W-:Y:S05]  /*8250*/  @!P0 BRA `(.L_x_182) ;  /* 0x0000000000348947 */ /* 0x000fea0003800000 */
[----:B------:R-:W-:-:S13]  /*8260*/  ISETP.NE.AND P0, PT, R5, 0x8, PT ;  /* 0x000000080500780c */ /* 0x000fda0003f05270 */
[----:B------:R-:W-:Y:S05]  /*8270*/  @!P0 BRA `(.L_x_183) ;  /* 0x0000000000188947 */ /* 0x000fea0003800000 */
[----:B------:R-:W-:-:S13]  /*8280*/  ISETP.NE.AND P0, PT, R5, 0x9, PT ;  /* 0x000000090500780c */ /* 0x000fda0003f05270 */
[----:B------:R-:W-:Y:S05]  /*8290*/  @P0 BRA `(.L_x_176) ;  /* 0x0000000800900947 */ /* 0x000fea0003800000 */
[----:B0-----:R-:W-:Y:S02]  /*82a0*/  IMAD.U32 R2, R3, 0x10000, RZ ;  /* 0x0001000003027824 */ /* 0x001fe400078e00ff */
[----:B------:R-:W-:-:S05]  /*82b0*/  IMAD.MOV.U32 R3, RZ, RZ, RZ ;  /* 0x000000ffff037224 */ /* 0x000fca00078e00ff */
[----:B------:R0:W-:Y:S01]  /*82c0*/  STG.E.64 desc[UR36][R16.64], R2 ;  /* 0x0000000210007986 */ /* 0x0001e2000c101b24 */
[----:B------:R-:W-:Y:S05]  /*82d0*/  BRA `(.L_x_177) ;  /* 0x0000000800e07947 */ /* 0x000fea0003800000 */
.L_x_183:
[----:B0-----:R-:W-:-:S05]  /*82e0*/  IMAD.U32 R3, R3, 0x10000, RZ ;  /* 0x0001000003037824 */ /* 0x001fca00078e00ff */
[----:B------:R-:W-:-:S04]  /*82f0*/  F2FP.F16.F32.PACK_AB R3, RZ, R3 ;  /* 0x00000003ff03723e */ /* 0x000fc800000000ff */
[----:B------:R-:W-:-:S05]  /*8300*/  PRMT R3, R3, 0x5410, RZ ;  /* 0x0000541003037816 */ /* 0x000fca00000000ff */
[----:B------:R0:W-:Y:S01]  /*8310*/  STG.E desc[UR36][R16.64], R3 ;  /* 0x0000000310007986 */ /* 0x0001e2000c101924 */
[----:B------:R-:W-:Y:S05]  /*8320*/  BRA `(.L_x_177) ;  /* 0x0000000800cc7947 */ /* 0x000fea0003800000 */
.L_x_182:
[----:B0-----:R-:W-:-:S04]  /*8330*/  IMAD.U32 R2, R3, 0x10000, RZ ;  /* 0x0001000003027824 */ /* 0x001fc800078e00ff */
[----:B------:R-:W-:-:S06]  /*8340*/  FMUL.FTZ R2, R2, 1 ;  /* 0x3f80000002027820 */ /* 0x000fcc0000410000 */
[----:B------:R-:W0:Y:S02]  /*8350*/  F2F.F64.F32 R2, R2 ;  /* 0x0000000200027310 */ /* 0x000e240000201800 */
[----:B0-----:R0:W-:Y:S01]  /*8360*/  STG.E.64 desc[UR36][R16.64], R2 ;  /* 0x0000000210007986 */ /* 0x0011e2000c101b24 */
[----:B------:R-:W-:Y:S05]  /*8370*/  BRA `(.L_x_177) ;  /* 0x0000000800b87947 */ /* 0x000fea0003800000 */
.L_x_172:
        /* <DEDUP_REMOVED lines=8> */
[----:B0-----:R-:W-:-:S05]  /*8400*/  IMAD.U32 R3, R3, 0x10000, RZ ;  /* 0x0001000003037824 */ /* 0x001fca00078e00ff */
[----:B------:R-:W-:-:S04]  /*8410*/  FSETP.NEU.FTZ.AND P0, PT, R3, RZ, PT ;  /* 0x000000ff0300720b */ /* 0x000fc80003f1d000 */
[----:B------:R-:W-:-:S05]  /*8420*/  SEL R3, RZ, 0x1, !P0 ;  /* 0x00000001ff037807 */ /* 0x000fca0004000000 */
[----:B------:R0:W-:Y:S01]  /*8430*/  STG.E.U8 desc[UR36][R16.64], R3 ;  /* 0x0000000310007986 */ /* 0x0001e2000c101124 */
[----:B------:R-:W-:Y:S05]  /*8440*/  BRA `(.L_x_177) ;  /* 0x0000000800847947 */ /* 0x000fea0003800000 */
.L_x_186:
[----:B0-----:R-:W-:Y:S01]  /*8450*/  IMAD.U32 R3, R3, 0x10000, RZ ;  /* 0x0001000003037824 */ /* 0x001fe200078e00ff */
[----:B------:R-:W-:-:S03]  /*8460*/  CS2R R6, SRZ ;  /* 0x0000000000067805 */ /* 0x000fc6000001ff00 */
[----:B------:R-:W-:-:S04]  /*8470*/  FMUL.FTZ R3, R3, 1 ;  /* 0x3f80000003037820 */ /* 0x000fc80000410000 */
[----:B------:R-:W0:Y:S02]  /*8480*/  F2F.F64.F32 R4, R3 ;  /* 0x0000000300047310 */ /* 0x000e240000201800 */
[----:B0-----:R0:W-:Y:S01]  /*8490*/  STG.E.128 desc[UR36][R16.64], R4 ;  /* 0x0000000410007986 */ /* 0x0011e2000c101d24 */
[----:B------:R-:W-:Y:S05]  /*84a0*/  BRA `(.L_x_177) ;  /* 0x00000008006c7947 */ /* 0x000fea0003800000 */
.L_x_185:
[----:B------:R-:W-:-:S13]  /*84b0*/  ISETP.NE.AND P0, PT, R5, 0xf, PT ;  /* 0x0000000f0500780c */ /* 0x000fda0003f05270 */
[----:B------:R-:W-:Y:S05]  /*84c0*/  @!P0 BRA `(.L_x_187) ;  /* 0x0000000000b48947 */ /* 0x000fea0003800000 */
[----:B------:R-:W-:-:S13]  /*84d0*/  ISETP.NE.AND P0, PT, R5, 0x17, PT ;  /* 0x000000170500780c */ /* 0x000fda0003f05270 */
[----:B------:R-:W-:Y:S05]  /*84e0*/  @!P0 BRA `(.L_x_188) ;  /* 0x0000000000548947 */ /* 0x000fea0003800000 */
[----:B------:R-:W-:-:S13]  /*84f0*/  ISETP.NE.AND P0, PT, R5, 0x18, PT ;  /* 0x000000180500780c */ /* 0x000fda0003f05270 */
[----:B------:R-:W-:Y:S05]  /*8500*/  @P0 BRA `(.L_x_176) ;  /* 0x0000000400f40947 */ /* 0x000fea0003800000 */
[----:B0-----:R-:W-:Y:S01]  /*8510*/  IMAD.U32 R5, R3, 0x10000, RZ ;  /* 0x0001000003057824 */ /* 0x001fe200078e00ff */
        /* <DEDUP_REMOVED lines=14> */
.L_x_190:
[----:B------:R-:W-:Y:S05]  /*8600*/  BSYNC B0 ;  /* 0x0000000000007941 */ /* 0x000fea0003800000 */
.L_x_189:
[----:B------:R-:W-:-:S05]  /*8610*/  LOP3.LUT R3, R0, R3, RZ, 0xfc, !PT ;  /* 0x0000000300037212 */ /* 0x000fca00078efcff */
[----:B------:R0:W-:Y:S01]  /*8620*/  STG.E.U8 desc[UR36][R16.64], R3 ;  /* 0x0000000310007986 */ /* 0x0001e2000c101124 */
[----:B------:R-:W-:Y:S05]  /*8630*/  BRA `(.L_x_177) ;  /* 0x0000000800087947 */ /* 0x000fea0003800000 */
.L_x_188:
[----:B0-----:R-:W-:Y:S01]  /*8640*/  IMAD.U32 R3, R3, 0x10000, RZ ;  /* 0x0001000003037824 */ /* 0x001fe200078e00ff */
        /* <DEDUP_REMOVED lines=12> */
.L_x_192:
[----:B------:R-:W-:Y:S01]  /*8710*/  IMAD.MOV.U32 R0, RZ, RZ, 0x7f ;  /* 0x0000007fff007424 */ /* 0x000fe200078e00ff */
[----:B------:R-:W-:-:S04]  /*8720*/  ISETP.GT.U32.AND P0, PT, R2, 0x7f800000, PT ;  /* 0x7f8000000200780c */ /* 0x000fc80003f04070 */
[----:B------:R-:W-:-:S09]  /*8730*/  SEL R0, R0, 0x7c, P0 ;  /* 0x0000007c00007807 */ /* 0x000fd20000000000 */
.L_x_193:
[----:B------:R-:W-:Y:S05]  /*8740*/  BSYNC B0 ;  /* 0x0000000000007941 */ /* 0x000fea0003800000 */
.L_x_191:
[----:B------:R-:W-:-:S04]  /*8750*/  LOP3.LUT R2, R3, 0x80000000, RZ, 0xc0, !PT ;  /* 0x8000000003027812 */ /* 0x000fc800078ec0ff */
[----:B------:R-:W-:-:S04]  /*8760*/  SHF.R.U32.HI R3, RZ, 0x18, R2 ;  /* 0x00000018ff037819 */ /* 0x000fc80000011602 */
[----:B------:R-:W-:-:S05]  /*8770*/  LOP3.LUT R3, R0, R3, RZ, 0xfc, !PT ;  /* 0x0000000300037212 */ /* 0x000fca00078efcff */
[----:B------:R0:W-:Y:S01]  /*8780*/  STG.E.U8 desc[UR36][R16.64], R3 ;  /* 0x0000000310007986 */ /* 0x0001e2000c101124 */
[----:B------:R-:W-:Y:S05]  /*8790*/  BRA `(.L_x_177) ;  /* 0x0000000400b07947 */ /* 0x000fea0003800000 */
.L_x_187:
[----:B0-----:R0:W-:Y:S01]  /*87a0*/  STG.E.U16 desc[UR36][R16.64], R3 ;  /* 0x0000000310007986 */ /* 0x0011e2000c101524 */
[----:B------:R-:W-:Y:S05]  /*87b0*/  BRA `(.L_x_177) ;  /* 0x0000000400a87947 */ /* 0x000fea0003800000 */
.L_x_184:
        /* <DEDUP_REMOVED lines=8> */
[----:B0-----:R-:W-:-:S06]  /*8840*/  IMAD.U32 R3, R3, 0x10000, RZ ;  /* 0x0001000003037824 */ /* 0x001fcc00078e00ff */
[----:B------:R-:W0:Y:S02]  /*8850*/  F2I.FTZ.U32.TRUNC.NTZ R3, R3 ;  /* 0x0000000300037305 */ /* 0x000e24000021f000 */
[----:B0-----:R0:W-:Y:S01]  /*8860*/  STG.E.U16 desc[UR36][R16.64], R3 ;  /* 0x0000000310007986 */ /* 0x0011e2000c101524 */
[----:B------:R-:W-:Y:S05]  /*8870*/  BRA `(.L_x_177) ;  /* 0x0000000400787947 */ /* 0x000fea0003800000 */
.L_x_196:
[----:B0-----:R-:W-:Y:S01]  /*8880*/  IMAD.U32 R3, R3, 0x10000, RZ ;  /* 0x0001000003037824 */ /* 0x001fe200078e00ff */
        /* <DEDUP_REMOVED lines=16> */
.L_x_199:
[----:B------:R-:W-:-:S04]  /*8990*/  LOP3.LUT R2, R3, 0x80000000, RZ, 0xc0, !PT ;  /* 0x8000000003027812 */ /* 0x000fc800078ec0ff */
[----:B------:R-:W-:-:S04]  /*89a0*/  SHF.R.U32.HI R3, RZ, 0x18, R2 ;  /* 0x00000018ff037819 */ /* 0x000fc80000011602 */
[----:B------:R-:W-:-:S04]  /*89b0*/  LOP3.LUT R0, R0, R3, RZ, 0xfc, !PT ;  /* 0x0000000300007212 */ /* 0x000fc800078efcff */
[----:B------:R-:W-:-:S07]  /*89c0*/  PRMT R8, R0, 0x7610, R8 ;  /* 0x0000761000087816 */ /* 0x000fce0000000008 */
.L_x_198:
[----:B------:R-:W-:Y:S05]  /*89d0*/  BSYNC B0 ;  /* 0x0000000000007941 */ /* 0x000fea0003800000 */
.L_x_197:
[----:B------:R0:W-:Y:S01]  /*89e0*/  STG.E.U8 desc[UR36][R16.64], R8 ;  /* 0x0000000810007986 */ /* 0x0001e2000c101124 */
[----:B------:R-:W-:Y:S05]  /*89f0*/  BRA `(.L_x_177) ;  /* 0x0000000400187947 */ /* 0x000fea0003800000 */
.L_x_195:
        /* <DEDUP_REMOVED lines=17> */
.L_x_202:
[----:B------:R-:W-:-:S04]  /*8b10*/  LOP3.LUT R2, R3, 0x80000000, RZ, 0xc0, !PT ;  /* 0x8000000003027812 */ /* 0x000fc800078ec0ff */
[----:B------:R-:W-:-:S04]  /*8b20*/  SHF.R.U32.HI R3, RZ, 0x18, R2 ;  /* 0x00000018ff037819 */ /* 0x000fc80000011602 */
[----:B------:R-:W-:-:S04]  /*8b30*/  LOP3.LUT R0, R0, R3, RZ, 0xfc, !PT ;  /* 0x0000000300007212 */ /* 0x000fc800078efcff */
[----:B------:R-:W-:-:S07]  /*8b40*/  PRMT R8, R0, 0x7610, R8 ;  /* 0x0000761000087816 */ /* 0x000fce0000000008 */
.L_x_201:
[----:B------:R-:W-:Y:S05]  /*8b50*/  BSYNC B0 ;  /* 0x0000000000007941 */ /* 0x000fea0003800000 */
.L_x_200:
[----:B------:R0:W-:Y:S01]  /*8b60*/  STG.E.U8 desc[UR36][R16.64], R8 ;  /* 0x0000000810007986 */ /* 0x0001e2000c101124 */
[----:B------:R-:W-:Y:S05]  /*8b70*/  BRA `(.L_x_177) ;  /* 0x0000000000b87947 */ /* 0x000fea0003800000 */
.L_x_194:
[----:B------:R-:W-:-:S13]  /*8b80*/  ISETP.NE.AND P0, PT, R5, 0x1c, PT ;  /* 0x0000001c0500780c */ /* 0x000fda0003f05270 */
[----:B------:R-:W-:Y:S05]  /*8b90*/  @!P0 BRA `(.L_x_203) ;  /* 0x0000000000a48947 */ /* 0x000fea0003800000 */
[----:B------:R-:W-:-:S13]  /*8ba0*/  ISETP.NE.AND P0, PT, R5, 0x1d, PT ;  /* 0x0000001d0500780c */ /* 0x000fda0003f05270 */
[----:B------:R-:W-:Y:S05]  /*8bb0*/  @!P0 BRA `(.L_x_204) ;  /* 0x00000000008c8947 */ /* 0x000fea0003800000 */
[----:B------:R-:W-:-:S13]  /*8bc0*/  ISETP.NE.AND P0, PT, R5, 0x2c, PT ;  /* 0x0000002c0500780c */ /* 0x000fda0003f05270 */
[----:B------:R-:W-:Y:S05]  /*8bd0*/  @P0 BRA `(.L_x_176) ;  /* 0x0000000000400947 */ /* 0x000fea0003800000 */
[----:B0-----:R-:W-:-:S05]  /*8be0*/  IMAD.U32 R3, R3, 0x10000, RZ ;  /* 0x0001000003037824 */ /* 0x001fca00078e00ff */
[----:B------:R-:W-:-:S04]  /*8bf0*/  SHF.R.U32.HI R4, RZ, 0x17, R3 ;  /* 0x00000017ff047819 */ /* 0x000fc80000011603 */
[----:B------:R-:W-:-:S04]  /*8c00*/  LOP3.LUT R2, R4, 0xff, RZ, 0xc0, !PT ;  /* 0x000000ff04027812 */ /* 0x000fc800078ec0ff */
[----:B------:R-:W-:-:S13]  /*8c10*/  ISETP.NE.AND P1, PT, R2, 0xff, PT ;  /* 0x000000ff0200780c */ /* 0x000fda0003f25270 */
[--C-:B------:R-:W-:Y:S02]  /*8c20*/  @P1 SHF.R.U32.HI R0, RZ, 0x16, R3.reuse ;  /* 0x00000016ff001819 */ /* 0x100fe40000011603 */
[----:B------:R-:W-:Y:S01]  /*8c30*/  @P1 LOP3.LUT P0, RZ, R2, 0x3fffff, R3, 0xf8, !PT ;  /* 0x003fffff02ff1812 */ /* 0x000fe2000780f803 */
[----:B------:R-:W-:Y:S01]  /*8c40*/  IMAD.MOV.U32 R3, RZ, RZ, 0xff ;  /* 0x000000ffff037424 */ /* 0x000fe200078e00ff */
        /* <DEDUP_REMOVED lines=9> */
.L_x_176:
[----:B------:R-:W-:Y:S01]  /*8ce0*/  MOV R0, 0x0 ;  /* 0x0000000000007802 */ /* 0x000fe20000000f00 */
[----:B------:R-:W-:Y:S01]  /*8cf0*/  ULDC.64 UR4, c[0x4][0x128] ;  /* 0x01004a0000047ab9 */ /* 0x000fe20000000a00 */
[----:B------:R-:W-:Y:S01]  /*8d00*/  ULDC.64 UR6, c[0x4][0x40] ;  /* 0x0100100000067ab9 */ /* 0x000fe20000000a00 */
[----:B------:R-:W-:Y:S01]  /*8d10*/  IMAD.U32 R4, RZ, RZ, UR4 ;  /* 0x00000004ff047e24 */ /* 0x000fe2000f8e00ff */
[----:B0-----:R0:W1:Y:S01]  /*8d20*/  LDC.64 R2, c[0x4][R0] ;  /* 0x0100000000027b82 */ /* 0x0010620000000a00 */
[----:B------:R-:W-:Y:S01]  /*8d30*/  IMAD.U32 R5, RZ, RZ, UR5 ;  /* 0x00000005ff057e24 */ /* 0x000fe2000f8e00ff */
[----:B------:R-:W-:Y:S01]  /*8d40*/  ULDC.64 UR4, c[0x4][0x130] ;  /* 0x01004c0000047ab9 */ /* 0x000fe20000000a00 */
[----:B------:R-:W-:Y:S02]  /*8d50*/  IMAD.U32 R10, RZ, RZ, UR6 ;  /* 0x00000006ff0a7e24 */ /* 0x000fe4000f8e00ff */
[----:B------:R-:W-:Y:S02]  /*8d60*/  IMAD.U32 R6, RZ, RZ, UR4 ;  /* 0x00000004ff067e24 */ /* 0x000fe4000f8e00ff */
[----:B------:R-:W-:-:S02]  /*8d70*/  IMAD.U32 R7, RZ, RZ, UR5 ;  /* 0x00000005ff077e24 */ /* 0x000fc4000f8e00ff */
[----:B------:R-:W-:Y:S02]  /*8d80*/  IMAD.U32 R11, RZ, RZ, UR7 ;  /* 0x00000007ff0b7e24 */ /* 0x000fe4000f8e00ff */
[----:B------:R-:W-:Y:S02]  /*8d90*/  IMAD.MOV.U32 R8, RZ, RZ, 0x65 ;  /* 0x00000065ff087424 */ /* 0x000fe400078e00ff */
[----:B------:R-:W-:Y:S02]  /*8da0*/  IMAD.MOV.U32 R12, RZ, RZ, 0x1 ;  /* 0x00000001ff0c7424 */ /* 0x000fe400078e00ff */
[----:B0-----:R-:W-:-:S07]  /*8db0*/  IMAD.MOV.U32 R13, RZ, RZ, RZ ;  /* 0x000000ffff0d7224 */ /* 0x001fce00078e00ff */
[----:B------:R-:W-:-:S07]  /*8dc0*/  LEPC R20, `(.L_x_205) ;  /* 0x000000001014794e */ /* 0x000fce0000000000 */
[----:B-1----:R-:W-:Y:S05]  /*8dd0*/  CALL.ABS.NOINC R2 ;  /* 0x0000000002007343 */ /* 0x002fea0003c00000 */
.L_x_205:
[----:B------:R-:W-:Y:S05]  /*8de0*/  BRA `(.L_x_177) ;  /* 0x00000000001c7947 */ /* 0x000fea0003800000 */
.L_x_204:
[----:B0-----:R-:W-:-:S06]  /*8df0*/  IMAD.U32 R3, R3, 0x10000, RZ ;  /* 0x0001000003037824 */ /* 0x001fcc00078e00ff */
[----:B------:R-:W0:Y:S02]  /*8e00*/  F2I.U64.TRUNC R2, R3 ;  /* 0x0000000300027311 */ /* 0x000e24000020d800 */
[----:B0-----:R0:W-:Y:S01]  /*8e10*/  STG.E.64 desc[UR36][R16.64], R2 ;  /* 0x0000000210007986 */ /* 0x0011e2000c101b24 */
[----:B------:R-:W-:Y:S05]  /*8e20*/  BRA `(.L_x_177) ;  /* 0x00000000000c7947 */ /* 0x000fea0003800000 */
.L_x_203:
[----:B0-----:R-:W-:-:S06]  /*8e30*/  IMAD.U32 R3, R3, 0x10000, RZ ;  /* 0x0001000003037824 */ /* 0x001fcc00078e00ff */
[----:B------:R-:W0:Y:S02]  /*8e40*/  F2I.FTZ.U32.TRUNC.NTZ R3, R3 ;  /* 0x0000000300037305 */ /* 0x000e24000021f000 */
[----:B0-----:R0:W-:Y:S02]  /*8e50*/  STG.E desc[UR36][R16.64], R3 ;  /* 0x0000000310007986 */ /* 0x0011e4000c101924 */
.L_x_177:
[----:B------:R-:W-:-:S07]  /*8e60*/  VIADD R19, R19, 0x80 ;  /* 0x0000008013137836 */ /* 0x000fce0000000000 */
.L_x_104:
[----:B------:R-:W-:Y:S05]  /*8e70*/  BSYNC B6 ;  /* 0x0000000000067941 */ /* 0x000fea0003800000 */
.L_x_103:
        /* <DEDUP_REMOVED lines=358> */
.L_x_208:
        /* <DEDUP_REMOVED lines=23> */
.L_x_212:
[----:B------:R-:W2:Y:S02]  /*a650*/  LDG.E.U8 R2, desc[UR36][R2.64] ;  /* 0x0000002402027981 */ /* 0x000ea4000c1e1100 */
[----:B--2---:R-:W-:-:S04]  /*a660*/  I2FP.F32.U32 R0, R2 ;  /* 0x0000000200007245 */ /* 0x004fc80000201000 */
[----:B------:R-:W-:-:S04]  /*a670*/  F2FP.BF16.F32.PACK_AB R0, RZ, R0 ;  /* 0x00000000ff00723e */ /* 0x000fc800000010ff */
[----:B------:R-:W-:Y:S01]  /*a680*/  PRMT R22, R0, 0x7610, R22 ;  /* 0x0000761000167816 */ /* 0x000fe20000000016 */
[----:B------:R-:W-:Y:S06]  /*a690*/  BRA `(.L_x_214) ;  /* 0x0000000c00c87947 */ /* 0x000fec0003800000 */
.L_x_211:
        /* <DEDUP_REMOVED lines=11> */
.L_x_216:
[----:B------:R-:W2:Y:S02]  /*a750*/  LDG.E R2, desc[UR36][R2.64] ;  /* 0x0000002402027981 */ /* 0x000ea4000c1e1900 */
[----:B--2---:R-:W-:-:S04]  /*a760*/  I2FP.F32.S32 R0, R2 ;  /* 0x0000000200007245 */ /* 0x004fc80000201400 */
[----:B------:R-:W-:-:S04]  /*a770*/  F2FP.BF16.F32.PACK_AB R0, RZ, R0 ;  /* 0x00000000ff00723e */ /* 0x000fc800000010ff */
[----:B------:R-:W-:Y:S01]  /*a780*/  PRMT R22, R0, 0x7610, R22 ;  /* 0x0000761000167816 */ /* 0x000fe20000000016 */
[----:B------:R-:W-:Y:S06]  /*a790*/  BRA `(.L_x_214) ;  /* 0x0000000c00887947 */ /* 0x000fec0003800000 */
.L_x_215:
[----:B------:R-:W2:Y:S02]  /*a7a0*/  LDG.E.U16 R2, desc[UR36][R2.64] ;  /* 0x0000002402027981 */ /* 0x000ea4000c1e1500 */
[----:B--2---:R-:W0:Y:S02]  /*a7b0*/  I2F.S16 R0, R2 ;  /* 0x0000000200007306 */ /* 0x004e240000101400 */
[----:B0-----:R-:W-:-:S04]  /*a7c0*/  F2FP.BF16.F32.PACK_AB R0, RZ, R0 ;  /* 0x00000000ff00723e */ /* 0x001fc800000010ff */
[----:B------:R-:W-:Y:S01]  /*a7d0*/  PRMT R22, R0, 0x7610, R22 ;  /* 0x0000761000167816 */ /* 0x000fe20000000016 */
[----:B------:R-:W-:Y:S06]  /*a7e0*/  BRA `(.L_x_214) ;  /* 0x0000000c00747947 */ /* 0x000fec0003800000 */
.L_x_210:
        /* <DEDUP_REMOVED lines=9> */
.L_x_218:
[----:B------:R-:W2:Y:S02]  /*a880*/  LDG.E.U16 R0, desc[UR36][R2.64] ;  /* 0x0000002402007981 */ /* 0x000ea4000c1e1500 */
[----:B--2---:R-:W-:-:S05]  /*a890*/  HADD2.F32 R0, -RZ, R0.H0_H0 ;  /* 0x20000000ff007230 */ /* 0x004fca0000004100 */
[----:B------:R-:W-:-:S04]  /*a8a0*/  F2FP.BF16.F32.PACK_AB R0, RZ, R0 ;  /* 0x00000000ff00723e */ /* 0x000fc800000010ff */
[----:B------:R-:W-:Y:S01]  /*a8b0*/  PRMT R22, R0, 0x7610, R22 ;  /* 0x0000761000167816 */ /* 0x000fe20000000016 */
[----:B------:R-:W-:Y:S06]  /*a8c0*/  BRA `(.L_x_214) ;  /* 0x0000000c003c7947 */ /* 0x000fec0003800000 */
.L_x_217:
        /* <DEDUP_REMOVED lines=9> */
.L_x_220:
[----:B------:R-:W2:Y:S02]  /*a960*/  LDG.E.U16 R2, desc[UR36][R2.64] ;  /* 0x0000002402027981 */ /* 0x000ea4000c1e1500 */
[----:B--2---:R-:W-:-:S05]  /*a970*/  HADD2.F32 R0, -RZ, R2.H0_H0 ;  /* 0x20000002ff007230 */ /* 0x004fca0000004100 */
[----:B------:R-:W-:-:S04]  /*a980*/  F2FP.BF16.F32.PACK_AB R0, RZ, R0 ;  /* 0x00000000ff00723e */ /* 0x000fc800000010ff */
[----:B------:R-:W-:Y:S01]  /*a990*/  PRMT R22, R0, 0x7610, R22 ;  /* 0x0000761000167816 */ /* 0x000fe20000000016 */
[----:B------:R-:W-:Y:S06]  /*a9a0*/  BRA `(.L_x_214) ;  /* 0x0000000c00047947 */ /* 0x000fec0003800000 */
.L_x_219:
        /* <DEDUP_REMOVED lines=9> */
.L_x_209:
        /* <DEDUP_REMOVED lines=14> */
.L_x_223:
        /* <DEDUP_REMOVED lines=9> */
.L_x_222:
        /* <DEDUP_REMOVED lines=28> */
.L_x_225:
        /* <DEDUP_REMOVED lines=15> */
.L_x_224:
[----:B------:R0:W5:Y:S01]  /*ae60*/  LDG.E.U16 R22, desc[UR36][R2.64] ;  /* 0x0000002402167981 */ /* 0x000162000c1e1500 */
[----:B------:R-:W-:Y:S05]  /*ae70*/  BRA `(.L_x_214) ;  /* 0x0000000400d07947 */ /* 0x000fea0003800000 */
.L_x_221:
        /* <DEDUP_REMOVED lines=13> */
.L_x_228:
        /* <DEDUP_REMOVED lines=21> */
.L_x_232:
[----:B------:R-:W-:Y:S05]  /*b0a0*/  BSYNC B1 ;  /* 0x0000000000017941 */ /* 0x000fea0003800000 */
.L_x_231:
[----:B------:R-:W-:Y:S01]  /*b0b0*/  LEA R3, R0, 0x3b800000, 0x17 ;  /* 0x3b80000000037811 */ /* 0x000fe200078eb8ff */
[----:B------:R-:W-:-:S05]  /*b0c0*/  IMAD.SHL.U32 R0, R2, 0x100000, RZ ;  /* 0x0010000002007824 */ /* 0x000fca00078e00ff */
[----:B------:R-:W-:-:S07]  /*b0d0*/  LOP3.LUT R0, R3, R0, R4, 0xfe, !PT ;  /* 0x0000000003007212 */ /* 0x000fce00078efe04 */
.L_x_230:
[----:B------:R-:W-:Y:S05]  /*b0e0*/  BSYNC B0 ;  /* 0x0000000000007941 */ /* 0x000fea0003800000 */
.L_x_229:
[----:B------:R-:W-:-:S04]  /*b0f0*/  F2FP.BF16.F32.PACK_AB R0, RZ, R0 ;  /* 0x00000000ff00723e */ /* 0x000fc800000010ff */
[----:B------:R-:W-:Y:S01]  /*b100*/  PRMT R22, R0, 0x7610, R22 ;  /* 0x0000761000167816 */ /* 0x000fe20000000016 */
[----:B------:R-:W-:Y:S06]  /*b110*/  BRA `(.L_x_214) ;  /* 0x0000000400287947 */ /* 0x000fec0003800000 */
.L_x_227:
        /* <DEDUP_REMOVED lines=21> */
.L_x_236:
[----:B------:R-:W-:Y:S05]  /*b270*/  BSYNC B1 ;  /* 0x0000000000017941 */ /* 0x000fea0003800000 */
.L_x_235:
[----:B------:R-:W-:Y:S01]  /*b280*/  LEA R3, R0, 0x37800000, 0x17 ;  /* 0x3780000000037811 */ /* 0x000fe200078eb8ff */
[----:B------:R-:W-:-:S05]  /*b290*/  IMAD.SHL.U32 R0, R2, 0x200000, RZ ;  /* 0x0020000002007824 */ /* 0x000fca00078e00ff */
[----:B------:R-:W-:-:S07]  /*b2a0*/  LOP3.LUT R0, R3, R0, R4, 0xfe, !PT ;  /* 0x0000000003007212 */ /* 0x000fce00078efe04 */
.L_x_234:
[----:B------:R-:W-:Y:S05]  /*b2b0*/  BSYNC B0 ;  /* 0x0000000000007941 */ /* 0x000fea0003800000 */
.L_x_233:
[----:B------:R-:W-:-:S04]  /*b2c0*/  F2FP.BF16.F32.PACK_AB R0, RZ, R0 ;  /* 0x00000000ff00723e */ /* 0x000fc800000010ff */
[----:B------:R-:W-:Y:S01]  /*b2d0*/  PRMT R22, R0, 0x7610, R22 ;  /* 0x0000761000167816 */ /* 0x000fe20000000016 */
[----:B------:R-:W-:Y:S06]  /*b2e0*/  BRA `(.L_x_214) ;  /* 0x0000000000b47947 */ /* 0x000fec0003800000 */
.L_x_226:
        /* <DEDUP_REMOVED lines=14> */
.L_x_240:
[----:B------:R-:W-:Y:S05]  /*b3d0*/  BSYNC B0 ;  /* 0x0000000000007941 */ /* 0x000fea0003800000 */
.L_x_239:
[----:B------:R-:W-:-:S04]  /*b3e0*/  F2FP.BF16.F32.PACK_AB R0, RZ, R0 ;  /* 0x00000000ff00723e */ /* 0x000fc800000010ff */
[----:B------:R-:W-:Y:S01]  /*b3f0*/  PRMT R22, R0, 0x7610, R22 ;  /* 0x0000761000167816 */ /* 0x000fe20000000016 */
[----:B------:R-:W-:Y:S06]  /*b400*/  BRA `(.L_x_214) ;  /* 0x00000000006c7947 */ /* 0x000fec0003800000 */
.L_x_213:
        /* <DEDUP_REMOVED lines=16> */
.L_x_241:
[----:B------:R-:W-:Y:S01]  /*b510*/  PRMT R22, RZ, 0x7610, R22 ;  /* 0x00007610ff167816 */ /* 0x000fe20000000016 */
[----:B------:R-:W-:Y:S06]  /*b520*/  BRA `(.L_x_214) ;  /* 0x0000000000247947 */ /* 0x000fec0003800000 */
.L_x_238:
[----:B------:R-:W2:Y:S02]  /*b530*/  LDG.E.64 R2, desc[UR36][R2.64] ;  /* 0x0000002402027981 */ /* 0x000ea4000c1e1b00 */
[----:B--2---:R-:W0:Y:S02]  /*b540*/  I2F.U64 R0, R2 ;  /* 0x0000000200007312 */ /* 0x004e240000301000 */
[----:B0-----:R-:W-:-:S04]  /*b550*/  F2FP.BF16.F32.PACK_AB R0, RZ, R0 ;  /* 0x00000000ff00723e */ /* 0x001fc800000010ff */
[----:B------:R-:W-:Y:S01]  /*b560*/  PRMT R22, R0, 0x7610, R22 ;  /* 0x0000761000167816 */ /* 0x000fe20000000016 */
[----:B------:R-:W-:Y:S06]  /*b570*/  BRA `(.L_x_214) ;  /* 0x0000000000107947 */ /* 0x000fec0003800000 */
.L_x_237:
[----:B------:R-:W2:Y:S02]  /*b580*/  LDG.E R2, desc[UR36][R2.64] ;  /* 0x0000002402027981 */ /* 0x000ea4000c1e1900 */
[----:B--2---:R-:W-:-:S04]  /*b590*/  I2FP.F32.U32 R0, R2 ;  /* 0x0000000200007245 */ /* 0x004fc80000201000 */
[----:B------:R-:W-:-:S04]  /*b5a0*/  F2FP.BF16.F32.PACK_AB R0, RZ, R0 ;  /* 0x00000000ff00723e */ /* 0x000fc800000010ff */
[----:B------:R-:W-:-:S07]  /*b5b0*/  PRMT R22, R0, 0x7610, R22 ;  /* 0x0000761000167816 */ /* 0x000fce0000000016 */
.L_x_214:
        /* <DEDUP_REMOVED lines=19> */
.L_x_245:
[----:B------:R-:W2:Y:S02]  /*b6f0*/  LDG.E.U8 R2, desc[UR36][R2.64] ;  /* 0x0000002402027981 */ /* 0x000ea4000c1e1100 */
[----:B--2---:R-:W-:-:S04]  /*b700*/  I2FP.F32.U32 R0, R2 ;  /* 0x0000000200007245 */ /* 0x004fc80000201000 */
[----:B------:R-:W-:Y:S01]  /*b710*/  F2FP.BF16.F32.PACK_AB R0, RZ, R0 ;  /* 0x00000000ff00723e */ /* 0x000fe200000010ff */
[----:B------:R-:W-:Y:S06]  /*b720*/  BRA `(.L_x_247) ;  /* 0x0000000c00907947 */ /* 0x000fec0003800000 */
.L_x_244:
        /* <DEDUP_REMOVED lines=10> */
.L_x_249:
[----:B------:R-:W2:Y:S02]  /*b7d0*/  LDG.E R2, desc[UR36][R2.64] ;  /* 0x0000002402027981 */ /* 0x000ea4000c1e1900 */
[----:B--2---:R-:W-:-:S04]  /*b7e0*/  I2FP.F32.S32 R0, R2 ;  /* 0x0000000200007245 */ /* 0x004fc80000201400 */
[----:B------:R-:W-:Y:S01]  /*b7f0*/  F2FP.BF16.F32.PACK_AB R0, RZ, R0 ;  /* 0x00000000ff00723e */ /* 0x000fe200000010ff */
[----:B------:R-:W-:Y:S06]  /*b800*/  BRA `(.L_x_247) ;  /* 0x0000000c00587947 */ /* 0x000fec0003800000 */
.L_x_248:
[----:B------:R-:W2:Y:S02]  /*b810*/  LDG.E.U16 R2, desc[UR36][R2.64] ;  /* 0x0000002402027981 */ /* 0x000ea4000c1e1500 */
[----:B--2---:R-:W0:Y:S02]  /*b820*/  I2F.S16 R0, R2 ;  /* 0x0000000200007306 */ /* 0x004e240000101400 */
[----:B0-----:R-:W-:Y:S01]  /*b830*/  F2FP.BF16.F32.PACK_AB R0, RZ, R0 ;  /* 0x00000000ff00723e */ /* 0x001fe200000010ff */
[----:B------:R-:W-:Y:S06]  /*b840*/  BRA `(.L_x_247) ;  /* 0x0000000c00487947 */ /* 0x000fec0003800000 */
.L_x_243:
        /* <DEDUP_REMOVED lines=9> */
.L_x_251:
[----:B------:R-:W2:Y:S02]  /*b8e0*/  LDG.E.U16 R0, desc[UR36][R2.64] ;  /* 0x0000002402007981 */ /* 0x000ea4000c1e1500 */
[----:B--2---:R-:W-:-:S05]  /*b8f0*/  HADD2.F32 R0, -RZ, R0.H0_H0 ;  /* 0x20000000ff007230 */ /* 0x004fca0000004100 */
[----:B------:R-:W-:Y:S01]  /*b900*/  F2FP.BF16.F32.PACK_AB R0, RZ, R0 ;  /* 0x00000000ff00723e */ /* 0x000fe200000010ff */
[----:B------:R-:W-:Y:S06]  /*b910*/  BRA `(.L_x_247) ;  /* 0x0000000c00147947 */ /* 0x000fec0003800000 */
.L_x_250:
        /* <DEDUP_REMOVED lines=9> */
.L_x_253:
[----:B------:R-:W2:Y:S02]  /*b9b0*/  LDG.E.U16 R2, desc[UR36][R2.64] ;  /* 0x0000002402027981 */ /* 0x000ea4000c1e1500 */
[----:B--2---:R-:W-:-:S05]  /*b9c0*/  HADD2.F32 R0, -RZ, R2.H0_H0 ;  /* 0x20000002ff007230 */ /* 0x004fca0000004100 */
[----:B------:R-:W-:Y:S01]  /*b9d0*/  F2FP.BF16.F32.PACK_AB R0, RZ, R0 ;  /* 0x00000000ff00723e */ /* 0x000fe200000010ff */
[----:B------:R-:W-:Y:S06]  /*b9e0*/  BRA `(.L_x_247) ;  /* 0x0000000800e07947 */ /* 0x000fec0003800000 */
.L_x_252:
        /* <DEDUP_REMOVED lines=8> */
.L_x_242:
        /* <DEDUP_REMOVED lines=13> */
.L_x_256:
        /* <DEDUP_REMOVED lines=8> */
.L_x_255:
        /* <DEDUP_REMOVED lines=28> */
.L_x_258:
        /* <DEDUP_REMOVED lines=15> */
.L_x_257:
[----:B------:R0:W5:Y:S01]  /*be70*/  LDG.E.U16 R0, desc[UR36][R2.64] ;  /* 0x0000002402007981 */ /* 0x000162000c1e1500 */
[----:B------:R-:W-:Y:S05]  /*be80*/  BRA `(.L_x_247) ;  /* 0x0000000400b87947 */ /* 0x000fea0003800000 */
.L_x_254:
        /* <DEDUP_REMOVED lines=12> */
.L_x_261:
        /* <DEDUP_REMOVED lines=21> */
.L_x_265:
[----:B------:R-:W-:Y:S05]  /*c0a0*/  BSYNC B1 ;  /* 0x0000000000017941 */ /* 0x000fea0003800000 */
.L_x_264:
[----:B------:R-:W-:Y:S01]  /*c0b0*/  LEA R3, R0, 0x3b800000, 0x17 ;  /* 0x3b80000000037811 */ /* 0x000fe200078eb8ff */
[----:B------:R-:W-:-:S05]  /*c0c0*/  IMAD.SHL.U32 R0, R2, 0x100000, RZ ;  /* 0x0010000002007824 */ /* 0x000fca00078e00ff */
[----:B------:R-:W-:-:S07]  /*c0d0*/  LOP3.LUT R0, R3, R0, R4, 0xfe, !PT ;  /* 0x0000000003007212 */ /* 0x000fce00078efe04 */
.L_x_263:
[----:B------:R-:W-:Y:S05]  /*c0e0*/  BSYNC B0 ;  /* 0x0000000000007941 */ /* 0x000fea0003800000 */
.L_x_262:
[----:B------:R-:W-:Y:S01]  /*c0f0*/  F2FP.BF16.F32.PACK_AB R0, RZ, R0 ;  /* 0x00000000ff00723e */ /* 0x000fe200000010ff */
[----:B------:R-:W-:Y:S06]  /*c100*/  BRA `(.L_x_247) ;  /* 0x0000000400187947 */ /* 0x000fec0003800000 */
.L_x_260:
        /* <DEDUP_REMOVED lines=21> */
.L_x_269:
[----:B------:R-:W-:Y:S05]  /*c260*/  BSYNC B1 ;  /* 0x0000000000017941 */ /* 0x000fea0003800000 */
.L_x_268:
[----:B------:R-:W-:Y:S01]  /*c270*/  LEA R3, R0, 0x37800000, 0x17 ;  /* 0x3780000000037811 */ /* 0x000fe200078eb8ff */
[----:B------:R-:W-:-:S05]  /*c280*/  IMAD.SHL.U32 R0, R2, 0x200000, RZ ;  /* 0x0020000002007824 */ /* 0x000fca00078e00ff */
[----:B------:R-:W-:-:S07]  /*c290*/  LOP3.LUT R0, R3, R0, R4, 0xfe, !PT ;  /* 0x0000000003007212 */ /* 0x000fce00078efe04 */
.L_x_267:
[----:B------:R-:W-:Y:S05]  /*c2a0*/  BSYNC B0 ;  /* 0x0000000000007941 */ /* 0x000fea0003800000 */
.L_x_266:
[----:B------:R-:W-:Y:S01]  /*c2b0*/  F2FP.BF16.F32.PACK_AB R0, RZ, R0 ;  /* 0x00000000ff00723e */ /* 0x000fe200000010ff */
[----:B------:R-:W-:Y:S06]  /*c2c0*/  BRA `(.L_x_247) ;  /* 0x0000000000a87947 */ /* 0x000fec0003800000 */
.L_x_259:
        /* <DEDUP_REMOVED lines=14> */
.L_x_273:
[----:B------:R-:W-:Y:S05]  /*c3b0*/  BSYNC B0 ;  /* 0x0000000000007941 */ /* 0x000fea0003800000 */
.L_x_272:
[----:B------:R-:W-:Y:S01]  /*c3c0*/  F2FP.BF16.F32.PACK_AB R0, RZ, R0 ;  /* 0x00000000ff00723e */ /* 0x000fe200000010ff */
[----:B------:R-:W-:Y:S06]  /*c3d0*/  BRA `(.L_x_247) ;  /* 0x0000000000647947 */ /* 0x000fec0003800000 */
.L_x_246:
        /* <DEDUP_REMOVED lines=16> */
.L_x_274:
[----:B------:R-:W-:Y:S01]  /*c4e0*/  PRMT R0, RZ, 0x7610, R0 ;  /* 0x00007610ff007816 */ /* 0x000fe20000000000 */
[----:B------:R-:W-:Y:S06]  /*c4f0*/  BRA `(.L_x_247) ;  /* 0x00000000001c7947 */ /* 0x000fec0003800000 */
.L_x_271:
[----:B------:R-:W2:Y:S02]  /*c500*/  LDG.E.64 R2, desc[UR36][R2.64] ;  /* 0x0000002402027981 */ /* 0x000ea4000c1e1b00 */
[----:B--2---:R-:W0:Y:S02]  /*c510*/  I2F.U64 R0, R2 ;  /* 0x0000000200007312 */ /* 0x004e240000301000 */
[----:B0-----:R-:W-:Y:S01]  /*c520*/  F2FP.BF16.F32.PACK_AB R0, RZ, R0 ;  /* 0x00000000ff00723e */ /* 0x001fe200000010ff */
[----:B------:R-:W-:Y:S06]  /*c530*/  BRA `(.L_x_247) ;  /* 0x00000000000c7947 */ /* 0x000fec0003800000 */
.L_x_270:
[----:B------:R-:W2:Y:S02]  /*c540*/  LDG.E R2, desc[UR36][R2.64] ;  /* 0x0000002402027981 */ /* 0x000ea4000c1e1900 */
[----:B--2---:R-:W-:-:S04]  /*c550*/  I2FP.F32.U32 R0, R2 ;  /* 0x0000000200007245 */ /* 0x004fc80000201000 */
[----:B------:R-:W-:-:S07]  /*c560*/  F2FP.BF16.F32.PACK_AB R0, RZ, R0 ;  /* 0x00000000ff00723e */ /* 0x000fce00000010ff */
.L_x_247:
        /* <DEDUP_REMOVED lines=26> */
.L_x_278:
[----:B0-----:R-:W-:-:S06]  /*c710*/  IMAD.U32 R3, R3, 0x10000, RZ ;  /* 0x0001000003037824 */ /* 0x001fcc00078e00ff */
[----:B------:R-:W0:Y:S02]  /*c720*/  F2I.S64.TRUNC R2, R3 ;  /* 0x0000000300027311 */ /* 0x000e24000020d900 */
[----:B0-----:R0:W-:Y:S01]  /*c730*/  STG.E.U8 desc[UR36][R16.64], R2 ;  /* 0x0000000210007986 */ /* 0x0011e2000c101124 */
[----:B------:R-:W-:Y:S05]  /*c740*/  BRA `(.L_x_280) ;  /* 0x0000000c00847947 */ /* 0x000fea0003800000 */
.L_x_277:
        /* <DEDUP_REMOVED lines=10> */
.L_x_282:
[----:B0-----:R-:W-:-:S06]  /*c7f0*/  IMAD.U32 R3, R3, 0x10000, RZ ;  /* 0x0001000003037824 */ /* 0x001fcc00078e00ff */
[----:B------:R-:W0:Y:S02]  /*c800*/  F2I.FTZ.TRUNC.NTZ R3, R3 ;  /* 0x0000000300037305 */ /* 0x000e24000021f100 */
[----:B0-----:R0:W-:Y:S01]  /*c810*/  STG.E desc[UR36][R16.64], R3 ;  /* 0x0000000310007986 */ /* 0x0011e2000c101924 */
[----:B------:R-:W-:Y:S05]  /*c820*/  BRA `(.L_x_280) ;  /* 0x0000000c004c7947 */ /* 0x000fea0003800000 */
.L_x_281:
[----:B0-----:R-:W-:-:S06]  /*c830*/  IMAD.U32 R3, R3, 0x10000, RZ ;  /* 0x0001000003037824 */ /* 0x001fcc00078e00ff */
[----:B------:R-:W0:Y:S02]  /*c840*/  F2I.FTZ.TRUNC.NTZ R3, R3 ;  /* 0x0000000300037305 */ /* 0x000e24000021f100 */
[----:B0-----:R0:W-:Y:S01]  /*c850*/  STG.E.U16 desc[UR36][R16.64], R3 ;  /* 0x0000000310007986 */ /* 0x0011e2000c101524 */
[----:B------:R-:W-:Y:S05]  /*c860*/  BRA `(.L_x_280) ;  /* 0x0000000c003c7947 */ /* 0x000fea0003800000 */
.L_x_276:
        /* <DEDUP_REMOVED lines=9> */
.L_x_284:
[----:B0-----:R-:W-:-:S05]  /*c900*/  IMAD.U32 R0, R3, 0x10000, RZ ;  /* 0x0001000003007824 */ /* 0x001fca00078e00ff */
[----:B------:R-:W-:-:S05]  /*c910*/  F2FP.F16.F32.PACK_AB R0, RZ, R0 ;  /* 0x00000000ff00723e */ /* 0x000fca00000000ff */
[----:B------:R0:W-:Y:S01]  /*c920*/  STG.E.U16 desc[UR36][R16.64], R0 ;  /* 0x0000000010007986 */ /* 0x0001e2000c101524 */
[----:B------:R-:W-:Y:S05]  /*c930*/  BRA `(.L_x_280) ;  /* 0x0000000c00087947 */ /* 0x000fea0003800000 */
.L_x_283:
        /* <DEDUP_REMOVED lines=10> */
.L_x_286:
[----:B0-----:R-:W-:-:S05]  /*c9e0*/  IMAD.U32 R3, R3, 0x10000, RZ ;  /* 0x0001000003037824 */ /* 0x001fca00078e00ff */
[----:B------:R-:W-:-:S04]  /*c9f0*/  F2FP.F16.F32.PACK_AB R3, RZ, R3 ;  /* 0x00000003ff03723e */ /* 0x000fc800000000ff */
[----:B------:R-:W-:-:S05]  /*ca00*/  PRMT R3, R3, 0x5410, RZ ;  /* 0x0000541003037816 */ /* 0x000fca00000000ff */
[----:B------:R0:W-:Y:S01]  /*ca10*/  STG.E desc[UR36][R16.64], R3 ;  /* 0x0000000310007986 */ /* 0x0001e2000c101924 */
[----:B------:R-:W-:Y:S05]  /*ca20*/  BRA `(.L_x_280) ;  /* 0x0000000800cc7947 */ /* 0x000fea0003800000 */
.L_x_285:
[----:B0-----:R-:W-:-:S04]  /*ca30*/  IMAD.U32 R2, R3, 0x10000, RZ ;  /* 0x0001000003027824 */ /* 0x001fc800078e00ff */
[----:B------:R-:W-:-:S06]  /*ca40*/  FMUL.FTZ R2, R2, 1 ;  /* 0x3f80000002027820 */ /* 0x000fcc0000410000 */
[----:B------:R-:W0:Y:S02]  /*ca50*/  F2F.F64.F32 R2, R2 ;  /* 0x0000000200027310 */ /* 0x000e240000201800 */
[----:B0-----:R0:W-:Y:S01]  /*ca60*/  STG.E.64 desc[UR36][R16.64], R2 ;  /* 0x0000000210007986 */ /* 0x0011e2000c101b24 */
[----:B------:R-:W-:Y:S05]  /*ca70*/  BRA `(.L_x_280) ;  /* 0x0000000800b87947 */ /* 0x000fea0003800000 */
.L_x_275:
        /* <DEDUP_REMOVED lines=13> */
.L_x_289:
[----:B0-----:R-:W-:Y:S01]  /*cb50*/  IMAD.U32 R3, R3, 0x10000, RZ ;  /* 0x0001000003037824 */ /* 0x001fe200078e00ff */
[----:B------:R-:W-:-:S03]  /*cb60*/  CS2R R6, SRZ ;  /* 0x0000000000067805 */ /* 0x000fc6000001ff00 */
[----:B------:R-:W-:-:S04]  /*cb70*/  FMUL.FTZ R3, R3, 1 ;  /* 0x3f80000003037820 */ /* 0x000fc80000410000 */
[----:B------:R-:W0:Y:S02]  /*cb80*/  F2F.F64.F32 R4, R3 ;  /* 0x0000000300047310 */ /* 0x000e240000201800 */
[----:B0-----:R0:W-:Y:S01]  /*cb90*/  STG.E.128 desc[UR36][R16.64], R4 ;  /* 0x0000000410007986 */ /* 0x0011e2000c101d24 */
[----:B------:R-:W-:Y:S05]  /*cba0*/  BRA `(.L_x_280) ;  /* 0x00000008006c7947 */ /* 0x000fea0003800000 */
.L_x_288:
        /* <DEDUP_REMOVED lines=21> */
.L_x_293:
[----:B------:R-:W-:Y:S05]  /*cd00*/  BSYNC B0 ;  /* 0x0000000000007941 */ /* 0x000fea0003800000 */
.L_x_292:
[----:B------:R-:W-:-:S05]  /*cd10*/  LOP3.LUT R3, R0, R3, RZ, 0xfc, !PT ;  /* 0x0000000300037212 */ /* 0x000fca00078efcff */
[----:B------:R0:W-:Y:S01]  /*cd20*/  STG.E.U8 desc[UR36][R16.64], R3 ;  /* 0x0000000310007986 */ /* 0x0001e2000c101124 */
[----:B------:R-:W-:Y:S05]  /*cd30*/  BRA `(.L_x_280) ;  /* 0x0000000800087947 */ /* 0x000fea0003800000 */
.L_x_291:
        /* <DEDUP_REMOVED lines=13> */
.L_x_295:
[----:B------:R-:W-:Y:S01]  /*ce10*/  IMAD.MOV.U32 R0, RZ, RZ, 0x7f ;  /* 0x0000007fff007424 */ /* 0x000fe200078e00ff */
[----:B------:R-:W-:-:S04]  /*ce20*/  ISETP.GT.U32.AND P0, PT, R2, 0x7f800000, PT ;  /* 0x7f8000000200780c */ /* 0x000fc80003f04070 */
[----:B------:R-:W-:-:S09]  /*ce30*/  SEL R0, R0, 0x7c, P0 ;  /* 0x0000007c00007807 */ /* 0x000fd20000000000 */
.L_x_296:
[----:B------:R-:W-:Y:S05]  /*ce40*/  BSYNC B0 ;  /* 0x0000000000007941 */ /* 0x000fea0003800000 */
.L_x_294:
[----:B------:R-:W-:-:S04]  /*ce50*/  LOP3.LUT R2, R3, 0x80000000, RZ, 0xc0, !PT ;  /* 0x8000000003027812 */ /* 0x000fc800078ec0ff */
[----:B------:R-:W-:-:S04]  /*ce60*/  SHF.R.U32.HI R3, RZ, 0x18, R2 ;  /* 0x00000018ff037819 */ /* 0x000fc80000011602 */
[----:B------:R-:W-:-:S05]  /*ce70*/  LOP3.LUT R3, R0, R3, RZ, 0xfc, !PT ;  /* 0x0000000300037212 */ /* 0x000fca00078efcff */
[----:B------:R0:W-:Y:S01]  /*ce80*/  STG.E.U8 desc[UR36][R16.64], R3 ;  /* 0x0000000310007986 */ /* 0x0001e2000c101124 */
[----:B------:R-:W-:Y:S05]  /*ce90*/  BRA `(.L_x_280) ;  /* 0x0000000400b07947 */ /* 0x000fea0003800000 */
.L_x_290:
[----:B0-----:R0:W-:Y:S01]  /*cea0*/  STG.E.U16 desc[UR36][R16.64], R3 ;  /* 0x0000000310007986 */ /* 0x0011e2000c101524 */
[----:B------:R-:W-:Y:S05]  /*ceb0*/  BRA `(.L_x_280) ;  /* 0x0000000400a87947 */ /* 0x000fea0003800000 */
.L_x_287:
        /* <DEDUP_REMOVED lines=12> */
.L_x_299:
        /* <DEDUP_REMOVED lines=17> */
.L_x_302:
[----:B------:R-:W-:-:S04]  /*d090*/  LOP3.LUT R2, R3, 0x80000000, RZ, 0xc0, !PT ;  /* 0x8000000003027812 */ /* 0x000fc800078ec0ff */
[----:B------:R-:W-:-:S04]  /*d0a0*/  SHF.R.U32.HI R3, RZ, 0x18, R2 ;  /* 0x00000018ff037819 */ /* 0x000fc80000011602 */
[----:B------:R-:W-:-:S04]  /*d0b0*/  LOP3.LUT R0, R0, R3, RZ, 0xfc, !PT ;  /* 0x0000000300007212 */ /* 0x000fc800078efcff */
[----:B------:R-:W-:-:S07]  /*d0c0*/  PRMT R8, R0, 0x7610, R8 ;  /* 0x0000761000087816 */ /* 0x000fce0000000008 */
.L_x_301:
[----:B------:R-:W-:Y:S05]  /*d0d0*/  BSYNC B0 ;  /* 0x0000000000007941 */ /* 0x000fea0003800000 */
.L_x_300:
[----:B------:R3:W-:Y:S01]  /*d0e0*/  STG.E.U8 desc[UR36][R16.64], R8 ;  /* 0x0000000810007986 */ /* 0x0007e2000c101124 */
[----:B------:R-:W-:Y:S05]  /*d0f0*/  BRA `(.L_x_280) ;  /* 0x0000000400187947 */ /* 0x000fea0003800000 */
.L_x_298:
        /* <DEDUP_REMOVED lines=17> */
.L_x_305:
[----:B------:R-:W-:-:S04]  /*d210*/  LOP3.LUT R2, R3, 0x80000000, RZ, 0xc0, !PT ;  /* 0x8000000003027812 */ /* 0x000fc800078ec0ff */
[----:B------:R-:W-:-:S04]  /*d220*/  SHF.R.U32.HI R3, RZ, 0x18, R2 ;  /* 0x00000018ff037819 */ /* 0x000fc80000011602 */
[----:B------:R-:W-:-:S04]  /*d230*/  LOP3.LUT R0, R0, R3, RZ, 0xfc, !PT ;  /* 0x0000000300007212 */ /* 0x000fc800078efcff */
[----:B------:R-:W-:-:S07]  /*d240*/  PRMT R8, R0, 0x7610, R8 ;  /* 0x0000761000087816 */ /* 0x000fce0000000008 */
.L_x_304:
[----:B------:R-:W-:Y:S05]  /*d250*/  BSYNC B0 ;  /* 0x0000000000007941 */ /* 0x000fea0003800000 */
.L_x_303:
[----:B------:R0:W-:Y:S01]  /*d260*/  STG.E.U8 desc[UR36][R16.64], R8 ;  /* 0x0000000810007986 */ /* 0x0001e2000c101124 */
[----:B------:R-:W-:Y:S05]  /*d270*/  BRA `(.L_x_280) ;  /* 0x0000000000b87947 */ /* 0x000fea0003800000 */
.L_x_297:
        /* <DEDUP_REMOVED lines=22> */
.L_x_279:
        /* <DEDUP_REMOVED lines=16> */
.L_x_308:
[----:B------:R-:W-:Y:S05]  /*d4e0*/  BRA `(.L_x_280) ;  /* 0x00000000001c7947 */ /* 0x000fea0003800000 */
.L_x_307:
[----:B0-----:R-:W-:-:S06]  /*d4f0*/  IMAD.U32 R3, R3, 0x10000, RZ ;  /* 0x0001000003037824 */ /* 0x001fcc00078e00ff */
[----:B------:R-:W0:Y:S02]  /*d500*/  F2I.U64.TRUNC R2, R3 ;  /* 0x0000000300027311 */ /* 0x000e24000020d800 */
[----:B0-----:R1:W-:Y:S01]  /*d510*/  STG.E.64 desc[UR36][R16.64], R2 ;  /* 0x0000000210007986 */ /* 0x0013e2000c101b24 */
[----:B------:R-:W-:Y:S05]  /*d520*/  BRA `(.L_x_280) ;  /* 0x00000000000c7947 */ /* 0x000fea0003800000 */
.L_x_306:
[----:B0-----:R-:W-:-:S06]  /*d530*/  IMAD.U32 R3, R3, 0x10000, RZ ;  /* 0x0001000003037824 */ /* 0x001fcc00078e00ff */
[----:B------:R-:W0:Y:S02]  /*d540*/  F2I.FTZ.U32.TRUNC.NTZ R3, R3 ;  /* 0x0000000300037305 */ /* 0x000e24000021f000 */
[----:B0-----:R0:W-:Y:S02]  /*d550*/  STG.E desc[UR36][R16.64], R3 ;  /* 0x0000000310007986 */ /* 0x0011e4000c101924 */
.L_x_280:
[----:B------:R-:W-:-:S07]  /*d560*/  VIADD R19, R19, 0x80 ;  /* 0x0000008013137836 */ /* 0x000fce0000000000 */
.L_x_207:
[----:B------:R-:W-:Y:S05]  /*d570*/  BSYNC B6 ;  /* 0x0000000000067941 */ /* 0x000fea0003800000 */
.L_x_206:
[----:B------:R-:W-:Y:S02]  /*d580*/  ULDC UR4, c[0x0][0x210] ;  /* 0x0000840000047ab9 */ /* 0x000fe40000000800 */
[----:B------:R-:W-:-:S13]  /*d590*/  ISETP.GE.AND P0, PT, R19, UR4, PT ;  /* 0x0000000413007c0c */ /* 0x000fda000bf06270 */
[----:B------:R-:W-:Y:S05]  /*d5a0*/  @P0 EXIT ;  /* 0x000000000000094d */ /* 0x000fea0003800000 */
        /* <DEDUP_REMOVED lines=354> */
.L_x_309:
        /* <DEDUP_REMOVED lines=23> */
.L_x_313:
[----:B------:R-:W2:Y:S02]  /*ed40*/  LDG.E.U8 R2, desc[UR36][R2.64] ;  /* 0x0000002402027981 */ /* 0x000ea4000c1e1100 */
[----:B--2---:R-:W-:-:S04]  /*ed50*/  I2FP.F32.U32 R0, R2 ;  /* 0x0000000200007245 */ /* 0x004fc80000201000 */
[----:B------:R-:W-:-:S04]  /*ed60*/  F2FP.BF16.F32.PACK_AB R0, RZ, R0 ;  /* 0x00000000ff00723e */ /* 0x000fc800000010ff */
[----:B------:R-:W-:Y:S01]  /*ed70*/  PRMT R19, R0, 0x7610, R19 ;  /* 0x0000761000137816 */ /* 0x000fe20000000013 */
[----:B------:R-:W-:Y:S06]  /*ed80*/  BRA `(.L_x_315) ;  /* 0x0000000c00c87947 */ /* 0x000fec0003800000 */
.L_x_312:
        /* <DEDUP_REMOVED lines=11> */
.L_x_317:
[----:B------:R-:W2:Y:S02]  /*ee40*/  LDG.E R2, desc[UR36][R2.64] ;  /* 0x0000002402027981 */ /* 0x000ea4000c1e1900 */
[----:B--2---:R-:W-:-:S04]  /*ee50*/  I2FP.F32.S32 R0, R2 ;  /* 0x0000000200007245 */ /* 0x004fc80000201400 */
[----:B------:R-:W-:-:S04]  /*ee60*/  F2FP.BF16.F32.PACK_AB R0, RZ, R0 ;  /* 0x00000000ff00723e */ /* 0x000fc800000010ff */
[----:B------:R-:W-:Y:S01]  /*ee70*/  PRMT R19, R0, 0x7610, R19 ;  /* 0x0000761000137816 */ /* 0x000fe20000000013 */
[----:B------:R-:W-:Y:S06]  /*ee80*/  BRA `(.L_x_315) ;  /* 0x0000000c00887947 */ /* 0x000fec0003800000 */
.L_x_316:
[----:B------:R-:W2:Y:S02]  /*ee90*/  LDG.E.U16 R2, desc[UR36][R2.64] ;  /* 0x0000002402027981 */ /* 0x000ea4000c1e1500 */
[----:B--2---:R-:W0:Y:S02]  /*eea0*/  I2F.S16 R0, R2 ;  /* 0x0000000200007306 */ /* 0x004e240000101400 */
[----:B0-----:R-:W-:-:S04]  /*eeb0*/  F2FP.BF16.F32.PACK_AB R0, RZ, R0 ;  /* 0x00000000ff00723e */ /* 0x001fc800000010ff */
[----:B------:R-:W-:Y:S01]  /*eec0*/  PRMT R19, R0, 0x7610, R19 ;  /* 0x0000761000137816 */ /* 0x000fe20000000013 */
[----:B------:R-:W-:Y:S06]  /*eed0*/  BRA `(.L_x_315) ;  /* 0x0000000c00747947 */ /* 0x000fec0003800000 */
.L_x_311:
        /* <DEDUP_REMOVED lines=9> */
.L_x_319:
[----:B------:R-:W2:Y:S02]  /*ef70*/  LDG.E.U16 R0, desc[UR36][R2.64] ;  /* 0x0000002402007981 */ /* 0x000ea4000c1e1500 */
[----:B--2---:R-:W-:-:S05]  /*ef80*/  HADD2.F32 R0, -RZ, R0.H0_H0 ;  /* 0x20000000ff007230 */ /* 0x004fca0000004100 */
[----:B------:R-:W-:-:S04]  /*ef90*/  F2FP.BF16.F32.PACK_AB R0, RZ, R0 ;  /* 0x00000000ff00723e */ /* 0x000fc800000010ff */
[----:B------:R-:W-:Y:S01]  /*efa0*/  PRMT R19, R0, 0x7610, R19 ;  /* 0x0000761000137816 */ /* 0x000fe20000000013 */
[----:B------:R-:W-:Y:S06]  /*efb0*/  BRA `(.L_x_315) ;  /* 0x0000000c003c7947 */ /* 0x000fec0003800000 */
.L_x_318:
        /* <DEDUP_REMOVED lines=9> */
.L_x_321:
[----:B------:R-:W2:Y:S02]  /*f050*/  LDG.E.U16 R2, desc[UR36][R2.64] ;  /* 0x0000002402027981 */ /* 0x000ea4000c1e1500 */
[----:B--2---:R-:W-:-:S05]  /*f060*/  HADD2.F32 R0, -RZ, R2.H0_H0 ;  /* 0x20000002ff007230 */ /* 0x004fca0000004100 */
[----:B------:R-:W-:-:S04]  /*f070*/  F2FP.BF16.F32.PACK_AB R0, RZ, R0 ;  /* 0x00000000ff00723e */ /* 0x000fc800000010ff */
[----:B------:R-:W-:Y:S01]  /*f080*/  PRMT R19, R0, 0x7610, R19 ;  /* 0x0000761000137816 */ /* 0x000fe20000000013 */
[----:B------:R-:W-:Y:S06]  /*f090*/  BRA `(.L_x_315) ;  /* 0x0000000c00047947 */ /* 0x000fec0003800000 */
.L_x_320:
        /* <DEDUP_REMOVED lines=9> */
.L_x_310:
        /* <DEDUP_REMOVED lines=14> */
.L_x_324:
        /* <DEDUP_REMOVED lines=9> */
.L_x_323:
        /* <DEDUP_REMOVED lines=28> */
.L_x_326:
        /* <DEDUP_REMOVED lines=15> */
.L_x_325:
[----:B------:R0:W5:Y:S01]  /*f550*/  LDG.E.U16 R19, desc[UR36][R2.64] ;  /* 0x0000002402137981 */ /* 0x000162000c1e1500 */
[----:B------:R-:W-:Y:S05]  /*f560*/  BRA `(.L_x_315) ;  /* 0x0000000400d07947 */ /* 0x000fea0003800000 */
.L_x_322:
        /* <DEDUP_REMOVED lines=13> */
.L_x_329:
        /* <DEDUP_REMOVED lines=21> */
.L_x_333:
[----:B------:R-:W-:Y:S05]  /*f790*/  BSYNC B1 ;  /* 0x0000000000017941 */ /* 0x000fea0003800000 */
.L_x_332:
[----:B------:R-:W-:Y:S01]  /*f7a0*/  LEA R3, R0, 0x3b800000, 0x17 ;  /* 0x3b80000000037811 */ /* 0x000fe200078eb8ff */
[----:B------:R-:W-:-:S05]  /*f7b0*/  IMAD.SHL.U32 R0, R2, 0x100000, RZ ;  /* 0x0010000002007824 */ /* 0x000fca00078e00ff */
[----:B------:R-:W-:-:S07]  /*f7c0*/  LOP3.LUT R0, R3, R0, R4, 0xfe, !PT ;  /* 0x0000000003007212 */ /* 0x000fce00078efe04 */
.L_x_331:
[----:B------:R-:W-:Y:S05]  /*f7d0*/  BSYNC B0 ;  /* 0x0000000000007941 */ /* 0x000fea0003800000 */
.L_x_330:
[----:B------:R-:W-:-:S04]  /*f7e0*/  F2FP.BF16.F32.PACK_AB R0, RZ, R0 ;  /* 0x00000000ff00723e */ /* 0x000fc800000010ff */
[----:B------:R-:W-:Y:S01]  /*f7f0*/  PRMT R19, R0, 0x7610, R19 ;  /* 0x0000761000137816 */ /* 0x000fe20000000013 */
[----:B------:R-:W-:Y:S06]  /*f800*/  BRA `(.L_x_315) ;  /* 0x0000000400287947 */ /* 0x000fec0003800000 */
.L_x_328:
        /* <DEDUP_REMOVED lines=21> */
.L_x_337:
[----:B------:R-:W-:Y:S05]  /*f960*/  BSYNC B1 ;  /* 0x0000000000017941 */ /* 0x000fea0003800000 */
.L_x_336:
[----:B------:R-:W-:Y:S01]  /*f970*/  LEA R3, R0, 0x37800000, 0x17 ;  /* 0x3780000000037811 */ /* 0x000fe200078eb8ff */
[----:B------:R-:W-:-:S05]  /*f980*/  IMAD.SHL.U32 R0, R2, 0x200000, RZ ;  /* 0x0020000002007824 */ /* 0x000fca00078e00ff */
[----:B------:R-:W-:-:S07]  /*f990*/  LOP3.LUT R0, R3, R0, R4, 0xfe, !PT ;  /* 0x0000000003007212 */ /* 0x000fce00078efe04 */
.L_x_335:
[----:B------:R-:W-:Y:S05]  /*f9a0*/  BSYNC B0 ;  /* 0x0000000000007941 */ /* 0x000fea0003800000 */
.L_x_334:
[----:B------:R-:W-:-:S04]  /*f9b0*/  F2FP.BF16.F32.PACK_AB R0, RZ, R0 ;  /* 0x00000000ff00723e */ /* 0x000fc800000010ff */
[----:B------:R-:W-:Y:S01]  /*f9c0*/  PRMT R19, R0, 0x7610, R19 ;  /* 0x0000761000137816 */ /* 0x000fe20000000013 */
[----:B------:R-:W-:Y:S06]  /*f9d0*/  BRA `(.L_x_315) ;  /* 0x0000000000b47947 */ /* 0x000fec0003800000 */
.L_x_327:
        /* <DEDUP_REMOVED lines=14> */
.L_x_341:
[----:B------:R-:W-:Y:S05]  /*fac0*/  BSYNC B0 ;  /* 0x0000000000007941 */ /* 0x000fea0003800000 */
.L_x_340:
[----:B------:R-:W-:-:S04]  /*fad0*/  F2FP.BF16.F32.PACK_AB R0, RZ, R0 ;  /* 0x00000000ff00723e */ /* 0x000fc800000010ff */
[----:B------:R-:W-:Y:S01]  /*fae0*/  PRMT R19, R0, 0x7610, R19 ;  /* 0x0000761000137816 */ /* 0x000fe20000000013 */
[----:B------:R-:W-:Y:S06]  /*faf0*/  BRA `(.L_x_315) ;  /* 0x00000000006c7947 */ /* 0x000fec0003800000 */
.L_x_314:
        /* <DEDUP_REMOVED lines=16> */
.L_x_342:
[----:B------:R-:W-:Y:S01]  /*fc00*/  PRMT R19, RZ, 0x7610, R19 ;  /* 0x00007610ff137816 */ /* 0x000fe20000000013 */
[----:B------:R-:W-:Y:S06]  /*fc10*/  BRA `(.L_x_315) ;  /* 0x0000000000247947 */ /* 0x000fec0003800000 */
.L_x_339:
[----:B------:R-:W2:Y:S02]  /*fc20*/  LDG.E.64 R2, desc[UR36][R2.64] ;  /* 0x0000002402027981 */ /* 0x000ea4000c1e1b00 */
[----:B--2---:R-:W0:Y:S02]  /*fc30*/  I2F.U64 R0, R2 ;  /* 0x0000000200007312 */ /* 0x004e240000301000 */
[----:B0-----:R-:W-:-:S04]  /*fc40*/  F2FP.BF16.F32.PACK_AB R0, RZ, R0 ;  /* 0x00000000ff00723e */ /* 0x001fc800000010ff */
[----:B------:R-:W-:Y:S01]  /*fc50*/  PRMT R19, R0, 0x7610, R19 ;  /* 0x0000761000137816 */ /* 0x000fe20000000013 */
[----:B------:R-:W-:Y:S06]  /*fc60*/  BRA `(.L_x_315) ;  /* 0x0000000000107947 */ /* 0x000fec0003800000 */
.L_x_338:
[----:B------:R-:W2:Y:S02]  /*fc70*/  LDG.E R2, desc[UR36][R2.64] ;  /* 0x0000002402027981 */ /* 0x000ea4000c1e1900 */
[----:B--2---:R-:W-:-:S04]  /*fc80*/  I2FP.F32.U32 R0, R2 ;  /* 0x0000000200007245 */ /* 0x004fc80000201000 */
[----:B------:R-:W-:-:S04]  /*fc90*/  F2FP.BF16.F32.PACK_AB R0, RZ, R0 ;  /* 0x00000000ff00723e */ /* 0x000fc800000010ff */
[----:B------:R-:W-:-:S07]  /*fca0*/  PRMT R19, R0, 0x7610, R19 ;  /* 0x0000761000137816 */ /* 0x000fce0000000013 */
.L_x_315:
        /* <DEDUP_REMOVED lines=19> */
.L_x_346:
[----:B------:R-:W2:Y:S02]  /*fde0*/  LDG.E.U8 R2, desc[UR36][R2.64] ;  /* 0x0000002402027981 */ /* 0x000ea4000c1e1100 */
[----:B--2---:R-:W-:-:S04]  /*fdf0*/  I2FP.F32.U32 R0, R2 ;  /* 0x0000000200007245 */ /* 0x004fc80000201000 */
[----:B------:R-:W-:Y:S01]  /*fe00*/  F2FP.BF16.F32.PACK_AB R0, RZ, R0 ;  /* 0x00000000ff00723e */ /* 0x000fe200000010ff */
[----:B------:R-:W-:Y:S06]  /*fe10*/  BRA `(.L_x_348) ;  /* 0x0000000c00907947 */ /* 0x000fec0003800000 */
.L_x_345:
        /* <DEDUP_REMOVED lines=10> */
.L_x_350:
[----:B------:R-:W2:Y:S02]  /*fec0*/  LDG.E R2, desc[UR36][R2.64] ;  /* 0x0000002402027981 */ /* 0x000ea4000c1e1900 */
[----:B--2---:R-:W-:-:S04]  /*fed0*/  I2FP.F32.S32 R0, R2 ;  /* 0x0000000200007245 */ /* 0x004fc80000201400 */
[----:B------:R-:W-:Y:S01]  /*fee0*/  F2FP.BF16.F32.PACK_AB R0, RZ, R0 ;  /* 0x00000000ff00723e */ /* 0x000fe200000010ff */
[----:B------:R-:W-:Y:S06]  /*fef0*/  BRA `(.L_x_348) ;  /* 0x0000000c00587947 */ /* 0x000fec0003800000 */
.L_x_349:
[----:B------:R-:W2:Y:S02]  /*ff00*/  LDG.E.U16 R2, desc[UR36][R2.64] ;  /* 0x0000002402027981 */ /* 0x000ea4000c1e1500 */
[----:B--2---:R-:W0:Y:S02]  /*ff10*/  I2F.S16 R0, R2 ;  /* 0x0000000200007306 */ /* 0x004e240000101400 */
[----:B0-----:R-:W-:Y:S01]  /*ff20*/  F2FP.BF16.F32.PACK_AB R0, RZ, R0 ;  /* 0x00000000ff00723e */ /* 0x001fe200000010ff */
[----:B------:R-:W-:Y:S06]  /*ff30*/  BRA `(.L_x_348) ;  /* 0x0000000c00487947 */ /* 0x000fec0003800000 */
.L_x_344:
        /* <DEDUP_REMOVED lines=9> */
.L_x_352:
[----:B------:R-:W2:Y:S02]  /*ffd0*/  LDG.E.U16 R0, desc[UR36][R2.64] ;  /* 0x0000002402007981 */ /* 0x000ea4000c1e1500 */
[----:B--2---:R-:W-:-:S05]  /*ffe0*/  HADD2.F32 R0, -RZ, R0.H0_H0 ;  /* 0x20000000ff007230 */ /* 0x004fca0000004100 */
[----:B------:R-:W-:Y:S01]  /*fff0*/  F2FP.BF16.F32.PACK_AB R0, RZ, R0 ;  /* 0x00000000ff00723e */ /* 0x000fe200000010ff */
[----:B------:R-:W-:Y:S06]  /*10000*/  BRA `(.L_x_348) ;  /* 0x0000000c00147947 */ /* 0x000fec0003800000 */
.L_x_351:
        /* <DEDUP_REMOVED lines=9> */
.L_x_354:
[----:B------:R-:W2:Y:S02]  /*100a0*/  LDG.E.U16 R2, desc[UR36][R2.64] ;  /* 0x0000002402027981 */ /* 0x000ea4000c1e1500 */
[----:B--2---:R-:W-:-:S05]  /*100b0*/  HADD2.F32 R0, -RZ, R2.H0_H0 ;  /* 0x20000002ff007230 */ /* 0x004fca0000004100 */
[----:B------:R-:W-:Y:S01]  /*100c0*/  F2FP.BF16.F32.PACK_AB R0, RZ, R0 ;  /* 0x00000000ff00723e */ /* 0x000fe200000010ff */
[----:B------:R-:W-:Y:S06]  /*100d0*/  BRA `(.L_x_348) ;  /* 0x0000000800e07947 */ /* 0x000fec0003800000 */
.L_x_353:
        /* <DEDUP_REMOVED lines=8> */
.L_x_343:
        /* <DEDUP_REMOVED lines=13> */
.L_x_357:
        /* <DEDUP_REMOVED lines=8> */
.L_x_356:
        /* <DEDUP_REMOVED lines=28> */
.L_x_359:
        /* <DEDUP_REMOVED lines=15> */
.L_x_358:
[----:B------:R0:W5:Y:S01]  /*10560*/  LDG.E.U16 R0, desc[UR36][R2.64] ;  /* 0x0000002402007981 */ /* 0x000162000c1e1500 */
[----:B------:R-:W-:Y:S05]  /*10570*/  BRA `(.L_x_348) ;  /* 0x0000000400b87947 */ /* 0x000fea0003800000 */
.L_x_355:
        /* <DEDUP_REMOVED lines=12> */
.L_x_362:
        /* <DEDUP_REMOVED lines=21> */
.L_x_366:
[----:B------:R-:W-:Y:S05]  /*10790*/  BSYNC B1 ;  /* 0x0000000000017941 */ /* 0x000fea0003800000 */
.L_x_365:
[----:B------:R-:W-:Y:S01]  /*107a0*/  LEA R3, R0, 0x3b800000, 0x17 ;  /* 0x3b80000000037811 */ /* 0x000fe200078eb8ff */
[----:B------:R-:W-:-:S05]  /*107b0*/  IMAD.SHL.U32 R0, R2, 0x100000, RZ ;  /* 0x0010000002007824 */ /* 0x000fca00078e00ff */
[----:B------:R-:W-:-:S07]  /*107c0*/  LOP3.LUT R0, R3, R0, R4, 0xfe, !PT ;  /* 0x0000000003007212 */ /* 0x000fce00078efe04 */
.L_x_364:
[----:B------:R-:W-:Y:S05]  /*107d0*/  BSYNC B0 ;  /* 0x0000000000007941 */ /* 0x000fea0003800000 */
.L_x_363:
[----:B------:R-:W-:Y:S01]  /*107e0*/  F2FP.BF16.F32.PACK_AB R0, RZ, R0 ;  /* 0x00000000ff00723e */ /* 0x000fe200000010ff */
[----:B------:R-:W-:Y:S06]  /*107f0*/  BRA `(.L_x_348) ;  /* 0x0000000400187947 */ /* 0x000fec0003800000 */
.L_x_361:
        /* <DEDUP_REMOVED lines=21> */
.L_x_370:
[----:B------:R-:W-:Y:S05]  /*10950*/  BSYNC B1 ;  /* 0x0000000000017941 */ /* 0x000fea0003800000 */
.L_x_369:
[----:B------:R-:W-:Y:S01]  /*10960*/  LEA R3, R0, 0x37800000, 0x17 ;  /* 0x3780000000037811 */ /* 0x000fe200078eb8ff */
[----:B------:R-:W-:-:S05]  /*10970*/  IMAD.SHL.U32 R0, R2, 0x200000, RZ ;  /* 0x0020000002007824 */ /* 0x000fca00078e00ff */
[----:B------:R-:W-:-:S07]  /*10980*/  LOP3.LUT R0, R3, R0, R4, 0xfe, !PT ;  /* 0x0000000003007212 */ /* 0x000fce00078efe04 */
.L_x_368:
[----:B------:R-:W-:Y:S05]  /*10990*/  BSYNC B0 ;  /* 0x0000000000007941 */ /* 0x000fea0003800000 */
.L_x_367:
[----:B------:R-:W-:Y:S01]  /*109a0*/  F2FP.BF16.F32.PACK_AB R0, RZ, R0 ;  /* 0x00000000ff00723e */ /* 0x000fe200000010ff */
[----:B------:R-:W-:Y:S06]  /*109b0*/  BRA `(.L_x_348) ;  /* 0x0000000000a87947 */ /* 0x000fec0003800000 */
.L_x_360:
        /* <DEDUP_REMOVED lines=14> */
.L_x_374:
[----:B------:R-:W-:Y:S05]  /*10aa0*/  BSYNC B0 ;  /* 0x0000000000007941 */ /* 0x000fea0003800000 */
.L_x_373:
[----:B------:R-:W-:Y:S01]  /*10ab0*/  F2FP.BF16.F32.PACK_AB R0, RZ, R0 ;  /* 0x00000000ff00723e */ /* 0x000fe200000010ff */
[----:B------:R-:W-:Y:S06]  /*10ac0*/  BRA `(.L_x_348) ;  /* 0x0000000000647947 */ /* 0x000fec0003800000 */
.L_x_347:
        /* <DEDUP_REMOVED lines=16> */
.L_x_375:
[----:B------:R-:W-:Y:S01]  /*10bd0*/  PRMT R0, RZ, 0x7610, R0 ;  /* 0x00007610ff007816 */ /* 0x000fe20000000000 */
[----:B------:R-:W-:Y:S06]  /*10be0*/  BRA `(.L_x_348) ;  /* 0x00000000001c7947 */ /* 0x000fec0003800000 */
.L_x_372:
[----:B------:R-:W2:Y:S02]  /*10bf0*/  LDG.E.64 R2, desc[UR36][R2.64] ;  /* 0x0000002402027981 */ /* 0x000ea4000c1e1b00 */
[----:B--2---:R-:W0:Y:S02]  /*10c00*/  I2F.U64 R0, R2 ;  /* 0x0000000200007312 */ /* 0x004e240000301000 */
[----:B0-----:R-:W-:Y:S01]  /*10c10*/  F2FP.BF16.F32.PACK_AB R0, RZ, R0 ;  /* 0x00000000ff00723e */ /* 0x001fe200000010ff */
[----:B------:R-:W-:Y:S06]  /*10c20*/  BRA `(.L_x_348) ;  /* 0x00000000000c7947 */ /* 0x000fec0003800000 */
.L_x_371:
[----:B------:R-:W2:Y:S02]  /*10c30*/  LDG.E R2, desc[UR36][R2.64] ;  /* 0x0000002402027981 */ /* 0x000ea4000c1e1900 */
[----:B--2---:R-:W-:-:S04]  /*10c40*/  I2FP.F32.U32 R0, R2 ;  /* 0x0000000200007245 */ /* 0x004fc80000201000 */
[----:B------:R-:W-:-:S07]  /*10c50*/  F2FP.BF16.F32.PACK_AB R0, RZ, R0 ;  /* 0x00000000ff00723e */ /* 0x000fce00000010ff */
.L_x_348:
        /* <DEDUP_REMOVED lines=24> */
[----:B-1----:R-:W-:Y:S01]  /*10de0*/  STG.E.U8 desc[UR36][R16.64], R3 ;  /* 0x0000000310007986 */ /* 0x002fe2000c101124 */
[----:B------:R-:W-:Y:S05]  /*10df0*/  EXIT ;  /* 0x000000000000794d */ /* 0x000fea0003800000 */
.L_x_379:
[----:B-1----:R-:W-:-:S06]  /*10e00*/  IMAD.U32 R3, R3, 0x10000, RZ ;  /* 0x0001000003037824 */ /* 0x002fcc00078e00ff */
[----:B------:R-:W1:Y:S02]  /*10e10*/  F2I.S64.TRUNC R2, R3 ;  /* 0x0000000300027311 */ /* 0x000e64000020d900 */
[----:B-1----:R-:W-:Y:S01]  /*10e20*/  STG.E.U8 desc[UR36][R16.64], R2 ;  /* 0x0000000210007986 */ /* 0x002fe2000c101124 */
[----:B------:R-:W-:Y:S05]  /*10e30*/  EXIT ;  /* 0x000000000000794d */ /* 0x000fea0003800000 */
.L_x_378:
        /* <DEDUP_REMOVED lines=8> */
[----:B-1----:R-:W-:Y:S01]  /*10ec0*/  STG.E.64 desc[UR36][R16.64], R2 ;  /* 0x0000000210007986 */ /* 0x002fe2000c101b24 */
[----:B------:R-:W-:Y:S05]  /*10ed0*/  EXIT ;  /* 0x000000000000794d */ /* 0x000fea0003800000 */
.L_x_382:
[----:B-1----:R-:W-:-:S06]  /*10ee0*/  IMAD.U32 R3, R3, 0x10000, RZ ;  /* 0x0001000003037824 */ /* 0x002fcc00078e00ff */
[----:B------:R-:W1:Y:S02]  /*10ef0*/  F2I.FTZ.TRUNC.NTZ R3, R3 ;  /* 0x0000000300037305 */ /* 0x000e64000021f100 */
[----:B-1----:R-:W-:Y:S01]  /*10f00*/  STG.E desc[UR36][R16.64], R3 ;  /* 0x0000000310007986 */ /* 0x002fe2000c101924 */
[----:B------:R-:W-:Y:S05]  /*10f10*/  EXIT ;  /* 0x000000000000794d */ /* 0x000fea0003800000 */
.L_x_381:
[----:B-1----:R-:W-:-:S06]  /*10f20*/  IMAD.U32 R3, R3, 0x10000, RZ ;  /* 0x0001000003037824 */ /* 0x002fcc00078e00ff */
[----:B------:R-:W1:Y:S02]  /*10f30*/  F2I.FTZ.TRUNC.NTZ R3, R3 ;  /* 0x0000000300037305 */ /* 0x000e64000021f100 */
[----:B-1----:R-:W-:Y:S01]  /*10f40*/  STG.E.U16 desc[UR36][R16.64], R3 ;  /* 0x0000000310007986 */ /* 0x002fe2000c101524 */
[----:B------:R-:W-:Y:S05]  /*10f50*/  EXIT ;  /* 0x000000000000794d */ /* 0x000fea0003800000 */
.L_x_377:
[----:B------:R-:W-:-:S13]  /*10f60*/  ISETP.GT.AND P0, PT, R6, 0x6, PT ;  /* 0x000000060600780c */ /* 0x000fda0003f04270 */
[----:B------:R-:W-:Y:S05]  /*10f70*/  @P0 BRA `(.L_x_383) ;  /* 0x00000000002c0947 */ /* 0x000fea0003800000 */
[----:B------:R-:W-:-:S13]  /*10f80*/  ISETP.NE.AND P0, PT, R6, 0x5, PT ;  /* 0x000000050600780c */ /* 0x000fda0003f05270 */
[----:B------:R-:W-:Y:S05]  /*10f90*/  @!P0 BRA `(.L_x_384) ;  /* 0x0000000000148947 */ /* 0x000fea0003800000 */
[----:B------:R-:W-:-:S13]  /*10fa0*/  ISETP.NE.AND P0, PT, R6, 0x6, PT ;  /* 0x000000060600780c */ /* 0x000fda0003f05270 */
[----:B------:R-:W-:Y:S05]  /*10fb0*/  @P0 BRA `(.L_x_380) ;  /* 0x0000000800c40947 */ /* 0x000fea0003800000 */
[----:B-1----:R-:W-:-:S05]  /*10fc0*/  IMAD.U32 R3, R3, 0x10000, RZ ;  /* 0x0001000003037824 */ /* 0x002fca00078e00ff */
[----:B------:R-:W-:Y:S01]  /*10fd0*/  STG.E desc[UR36][R16.64], R3 ;  /* 0x0000000310007986 */ /* 0x000fe2000c101924 */
[----:B------:R-:W-:Y:S05]  /*10fe0*/  EXIT ;  /* 0x000000000000794d */ /* 0x000fea0003800000 */
.L_x_384:
[----:B-1----:R-:W-:-:S05]  /*10ff0*/  IMAD.U32 R0, R3, 0x10000, RZ ;  /* 0x0001000003007824 */ /* 0x002fca00078e00ff */
[----:B------:R-:W-:-:S05]  /*11000*/  F2FP.F16.F32.PACK_AB R0, RZ, R0 ;  /* 0x00000000ff00723e */ /* 0x000fca00000000ff */
[----:B------:R-:W-:Y:S01]  /*11010*/  STG.E.U16 desc[UR36][R16.64], R0 ;  /* 0x0000000010007986 */ /* 0x000fe2000c101524 */
[----:B------:R-:W-:Y:S05]  /*11020*/  EXIT ;  /* 0x000000000000794d */ /* 0x000fea0003800000 */
.L_x_383:
        /* <DEDUP_REMOVED lines=8> */
[----:B------:R-:W-:Y:S01]  /*110b0*/  STG.E.64 desc[UR36][R16.64], R2 ;  /* 0x0000000210007986 */ /* 0x000fe2000c101b24 */
[----:B------:R-:W-:Y:S05]  /*110c0*/  EXIT ;  /* 0x000000000000794d */ /* 0x000fea0003800000 */
.L_x_386:
[----:B-1----:R-:W-:-:S05]  /*110d0*/  IMAD.U32 R3, R3, 0x10000, RZ ;  /* 0x0001000003037824 */ /* 0x002fca00078e00ff */
[----:B------:R-:W-:-:S04]  /*110e0*/  F2FP.F16.F32.PACK_AB R3, RZ, R3 ;  /* 0x00000003ff03723e */ /* 0x000fc800000000ff */
[----:B------:R-:W-:-:S05]  /*110f0*/  PRMT R3, R3, 0x5410, RZ ;  /* 0x0000541003037816 */ /* 0x000fca00000000ff */
[----:B------:R-:W-:Y:S01]  /*11100*/  STG.E desc[UR36][R16.64], R3 ;  /* 0x0000000310007986 */ /* 0x000fe2000c101924 */
[----:B------:R-:W-:Y:S05]  /*11110*/  EXIT ;  /* 0x000000000000794d */ /* 0x000fea0003800000 */
.L_x_385:
[----:B-1----:R-:W-:-:S04]  /*11120*/  IMAD.U32 R2, R3, 0x10000, RZ ;  /* 0x0001000003027824 */ /* 0x002fc800078e00ff */
[----:B------:R-:W-:-:S06]  /*11130*/  FMUL.FTZ R2, R2, 1 ;  /* 0x3f80000002027820 */ /* 0x000fcc0000410000 */
[----:B------:R-:W1:Y:S02]  /*11140*/  F2F.F64.F32 R2, R2 ;  /* 0x0000000200027310 */ /* 0x000e640000201800 */
[----:B-1----:R-:W-:Y:S01]  /*11150*/  STG.E.64 desc[UR36][R16.64], R2 ;  /* 0x0000000210007986 */ /* 0x002fe2000c101b24 */
[----:B------:R-:W-:Y:S05]  /*11160*/  EXIT ;  /* 0x000000000000794d */ /* 0x000fea0003800000 */
.L_x_376:
        /* <DEDUP_REMOVED lines=11> */
[----:B------:R-:W-:Y:S01]  /*11220*/  STG.E.U8 desc[UR36][R16.64], R3 ;  /* 0x0000000310007986 */ /* 0x000fe2000c101124 */
[----:B------:R-:W-:Y:S05]  /*11230*/  EXIT ;  /* 0x000000000000794d */ /* 0x000fea0003800000 */
.L_x_389:
[----:B-1----:R-:W-:Y:S01]  /*11240*/  IMAD.U32 R3, R3, 0x10000, RZ ;  /* 0x0001000003037824 */ /* 0x002fe200078e00ff */
[----:B------:R-:W-:-:S03]  /*11250*/  CS2R R6, SRZ ;  /* 0x0000000000067805 */ /* 0x000fc6000001ff00 */
[----:B------:R-:W-:-:S04]  /*11260*/  FMUL.FTZ R3, R3, 1 ;  /* 0x3f80000003037820 */ /* 0x000fc80000410000 */
[----:B0-----:R-:W0:Y:S02]  /*11270*/  F2F.F64.F32 R4, R3 ;  /* 0x0000000300047310 */ /* 0x001e240000201800 */
[----:B0-----:R-:W-:Y:S01]  /*11280*/  STG.E.128 desc[UR36][R16.64], R4 ;  /* 0x0000000410007986 */ /* 0x001fe2000c101d24 */
[----:B------:R-:W-:Y:S05]  /*11290*/  EXIT ;  /* 0x000000000000794d */ /* 0x000fea0003800000 */
.L_x_388:
        /* <DEDUP_REMOVED lines=21> */
.L_x_393:
[----:B------:R-:W-:Y:S05]  /*113f0*/  BSYNC B0 ;  /* 0x0000000000007941 */ /* 0x000fea0003800000 */
.L_x_392:
[----:B------:R-:W-:-:S05]  /*11400*/  LOP3.LUT R3, R0, R3, RZ, 0xfc, !PT ;  /* 0x0000000300037212 */ /* 0x000fca00078efcff */
[----:B------:R-:W-:Y:S01]  /*11410*/  STG.E.U8 desc[UR36][R16.64], R3 ;  /* 0x0000000310007986 */ /* 0x000fe2000c101124 */
[----:B------:R-:W-:Y:S05]  /*11420*/  EXIT ;  /* 0x000000000000794d */ /* 0x000fea0003800000 */
.L_x_391:
        /* <DEDUP_REMOVED lines=13> */
.L_x_395:
[----:B------:R-:W-:Y:S01]  /*11500*/  IMAD.MOV.U32 R0, RZ, RZ, 0x7f ;  /* 0x0000007fff007424 */ /* 0x000fe200078e00ff */
[----:B------:R-:W-:-:S04]  /*11510*/  ISETP.GT.U32.AND P0, PT, R2, 0x7f800000, PT ;  /* 0x7f8000000200780c */ /* 0x000fc80003f04070 */
[----:B------:R-:W-:-:S09]  /*11520*/  SEL R0, R0, 0x7c, P0 ;  /* 0x0000007c00007807 */ /* 0x000fd20000000000 */
.L_x_396:
[----:B------:R-:W-:Y:S05]  /*11530*/  BSYNC B0 ;  /* 0x0000000000007941 */ /* 0x000fea0003800000 */
.L_x_394:
[----:B------:R-:W-:-:S04]  /*11540*/  LOP3.LUT R2, R3, 0x80000000, RZ, 0xc0, !PT ;  /* 0x8000000003027812 */ /* 0x000fc800078ec0ff */
[----:B------:R-:W-:-:S04]  /*11550*/  SHF.R.U32.HI R3, RZ, 0x18, R2 ;  /* 0x00000018ff037819 */ /* 0x000fc80000011602 */
[----:B------:R-:W-:-:S05]  /*11560*/  LOP3.LUT R3, R0, R3, RZ, 0xfc, !PT ;  /* 0x0000000300037212 */ /* 0x000fca00078efcff */
[----:B------:R-:W-:Y:S01]  /*11570*/  STG.E.U8 desc[UR36][R16.64], R3 ;  /* 0x0000000310007986 */ /* 0x000fe2000c101124 */
[----:B------:R-:W-:Y:S05]  /*11580*/  EXIT ;  /* 0x000000000000794d */ /* 0x000fea0003800000 */
.L_x_390:
[----:B-1----:R-:W-:Y:S01]  /*11590*/  STG.E.U16 desc[UR36][R16.64], R3 ;  /* 0x0000000310007986 */ /* 0x002fe2000c101524 */
[----:B------:R-:W-:Y:S05]  /*115a0*/  EXIT ;  /* 0x000000000000794d */ /* 0x000fea0003800000 */
.L_x_387:
        /* <DEDUP_REMOVED lines=10> */
[----:B-1----:R-:W-:Y:S01]  /*11650*/  STG.E.U16 desc[UR36][R16.64], R3 ;  /* 0x0000000310007986 */ /* 0x002fe2000c101524 */
[----:B------:R-:W-:Y:S05]  /*11660*/  EXIT ;  /* 0x000000000000794d */ /* 0x000fea0003800000 */
.L_x_399:
        /* <DEDUP_REMOVED lines=17> */
.L_x_402:
[----:B------:R-:W-:-:S04]  /*11780*/  LOP3.LUT R2, R3, 0x80000000, RZ, 0xc0, !PT ;  /* 0x8000000003027812 */ /* 0x000fc800078ec0ff */
[----:B------:R-:W-:-:S04]  /*11790*/  SHF.R.U32.HI R3, RZ, 0x18, R2 ;  /* 0x00000018ff037819 */ /* 0x000fc80000011602 */
[----:B------:R-:W-:-:S04]  /*117a0*/  LOP3.LUT R0, R0, R3, RZ, 0xfc, !PT ;  /* 0x0000000300007212 */ /* 0x000fc800078efcff */
[----:B------:R-:W-:-:S07]  /*117b0*/  PRMT R8, R0, 0x7610, R8 ;  /* 0x0000761000087816 */ /* 0x000fce0000000008 */
.L_x_401:
[----:B------:R-:W-:Y:S05]  /*117c0*/  BSYNC B0 ;  /* 0x0000000000007941 */ /* 0x000fea0003800000 */
.L_x_400:
[----:B------:R-:W-:Y:S01]  /*117d0*/  STG.E.U8 desc[UR36][R16.64], R8 ;  /* 0x0000000810007986 */ /* 0x000fe2000c101124 */
[----:B------:R-:W-:Y:S05]  /*117e0*/  EXIT ;  /* 0x000000000000794d */ /* 0x000fea0003800000 */
.L_x_398:
        /* <DEDUP_REMOVED lines=17> */
.L_x_405:
[----:B------:R-:W-:-:S04]  /*11900*/  LOP3.LUT R2, R3, 0x80000000, RZ, 0xc0, !PT ;  /* 0x8000000003027812 */ /* 0x000fc800078ec0ff */
[----:B------:R-:W-:-:S04]  /*11910*/  SHF.R.U32.HI R3, RZ, 0x18, R2 ;  /* 0x00000018ff037819 */ /* 0x000fc80000011602 */
[----:B------:R-:W-:-:S04]  /*11920*/  LOP3.LUT R0, R0, R3, RZ, 0xfc, !PT ;  /* 0x0000000300007212 */ /* 0x000fc800078efcff */
[----:B------:R-:W-:-:S07]  /*11930*/  PRMT R8, R0, 0x7610, R8 ;  /* 0x0000761000087816 */ /* 0x000fce0000000008 */
.L_x_404:
[----:B------:R-:W-:Y:S05]  /*11940*/  BSYNC B0 ;  /* 0x0000000000007941 */ /* 0x000fea0003800000 */
.L_x_403:
[----:B------:R-:W-:Y:S01]  /*11950*/  STG.E.U8 desc[UR36][R16.64], R8 ;  /* 0x0000000810007986 */ /* 0x000fe2000c101124 */
[----:B------:R-:W-:Y:S05]  /*11960*/  EXIT ;  /* 0x000000000000794d */ /* 0x000fea0003800000 */
.L_x_397:
[----:B------:R-:W-:-:S13]  /*11970*/  ISETP.NE.AND P0, PT, R6, 0x1c, PT ;  /* 0x0000001c0600780c */ /* 0x000fda0003f05270 */
[----:B------:R-:W-:Y:S05]  /*11980*/  @!P0 BRA `(.L_x_406) ;  /* 0x0000000000a48947 */ /* 0x000fea0003800000 */
[----:B------:R-:W-:-:S13]  /*11990*/  ISETP.NE.AND P0, PT, R6, 0x1d, PT ;  /* 0x0000001d0600780c */ /* 0x000fda0003f05270 */
[----:B------:R-:W-:Y:S05]  /*119a0*/  @!P0 BRA `(.L_x_407) ;  /* 0x00000000008c8947 */ /* 0x000fea0003800000 */
[----:B------:R-:W-:-:S13]  /*119b0*/  ISETP.NE.AND P0, PT, R6, 0x2c, PT ;  /* 0x0000002c0600780c */ /* 0x000fda0003f05270 */
[----:B------:R-:W-:Y:S05]  /*119c0*/  @P0 BRA `(.L_x_380) ;  /* 0x0000000000400947 */ /* 0x000fea0003800000 */
[----:B-1----:R-:W-:-:S05]  /*119d0*/  IMAD.U32 R3, R3, 0x10000, RZ ;  /* 0x0001000003037824 */ /* 0x002fca00078e00ff */
[----:B0-----:R-:W-:-:S04]  /*119e0*/  SHF.R.U32.HI R4, RZ, 0x17, R3 ;  /* 0x00000017ff047819 */ /* 0x001fc80000011603 */
        /* <DEDUP_REMOVED lines=12> */
[----:B------:R-:W-:Y:S01]  /*11ab0*/  STG.E.U8 desc[UR36][R16.64], R3 ;  /* 0x0000000310007986 */ /* 0x000fe2000c101124 */
[----:B------:R-:W-:Y:S05]  /*11ac0*/  EXIT ;  /* 0x000000000000794d */ /* 0x000fea0003800000 */
.L_x_380:
[----:B------:R-:W-:Y:S01]  /*11ad0*/  MOV R0, 0x0 ;  /* 0x0000000000007802 */ /* 0x000fe20000000f00 */
[----:B------:R-:W-:Y:S01]  /*11ae0*/  ULDC.64 UR4, c[0x4][0x128] ;  /* 0x01004a0000047ab9 */ /* 0x000fe20000000a00 */
[----:B------:R-:W-:Y:S01]  /*11af0*/  ULDC.64 UR6, c[0x4][0x40] ;  /* 0x0100100000067ab9 */ /* 0x000fe20000000a00 */
[----:B0-----:R-:W-:Y:S01]  /*11b00*/  IMAD.U32 R4, RZ, RZ, UR4 ;  /* 0x00000004ff047e24 */ /* 0x001fe2000f8e00ff */
[----:B-1----:R0:W1:Y:S01]  /*11b10*/  LDC.64 R2, c[0x4][R0] ;  /* 0x0100000000027b82 */ /* 0x0020620000000a00 */
        /* <DEDUP_REMOVED lines=11> */
.L_x_408:
[----:B------:R-:W-:Y:S05]  /*11bd0*/  EXIT ;  /* 0x000000000000794d */ /* 0x000fea0003800000 */
.L_x_407:
[----:B-1----:R-:W-:-:S06]  /*11be0*/  IMAD.U32 R3, R3, 0x10000, RZ ;  /* 0x0001000003037824 */ /* 0x002fcc00078e00ff */
[----:B------:R-:W1:Y:S02]  /*11bf0*/  F2I.U64.TRUNC R2, R3 ;  /* 0x0000000300027311 */ /* 0x000e64000020d800 */
[----:B-1----:R-:W-:Y:S01]  /*11c00*/  STG.E.64 desc[UR36][R16.64], R2 ;  /* 0x0000000210007986 */ /* 0x002fe2000c101b24 */
[----:B------:R-:W-:Y:S05]  /*11c10*/  EXIT ;  /* 0x000000000000794d */ /* 0x000fea0003800000 */
.L_x_406:
[----:B-1----:R-:W-:-:S06]  /*11c20*/  IMAD.U32 R3, R3, 0x10000, RZ ;  /* 0x0001000003037824 */ /* 0x002fcc00078e00ff */
[----:B------:R-:W1:Y:S02]  /*11c30*/  F2I.FTZ.U32.TRUNC.NTZ R3, R3 ;  /* 0x0000000300037305 */ /* 0x000e64000021f000 */
[----:B-1----:R-:W-:Y:S01]  /*11c40*/  STG.E desc[UR36][R16.64], R3 ;  /* 0x0000000310007986 */ /* 0x002fe2000c101924 */
[----:B------:R-:W-:Y:S05]  /*11c50*/  EXIT ;  /* 0x000000000000794d */ /* 0x000fea0003800000 */
.L_x_409:
[----:B------:R-:W-:-:S00]  /*11c60*/  BRA `(.L_x_409) ;  /* 0xfffffffc00fc7947 */ /* 0x000fc0000383ffff */
[----:B------:R-:W-:-:S00]  /*11c70*/  NOP ;  /* 0x0000000000007918 */ /* 0x000fc00000000000 */
        /* <DEDUP_REMOVED lines=8> */
.L_x_14586:


//--------------------- .text._ZN2at6native27unrolled_elementwise_kernelIZZZNS0_25tanh_backward_kernel_cudaERNS_18TensorIteratorBaseEENKUlvE0_clEvENKUlvE2_clEvEUlN3c108BFloat16ES7_E_St5arrayIPcLm3EELi4E23TrivialOffsetCalculatorILi2EjESC_ILi1EjENS0_6memory12LoadWithCastILi2EEENSF_13StoreWithCastILi1EEEEEviT_T0_T2_T3_T4_T5_ --------------------------
	.section	.text._ZN2at6native27unrolled_elementwise_kernelIZZZNS0_25tanh_backward_kernel_cudaERNS_18TensorIteratorBaseEENKUlvE0_clEvENKUlvE2_clEvEUlN3c108BFloat16ES7_E_St5arrayIPcLm3EELi4E23TrivialOffsetCalculatorILi2EjESC_ILi1EjENS0_6memory12LoadWithCastILi2EEENSF_13StoreWithCastILi1EEEEEviT_T0_T2_T3_T4_T5_,"ax",@progbits
	.align	128
        .global         _ZN2at6native27unrolled_elementwise_kernelIZZZNS0_25tanh_backward_kernel_cudaERNS_18TensorIteratorBaseEENKUlvE0_clEvENKUlvE2_clEvEUlN3c108BFloat16ES7_E_St5arrayIPcLm3EELi4E23TrivialOffsetCalculatorILi2EjESC_ILi1EjENS0_6memory12LoadWithCastILi2EEENSF_13StoreWithCastILi1EEEEEviT_T0_T2_T3_T4_T5_
        .type           _ZN2at6native27unrolled_elementwise_kernelIZZZNS0_25tanh_backward_kernel_cudaERNS_18TensorIteratorBaseEENKUlvE0_clEvENKUlvE2_clEvEUlN3c108BFloat16ES7_E_St5arrayIPcLm3EELi4E23TrivialOffsetCalculatorILi2EjESC_ILi1EjENS0_6memory12LoadWithCastILi2EEENSF_13StoreWithCastILi1EEEEEviT_T0_T2_T3_T4_T5_,@function
        .size           _ZN2at6native27unrolled_elementwise_kernelIZZZNS0_25tanh_backward_kernel_cudaERNS_18TensorIteratorBaseEENKUlvE0_clEvENKUlvE2_clEvEUlN3c108BFloat16ES7_E_St5arrayIPcLm3EELi4E23TrivialOffsetCalculatorILi2EjESC_ILi1EjENS0_6memory12LoadWithCastILi2EEENSF_13StoreWithCastILi1EEEEEviT_T0_T2_T3_T4_T5_,(.L_x_14587 - _ZN2at6native27unrolled_elementwise_kernelIZZZNS0_25tanh_backward_kernel_cudaERNS_18TensorIteratorBaseEENKUlvE0_clEvENKUlvE2_clEvEUlN3c108BFloat16ES7_E_St5arrayIPcLm3EELi4E23TrivialOffsetCalculatorILi2EjESC_ILi1EjENS0_6memory12LoadWithCastILi2EEENSF_13StoreWithCastILi1EEEEEviT_T0_T2_T3_T4_T5_)
        .other          _ZN2at6native27unrolled_elementwise_kernelIZZZNS0_25tanh_backward_kernel_cudaERNS_18TensorIteratorBaseEENKUlvE0_clEvENKUlvE2_clEvEUlN3c108BFloat16ES7_E_St5arrayIPcLm3EELi4E23TrivialOffsetCalculatorILi2EjESC_ILi1EjENS0_6memory12LoadWithCastILi2EEENSF_13StoreWithCastILi1EEEEEviT_T0_T2_T3_T4_T5_,@"STO_CUDA_ENTRY STV_DEFAULT"
_ZN2at6native27unrolled_elementwise_kernelIZZZNS0_25tanh_backward_kernel_cudaERNS_18TensorIteratorBaseEENKUlvE0_clEvENKUlvE2_clEvEUlN3c108BFloat16ES7_E_St5arrayIPcLm3EELi4E23TrivialOffsetCalculatorILi2EjESC_ILi1EjENS0_6memory12LoadWithCastILi2EEENSF_13StoreWithCastILi1EEEEEviT_T0_T2_T3_T4_T5_:
.text._ZN2at6native27unrolled_elementwise_kernelIZZZNS0_25tanh_backward_kernel_cudaERNS_18TensorIteratorBaseEENKUlvE0_clEvENKUlvE2_clEvEUlN3c108BFloat16ES7_E_St5arrayIPcLm3EELi4E23TrivialOffsetCalculatorILi2EjESC_ILi1EjENS0_6memory12LoadWithCastILi2EEENSF_13StoreWithCastILi1EEEEEviT_T0_T2_T3_T4_T5_:
[----:B------:R-:W0:Y:S01]  /*0000*/  LDC R1, c[0x0][0x28] ;  /* 0x00000a00ff017b82 */ /* 0x000e220000000800 */
[----:B------:R-:W1:Y:S07]  /*0010*/  S2R R2, SR_CTAID.X ;  /* 0x0000000000027919 */ /* 0x000e6e0000002500 */
[----:B------:R-:W1:Y:S01]  /*0020*/  LDC R3, c[0x0][0x210] ;  /* 0x00008400ff037b82 */ /* 0x000e620000000800 */
[----:B------:R-:W-:Y:S01]  /*0030*/  ULDC.64 UR36, c[0x0][0x208] ;  /* 0x0000820000247ab9 */ /* 0x000fe20000000a00 */
[----:B------:R-:W-:Y:S01]  /*0040*/  BSSY B6, `(.L_x_410) ;  /* 0x0000224000067945 */ /* 0x000fe20003800000 */
[----:B------:R-:W2:Y:S01]  /*0050*/  S2R R23, SR_TID.X ;  /* 0x0000000000177919 */ /* 0x000ea20000002100 */
[----:B------:R-:W-:-:S02]  /*0060*/  PRMT R28, RZ, 0x7610, R28 ;  /* 0x00007610ff1c7816 */ /* 0x000fc4000000001c */
[----:B------:R-:W-:Y:S02]  /*0070*/  PRMT R22, RZ, 0x7610, R22 ;  /* 0x00007610ff167816 */ /* 0x000fe40000000016 */
[----:B------:R-:W3:Y:S01]  /*0080*/  LDC.U8 R17, c[0x0][0x234] ;  /* 0x00008d00ff117b82 */ /* 0x000ee20000000000 */
[----:B------:R-:W-:-:S07]  /*0090*/  PRMT R26, RZ, 0x7610, R26 ;  /* 0x00007610ff1a7816 */ /* 0x000fce000000001a */
[----:B------:R-:W4:Y:S01]  /*00a0*/  LDC.U8 R18, c[0x0][0x235] ;  /* 0x00008d40ff127b82 */ /* 0x000f220000000000 */
[----:B-1----:R-:W-:-:S05]  /*00b0*/  IMAD R16, R2, -0x200, R3 ;  /* 0xfffffe0002107824 */ /* 0x002fca00078e0203 */
[----:B--2---:R-:W-:-:S13]  /*00c0*/  ISETP.GE.AND P0, PT, R23, R16, PT ;  /* 0x000000101700720c */ /* 0x004fda0003f06270 */
[----:B0--34-:R-:W-:Y:S05]  /*00d0*/  @P0 BRA `(.L_x_411) ;  /* 0x0000002000680947 */ /* 0x019fea0003800000 */
[----:B------:R-:W0:Y:S01]  /*00e0*/  LDC.64 R4, c[0x0][0x220] ;  /* 0x00008800ff047b82 */ /* 0x000e220000000a00 */
[----:B------:R-:W-:Y:S01]  /*00f0*/  PRMT R0, R17, 0x9910, RZ ;  /* 0x0000991011007816 */ /* 0x000fe200000000ff */
[----:B------:R-:W-:Y:S01]  /*0100*/  IMAD R19, R2, 0x200, R23 ;  /* 0x0000020002137824 */ /* 0x000fe200078e0217 */
[----:B------:R-:W-:Y:S02]  /*0110*/  ULDC UR4, c[0x0][0x238] ;  /* 0x00008e0000047ab9 */ /* 0x000fe40000000800 */
[----:B------:R-:W-:Y:S01]  /*0120*/  ISETP.GT.AND P0, PT, R0, 0x9, PT ;  /* 0x000000090000780c */ /* 0x000fe20003f04270 */
[----:B------:R-:W-:-:S05]  /*0130*/  IMAD R3, R19, UR4, RZ ;  /* 0x0000000413037c24 */ /* 0x000fca000f8e02ff */
[----:B0-----:R-:W-:-:S05]  /*0140*/  IADD3 R4, P1, R3, R4, RZ ;  /* 0x0000000403047210 */ /* 0x001fca0007f3e0ff */
[----:B------:R-:W-:Y:S02]  /*0150*/  IMAD.X R5, RZ, RZ, R5, P1 ;  /* 0x000000ffff057224 */ /* 0x000fe400008e0605 */
[----:B------:R-:W-:Y:S06]  /*0160*/  @P0 BRA `(.L_x_412) ;  /* 0x0000000400300947 */ /* 0x000fec0003800000 */
        /* <DEDUP_REMOVED lines=13> */
.L_x_415:
[----:B------:R-:W2:Y:S02]  /*0240*/  LDG.E.U8 R4, desc[UR36][R4.64] ;  /* 0x0000002404047981 */ /* 0x000ea4000c1e1100 */
[----:B--2---:R-:W-:-:S04]  /*0250*/  I2FP.F32.U32 R0, R4 ;  /* 0x0000000400007245 */ /* 0x004fc80000201000 */
[----:B------:R-:W-:-:S04]  /*0260*/  F2FP.BF16.F32.PACK_AB R0, RZ, R0 ;  /* 0x00000000ff00723e */ /* 0x000fc800000010ff */
[----:B------:R-:W-:Y:S01]  /*0270*/  PRMT R22, R0, 0x7610, R22 ;  /* 0x0000761000167816 */ /* 0x000fe20000000016 */
[----:B------:R-:W-:Y:S06]  /*0280*/  BRA `(.L_x_417) ;  /* 0x0000000c00c87947 */ /* 0x000fec0003800000 */
.L_x_414:
        /* <DEDUP_REMOVED lines=11> */
.L_x_419:
[----:B------:R-:W2:Y:S02]  /*0340*/  LDG.E R4, desc[UR36][R4.64] ;  /* 0x0000002404047981 */ /* 0x000ea4000c1e1900 */
[----:B--2---:R-:W-:-:S04]  /*0350*/  I2FP.F32.S32 R0, R4 ;  /* 0x0000000400007245 */ /* 0x004fc80000201400 */
[----:B------:R-:W-:-:S04]  /*0360*/  F2FP.BF16.F32.PACK_AB R0, RZ, R0 ;  /* 0x00000000ff00723e */ /* 0x000fc800000010ff */
[----:B------:R-:W-:Y:S01]  /*0370*/  PRMT R22, R0, 0x7610, R22 ;  /* 0x0000761000167816 */ /* 0x000fe20000000016 */
[----:B------:R-:W-:Y:S06]  /*0380*/  BRA `(.L_x_417) ;  /* 0x0000000c00887947 */ /* 0x000fec0003800000 */
.L_x_418:
[----:B------:R-:W2:Y:S02]  /*0390*/  LDG.E.U16 R4, desc[UR36][R4.64] ;  /* 0x0000002404047981 */ /* 0x000ea4000c1e1500 */
[----:B--2---:R-:W0:Y:S02]  /*03a0*/  I2F.S16 R0, R4 ;  /* 0x0000000400007306 */ /* 0x004e240000101400 */
[----:B0-----:R-:W-:-:S04]  /*03b0*/  F2FP.BF16.F32.PACK_AB R0, RZ, R0 ;  /* 0x00000000ff00723e */ /* 0x001fc800000010ff */
[----:B------:R-:W-:Y:S01]  /*03c0*/  PRMT R22, R0, 0x7610, R22 ;  /* 0x0000761000167816 */ /* 0x000fe20000000016 */
[----:B------:R-:W-:Y:S06]  /*03d0*/  BRA `(.L_x_417) ;  /* 0x0000000c00747947 */ /* 0x000fec0003800000 */
.L_x_413:
        /* <DEDUP_REMOVED lines=9> */
.L_x_421:
[----:B------:R-:W2:Y:S02]  /*0470*/  LDG.E.U16 R0, desc[UR36][R4.64] ;  /* 0x0000002404007981 */ /* 0x000ea4000c1e1500 */
[----:B--2---:R-:W-:-:S05]  /*0480*/  HADD2.F32 R0, -RZ, R0.H0_H0 ;  /* 0x20000000ff007230 */ /* 0x004fca0000004100 */
[----:B------:R-:W-:-:S04]  /*0490*/  F2FP.BF16.F32.PACK_AB R0, RZ, R0 ;  /* 0x00000000ff00723e */ /* 0x000fc800000010ff */
[----:B------:R-:W-:Y:S01]  /*04a0*/  PRMT R22, R0, 0x7610, R22 ;  /* 0x0000761000167816 */ /* 0x000fe20000000016 */
[----:B------:R-:W-:Y:S06]  /*04b0*/  BRA `(.L_x_417) ;  /* 0x0000000c003c7947 */ /* 0x000fec0003800000 */
.L_x_420:
        /* <DEDUP_REMOVED lines=9> */
.L_x_423:
[----:B------:R-:W2:Y:S02]  /*0550*/  LDG.E.U16 R4, desc[UR36][R4.64] ;  /* 0x0000002404047981 */ /* 0x000ea4000c1e1500 */
[----:B--2---:R-:W-:-:S05]  /*0560*/  HADD2.F32 R0, -RZ, R4.H0_H0 ;  /* 0x20000004ff007230 */ /* 0x004fca0000004100 */
[----:B------:R-:W-:-:S04]  /*0570*/  F2FP.BF16.F32.PACK_AB R0, RZ, R0 ;  /* 0x00000000ff00723e */ /* 0x000fc800000010ff */
[----:B------:R-:W-:Y:S01]  /*0580*/  PRMT R22, R0, 0x7610, R22 ;  /* 0x0000761000167816 */ /* 0x000fe20000000016 */
[----:B------:R-:W-:Y:S06]  /*0590*/  BRA `(.L_x_417) ;  /* 0x0000000c00047947 */ /* 0x000fec0003800000 */
.L_x_422:
        /* <DEDUP_REMOVED lines=9> */
.L_x_412:
        /* <DEDUP_REMOVED lines=14> */
.L_x_426:
        /* <DEDUP_REMOVED lines=9> */
.L_x_425:
        /* <DEDUP_REMOVED lines=28> */
.L_x_428:
[----:B------:R-:W2:Y:S02]  /*0960*/  LDG.E.U8 R4, desc[UR36][R4.64] ;  /* 0x0000002404047981 */ /* 0x000ea4000c1e1100 */
[----:B--2---:R-:W-:-:S05]  /*0970*/  IMAD.SHL.U32 R0, R4, 0x2000000, RZ ;  /* 0x0200000004007824 */ /* 0x004fca00078e00ff */
[----:B------:R-:W-:-:S13]  /*0980*/  ISETP.GE.U32.AND P0, PT, R0, 0x8000000, PT ;  /* 0x080000000000780c */ /* 0x000fda0003f06070 */
[C---:B------:R-:W-:Y:S02]  /*0990*/  @!P0 IMAD.SHL.U32 R0, R4.reuse, 0x100, RZ ;  /* 0x0000010004008824 */ /* 0x040fe400078e00ff */
[----:B------:R-:W-:-:S03]  /*09a0*/  @P0 IMAD.SHL.U32 R3, R4, 0x200000, RZ ;  /* 0x0020000004030824 */ /* 0x000fc600078e00ff */
[----:B------:R-:W-:Y:S02]  /*09b0*/  @!P0 LOP3.LUT R0, R0, 0x7f00, RZ, 0xc0, !PT ;  /* 0x00007f0000008812 */ /* 0x000fe400078ec0ff */
[----:B------:R-:W-:Y:S02]  /*09c0*/  @P0 LOP3.LUT R3, R3, 0x70000000, RZ, 0xfc, !PT ;  /* 0x7000000003030812 */ /* 0x000fe400078efcff */
[----:B------:R-:W-:-:S03]  /*09d0*/  @!P0 LOP3.LUT R0, R0, 0x3f000000, RZ, 0xfc, !PT ;  /* 0x3f00000000008812 */ /* 0x000fc600078efcff */
[----:B------:R-:W-:Y:S02]  /*09e0*/  @P0 FMUL.FTZ R3, R3, 1.9259299443872358531e-34 ;  /* 0x0780000003030820 */ /* 0x000fe40000410000 */
[----:B------:R-:W-:Y:S01]  /*09f0*/  @!P0 FADD.FTZ R3, R0, -0.5 ;  /* 0xbf00000000038421 */ /* 0x000fe20000010000 */
[----:B------:R-:W-:-:S05]  /*0a00*/  IMAD.SHL.U32 R0, R4, 0x1000000, RZ ;  /* 0x0100000004007824 */ /* 0x000fca00078e00ff */
[----:B------:R-:W-:-:S04]  /*0a10*/  LOP3.LUT R0, R3, 0x80000000, R0, 0xf8, !PT ;  /* 0x8000000003007812 */ /* 0x000fc800078ef800 */
[----:B------:R-:W-:-:S04]  /*0a20*/  F2FP.BF16.F32.PACK_AB R0, RZ, R0 ;  /* 0x00000000ff00723e */ /* 0x000fc800000010ff */
[----:B------:R-:W-:Y:S01]  /*0a30*/  PRMT R22, R0, 0x7610, R22 ;  /* 0x0000761000167816 */ /* 0x000fe20000000016 */
[----:B------:R-:W-:Y:S06]  /*0a40*/  BRA `(.L_x_417) ;  /* 0x0000000400d87947 */ /* 0x000fec0003800000 */
.L_x_427:
[----:B------:R0:W5:Y:S01]  /*0a50*/  LDG.E.U16 R22, desc[UR36][R4.64] ;  /* 0x0000002404167981 */ /* 0x000162000c1e1500 */
[----:B------:R-:W-:Y:S05]  /*0a60*/  BRA `(.L_x_417) ;  /* 0x0000000400d07947 */ /* 0x000fea0003800000 */
.L_x_424:
        /* <DEDUP_REMOVED lines=13> */
.L_x_431:
        /* <DEDUP_REMOVED lines=21> */
.L_x_435:
[----:B------:R-:W-:Y:S05]  /*0c90*/  BSYNC B1 ;  /* 0x0000000000017941 */ /* 0x000fea0003800000 */
.L_x_434:
[----:B------:R-:W-:Y:S01]  /*0ca0*/  LEA R5, R0, 0x3b800000, 0x17 ;  /* 0x3b80000000057811 */ /* 0x000fe200078eb8ff */
[----:B------:R-:W-:-:S05]  /*0cb0*/  IMAD.SHL.U32 R0, R3, 0x100000, RZ ;  /* 0x0010000003007824 */ /* 0x000fca00078e00ff */
[----:B------:R-:W-:-:S07]  /*0cc0*/  LOP3.LUT R0, R5, R0, R6, 0xfe, !PT ;  /* 0x0000000005007212 */ /* 0x000fce00078efe06 */
.L_x_433:
[----:B------:R-:W-:Y:S05]  /*0cd0*/  BSYNC B0 ;  /* 0x0000000000007941 */ /* 0x000fea0003800000 */
.L_x_432:
[----:B------:R-:W-:-:S04]  /*0ce0*/  F2FP.BF16.F32.PACK_AB R0, RZ, R0 ;  /* 0x00000000ff00723e */ /* 0x000fc800000010ff */
[----:B------:R-:W-:Y:S01]  /*0cf0*/  PRMT R22, R0, 0x7610, R22 ;  /* 0x0000761000167816 */ /* 0x000fe20000000016 */
[----:B------:R-:W-:Y:S06]  /*0d00*/  BRA `(.L_x_417) ;  /* 0x0000000400287947 */ /* 0x000fec0003800000 */
.L_x_430:
        /* <DEDUP_REMOVED lines=21> */
.L_x_439:
[----:B------:R-:W-:Y:S05]  /*0e60*/  BSYNC B1 ;  /* 0x0000000000017941 */ /* 0x000fea0003800000 */
.L_x_438:
[----:B------:R-:W-:Y:S01]  /*0e70*/  LEA R5, R0, 0x37800000, 0x17 ;  /* 0x3780000000057811 */ /* 0x000fe200078eb8ff */
[----:B------:R-:W-:-:S05]  /*0e80*/  IMAD.SHL.U32 R0, R3, 0x200000, RZ ;  /* 0x0020000003007824 */ /* 0x000fca00078e00ff */
[----:B------:R-:W-:-:S07]  /*0e90*/  LOP3.LUT R0, R5, R0, R6, 0xfe, !PT ;  /* 0x0000000005007212 */ /* 0x000fce00078efe06 */
.L_x_437:
[----:B------:R-:W-:Y:S05]  /*0ea0*/  BSYNC B0 ;  /* 0x0000000000007941 */ /* 0x000fea0003800000 */
.L_x_436:
[----:B------:R-:W-:-:S04]  /*0eb0*/  F2FP.BF16.F32.PACK_AB R0, RZ, R0 ;  /* 0x00000000ff00723e */ /* 0x000fc800000010ff */
[----:B------:R-:W-:Y:S01]  /*0ec0*/  PRMT R22, R0, 0x7610, R22 ;  /* 0x0000761000167816 */ /* 0x000fe20000000016 */
[----:B------:R-:W-:Y:S06]  /*0ed0*/  BRA `(.L_x_417) ;  /* 0x0000000000b47947 */ /* 0x000fec0003800000 */
.L_x_429:
        /* <DEDUP_REMOVED lines=14> */
.L_x_443:
[----:B------:R-:W-:Y:S05]  /*0fc0*/  BSYNC B0 ;  /* 0x0000000000007941 */ /* 0x000fea0003800000 */
.L_x_442:
[----:B------:R-:W-:-:S04]  /*0fd0*/  F2FP.BF16.F32.PACK_AB R0, RZ, R0 ;  /* 0x00000000ff00723e */ /* 0x000fc800000010ff */
[----:B------:R-:W-:Y:S01]  /*0fe0*/  PRMT R22, R0, 0x7610, R22 ;  /* 0x0000761000167816 */ /* 0x000fe20000000016 */
[----:B------:R-:W-:Y:S06]  /*0ff0*/  BRA `(.L_x_417) ;  /* 0x00000000006c7947 */ /* 0x000fec0003800000 */
.L_x_416:
        /* <DEDUP_REMOVED lines=16> */
.L_x_444:
[----:B------:R-:W-:Y:S01]  /*1100*/  PRMT R22, RZ, 0x7610, R22 ;  /* 0x00007610ff167816 */ /* 0x000fe20000000016 */
[----:B------:R-:W-:Y:S06]  /*1110*/  BRA `(.L_x_417) ;  /* 0x0000000000247947 */ /* 0x000fec0003800000 */
.L_x_441:
[----:B------:R-:W2:Y:S02]  /*1120*/  LDG.E.64 R4, desc[UR36][R4.64] ;  /* 0x0000002404047981 */ /* 0x000ea4000c1e1b00 */
[----:B--2---:R-:W0:Y:S02]  /*1130*/  I2F.U64 R0, R4 ;  /* 0x0000000400007312 */ /* 0x004e240000301000 */
[----:B0-----:R-:W-:-:S04]  /*1140*/  F2FP.BF16.F32.PACK_AB R0, RZ, R0 ;  /* 0x00000000ff00723e */ /* 0x001fc800000010ff */
[----:B------:R-:W-:Y:S01]  /*1150*/  PRMT R22, R0, 0x7610, R22 ;  /* 0x0000761000167816 */ /* 0x000fe20000000016 */
[----:B------:R-:W-:Y:S06]  /*1160*/  BRA `(.L_x_417) ;  /* 0x0000000000107947 */ /* 0x000fec0003800000 */
.L_x_440:
[----:B------:R-:W2:Y:S02]  /*1170*/  LDG.E R4, desc[UR36][R4.64] ;  /* 0x0000002404047981 */ /* 0x000ea4000c1e1900 */
[----:B--2---:R-:W-:-:S04]  /*1180*/  I2FP.F32.U32 R0, R4 ;  /* 0x0000000400007245 */ /* 0x004fc80000201000 */
[----:B------:R-:W-:-:S04]  /*1190*/  F2FP.BF16.F32.PACK_AB R0, RZ, R0 ;  /* 0x00000000ff00723e */ /* 0x000fc800000010ff */
[----:B------:R-:W-:-:S07]  /*11a0*/  PRMT R22, R0, 0x7610, R22 ;  /* 0x0000761000167816 */ /* 0x000fce0000000016 */
.L_x_417:
[----:B0-----:R-:W0:Y:S01]  /*11b0*/  LDC.64 R4, c[0x0][0x228] ;  /* 0x00008a00ff047b82 */ /* 0x001e220000000a00 */
[----:B------:R-:W-:Y:S01]  /*11c0*/  PRMT R0, R18, 0x9910, RZ ;  /* 0x0000991012007816 */ /* 0x000fe200000000ff */
[----:B------:R-:W-:Y:S02]  /*11d0*/  ULDC UR4, c[0x0][0x23c] ;  /* 0x00008f0000047ab9 */ /* 0x000fe40000000800 */
[----:B------:R-:W-:Y:S01]  /*11e0*/  IMAD R19, R19, UR4, RZ ;  /* 0x0000000413137c24 */ /* 0x000fe2000f8e02ff */
[----:B------:R-:W-:-:S04]  /*11f0*/  ISETP.GT.AND P0, PT, R0, 0x9, PT ;  /* 0x000000090000780c */ /* 0x000fc80003f04270 */
[----:B0-----:R-:W-:-:S05]  /*1200*/  IADD3 R4, P1, R19, R4, RZ ;  /* 0x0000000413047210 */ /* 0x001fca0007f3e0ff */
[----:B------:R-:W-:-:S04]  /*1210*/  IMAD.X R5, RZ, RZ, R5, P1 ;  /* 0x000000ffff057224 */ /* 0x000fc800008e0605 */
        /* <DEDUP_REMOVED lines=14> */
.L_x_448:
[----:B------:R-:W2:Y:S02]  /*1300*/  LDG.E.U8 R4, desc[UR36][R4.64] ;  /* 0x0000002404047981 */ /* 0x000ea4000c1e1100 */
[----:B--2---:R-:W-:-:S04]  /*1310*/  I2FP.F32.U32 R0, R4 ;  /* 0x0000000400007245 */ /* 0x004fc80000201000 */
[----:B------:R-:W-:-:S04]  /*1320*/  F2FP.BF16.F32.PACK_AB R0, RZ, R0 ;  /* 0x00000000ff00723e */ /* 0x000fc800000010ff */
[----:B------:R-:W-:Y:S01]  /*1330*/  PRMT R26, R0, 0x7610, R26 ;  /* 0x00007610001a7816 */ /* 0x000fe2000000001a */
[----:B------:R-:W-:Y:S06]  /*1340*/  BRA `(.L_x_450) ;  /* 0x0000000c00c87947 */ /* 0x000fec0003800000 */
.L_x_447:
        /* <DEDUP_REMOVED lines=11> */
.L_x_452:
[----:B------:R-:W2:Y:S02]  /*1400*/  LDG.E R4, desc[UR36][R4.64] ;  /* 0x0000002404047981 */ /* 0x000ea4000c1e1900 */
[----:B--2---:R-:W-:-:S04]  /*1410*/  I2FP.F32.S32 R0, R4 ;  /* 0x0000000400007245 */ /* 0x004fc80000201400 */
[----:B------:R-:W-:-:S04]  /*1420*/  F2FP.BF16.F32.PACK_AB R0, RZ, R0 ;  /* 0x00000000ff00723e */ /* 0x000fc800000010ff */
[----:B------:R-:W-:Y:S01]  /*1430*/  PRMT R26, R0, 0x7610, R26 ;  /* 0x00007610001a7816 */ /* 0x000fe2000000001a */
[----:B------:R-:W-:Y:S06]  /*1440*/  BRA `(.L_x_450) ;  /* 0x0000000c00887947 */ /* 0x000fec0003800000 */
.L_x_451:
[----:B------:R-:W2:Y:S02]  /*1450*/  LDG.E.U16 R4, desc[UR36][R4.64] ;  /* 0x0000002404047981 */ /* 0x000ea4000c1e1500 */
[----:B--2---:R-:W0:Y:S02]  /*1460*/  I2F.S16 R0, R4 ;  /* 0x0000000400007306 */ /* 0x004e240000101400 */
[----:B0-----:R-:W-:-:S04]  /*1470*/  F2FP.BF16.F32.PACK_AB R0, RZ, R0 ;  /* 0x00000000ff00723e */ /* 0x001fc800000010ff */
[----:B------:R-:W-:Y:S01]  /*1480*/  PRMT R26, R0, 0x7610, R26 ;  /* 0x00007610001a7816 */ /* 0x000fe2000000001a */
[----:B------:R-:W-:Y:S06]  /*1490*/  BRA `(.L_x_450) ;  /* 0x0000000c00747947 */ /* 0x000fec0003800000 */
.L_x_446:
        /* <DEDUP_REMOVED lines=9> */
.L_x_454:
[----:B------:R-:W2:Y:S02]  /*1530*/  LDG.E.U16 R0, desc[UR36][R4.64] ;  /* 0x0000002404007981 */ /* 0x000ea4000c1e1500 */
[----:B--2---:R-:W-:-:S05]  /*1540*/  HADD2.F32 R0, -RZ, R0.H0_H0 ;  /* 0x20000000ff007230 */ /* 0x004fca0000004100 */
[----:B------:R-:W-:-:S04]  /*1550*/  F2FP.BF16.F32.PACK_AB R0, RZ, R0 ;  /* 0x00000000ff00723e */ /* 0x000fc800000010ff */
[----:B------:R-:W-:Y:S01]  /*1560*/  PRMT R26, R0, 0x7610, R26 ;  /* 0x00007610001a7816 */ /* 0x000fe2000000001a */
[----:B------:R-:W-:Y:S06]  /*1570*/  BRA `(.L_x_450) ;  /* 0x0000000c003c7947 */ /* 0x000fec0003800000 */
.L_x_453:
        /* <DEDUP_REMOVED lines=9> */
.L_x_456:
[----:B------:R-:W2:Y:S02]  /*1610*/  LDG.E.U16 R4, desc[UR36][R4.64] ;  /* 0x0000002404047981 */ /* 0x000ea4000c1e1500 */
[----:B--2---:R-:W-:-:S05]  /*1620*/  HADD2.F32 R0, -RZ, R4.H0_H0 ;  /* 0x20000004ff007230 */ /* 0x004fca0000004100 */
[----:B------:R-:W-:-:S04]  /*1630*/  F2FP.BF16.F32.PACK_AB R0, RZ, R0 ;  /* 0x00000000ff00723e */ /* 0x000fc800000010ff */
[----:B------:R-:W-:Y:S01]  /*1640*/  PRMT R26, R0, 0x7610, R26 ;  /* 0x00007610001a7816 */ /* 0x000fe2000000001a */
[----:B------:R-:W-:Y:S06]  /*1650*/  BRA `(.L_x_450) ;  /* 0x0000000c00047947 */ /* 0x000fec0003800000 */
.L_x_455:
        /* <DEDUP_REMOVED lines=9> */
.L_x_445:
        /* <DEDUP_REMOVED lines=14> */
.L_x_459:
        /* <DEDUP_REMOVED lines=9> */
.L_x_458:
        /* <DEDUP_REMOVED lines=28> */
.L_x_461:
        /* <DEDUP_REMOVED lines=15> */
.L_x_460:
[----:B------:R0:W5:Y:S01]  /*1b10*/  LDG.E.U16 R26, desc[UR36][R4.64] ;  /* 0x00000024041a7981 */ /* 0x000162000c1e1500 */
[----:B------:R-:W-:Y:S05]  /*1b20*/  BRA `(.L_x_450) ;  /* 0x0000000400d07947 */ /* 0x000fea0003800000 */
.L_x_457:
        /* <DEDUP_REMOVED lines=13> */
.L_x_464:
        /* <DEDUP_REMOVED lines=21> */
.L_x_468:
[----:B------:R-:W-:Y:S05]  /*1d50*/  BSYNC B1 ;  /* 0x0000000000017941 */ /* 0x000fea0003800000 */
.L_x_467:
[----:B------:R-:W-:Y:S01]  /*1d60*/  LEA R5, R0, 0x3b800000, 0x17 ;  /* 0x3b80000000057811 */ /* 0x000fe200078eb8ff */
[----:B------:R-:W-:-:S05]  /*1d70*/  IMAD.SHL.U32 R0, R3, 0x100000, RZ ;  /* 0x0010000003007824 */ /* 0x000fca00078e00ff */
[----:B------:R-:W-:-:S07]  /*1d80*/  LOP3.LUT R0, R5, R0, R6, 0xfe, !PT ;  /* 0x0000000005007212 */ /* 0x000fce00078efe06 */
.L_x_466:
[----:B------:R-:W-:Y:S05]  /*1d90*/  BSYNC B0 ;  /* 0x0000000000007941 */ /* 0x000fea0003800000 */
.L_x_465:
[----:B------:R-:W-:-:S04]  /*1da0*/  F2FP.BF16.F32.PACK_AB R0, RZ, R0 ;  /* 0x00000000ff00723e */ /* 0x000fc800000010ff */
[----:B------:R-:W-:Y:S01]  /*1db0*/  PRMT R26, R0, 0x7610, R26 ;  /* 0x00007610001a7816 */ /* 0x000fe2000000001a */
[----:B------:R-:W-:Y:S06]  /*1dc0*/  BRA `(.L_x_450) ;  /* 0x0000000400287947 */ /* 0x000fec0003800000 */
.L_x_463:
        /* <DEDUP_REMOVED lines=21> */
.L_x_472:
[----:B------:R-:W-:Y:S05]  /*1f20*/  BSYNC B1 ;  /* 0x0000000000017941 */ /* 0x000fea0003800000 */
.L_x_471:
[----:B------:R-:W-:Y:S01]  /*1f30*/  LEA R5, R0, 0x37800000, 0x17 ;  /* 0x3780000000057811 */ /* 0x000fe200078eb8ff */
[----:B------:R-:W-:-:S05]  /*1f40*/  IMAD.SHL.U32 R0, R3, 0x200000, RZ ;  /* 0x0020000003007824 */ /* 0x000fca00078e00ff */
[----:B------:R-:W-:-:S07]  /*1f50*/  LOP3.LUT R0, R5, R0, R6, 0xfe, !PT ;  /* 0x0000000005007212 */ /* 0x000fce00078efe06 */
.L_x_470:
[----:B------:R-:W-:Y:S05]  /*1f60*/  BSYNC B0 ;  /* 0x0000000000007941 */ /* 0x000fea0003800000 */
.L_x_469:
[----:B------:R-:W-:-:S04]  /*1f70*/  F2FP.BF16.F32.PACK_AB R0, RZ, R0 ;  /* 0x00000000ff00723e */ /* 0x000fc800000010ff */
[----:B------:R-:W-:Y:S01]  /*1f80*/  PRMT R26, R0, 0x7610, R26 ;  /* 0x00007610001a7816 */ /* 0x000fe2000000001a */
[----:B------:R-:W-:Y:S06]  /*1f90*/  BRA `(.L_x_450) ;  /* 0x0000000000b47947 */ /* 0x000fec0003800000 */
.L_x_462:
        /* <DEDUP_REMOVED lines=14> */
.L_x_476:
[----:B------:R-:W-:Y:S05]  /*2080*/  BSYNC B0 ;  /* 0x0000000000007941 */ /* 0x000fea0003800000 */
.L_x_475:
[----:B------:R-:W-:-:S04]  /*2090*/  F2FP.BF16.F32.PACK_AB R0, RZ, R0 ;  /* 0x00000000ff00723e */ /* 0x000fc800000010ff */
[----:B------:R-:W-:Y:S01]  /*20a0*/  PRMT R26, R0, 0x7610, R26 ;  /* 0x00007610001a7816 */ /* 0x000fe2000000001a */
[----:B------:R-:W-:Y:S06]  /*20b0*/  BRA `(.L_x_450) ;  /* 0x00000000006c7947 */ /* 0x000fec0003800000 */
.L_x_449:
        /* <DEDUP_REMOVED lines=16> */
.L_x_477:
[----:B------:R-:W-:Y:S01]  /*21c0*/  PRMT R26, RZ, 0x7610, R26 ;  /* 0x00007610ff1a7816 */ /* 0x000fe2000000001a */
[----:B------:R-:W-:Y:S06]  /*21d0*/  BRA `(.L_x_450) ;  /* 0x0000000000247947 */ /* 0x000fec0003800000 */
.L_x_474:
[----:B------:R-:W2:Y:S02]  /*21e0*/  LDG.E.64 R4, desc[UR36][R4.64] ;  /* 0x0000002404047981 */ /* 0x000ea4000c1e1b00 */
[----:B--2---:R-:W0:Y:S02]  /*21f0*/  I2F.U64 R0, R4 ;  /* 0x0000000400007312 */ /* 0x004e240000301000 */
[----:B0-----:R-:W-:-:S04]  /*2200*/  F2FP.BF16.F32.PACK_AB R0, RZ, R0 ;  /* 0x00000000ff00723e */ /* 0x001fc800000010ff */
[----:B------:R-:W-:Y:S01]  /*2210*/  PRMT R26, R0, 0x7610, R26 ;  /* 0x00007610001a7816 */ /* 0x000fe2000000001a */
[----:B------:R-:W-:Y:S06]  /*2220*/  BRA `(.L_x_450) ;  /* 0x0000000000107947 */ /* 0x000fec0003800000 */
.L_x_473:
[----:B------:R-:W2:Y:S02]  /*2230*/  LDG.E R4, desc[UR36][R4.64] ;  /* 0x0000002404047981 */ /* 0x000ea4000c1e1900 */
[----:B--2---:R-:W-:-:S04]  /*2240*/  I2FP.F32.U32 R0, R4 ;  /* 0x0000000400007245 */ /* 0x004fc80000201000 */
[----:B------:R-:W-:-:S04]  /*2250*/  F2FP.BF16.F32.PACK_AB R0, RZ, R0 ;  /* 0x00000000ff00723e */ /* 0x000fc800000010ff */
[----:B------:R-:W-:-:S07]  /*2260*/  PRMT R26, R0, 0x7610, R26 ;  /* 0x00007610001a7816 */ /* 0x000fce000000001a */
.L_x_450:
[----:B------:R-:W-:-:S07]  /*2270*/  VIADD R23, R23, 0x80 ;  /* 0x0000008017177836 */ /* 0x000fce0000000000 */
.L_x_411:
[----:B------:R-:W-:Y:S05]  /*2280*/  BSYNC B6 ;  /* 0x0000000000067941 */ /* 0x000fea0003800000 */
.L_x_410:
[----:B------:R-:W-:Y:S01]  /*2290*/  ISETP.GE.AND P0, PT, R23, R16, PT ;  /* 0x000000101700720c */ /* 0x000fe20003f06270 */
[----:B------:R-:W-:Y:S01]  /*22a0*/  BSSY B6, `(.L_x_478) ;  /* 0x000021e000067945 */ /* 0x000fe20003800000 */
[----:B------:R-:W-:-:S11]  /*22b0*/  PRMT R27, RZ, 0x7610, R27 ;  /* 0x00007610ff1b7816 */ /* 0x000fd6000000001b */
[----:B------:R-:W-:Y:S05]  /*22c0*/  @P0 BRA `(.L_x_479) ;  /* 0x00000020006c0947 */ /* 0x000fea0003800000 */
[----:B0-----:R-:W0:Y:S01]  /*22d0*/  LDC.64 R4, c[0x0][0x220] ;  /* 0x00008800ff047b82 */ /* 0x001e220000000a00 */
        /* <DEDUP_REMOVED lines=21> */
.L_x_483:
[----:B------:R-:W2:Y:S02]  /*2430*/  LDG.E.U8 R4, desc[UR36][R4.64] ;  /* 0x0000002404047981 */ /* 0x000ea4000c1e1100 */
[----:B--2---:R-:W-:-:S04]  /*2440*/  I2FP.F32.U32 R0, R4 ;  /* 0x0000000400007245 */ /* 0x004fc80000201000 */
[----:B------:R-:W-:-:S04]  /*2450*/  F2FP.BF16.F32.PACK_AB R0, RZ, R0 ;  /* 0x00000000ff00723e */ /* 0x000fc800000010ff */
[----:B------:R-:W-:Y:S01]  /*2460*/  PRMT R28, R0, 0x7610, R28 ;  /* 0x00007610001c7816 */ /* 0x000fe2000000001c */
[----:B------:R-:W-:Y:S06]  /*2470*/  BRA `(.L_x_485) ;  /* 0x0000000c00cc7947 */ /* 0x000fec0003800000 */
.L_x_482:
        /* <DEDUP_REMOVED lines=11> */
.L_x_487:
[----:B------:R-:W2:Y:S02]  /*2530*/  LDG.E R4, desc[UR36][R4.64] ;  /* 0x0000002404047981 */ /* 0x000ea4000c1e1900 */
[----:B--2---:R-:W-:-:S04]  /*2540*/  I2FP.F32.S32 R0, R4 ;  /* 0x0000000400007245 */ /* 0x004fc80000201400 */
[----:B------:R-:W-:-:S04]  /*2550*/  F2FP.BF16.F32.PACK_AB R0, RZ, R0 ;  /* 0x00000000ff00723e */ /* 0x000fc800000010ff */
[----:B------:R-:W-:Y:S01]  /*2560*/  PRMT R28, R0, 0x7610, R28 ;  /* 0x00007610001c7816 */ /* 0x000fe2000000001c */
[----:B------:R-:W-:Y:S06]  /*2570*/  BRA `(.L_x_485) ;  /* 0x0000000c008c7947 */ /* 0x000fec0003800000 */
.L_x_486:
[----:B------:R-:W2:Y:S02]  /*2580*/  LDG.E.U16 R4, desc[UR36][R4.64] ;  /* 0x0000002404047981 */ /* 0x000ea4000c1e1500 */
[----:B--2---:R-:W0:Y:S02]  /*2590*/  I2F.S16 R0, R4 ;  /* 0x0000000400007306 */ /* 0x004e240000101400 */
[----:B0-----:R-:W-:-:S04]  /*25a0*/  F2FP.BF16.F32.PACK_AB R0, RZ, R0 ;  /* 0x00000000ff00723e */ /* 0x001fc800000010ff */
[----:B------:R-:W-:Y:S01]  /*25b0*/  PRMT R28, R0, 0x7610, R28 ;  /* 0x00007610001c7816 */ /* 0x000fe2000000001c */
[----:B------:R-:W-:Y:S06]  /*25c0*/  BRA `(.L_x_485) ;  /* 0x0000000c00787947 */ /* 0x000fec0003800000 */
.L_x_481:
        /* <DEDUP_REMOVED lines=9> */
.L_x_489:
[----:B------:R-:W2:Y:S02]  /*2660*/  LDG.E.U16 R0, desc[UR36][R4.64] ;  /* 0x0000002404007981 */ /* 0x000ea4000c1e1500 */
[----:B--2---:R-:W-:-:S05]  /*2670*/  HADD2.F32 R0, -RZ, R0.H0_H0 ;  /* 0x20000000ff007230 */ /* 0x004fca0000004100 */
[----:B------:R-:W-:-:S04]  /*2680*/  F2FP.BF16.F32.PACK_AB R0, RZ, R0 ;  /* 0x00000000ff00723e */ /* 0x000fc800000010ff */
[----:B------:R-:W-:Y:S01]  /*2690*/  PRMT R28, R0, 0x7610, R28 ;  /* 0x00007610001c7816 */ /* 0x000fe2000000001c */
[----:B------:R-:W-:Y:S06]  /*26a0*/  BRA `(.L_x_485) ;  /* 0x0000000c00407947 */ /* 0x000fec0003800000 */
.L_x_488:
        /* <DEDUP_REMOVED lines=9> */
.L_x_491:
[----:B------:R-:W2:Y:S02]  /*2740*/  LDG.E.U16 R4, desc[UR36][R4.64] ;  /* 0x0000002404047981 */ /* 0x000ea4000c1e1500 */
[----:B--2---:R-:W-:-:S05]  /*2750*/  HADD2.F32 R0, -RZ, R4.H0_H0 ;  /* 0x20000004ff007230 */ /* 0x004fca0000004100 */
[----:B------:R-:W-:-:S04]  /*2760*/  F2FP.BF16.F32.PACK_AB R0, RZ, R0 ;  /* 0x00000000ff00723e */ /* 0x000fc800000010ff */
[----:B------:R-:W-:Y:S01]  /*2770*/  PRMT R28, R0, 0x7610, R28 ;  /* 0x00007610001c7816 */ /* 0x000fe2000000001c */
[----:B------:R-:W-:Y:S06]  /*2780*/  BRA `(.L_x_485) ;  /* 0x0000000c00087947 */ /* 0x000fec0003800000 */
.L_x_490:
        /* <DEDUP_REMOVED lines=9> */
.L_x_480:
        /* <DEDUP_REMOVED lines=14> */
.L_x_494:
        /* <DEDUP_REMOVED lines=9> */
.L_x_493:
        /* <DEDUP_REMOVED lines=28> */
.L_x_496:
[----:B------:R-:W2:Y:S02]  /*2b50*/  LDG.E.U8 R4, desc[UR36][R4.64] ;  /* 0x0000002404047981 */ /* 0x000ea4000c1e1100 */
[----:B--2---:R-:W-:-:S05]  /*2b60*/  IMAD.SHL.U32 R0, R4, 0x2000000, RZ ;  /* 0x0200000004007824 */ /* 0x004fca00078e00ff */
[----:B------:R-:W-:-:S13]  /*2b70*/  ISETP.GE.U32.AND P0, PT, R0, 0x8000000, PT ;  /* 0x080000000000780c */ /* 0x000fda0003f06070 */
[C---:B------:R-:W-:Y:S02]  /*2b80*/  @P0 IMAD.SHL.U32 R3, R4.reuse, 0x200000, RZ ;  /* 0x0020000004030824 */ /* 0x040fe400078e00ff */
[----:B------:R-:W-:-:S03]  /*2b90*/  @!P0 IMAD.SHL.U32 R0, R4, 0x100, RZ ;  /* 0x0000010004008824 */ /* 0x000fc600078e00ff */
[----:B------:R-:W-:Y:S02]  /*2ba0*/  @P0 LOP3.LUT R3, R3, 0xfe00000, RZ, 0xc0, !PT ;  /* 0x0fe0000003030812 */ /* 0x000fe400078ec0ff */
        /* <DEDUP_REMOVED lines=10> */
.L_x_495:
[----:B------:R0:W5:Y:S01]  /*2c50*/  LDG.E.U16 R28, desc[UR36][R4.64] ;  /* 0x00000024041c7981 */ /* 0x000162000c1e1500 */
[----:B------:R-:W-:Y:S05]  /*2c60*/  BRA `(.L_x_485) ;  /* 0x0000000400d07947 */ /* 0x000fea0003800000 */
.L_x_492:
        /* <DEDUP_REMOVED lines=13> */
.L_x_499:
        /* <DEDUP_REMOVED lines=21> */
.L_x_503:
[----:B------:R-:W-:Y:S05]  /*2e90*/  BSYNC B1 ;  /* 0x0000000000017941 */ /* 0x000fea0003800000 */
.L_x_502:
[----:B------:R-:W-:Y:S01]  /*2ea0*/  LEA R5, R0, 0x3b800000, 0x17 ;  /* 0x3b80000000057811 */ /* 0x000fe200078eb8ff */
[----:B------:R-:W-:-:S05]  /*2eb0*/  IMAD.SHL.U32 R0, R3, 0x100000, RZ ;  /* 0x0010000003007824 */ /* 0x000fca00078e00ff */
[----:B------:R-:W-:-:S07]  /*2ec0*/  LOP3.LUT R0, R5, R0, R6, 0xfe, !PT ;  /* 0x0000000005007212 */ /* 0x000fce00078efe06 */
.L_x_501:
[----:B------:R-:W-:Y:S05]  /*2ed0*/  BSYNC B0 ;  /* 0x0000000000007941 */ /* 0x000fea0003800000 */
.L_x_500:
[----:B------:R-:W-:-:S04]  /*2ee0*/  F2FP.BF16.F32.PACK_AB R0, RZ, R0 ;  /* 0x00000000ff00723e */ /* 0x000fc800000010ff */
[----:B------:R-:W-:Y:S01]  /*2ef0*/  PRMT R28, R0, 0x7610, R28 ;  /* 0x00007610001c7816 */ /* 0x000fe2000000001c */
[----:B------:R-:W-:Y:S06]  /*2f00*/  BRA `(.L_x_485) ;  /* 0x0000000400287947 */ /* 0x000fec0003800000 */
.L_x_498:
        /* <DEDUP_REMOVED lines=21> */
.L_x_507:
[----:B------:R-:W-:Y:S05]  /*3060*/  BSYNC B1 ;  /* 0x0000000000017941 */ /* 0x000fea0003800000 */
.L_x_506:
[----:B------:R-:W-:Y:S01]  /*3070*/  LEA R5, R0, 0x37800000, 0x17 ;  /* 0x3780000000057811 */ /* 0x000fe200078eb8ff */
[----:B------:R-:W-:-:S05]  /*3080*/  IMAD.SHL.U32 R0, R3, 0x200000, RZ ;  /* 0x0020000003007824 */ /* 0x000fca00078e00ff */
[----:B------:R-:W-:-:S07]  /*3090*/  LOP3.LUT R0, R5, R0, R6, 0xfe, !PT ;  /* 0x0000000005007212 */ /* 0x000fce00078efe06 */
.L_x_505:
[----:B------:R-:W-:Y:S05]  /*30a0*/  BSYNC B0 ;  /* 0x0000000000007941 */ /* 0x000fea0003800000 */
.L_x_504:
[----:B------:R-:W-:-:S04]  /*30b0*/  F2FP.BF16.F32.PACK_AB R0, RZ, R0 ;  /* 0x00000000ff00723e */ /* 0x000fc800000010ff */
[----:B------:R-:W-:Y:S01]  /*30c0*/  PRMT R28, R0, 0x7610, R28 ;  /* 0x00007610001c7816 */ /* 0x000fe2000000001c */
[----:B------:R-:W-:Y:S06]  /*30d0*/  BRA `(.L_x_485) ;  /* 0x0000000000b47947 */ /* 0x000fec0003800000 */
.L_x_497:
        /* <DEDUP_REMOVED lines=14> */
.L_x_511:
[----:B------:R-:W-:Y:S05]  /*31c0*/  BSYNC B0 ;  /* 0x0000000000007941 */ /* 0x000fea0003800000 */
.L_x_510:
[----:B------:R-:W-:-:S04]  /*31d0*/  F2FP.BF16.F32.PACK_AB R0, RZ, R0 ;  /* 0x00000000ff00723e */ /* 0x000fc800000010ff */
[----:B------:R-:W-:Y:S01]  /*31e0*/  PRMT R28, R0, 0x7610, R28 ;  /* 0x00007610001c7816 */ /* 0x000fe2000000001c */
[----:B------:R-:W-:Y:S06]  /*31f0*/  BRA `(.L_x_485) ;  /* 0x00000000006c7947 */ /* 0x000fec0003800000 */
.L_x_484:
        /* <DEDUP_REMOVED lines=16> */
.L_x_512:
[----:B------:R-:W-:Y:S01]  /*3300*/  PRMT R28, RZ, 0x7610, R28 ;  /* 0x00007610ff1c7816 */ /* 0x000fe2000000001c */
[----:B------:R-:W-:Y:S06]  /*3310*/  BRA `(.L_x_485) ;  /* 0x0000000000247947 */ /* 0x000fec0003800000 */
.L_x_509:
[----:B------:R-:W2:Y:S02]  /*3320*/  LDG.E.64 R4, desc[UR36][R4.64] ;  /* 0x0000002404047981 */ /* 0x000ea4000c1e1b00 */
[----:B--2---:R-:W0:Y:S02]  /*3330*/  I2F.U64 R0, R4 ;  /* 0x0000000400007312 */ /* 0x004e240000301000 */
[----:B0-----:R-:W-:-:S04]  /*3340*/  F2FP.BF16.F32.PACK_AB R0, RZ, R0 ;  /* 0x00000000ff00723e */ /* 0x001fc800000010ff */
[----:B------:R-:W-:Y:S01]  /*3350*/  PRMT R28, R0, 0x7610, R28 ;  /* 0x00007610001c7816 */ /* 0x000fe2000000001c */
[----:B------:R-:W-:Y:S06]  /*3360*/  BRA `(.L_x_485) ;  /* 0x0000000000107947 */ /* 0x000fec0003800000 */
.L_x_508:
[----:B------:R-:W2:Y:S02]  /*3370*/  LDG.E R4, desc[UR36][R4.64] ;  /* 0x0000002404047981 */ /* 0x000ea4000c1e1900 */
[----:B--2---:R-:W-:-:S04]  /*3380*/  I2FP.F32.U32 R0, R4 ;  /* 0x0000000400007245 */ /* 0x004fc80000201000 */
[----:B------:R-:W-:-:S04]  /*3390*/  F2FP.BF16.F32.PACK_AB R0, RZ, R0 ;  /* 0x00000000ff00723e */ /* 0x000fc800000010ff */
[----:B------:R-:W-:-:S07]  /*33a0*/  PRMT R28, R0, 0x7610, R28 ;  /* 0x00007610001c7816 */ /* 0x000fce000000001c */
.L_x_485:
        /* <DEDUP_REMOVED lines=21> */
.L_x_516:
[----:B------:R-:W2:Y:S02]  /*3500*/  LDG.E.U8 R4, desc[UR36][R4.64] ;  /* 0x0000002404047981 */ /* 0x000ea4000c1e1100 */
[----:B--2---:R-:W-:-:S04]  /*3510*/  I2FP.F32.U32 R0, R4 ;  /* 0x0000000400007245 */ /* 0x004fc80000201000 */
[----:B------:R-:W-:-:S04]  /*3520*/  F2FP.BF16.F32.PACK_AB R0, RZ, R0 ;  /* 0x00000000ff00723e */ /* 0x000fc800000010ff */
[----:B------:R-:W-:Y:S01]  /*3530*/  PRMT R27, R0, 0x7610, R27 ;  /* 0x00007610001b7816 */ /* 0x000fe2000000001b */
[----:B------:R-:W-:Y:S06]  /*3540*/  BRA `(.L_x_518) ;  /* 0x0000000c00c87947 */ /* 0x000fec0003800000 */
.L_x_515:
        /* <DEDUP_REMOVED lines=11> */
.L_x_520:
[----:B------:R-:W2:Y:S02]  /*3600*/  LDG.E R4, desc[UR36][R4.64] ;  /* 0x0000002404047981 */ /* 0x000ea4000c1e1900 */
[----:B--2---:R-:W-:-:S04]  /*3610*/  I2FP.F32.S32 R0, R4 ;  /* 0x0000000400007245 */ /* 0x004fc80000201400 */
[----:B------:R-:W-:-:S04]  /*3620*/  F2FP.BF16.F32.PACK_AB R0, RZ, R0 ;  /* 0x00000000ff00723e */ /* 0x000fc800000010ff */
[----:B------:R-:W-:Y:S01]  /*3630*/  PRMT R27, R0, 0x7610, R27 ;  /* 0x00007610001b7816 */ /* 0x000fe2000000001b */
[----:B------:R-:W-:Y:S06]  /*3640*/  BRA `(.L_x_518) ;  /* 0x0000000c00887947 */ /* 0x000fec0003800000 */
.L_x_519:
[----:B------:R-:W2:Y:S02]  /*3650*/  LDG.E.U16 R4, desc[UR36][R4.64] ;  /* 0x0000002404047981 */ /* 0x000ea4000c1e1500 */
[----:B--2---:R-:W0:Y:S02]  /*3660*/  I2F.S16 R0, R4 ;  /* 0x0000000400007306 */ /* 0x004e240000101400 */
[----:B0-----:R-:W-:-:S04]  /*3670*/  F2FP.BF16.F32.PACK_AB R0, RZ, R0 ;  /* 0x00000000ff00723e */ /* 0x001fc800000010ff */
[----:B------:R-:W-:Y:S01]  /*3680*/  PRMT R27, R0, 0x7610, R27 ;  /* 0x00007610001b7816 */ /* 0x000fe2000000001b */
[----:B------:R-:W-:Y:S06]  /*3690*/  BRA `(.L_x_518) ;  /* 0x0000000c00747947 */ /* 0x000fec0003800000 */
.L_x_514:
        /* <DEDUP_REMOVED lines=9> */
.L_x_522:
[----:B------:R-:W2:Y:S02]  /*3730*/  LDG.E.U16 R0, desc[UR36][R4.64] ;  /* 0x0000002404007981 */ /* 0x000ea4000c1e1500 */
[----:B--2---:R-:W-:-:S05]  /*3740*/  HADD2.F32 R0, -RZ, R0.H0_H0 ;  /* 0x20000000ff007230 */ /* 0x004fca0000004100 */
[----:B------:R-:W-:-:S04]  /*3750*/  F2FP.BF16.F32.PACK_AB R0, RZ, R0 ;  /* 0x00000000ff00723e */ /* 0x000fc800000010ff */
[----:B------:R-:W-:Y:S01]  /*3760*/  PRMT R27, R0, 0x7610, R27 ;  /* 0x00007610001b7816 */ /* 0x000fe2000000001b */
[----:B------:R-:W-:Y:S06]  /*3770*/  BRA `(.L_x_518) ;  /* 0x0000000c003c7947 */ /* 0x000fec0003800000 */
.L_x_521:
        /* <DEDUP_REMOVED lines=9> */
.L_x_524:
[----:B------:R-:W2:Y:S02]  /*3810*/  LDG.E.U16 R4, desc[UR36][R4.64] ;  /* 0x0000002404047981 */ /* 0x000ea4000c1e1500 */
[----:B--2---:R-:W-:-:S05]  /*3820*/  HADD2.F32 R0, -RZ, R4.H0_H0 ;  /* 0x20000004ff007230 */ /* 0x004fca0000004100 */
[----:B------:R-:W-:-:S04]  /*3830*/  F2FP.BF16.F32.PACK_AB R0, RZ, R0 ;  /* 0x00000000ff00723e */ /* 0x000fc800000010ff */
[----:B------:R-:W-:Y:S01]  /*3840*/  PRMT R27, R0, 0x7610, R27 ;  /* 0x00007610001b7816 */ /* 0x000fe2000000001b */
[----:B------:R-:W-:Y:S06]  /*3850*/  BRA `(.L_x_518) ;  /* 0x0000000c00047947 */ /* 0x000fec0003800000 */
.L_x_523:
        /* <DEDUP_REMOVED lines=9> */
.L_x_513:
        /* <DEDUP_REMOVED lines=14> */
.L_x_527:
        /* <DEDUP_REMOVED lines=9> */
.L_x_526:
        /* <DEDUP_REMOVED lines=28> */
.L_x_529:
        /* <DEDUP_REMOVED lines=15> */
.L_x_528:
[----:B------:R0:W5:Y:S01]  /*3d10*/  LDG.E.U16 R27, desc[UR36][R4.64] ;  /* 0x00000024041b7981 */ /* 0x000162000c1e1500 */
[----:B------:R-:W-:Y:S05]  /*3d20*/  BRA `(.L_x_518) ;  /* 0x0000000400d07947 */ /* 0x000fea0003800000 */
.L_x_525:
        /* <DEDUP_REMOVED lines=13> */
.L_x_532:
        /* <DEDUP_REMOVED lines=21> */
.L_x_536:
[----:B------:R-:W-:Y:S05]  /*3f50*/  BSYNC B1 ;  /* 0x0000000000017941 */ /* 0x000fea0003800000 */
.L_x_535:
[----:B------:R-:W-:Y:S01]  /*3f60*/  LEA R5, R0, 0x3b800000, 0x17 ;  /* 0x3b80000000057811 */ /* 0x000fe200078eb8ff */
[----:B------:R-:W-:-:S05]  /*3f70*/  IMAD.SHL.U32 R0, R3, 0x100000, RZ ;  /* 0x0010000003007824 */ /* 0x000fca00078e00ff */
[----:B------:R-:W-:-:S07]  /*3f80*/  LOP3.LUT R0, R5, R0, R6, 0xfe, !PT ;  /* 0x0000000005007212 */ /* 0x000fce00078efe06 */
.L_x_534:
[----:B------:R-:W-:Y:S05]  /*3f90*/  BSYNC B0 ;  /* 0x0000000000007941 */ /* 0x000fea0003800000 */
.L_x_533:
[----:B------:R-:W-:-:S04]  /*3fa0*/  F2FP.BF16.F32.PACK_AB R0, RZ, R0 ;  /* 0x00000000ff00723e */ /* 0x000fc800000010ff */
[----:B------:R-:W-:Y:S01]  /*3fb0*/  PRMT R27, R0, 0x7610, R27 ;  /* 0x00007610001b7816 */ /* 0x000fe2000000001b */
[----:B------:R-:W-:Y:S06]  /*3fc0*/  BRA `(.L_x_518) ;  /* 0x0000000400287947 */ /* 0x000fec0003800000 */
.L_x_531:
        /* <DEDUP_REMOVED lines=21> */
.L_x_540:
[----:B------:R-:W-:Y:S05]  /*4120*/  BSYNC B1 ;  /* 0x0000000000017941 */ /* 0x000fea0003800000 */
.L_x_539:
[----:B------:R-:W-:Y:S01]  /*4130*/  LEA R5, R0, 0x37800000, 0x17 ;  /* 0x3780000000057811 */ /* 0x000fe200078eb8ff */
[----:B------:R-:W-:-:S05]  /*4140*/  IMAD.SHL.U32 R0, R3, 0x200000, RZ ;  /* 0x0020000003007824 */ /* 0x000fca00078e00ff */
[----:B------:R-:W-:-:S07]  /*4150*/  LOP3.LUT R0, R5, R0, R6, 0xfe, !PT ;  /* 0x0000000005007212 */ /* 0x000fce00078efe06 */
.L_x_538:
[----:B------:R-:W-:Y:S05]  /*4160*/  BSYNC B0 ;  /* 0x0000000000007941 */ /* 0x000fea0003800000 */
.L_x_537:
[----:B------:R-:W-:-:S04]  /*4170*/  F2FP.BF16.F32.PACK_AB R0, RZ, R0 ;  /* 0x00000000ff00723e */ /* 0x000fc800000010ff */
[----:B------:R-:W-:Y:S01]  /*4180*/  PRMT R27, R0, 0x7610, R27 ;  /* 0x00007610001b7816 */ /* 0x000fe2000000001b */
[----:B------:R-:W-:Y:S06]  /*4190*/  BRA `(.L_x_518) ;  /* 0x0000000000b47947 */ /* 0x000fec0003800000 */
.L_x_530:
        /* <DEDUP_REMOVED lines=14> */
.L_x_544:
[----:B------:R-:W-:Y:S05]  /*4280*/  BSYNC B0 ;  /* 0x0000000000007941 */ /* 0x000fea0003800000 */
.L_x_543:
[----:B------:R-:W-:-:S04]  /*4290*/  F2FP.BF16.F32.PACK_AB R0, RZ, R0 ;  /* 0x00000000ff00723e */ /* 0x000fc800000010ff */
[----:B------:R-:W-:Y:S01]  /*42a0*/  PRMT R27, R0, 0x7610, R27 ;  /* 0x00007610001b7816 */ /* 0x000fe2000000001b */
[----:B------:R-:W-:Y:S06]  /*42b0*/  BRA `(.L_x_518) ;  /* 0x00000000006c7947 */ /* 0x000fec0003800000 */
.L_x_517:
        /* <DEDUP_REMOVED lines=16> */
.L_x_545:
[----:B------:R-:W-:Y:S01]  /*43c0*/  PRMT R27, RZ, 0x7610, R27 ;  /* 0x00007610ff1b7816 */ /* 0x000fe2000000001b */
[----:B------:R-:W-:Y:S06]  /*43d0*/  BRA `(.L_x_518) ;  /* 0x0000000000247947 */ /* 0x000fec0003800000 */
.L_x_542:
[----:B------:R-:W2:Y:S02]  /*43e0*/  LDG.E.64 R4, desc[UR36][R4.64] ;  /* 0x0000002404047981 */ /* 0x000ea4000c1e1b00 */
[----:B--2---:R-:W0:Y:S02]  /*43f0*/  I2F.U64 R0, R4 ;  /* 0x0000000400007312 */ /* 0x004e240000301000 */
[----:B0-----:R-:W-:-:S04]  /*4400*/  F2FP.BF16.F32.PACK_AB R0, RZ, R0 ;  /* 0x00000000ff00723e */ /* 0x001fc800000010ff */
[----:B------:R-:W-:Y:S01]  /*4410*/  PRMT R27, R0, 0x7610, R27 ;  /* 0x00007610001b7816 */ /* 0x000fe2000000001b */
[----:B------:R-:W-:Y:S06]  /*4420*/  BRA `(.L_x_518) ;  /* 0x0000000000107947 */ /* 0x000fec0003800000 */
.L_x_541:
[----:B------:R-:W2:Y:S02]  /*4430*/  LDG.E R4, desc[UR36][R4.64] ;  /* 0x0000002404047981 */ /* 0x000ea4000c1e1900 */
[----:B--2---:R-:W-:-:S04]  /*4440*/  I2FP.F32.U32 R0, R4 ;  /* 0x0000000400007245 */ /* 0x004fc80000201000 */
[----:B------:R-:W-:-:S04]  /*4450*/  F2FP.BF16.F32.PACK_AB R0, RZ, R0 ;  /* 0x00000000ff00723e */ /* 0x000fc800000010ff */
[----:B------:R-:W-:-:S07]  /*4460*/  PRMT R27, R0, 0x7610, R27 ;  /* 0x00007610001b7816 */ /* 0x000fce000000001b */
.L_x_518:
[----:B------:R-:W-:-:S07]  /*4470*/  VIADD R23, R23, 0x80 ;  /* 0x0000008017177836 */ /* 0x000fce0000000000 */
.L_x_479:
[----:B------:R-:W-:Y:S05]  /*4480*/  BSYNC B6 ;  /* 0x0000000000067941 */ /* 0x000fea0003800000 */
.L_x_478:
[----:B------:R-:W-:Y:S01]  /*4490*/  ISETP.GE.AND P0, PT, R23, R16, PT ;  /* 0x000000101700720c */ /* 0x000fe20003f06270 */
[----:B------:R-:W-:Y:S01]  /*44a0*/  BSSY B6, `(.L_x_546) ;  /* 0x0000220000067945 */ /* 0x000fe20003800000 */
[----:B------:R-:W-:Y:S02]  /*44b0*/  PRMT R19, RZ, 0x7610, R19 ;  /* 0x00007610ff137816 */ /* 0x000fe40000000013 */
[----:B------:R-:W-:Y:S02]  /*44c0*/  PRMT R18, RZ, 0x7610, R18 ;  /* 0x00007610ff127816 */ /* 0x000fe40000000012 */
[----:B------:R-:W-:-:S07]  /*44d0*/  PRMT R24, RZ, 0x7610, R24 ;  /* 0x00007610ff187816 */ /* 0x000fce0000000018 */
        /* <DEDUP_REMOVED lines=23> */
.L_x_551:
[----:B------:R-:W2:Y:S02]  /*4650*/  LDG.E.U8 R4, desc[UR36][R4.64] ;  /* 0x0000002404047981 */ /* 0x000ea4000c1e1100 */
[----:B--2---:R-:W-:-:S04]  /*4660*/  I2FP.F32.U32 R0, R4 ;  /* 0x0000000400007245 */ /* 0x004fc80000201000 */
[----:B------:R-:W-:-:S04]  /*4670*/  F2FP.BF16.F32.PACK_AB R0, RZ, R0 ;  /* 0x00000000ff00723e */ /* 0x000fc800000010ff */
[----:B------:R-:W-:Y:S01]  /*4680*/  PRMT R18, R0, 0x7610, R18 ;  /* 0x0000761000127816 */ /* 0x000fe20000000012 */
[----:B------:R-:W-:Y:S06]  /*4690*/  BRA `(.L_x_553) ;  /* 0x0000000c00c87947 */ /* 0x000fec0003800000 */
.L_x_550:
        /* <DEDUP_REMOVED lines=11> */
.L_x_555:
[----:B------:R-:W2:Y:S02]  /*4750*/  LDG.E R4, desc[UR36][R4.64] ;  /* 0x0000002404047981 */ /* 0x000ea4000c1e1900 */
[----:B--2---:R-:W-:-:S04]  /*4760*/  I2FP.F32.S32 R0, R4 ;  /* 0x0000000400007245 */ /* 0x004fc80000201400 */
[----:B------:R-:W-:-:S04]  /*4770*/  F2FP.BF16.F32.PACK_AB R0, RZ, R0 ;  /* 0x00000000ff00723e */ /* 0x000fc800000010ff */
[----:B------:R-:W-:Y:S01]  /*4780*/  PRMT R18, R0, 0x7610, R18 ;  /* 0x0000761000127816 */ /* 0x000fe20000000012 */
[----:B------:R-:W-:Y:S06]  /*4790*/  BRA `(.L_x_553) ;  /* 0x0000000c00887947 */ /* 0x000fec0003800000 */
.L_x_554:
[----:B------:R-:W2:Y:S02]  /*47a0*/  LDG.E.U16 R4, desc[UR36][R4.64] ;  /* 0x0000002404047981 */ /* 0x000ea4000c1e1500 */
[----:B--2---:R-:W0:Y:S02]  /*47b0*/  I2F.S16 R0, R4 ;  /* 0x0000000400007306 */ /* 0x004e240000101400 */
[----:B0-----:R-:W-:-:S04]  /*47c0*/  F2FP.BF16.F32.PACK_AB R0, RZ, R0 ;  /* 0x00000000ff00723e */ /* 0x001fc800000010ff */
[----:B------:R-:W-:Y:S01]  /*47d0*/  PRMT R18, R0, 0x7610, R18 ;  /* 0x0000761000127816 */ /* 0x000fe20000000012 */
[----:B------:R-:W-:Y:S06]  /*47e0*/  BRA `(.L_x_553) ;  /* 0x0000000c00747947 */ /* 0x000fec0003800000 */
.L_x_549:
        /* <DEDUP_REMOVED lines=9> */
.L_x_557:
[----:B------:R-:W2:Y:S02]  /*4880*/  LDG.E.U16 R0, desc[UR36][R4.64] ;  /* 0x0000002404007981 */ /* 0x000ea4000c1e1500 */
[----:B--2---:R-:W-:-:S05]  /*4890*/  HADD2.F32 R0, -RZ, R0.H0_H0 ;  /* 0x20000000ff007230 */ /* 0x004fca0000004100 */
[----:B------:R-:W-:-:S04]  /*48a0*/  F2FP.BF16.F32.PACK_AB R0, RZ, R0 ;  /* 0x00000000ff00723e */ /* 0x000fc800000010ff */
[----:B------:R-:W-:Y:S01]  /*48b0*/  PRMT R18, R0, 0x7610, R18 ;  /* 0x0000761000127816 */ /* 0x000fe20000000012 */
[----:B------:R-:W-:Y:S06]  /*48c0*/  BRA `(.L_x_553) ;  /* 0x0000000c003c7947 */ /* 0x000fec0003800000 */
.L_x_556:
        /* <DEDUP_REMOVED lines=9> */
.L_x_559:
[----:B------:R-:W2:Y:S02]  /*4960*/  LDG.E.U16 R4, desc[UR36][R4.64] ;  /* 0x0000002404047981 */ /* 0x000ea4000c1e1500 */
[----:B--2---:R-:W-:-:S05]  /*4970*/  HADD2.F32 R0, -RZ, R4.H0_H0 ;  /* 0x20000004ff007230 */ /* 0x004fca0000004100 */
[----:B------:R-:W-:-:S04]  /*4980*/  F2FP.BF16.F32.PACK_AB R0, RZ, R0 ;  /* 0x00000000ff00723e */ /* 0x000fc800000010ff */
[----:B------:R-:W-:Y:S01]  /*4990*/  PRMT R18, R0, 0x7610, R18 ;  /* 0x0000761000127816 */ /* 0x000fe20000000012 */
[----:B------:R-:W-:Y:S06]  /*49a0*/  BRA `(.L_x_553) ;  /* 0x0000000c00047947 */ /* 0x000fec0003800000 */
.L_x_558:
        /* <DEDUP_REMOVED lines=9> */
.L_x_548:
        /* <DEDUP_REMOVED lines=14> */
.L_x_562:
        /* <DEDUP_REMOVED lines=9> */
.L_x_561:
        /* <DEDUP_REMOVED lines=28> */
.L_x_564:
        /* <DEDUP_REMOVED lines=15> */
.L_x_563:
[----:B------:R0:W5:Y:S01]  /*4e60*/  LDG.E.U16 R18, desc[UR36][R4.64] ;  /* 0x0000002404127981 */ /* 0x000162000c1e1500 */
[----:B------:R-:W-:Y:S05]  /*4e70*/  BRA `(.L_x_553) ;  /* 0x0000000400d07947 */ /* 0x000fea0003800000 */
.L_x_560:
        /* <DEDUP_REMOVED lines=13> */
.L_x_567:
        /* <DEDUP_REMOVED lines=21> */
.L_x_571:
[----:B------:R-:W-:Y:S05]  /*50a0*/  BSYNC B1 ;  /* 0x0000000000017941 */ /* 0x000fea0003800000 */
.L_x_570:
[----:B------:R-:W-:Y:S01]  /*50b0*/  LEA R5, R0, 0x3b800000, 0x17 ;  /* 0x3b80000000057811 */ /* 0x000fe200078eb8ff */
[----:B------:R-:W-:-:S05]  /*50c0*/  IMAD.SHL.U32 R0, R3, 0x100000, RZ ;  /* 0x0010000003007824 */ /* 0x000fca00078e00ff */
[----:B------:R-:W-:-:S07]  /*50d0*/  LOP3.LUT R0, R5, R0, R6, 0xfe, !PT ;  /* 0x0000000005007212 */ /* 0x000fce00078efe06 */
.L_x_569:
[----:B------:R-:W-:Y:S05]  /*50e0*/  BSYNC B0 ;  /* 0x0000000000007941 */ /* 0x000fea0003800000 */
.L_x_568:
[----:B------:R-:W-:-:S04]  /*50f0*/  F2FP.BF16.F32.PACK_AB R0, RZ, R0 ;  /* 0x00000000ff00723e */ /* 0x000fc800000010ff */
[----:B------:R-:W-:Y:S01]  /*5100*/  PRMT R18, R0, 0x7610, R18 ;  /* 0x0000761000127816 */ /* 0x000fe20000000012 */
[----:B------:R-:W-:Y:S06]  /*5110*/  BRA `(.L_x_553) ;  /* 0x0000000400287947 */ /* 0x000fec0003800000 */
.L_x_566:
        /* <DEDUP_REMOVED lines=21> */
.L_x_575:
[----:B------:R-:W-:Y:S05]  /*5270*/  BSYNC B1 ;  /* 0x0000000000017941 */ /* 0x000fea0003800000 */
.L_x_574:
[----:B------:R-:W-:Y:S01]  /*5280*/  LEA R5, R0, 0x37800000, 0x17 ;  /* 0x3780000000057811 */ /* 0x000fe200078eb8ff */
[----:B------:R-:W-:-:S05]  /*5290*/  IMAD.SHL.U32 R0, R3, 0x200000, RZ ;  /* 0x0020000003007824 */ /* 0x000fca00078e00ff */
[----:B------:R-:W-:-:S07]  /*52a0*/  LOP3.LUT R0, R5, R0, R6, 0xfe, !PT ;  /* 0x0000000005007212 */ /* 0x000fce00078efe06 */
.L_x_573:
[----:B------:R-:W-:Y:S05]  /*52b0*/  BSYNC B0 ;  /* 0x0000000000007941 */ /* 0x000fea0003800000 */
.L_x_572:
[----:B------:R-:W-:-:S04]  /*52c0*/  F2FP.BF16.F32.PACK_AB R0, RZ, R0 ;  /* 0x00000000ff00723e */ /* 0x000fc800000010ff */
[----:B------:R-:W-:Y:S01]  /*52d0*/  PRMT R18, R0, 0x7610, R18 ;  /* 0x0000761000127816 */ /* 0x000fe20000000012 */
[----:B------:R-:W-:Y:S06]  /*52e0*/  BRA `(.L_x_553) ;  /* 0x0000000000b47947 */ /* 0x000fec0003800000 */
.L_x_565:
        /* <DEDUP_REMOVED lines=14> */
.L_x_579:
[----:B------:R-:W-:Y:S05]  /*53d0*/  BSYNC B0 ;  /* 0x0000000000007941 */ /* 0x000fea0003800000 */
.L_x_578:
[----:B------:R-:W-:-:S04]  /*53e0*/  F2FP.BF16.F32.PACK_AB R0, RZ, R0 ;  /* 0x00000000ff00723e */ /* 0x000fc800000010ff */
[----:B------:R-:W-:Y:S01]  /*53f0*/  PRMT R18, R0, 0x7610, R18 ;  /* 0x0000761000127816 */ /* 0x000fe20000000012 */
[----:B------:R-:W-:Y:S06]  /*5400*/  BRA `(.L_x_553) ;  /* 0x00000000006c7947 */ /* 0x000fec0003800000 */
.L_x_552:
        /* <DEDUP_REMOVED lines=16> */
.L_x_580:
[----:B------:R-:W-:Y:S01]  /*5510*/  PRMT R18, RZ, 0x7610, R18 ;  /* 0x00007610ff127816 */ /* 0x000fe20000000012 */
[----:B------:R-:W-:Y:S06]  /*5520*/  BRA `(.L_x_553) ;  /* 0x0000000000247947 */ /* 0x000fec0003800000 */
.L_x_577:
[----:B------:R-:W2:Y:S02]  /*5530*/  LDG.E.64 R4, desc[UR36][R4.64] ;  /* 0x0000002404047981 */ /* 0x000ea4000c1e1b00 */
[----:B--2---:R-:W0:Y:S02]  /*5540*/  I2F.U64 R0, R4 ;  /* 0x0000000400007312 */ /* 0x004e240000301000 */
[----:B0-----:R-:W-:-:S04]  /*5550*/  F2FP.BF16.F32.PACK_AB R0, RZ, R0 ;  /* 0x00000000ff00723e */ /* 0x001fc800000010ff */
[----:B------:R-:W-:Y:S01]  /*5560*/  PRMT R18, R0, 0x7610, R18 ;  /* 0x0000761000127816 */ /* 0x000fe20000000012 */
[----:B------:R-:W-:Y:S06]  /*5570*/  BRA `(.L_x_553) ;  /* 0x0000000000107947 */ /* 0x000fec0003800000 */
.L_x_576:
[----:B------:R-:W2:Y:S02]  /*5580*/  LDG.E R4, desc[UR36][R4.64] ;  /* 0x0000002404047981 */ /* 0x000ea4000c1e1900 */
[----:B--2---:R-:W-:-:S04]  /*5590*/  I2FP.F32.U32 R0, R4 ;  /* 0x0000000400007245 */ /* 0x004fc80000201000 */
[----:B------:R-:W-:-:S04]  /*55a0*/  F2FP.BF16.F32.PACK_AB R0, RZ, R0 ;  /* 0x00000000ff00723e */ /* 0x000fc800000010ff */
[----:B------:R-:W-:-:S07]  /*55b0*/  PRMT R18, R0, 0x7610, R18 ;  /* 0x0000761000127816 */ /* 0x000fce0000000012 */
.L_x_553:
[----:B------:R-:W1:Y:S01]  /*55c0*/  LDC.U8 R6, c[0x0][0x235] ;  /* 0x00008d40ff067b82 */ /* 0x000e620000000000 */
[----:B------:R-:W-:Y:S02]  /*55d0*/  ULDC UR4, c[0x0][0x23c] ;  /* 0x00008f0000047ab9 */ /* 0x000fe40000000800 */
[----:B------:R-:W-:-:S05]  /*55e0*/  IMAD R3, R24, UR4, RZ ;  /* 0x0000000418037c24 */ /* 0x000fca000f8e02ff */
[----:B0-----:R-:W0:Y:S01]  /*55f0*/  LDC.64 R4, c[0x0][0x228] ;  /* 0x00008a00ff047b82 */ /* 0x001e220000000a00 */
[----:B-1----:R-:W-:-:S04]  /*5600*/  PRMT R0, R6, 0x9910, RZ ;  /* 0x0000991006007816 */ /* 0x002fc800000000ff */
[----:B------:R-:W-:Y:S02]  /*5610*/  ISETP.GT.AND P1, PT, R0, 0x9, PT ;  /* 0x000000090000780c */ /* 0x000fe40003f24270 */
[----:B0-----:R-:W-:-:S05]  /*5620*/  IADD3 R4, P0, R3, R4, RZ ;  /* 0x0000000403047210 */ /* 0x001fca0007f1e0ff */
[----:B------:R-:W-:-:S06]  /*5630*/  IMAD.X R5, RZ, RZ, R5, P0 ;  /* 0x000000ffff057224 */ /* 0x000fcc00000e0605 */
        /* <DEDUP_REMOVED lines=14> */
.L_x_584:
[----:B------:R-:W2:Y:S02]  /*5720*/  LDG.E.U8 R4, desc[UR36][R4.64] ;  /* 0x0000002404047981 */ /* 0x000ea4000c1e1100 */
[----:B--2---:R-:W-:-:S04]  /*5730*/  I2FP.F32.U32 R0, R4 ;  /* 0x0000000400007245 */ /* 0x004fc80000201000 */
[----:B------:R-:W-:-:S04]  /*5740*/  F2FP.BF16.F32.PACK_AB R0, RZ, R0 ;  /* 0x00000000ff00723e */ /* 0x000fc800000010ff */
[----:B------:R-:W-:Y:S01]  /*5750*/  PRMT R24, R0, 0x7610, R24 ;  /* 0x0000761000187816 */ /* 0x000fe20000000018 */
[----:B------:R-:W-:Y:S06]  /*5760*/  BRA `(.L_x_586) ;  /* 0x0000000c00c87947 */ /* 0x000fec0003800000 */
.L_x_583:
        /* <DEDUP_REMOVED lines=11> */
.L_x_588:
[----:B------:R-:W2:Y:S02]  /*5820*/  LDG.E R4, desc[UR36][R4.64] ;  /* 0x0000002404047981 */ /* 0x000ea4000c1e1900 */
[----:B--2---:R-:W-:-:S04]  /*5830*/  I2FP.F32.S32 R0, R4 ;  /* 0x0000000400007245 */ /* 0x004fc80000201400 */
[----:B------:R-:W-:-:S04]  /*5840*/  F2FP.BF16.F32.PACK_AB R0, RZ, R0 ;  /* 0x00000000ff00723e */ /* 0x000fc800000010ff */
[----:B------:R-:W-:Y:S01]  /*5850*/  PRMT R24, R0, 0x7610, R24 ;  /* 0x0000761000187816 */ /* 0x000fe20000000018 */
[----:B------:R-:W-:Y:S06]  /*5860*/  BRA `(.L_x_586) ;  /* 0x0000000c00887947 */ /* 0x000fec0003800000 */
.L_x_587:
[----:B------:R-:W2:Y:S02]  /*5870*/  LDG.E.U16 R4, desc[UR36][R4.64] ;  /* 0x0000002404047981 */ /* 0x000ea4000c1e1500 */
[----:B--2---:R-:W0:Y:S02]  /*5880*/  I2F.S16 R0, R4 ;  /* 0x0000000400007306 */ /* 0x004e240000101400 */
[----:B0-----:R-:W-:-:S04]  /*5890*/  F2FP.BF16.F32.PACK_AB R0, RZ, R0 ;  /* 0x00000000ff00723e */ /* 0x001fc800000010ff */
[----:B------:R-:W-:Y:S01]  /*58a0*/  PRMT R24, R0, 0x7610, R24 ;  /* 0x0000761000187816 */ /* 0x000fe20000000018 */
[----:B------:R-:W-:Y:S06]  /*58b0*/  BRA `(.L_x_586) ;  /* 0x0000000c00747947 */ /* 0x000fec0003800000 */
.L_x_582:
        /* <DEDUP_REMOVED lines=9> */
.L_x_590:
[----:B------:R-:W2:Y:S02]  /*5950*/  LDG.E.U16 R0, desc[UR36][R4.64] ;  /* 0x0000002404007981 */ /* 0x000ea4000c1e1500 */
[----:B--2---:R-:W-:-:S05]  /*5960*/  HADD2.F32 R0, -RZ, R0.H0_H0 ;  /* 0x20000000ff007230 */ /* 0x004fca0000004100 */
[----:B------:R-:W-:-:S04]  /*5970*/  F2FP.BF16.F32.PACK_AB R0, RZ, R0 ;  /* 0x00000000ff00723e */ /* 0x000fc800000010ff */
[----:B------:R-:W-:Y:S01]  /*5980*/  PRMT R24, R0, 0x7610, R24 ;  /* 0x0000761000187816 */ /* 0x000fe20000000018 */
[----:B------:R-:W-:Y:S06]  /*5990*/  BRA `(.L_x_586) ;  /* 0x0000000c003c7947 */ /* 0x000fec0003800000 */
.L_x_589:
        /* <DEDUP_REMOVED lines=9> */
.L_x_592:
[----:B------:R-:W2:Y:S02]  /*5a30*/  LDG.E.U16 R4, desc[UR36][R4.64] ;  /* 0x0000002404047981 */ /* 0x000ea4000c1e1500 */
[----:B--2---:R-:W-:-:S05]  /*5a40*/  HADD2.F32 R0, -RZ, R4.H0_H0 ;  /* 0x20000004ff007230 */ /* 0x004fca0000004100 */
[----:B------:R-:W-:-:S04]  /*5a50*/  F2FP.BF16.F32.PACK_AB R0, RZ, R0 ;  /* 0x00000000ff00723e */ /* 0x000fc800000010ff */
[----:B------:R-:W-:Y:S01]  /*5a60*/  PRMT R24, R0, 0x7610, R24 ;  /* 0x0000761000187816 */ /* 0x000fe20000000018 */
[----:B------:R-:W-:Y:S06]  /*5a70*/  BRA `(.L_x_586) ;  /* 0x0000000c00047947 */ /* 0x000fec0003800000 */
.L_x_591:
        /* <DEDUP_REMOVED lines=9> */
.L_x_581:
        /* <DEDUP_REMOVED lines=14> */
.L_x_595:
        /* <DEDUP_REMOVED lines=9> */
.L_x_594:
        /* <DEDUP_REMOVED lines=28> */
.L_x_597:
        /* <DEDUP_REMOVED lines=15> */
.L_x_596:
[----:B------:R0:W5:Y:S01]  /*5f30*/  LDG.E.U16 R24, desc[UR36][R4.64] ;  /* 0x0000002404187981 */ /* 0x000162000c1e1500 */
[----:B------:R-:W-:Y:S05]  /*5f40*/  BRA `(.L_x_586) ;  /* 0x0000000400d07947 */ /* 0x000fea0003800000 */
.L_x_593:
        /* <DEDUP_REMOVED lines=13> */
.L_x_600:
        /* <DEDUP_REMOVED lines=21> */
.L_x_604:
[----:B------:R-:W-:Y:S05]  /*6170*/  BSYNC B1 ;  /* 0x0000000000017941 */ /* 0x000fea0003800000 */
.L_x_603:
[----:B------:R-:W-:Y:S01]  /*6180*/  LEA R5, R0, 0x3b800000, 0x17 ;  /* 0x3b80000000057811 */ /* 0x000fe200078eb8ff */
[----:B------:R-:W-:-:S05]  /*6190*/  IMAD.SHL.U32 R0, R3, 0x100000, RZ ;  /* 0x0010000003007824 */ /* 0x000fca00078e00ff */
[----:B------:R-:W-:-:S07]  /*61a0*/  LOP3.LUT R0, R5, R0, R6, 0xfe, !PT ;  /* 0x0000000005007212 */ /* 0x000fce00078efe06 */
.L_x_602:
[----:B------:R-:W-:Y:S05]  /*61b0*/  BSYNC B0 ;  /* 0x0000000000007941 */ /* 0x000fea0003800000 */
.L_x_601:
[----:B------:R-:W-:-:S04]  /*61c0*/  F2FP.BF16.F32.PACK_AB R0, RZ, R0 ;  /* 0x00000000ff00723e */ /* 0x000fc800000010ff */
[----:B------:R-:W-:Y:S01]  /*61d0*/  PRMT R24, R0, 0x7610, R24 ;  /* 0x0000761000187816 */ /* 0x000fe20000000018 */
[----:B------:R-:W-:Y:S06]  /*61e0*/  BRA `(.L_x_586) ;  /* 0x0000000400287947 */ /* 0x000fec0003800000 */
.L_x_599:
        /* <DEDUP_REMOVED lines=21> */
.L_x_608:
[----:B------:R-:W-:Y:S05]  /*6340*/  BSYNC B1 ;  /* 0x0000000000017941 */ /* 0x000fea0003800000 */
.L_x_607:
[----:B------:R-:W-:Y:S01]  /*6350*/  LEA R5, R0, 0x37800000, 0x17 ;  /* 0x3780000000057811 */ /* 0x000fe200078eb8ff */
[----:B------:R-:W-:-:S05]  /*6360*/  IMAD.SHL.U32 R0, R3, 0x200000, RZ ;  /* 0x0020000003007824 */ /* 0x000fca00078e00ff */
[----:B------:R-:W-:-:S07]  /*6370*/  LOP3.LUT R0, R5, R0, R6, 0xfe, !PT ;  /* 0x0000000005007212 */ /* 0x000fce00078efe06 */
.L_x_606:
[----:B------:R-:W-:Y:S05]  /*6380*/  BSYNC B0 ;  /* 0x0000000000007941 */ /* 0x000fea0003800000 */
.L_x_605:
[----:B------:R-:W-:-:S04]  /*6390*/  F2FP.BF16.F32.PACK_AB R0, RZ, R0 ;  /* 0x00000000ff00723e */ /* 0x000fc800000010ff */
[----:B------:R-:W-:Y:S01]  /*63a0*/  PRMT R24, R0, 0x7610, R24 ;  /* 0x0000761000187816 */ /* 0x000fe20000000018 */
[----:B------:R-:W-:Y:S06]  /*63b0*/  BRA `(.L_x_586) ;  /* 0x0000000000b47947 */ /* 0x000fec0003800000 */
.L_x_598:
        /* <DEDUP_REMOVED lines=14> */
.L_x_612:
[----:B------:R-:W-:Y:S05]  /*64a0*/  BSYNC B0 ;  /* 0x0000000000007941 */ /* 0x000fea0003800000 */
.L_x_611:
[----:B------:R-:W-:-:S04]  /*64b0*/  F2FP.BF16.F32.PACK_AB R0, RZ, R0 ;  /* 0x00000000ff00723e */ /* 0x000fc800000010ff */
[----:B------:R-:W-:Y:S01]  /*64c0*/  PRMT R24, R0, 0x7610, R24 ;  /* 0x0000761000187816 */ /* 0x000fe20000000018 */
[----:B------:R-:W-:Y:S06]  /*64d0*/  BRA `(.L_x_586) ;  /* 0x00000000006c7947 */ /* 0x000fec0003800000 */
.L_x_585:
        /* <DEDUP_REMOVED lines=16> */
.L_x_613:
[----:B------:R-:W-:Y:S01]  /*65e0*/  PRMT R24, RZ, 0x7610, R24 ;  /* 0x00007610ff187816 */ /* 0x000fe20000000018 */
[----:B------:R-:W-:Y:S06]  /*65f0*/  BRA `(.L_x_586) ;  /* 0x0000000000247947 */ /* 0x000fec0003800000 */
.L_x_610:
[----:B------:R-:W2:Y:S02]  /*6600*/  LDG.E.64 R4, desc[UR36][R4.64] ;  /* 0x0000002404047981 */ /* 0x000ea4000c1e1b00 */
[----:B--2---:R-:W0:Y:S02]  /*6610*/  I2F.U64 R0, R4 ;  /* 0x0000000400007312 */ /* 0x004e240000301000 */
[----:B0-----:R-:W-:-:S04]  /*6620*/  F2FP.BF16.F32.PACK_AB R0, RZ, R0 ;  /* 0x00000000ff00723e */ /* 0x001fc800000010ff */
[----:B------:R-:W-:Y:S01]  /*6630*/  PRMT R24, R0, 0x7610, R24 ;  /* 0x0000761000187816 */ /* 0x000fe20000000018 */
[----:B------:R-:W-:Y:S06]  /*6640*/  BRA `(.L_x_586) ;  /* 0x0000000000107947 */ /* 0x000fec0003800000 */
.L_x_609:
[----:B------:R-:W2:Y:S02]  /*6650*/  LDG.E R4, desc[UR36][R4.64] ;  /* 0x0000002404047981 */ /* 0x000ea4000c1e1900 */
[----:B--2---:R-:W-:-:S04]  /*6660*/  I2FP.F32.U32 R0, R4 ;  /* 0x0000000400007245 */ /* 0x004fc80000201000 */
[----:B------:R-:W-:-:S04]  /*6670*/  F2FP.BF16.F32.PACK_AB R0, RZ, R0 ;  /* 0x00000000ff00723e */ /* 0x000fc800000010ff */
[----:B------:R-:W-:-:S07]  /*6680*/  PRMT R24, R0, 0x7610, R24 ;  /* 0x0000761000187816 */ /* 0x000fce0000000018 */
.L_x_586:
[----:B------:R-:W-:-:S07]  /*6690*/  VIADD R23, R23, 0x80 ;  /* 0x0000008017177836 */ /* 0x000fce0000000000 */
.L_x_547:
[----:B------:R-:W-:Y:S05]  /*66a0*/  BSYNC B6 ;  /* 0x0000000000067941 */ /* 0x000fea0003800000 */
.L_x_546:
        /* <DEDUP_REMOVED lines=26> */
.L_x_619:
[----:B------:R-:W2:Y:S02]  /*6850*/  LDG.E.U8 R4, desc[UR36][R4.64] ;  /* 0x0000002404047981 */ /* 0x000ea4000c1e1100 */
[----:B--2---:R-:W-:-:S04]  /*6860*/  I2FP.F32.U32 R0, R4 ;  /* 0x0000000400007245 */ /* 0x004fc80000201000 */
[----:B------:R-:W-:-:S04]  /*6870*/  F2FP.BF16.F32.PACK_AB R0, RZ, R0 ;  /* 0x00000000ff00723e */ /* 0x000fc800000010ff */
[----:B------:R-:W-:Y:S01]  /*6880*/  PRMT R19, R0, 0x7610, R19 ;  /* 0x0000761000137816 */ /* 0x000fe20000000013 */
[----:B------:R-:W-:Y:S06]  /*6890*/  BRA `(.L_x_621) ;  /* 0x0000000c00c87947 */ /* 0x000fec0003800000 */
.L_x_618:
        /* <DEDUP_REMOVED lines=11> */
.L_x_623:
[----:B------:R-:W2:Y:S02]  /*6950*/  LDG.E R4, desc[UR36][R4.64] ;  /* 0x0000002404047981 */ /* 0x000ea4000c1e1900 */
[----:B--2---:R-:W-:-:S04]  /*6960*/  I2FP.F32.S32 R0, R4 ;  /* 0x0000000400007245 */ /* 0x004fc80000201400 */
[----:B------:R-:W-:-:S04]  /*6970*/  F2FP.BF16.F32.PACK_AB R0, RZ, R0 ;  /* 0x00000000ff00723e */ /* 0x000fc800000010ff */
[----:B------:R-:W-:Y:S01]  /*6980*/  PRMT R19, R0, 0x7610, R19 ;  /* 0x0000761000137816 */ /* 0x000fe20000000013 */
[----:B------:R-:W-:Y:S06]  /*6990*/  BRA `(.L_x_621) ;  /* 0x0000000c00887947 */ /* 0x000fec0003800000 */
.L_x_622:
[----:B------:R-:W2:Y:S02]  /*69a0*/  LDG.E.U16 R4, desc[UR36][R4.64] ;  /* 0x0000002404047981 */ /* 0x000ea4000c1e1500 */
[----:B--2---:R-:W0:Y:S02]  /*69b0*/  I2F.S16 R0, R4 ;  /* 0x0000000400007306 */ /* 0x004e240000101400 */
[----:B0-----:R-:W-:-:S04]  /*69c0*/  F2FP.BF16.F32.PACK_AB R0, RZ, R0 ;  /* 0x00000000ff00723e */ /* 0x001fc800000010ff */
[----:B------:R-:W-:Y:S01]  /*69d0*/  PRMT R19, R0, 0x7610, R19 ;  /* 0x0000761000137816 */ /* 0x000fe20000000013 */
[----:B------:R-:W-:Y:S06]  /*69e0*/  BRA `(.L_x_621) ;  /* 0x0000000c00747947 */ /* 0x000fec0003800000 */
.L_x_617:
        /* <DEDUP_REMOVED lines=9> */
.L_x_625:
[----:B------:R-:W2:Y:S02]  /*6a80*/  LDG.E.U16 R0, desc[UR36][R4.64] ;  /* 0x0000002404007981 */ /* 0x000ea4000c1e1500 */
[----:B--2---:R-:W-:-:S05]  /*6a90*/  HADD2.F32 R0, -RZ, R0.H0_H0 ;  /* 0x20000000ff007230 */ /* 0x004fca0000004100 */
[----:B------:R-:W-:-:S04]  /*6aa0*/  F2FP.BF16.F32.PACK_AB R0, RZ, R0 ;  /* 0x00000000ff00723e */ /* 0x000fc800000010ff */
[----:B------:R-:W-:Y:S01]  /*6ab0*/  PRMT R19, R0, 0x7610, R19 ;  /* 0x0000761000137816 */ /* 0x000fe20000000013 */
[----:B------:R-:W-:Y:S06]  /*6ac0*/  BRA `(.L_x_621) ;  /* 0x0000000c003c7947 */ /* 0x000fec0003800000 */
.L_x_624:
        /* <DEDUP_REMOVED lines=9> */
.L_x_627:
[----:B------:R-:W2:Y:S02]  /*6b60*/  LDG.E.U16 R4, desc[UR36][R4.64] ;  /* 0x0000002404047981 */ /* 0x000ea4000c1e1500 */
[----:B--2---:R-:W-:-:S05]  /*6b70*/  HADD2.F32 R0, -RZ, R4.H0_H0 ;  /* 0x20000004ff007230 */ /* 0x004fca0000004100 */
[----:B------:R-:W-:-:S04]  /*6b80*/  F2FP.BF16.F32.PACK_AB R0, RZ, R0 ;  /* 0x00000000ff00723e */ /* 0x000fc800000010ff */
[----:B------:R-:W-:Y:S01]  /*6b90*/  PRMT R19, R0, 0x7610, R19 ;  /* 0x0000761000137816 */ /* 0x000fe20000000013 */
[----:B------:R-:W-:Y:S06]  /*6ba0*/  BRA `(.L_x_621) ;  /* 0x0000000c00047947 */ /* 0x000fec0003800000 */
.L_x_626:
        /* <DEDUP_REMOVED lines=9> */
.L_x_616:
        /* <DEDUP_REMOVED lines=14> */
.L_x_630:
        /* <DEDUP_REMOVED lines=9> */
.L_x_629:
        /* <DEDUP_REMOVED lines=28> */
.L_x_632:
        /* <DEDUP_REMOVED lines=15> */
.L_x_631:
[----:B------:R0:W5:Y:S01]  /*7060*/  LDG.E.U16 R19, desc[UR36][R4.64] ;  /* 0x0000002404137981 */ /* 0x000162000c1e1500 */
[----:B------:R-:W-:Y:S05]  /*7070*/  BRA `(.L_x_621) ;  /* 0x0000000400d07947 */ /* 0x000fea0003800000 */
.L_x_628:
        /* <DEDUP_REMOVED lines=13> */
.L_x_635:
        /* <DEDUP_REMOVED lines=21> */
.L_x_639:
[----:B------:R-:W-:Y:S05]  /*72a0*/  BSYNC B1 ;  /* 0x0000000000017941 */ /* 0x000fea0003800000 */
.L_x_638:
[----:B------:R-:W-:Y:S01]  /*72b0*/  LEA R5, R0, 0x3b800000, 0x17 ;  /* 0x3b80000000057811 */ /* 0x000fe200078eb8ff */
[----:B------:R-:W-:-:S05]  /*72c0*/  IMAD.SHL.U32 R0, R3, 0x100000, RZ ;  /* 0x0010000003007824 */ /* 0x000fca00078e00ff */
[----:B------:R-:W-:-:S07]  /*72d0*/  LOP3.LUT R0, R5, R0, R6, 0xfe, !PT ;  /* 0x0000000005007212 */ /* 0x000fce00078efe06 */
.L_x_637:
[----:B------:R-:W-:Y:S05]  /*72e0*/  BSYNC B0 ;  /* 0x0000000000007941 */ /* 0x000fea0003800000 */
.L_x_636:
[----:B------:R-:W-:-:S04]  /*72f0*/  F2FP.BF16.F32.PACK_AB R0, RZ, R0 ;  /* 0x00000000ff00723e */ /* 0x000fc800000010ff */
[----:B------:R-:W-:Y:S01]  /*7300*/  PRMT R19, R0, 0x7610, R19 ;  /* 0x0000761000137816 */ /* 0x000fe20000000013 */
[----:B------:R-:W-:Y:S06]  /*7310*/  BRA `(.L_x_621) ;  /* 0x0000000400287947 */ /* 0x000fec0003800000 */
.L_x_634:
        /* <DEDUP_REMOVED lines=21> */
.L_x_643:
[----:B------:R-:W-:Y:S05]  /*7470*/  BSYNC B1 ;  /* 0x0000000000017941 */ /* 0x000fea0003800000 */
.L_x_642:
[----:B------:R-:W-:Y:S01]  /*7480*/  LEA R5, R0, 0x37800000, 0x17 ;  /* 0x3780000000057811 */ /* 0x000fe200078eb8ff */
[----:B------:R-:W-:-:S05]  /*7490*/  IMAD.SHL.U32 R0, R3, 0x200000, RZ ;  /* 0x0020000003007824 */ /* 0x000fca00078e00ff */
[----:B------:R-:W-:-:S07]  /*74a0*/  LOP3.LUT R0, R5, R0, R6, 0xfe, !PT ;  /* 0x0000000005007212 */ /* 0x000fce00078efe06 */
.L_x_641:
[----:B------:R-:W-:Y:S05]  /*74b0*/  BSYNC B0 ;  /* 0x0000000000007941 */ /* 0x000fea0003800000 */
.L_x_640:
[----:B------:R-:W-:-:S04]  /*74c0*/  F2FP.BF16.F32.PACK_AB R0, RZ, R0 ;  /* 0x00000000ff00723e */ /* 0x000fc800000010ff */
[----:B------:R-:W-:Y:S01]  /*74d0*/  PRMT R19, R0, 0x7610, R19 ;  /* 0x0000761000137816 */ /* 0x000fe20000000013 */
[----:B------:R-:W-:Y:S06]  /*74e0*/  BRA `(.L_x_621) ;  /* 0x0000000000b47947 */ /* 0x000fec0003800000 */
.L_x_633:
        /* <DEDUP_REMOVED lines=14> */
.L_x_647:
[----:B------:R-:W-:Y:S05]  /*75d0*/  BSYNC B0 ;  /* 0x0000000000007941 */ /* 0x000fea0003800000 */
.L_x_646:
[----:B------:R-:W-:-:S04]  /*75e0*/  F2FP.BF16.F32.PACK_AB R0, RZ, R0 ;  /* 0x00000000ff00723e */ /* 0x000fc800000010ff */
[----:B------:R-:W-:Y:S01]  /*75f0*/  PRMT R19, R0, 0x7610, R19 ;  /* 0x0000761000137816 */ /* 0x000fe20000000013 */
[----:B------:R-:W-:Y:S06]  /*7600*/  BRA `(.L_x_621) ;  /* 0x00000000006c7947 */ /* 0x000fec0003800000 */
.L_x_620:
        /* <DEDUP_REMOVED lines=16> */
.L_x_648:
[----:B------:R-:W-:Y:S01]  /*7710*/  PRMT R19, RZ, 0x7610, R19 ;  /* 0x00007610ff137816 */ /* 0x000fe20000000013 */
[----:B------:R-:W-:Y:S06]  /*7720*/  BRA `(.L_x_621) ;  /* 0x0000000000247947 */ /* 0x000fec0003800000 */
.L_x_645:
[----:B------:R-:W2:Y:S02]  /*7730*/  LDG.E.64 R4, desc[UR36][R4.64] ;  /* 0x0000002404047981 */ /* 0x000ea4000c1e1b00 */
[----:B--2---:R-:W0:Y:S02]  /*7740*/  I2F.U64 R0, R4 ;  /* 0x0000000400007312 */ /* 0x004e240000301000 */
[----:B0-----:R-:W-:-:S04]  /*7750*/  F2FP.BF16.F32.PACK_AB R0, RZ, R0 ;  /* 0x00000000ff00723e */ /* 0x001fc800000010ff */
[----:B------:R-:W-:Y:S01]  /*7760*/  PRMT R19, R0, 0x7610, R19 ;  /* 0x0000761000137816 */ /* 0x000fe20000000013 */
[----:B------:R-:W-:Y:S06]  /*7770*/  BRA `(.L_x_621) ;  /* 0x0000000000107947 */ /* 0x000fec0003800000 */
.L_x_644:
[----:B------:R-:W2:Y:S02]  /*7780*/  LDG.E R4, desc[UR36][R4.64] ;  /* 0x0000002404047981 */ /* 0x000ea4000c1e1900 */
[----:B--2---:R-:W-:-:S04]  /*7790*/  I2FP.F32.U32 R0, R4 ;  /* 0x0000000400007245 */ /* 0x004fc80000201000 */
[----:B------:R-:W-:-:S04]  /*77a0*/  F2FP.BF16.F32.PACK_AB R0, RZ, R0 ;  /* 0x00000000ff00723e */ /* 0x000fc800000010ff */
[----:B------:R-:W-:-:S07]  /*77b0*/  PRMT R19, R0, 0x7610, R19 ;  /* 0x0000761000137816 */ /* 0x000fce0000000013 */
.L_x_621:
        /* <DEDUP_REMOVED lines=21> */
.L_x_652:
[----:B------:R-:W2:Y:S02]  /*7910*/  LDG.E.U8 R4, desc[UR36][R4.64] ;  /* 0x0000002404047981 */ /* 0x000ea4000c1e1100 */
[----:B--2---:R-:W-:-:S04]  /*7920*/  I2FP.F32.U32 R0, R4 ;  /* 0x0000000400007245 */ /* 0x004fc80000201000 */
[----:B------:R-:W-:Y:S01]  /*7930*/  F2FP.BF16.F32.PACK_AB R0, RZ, R0 ;  /* 0x00000000ff00723e */ /* 0x000fe200000010ff */
[----:B------:R-:W-:Y:S06]  /*7940*/  BRA `(.L_x_615) ;  /* 0x0000000c008c7947 */ /* 0x000fec0003800000 */
.L_x_651:
        /* <DEDUP_REMOVED lines=10> */
.L_x_655:
[----:B------:R-:W2:Y:S02]  /*79f0*/  LDG.E R4, desc[UR36][R4.64] ;  /* 0x0000002404047981 */ /* 0x000ea4000c1e1900 */
[----:B--2---:R-:W-:-:S04]  /*7a00*/  I2FP.F32.S32 R0, R4 ;  /* 0x0000000400007245 */ /* 0x004fc80000201400 */
[----:B------:R-:W-:Y:S01]  /*7a10*/  F2FP.BF16.F32.PACK_AB R0, RZ, R0 ;  /* 0x00000000ff00723e */ /* 0x000fe200000010ff */
[----:B------:R-:W-:Y:S06]  /*7a20*/  BRA `(.L_x_615) ;  /* 0x0000000c00547947 */ /* 0x000fec0003800000 */
.L_x_654:
[----:B------:R-:W2:Y:S02]  /*7a30*/  LDG.E.U16 R4, desc[UR36][R4.64] ;  /* 0x0000002404047981 */ /* 0x000ea4000c1e1500 */
[----:B--2---:R-:W0:Y:S02]  /*7a40*/  I2F.S16 R0, R4 ;  /* 0x0000000400007306 */ /* 0x004e240000101400 */
[----:B0-----:R-:W-:Y:S01]  /*7a50*/  F2FP.BF16.F32.PACK_AB R0, RZ, R0 ;  /* 0x00000000ff00723e */ /* 0x001fe200000010ff */
[----:B------:R-:W-:Y:S06]  /*7a60*/  BRA `(.L_x_615) ;  /* 0x0000000c00447947 */ /* 0x000fec0003800000 */
.L_x_650:
        /* <DEDUP_REMOVED lines=9> */
.L_x_657:
[----:B------:R-:W2:Y:S02]  /*7b00*/  LDG.E.U16 R0, desc[UR36][R4.64] ;  /* 0x0000002404007981 */ /* 0x000ea4000c1e1500 */
[----:B--2---:R-:W-:-:S05]  /*7b10*/  HADD2.F32 R0, -RZ, R0.H0_H0 ;  /* 0x20000000ff007230 */ /* 0x004fca0000004100 */
[----:B------:R-:W-:Y:S01]  /*7b20*/  F2FP.BF16.F32.PACK_AB R0, RZ, R0 ;  /* 0x00000000ff00723e */ /* 0x000fe200000010ff */
[----:B------:R-:W-:Y:S06]  /*7b30*/  BRA `(.L_x_615) ;  /* 0x0000000c00107947 */ /* 0x000fec0003800000 */
.L_x_656:
        /* <DEDUP_REMOVED lines=9> */
.L_x_659:
[----:B------:R-:W2:Y:S02]  /*7bd0*/  LDG.E.U16 R4, desc[UR36][R4.64] ;  /* 0x0000002404047981 */ /* 0x000ea4000c1e1500 */
[----:B--2---:R-:W-:-:S05]  /*7be0*/  HADD2.F32 R0, -RZ, R4.H0_H0 ;  /* 0x20000004ff007230 */ /* 0x004fca0000004100 */
[----:B------:R-:W-:Y:S01]  /*7bf0*/  F2FP.BF16.F32.PACK_AB R0, RZ, R0 ;  /* 0x00000000ff00723e */ /* 0x000fe200000010ff */
[----:B------:R-:W-:Y:S06]  /*7c00*/  BRA `(.L_x_615) ;  /* 0x0000000800dc7947 */ /* 0x000fec0003800000 */
.L_x_658:
        /* <DEDUP_REMOVED lines=8> */
.L_x_649:
        /* <DEDUP_REMOVED lines=13> */
.L_x_662:
        /* <DEDUP_REMOVED lines=8> */
.L_x_661:
        /* <DEDUP_REMOVED lines=28> */
.L_x_664:
        /* <DEDUP_REMOVED lines=12> */
[----:B------:R-:W-:Y:S01]  /*8060*/  F2FP.BF16.F32.PACK_AB R0, RZ, R0 ;  /* 0x00000000ff00723e */ /* 0x000fe200000010ff */
[----:B------:R-:W-:Y:S06]  /*8070*/  BRA `(.L_x_615) ;  /* 0x0000000400c07947 */ /* 0x000fec0003800000 */
.L_x_663:
[----:B------:R1:W5:Y:S01]  /*8080*/  LDG.E.U16 R0, desc[UR36][R4.64] ;  /* 0x0000002404007981 */ /* 0x000362000c1e1500 */
[----:B------:R-:W-:Y:S05]  /*8090*/  BRA `(.L_x_615) ;  /* 0x0000000400b87947 */ /* 0x000fea0003800000 */
.L_x_660:
        /* <DEDUP_REMOVED lines=12> */
.L_x_667:
        /* <DEDUP_REMOVED lines=21> */
.L_x_671:
[----:B------:R-:W-:Y:S05]  /*82b0*/  BSYNC B1 ;  /* 0x0000000000017941 */ /* 0x000fea0003800000 */
.L_x_670:
[----:B------:R-:W-:Y:S01]  /*82c0*/  LEA R5, R0, 0x3b800000, 0x17 ;  /* 0x3b80000000057811 */ /* 0x000fe200078eb8ff */
[----:B------:R-:W-:-:S05]  /*82d0*/  IMAD.SHL.U32 R0, R3, 0x100000, RZ ;  /* 0x0010000003007824 */ /* 0x000fca00078e00ff */
[----:B------:R-:W-:-:S07]  /*82e0*/  LOP3.LUT R0, R5, R0, R6, 0xfe, !PT ;  /* 0x0000000005007212 */ /* 0x000fce00078efe06 */
.L_x_669:
[----:B------:R-:W-:Y:S05]  /*82f0*/  BSYNC B0 ;  /* 0x0000000000007941 */ /* 0x000fea0003800000 */
.L_x_668:
[----:B------:R-:W-:Y:S01]  /*8300*/  F2FP.BF16.F32.PACK_AB R0, RZ, R0 ;  /* 0x00000000ff00723e */ /* 0x000fe200000010ff */
[----:B------:R-:W-:Y:S06]  /*8310*/  BRA `(.L_x_615) ;  /* 0x0000000400187947 */ /* 0x000fec0003800000 */
.L_x_666:
        /* <DEDUP_REMOVED lines=21> */
.L_x_675:
[----:B------:R-:W-:Y:S05]  /*8470*/  BSYNC B1 ;  /* 0x0000000000017941 */ /* 0x000fea0003800000 */
.L_x_674:
[----:B------:R-:W-:Y:S01]  /*8480*/  LEA R5, R0, 0x37800000, 0x17 ;  /* 0x3780000000057811 */ /* 0x000fe200078eb8ff */
[----:B------:R-:W-:-:S05]  /*8490*/  IMAD.SHL.U32 R0, R3, 0x200000, RZ ;  /* 0x0020000003007824 */ /* 0x000fca00078e00ff */
[----:B------:R-:W-:-:S07]  /*84a0*/  LOP3.LUT R0, R5, R0, R6, 0xfe, !PT ;  /* 0x0000000005007212 */ /* 0x000fce00078efe06 */
.L_x_673:
[----:B------:R-:W-:Y:S05]  /*84b0*/  BSYNC B0 ;  /* 0x0000000000007941 */ /* 0x000fea0003800000 */
.L_x_672:
[----:B------:R-:W-:Y:S01]  /*84c0*/  F2FP.BF16.F32.PACK_AB R0, RZ, R0 ;  /* 0x00000000ff00723e */ /* 0x000fe200000010ff */
[----:B------:R-:W-:Y:S06]  /*84d0*/  BRA `(.L_x_615) ;  /* 0x0000000000a87947 */ /* 0x000fec0003800000 */
.L_x_665:
        /* <DEDUP_REMOVED lines=14> */
.L_x_679:
[----:B------:R-:W-:Y:S05]  /*85c0*/  BSYNC B0 ;  /* 0x0000000000007941 */ /* 0x000fea0003800000 */
.L_x_678:
[----:B------:R-:W-:Y:S01]  /*85d0*/  F2FP.BF16.F32.PACK_AB R0, RZ, R0 ;  /* 0x00000000ff00723e */ /* 0x000fe200000010ff */
[----:B------:R-:W-:Y:S06]  /*85e0*/  BRA `(.L_x_615) ;  /* 0x0000000000647947 */ /* 0x000fec0003800000 */
.L_x_653:
        /* <DEDUP_REMOVED lines=16> */
.L_x_680:
[----:B------:R-:W-:Y:S01]  /*86f0*/  PRMT R0, RZ, 0x7610, R0 ;  /* 0x00007610ff007816 */ /* 0x000fe20000000000 */
[----:B------:R-:W-:Y:S06]  /*8700*/  BRA `(.L_x_615) ;  /* 0x00000000001c7947 */ /* 0x000fec0003800000 */
.L_x_677:
[----:B------:R-:W2:Y:S02]  /*8710*/  LDG.E.64 R4, desc[UR36][R4.64] ;  /* 0x0000002404047981 */ /* 0x000ea4000c1e1b00 */
[----:B--2---:R-:W0:Y:S02]  /*8720*/  I2F.U64 R0, R4 ;  /* 0x0000000400007312 */ /* 0x004e240000301000 */
[----:B0-----:R-:W-:Y:S01]  /*8730*/  F2FP.BF16.F32.PACK_AB R0, RZ, R0 ;  /* 0x00000000ff00723e */ /* 0x001fe200000010ff */
[----:B------:R-:W-:Y:S06]  /*8740*/  BRA `(.L_x_615) ;  /* 0x00000000000c7947 */ /* 0x000fec0003800000 */
.L_x_676:
[----:B------:R-:W2:Y:S02]  /*8750*/  LDG.E R4, desc[UR36][R4.64] ;  /* 0x0000002404047981 */ /* 0x000ea4000c1e1900 */
[----:B--2---:R-:W-:-:S04]  /*8760*/  I2FP.F32.U32 R0, R4 ;  /* 0x0000000400007245 */ /* 0x004fc80000201000 */
[----:B------:R-:W-:-:S07]  /*8770*/  F2FP.BF16.F32.PACK_AB R0, RZ, R0 ;  /* 0x00000000ff00723e */ /* 0x000fce00000010ff */
.L_x_615:
[----:B------:R-:W-:Y:S05]  /*8780*/  BSYNC B6 ;  /* 0x0000000000067941 */ /* 0x000fea0003800000 */
.L_x_614:
[----:B------:R-:W2:Y:S01]  /*8790*/  S2R R25, SR_TID.X ;  /* 0x0000000000197919 */ /* 0x000ea20000002100 */
[----:B------:R-:W3:Y:S01]  /*87a0*/  LDC.U8 R17, c[0x0][0x240] ;  /* 0x00009000ff117b82 */ /* 0x000ee20000000000 */
[----:B------:R-:W-:Y:S01]  /*87b0*/  BSSY B0, `(.L_x_681) ;  /* 0x0000013000007945 */ /* 0x000fe20003800000 */
[CC--:B--2---:R-:W-:Y:S01]  /*87c0*/  ISETP.GE.AND P3, PT, R25.reuse, R16.reuse, PT ;  /* 0x000000101900720c */ /* 0x0c4fe20003f66270 */
[C---:B------:R-:W-:Y:S02]  /*87d0*/  VIADD R3, R25.reuse, 0x100 ;  /* 0x0000010019037836 */ /* 0x040fe40000000000 */
[C---:B01----:R-:W-:Y:S02]  /*87e0*/  VIADD R5, R25.reuse, 0x180 ;  /* 0x0000018019057836 */ /* 0x043fe40000000000 */
[----:B------:R-:W-:Y:S01]  /*87f0*/  VIADD R23, R25, 0x80 ;  /* 0x0000008019177836 */ /* 0x000fe20000000000 */
[-C--:B------:R-:W-:Y:S02]  /*8800*/  ISETP.GE.AND P1, PT, R3, R16.reuse, PT ;  /* 0x000000100300720c */ /* 0x080fe40003f26270 */
[----:B------:R-:W-:-:S02]  /*8810*/  ISETP.GE.AND P2, PT, R5, R16, PT ;  /* 0x000000100500720c */ /* 0x000fc40003f46270 */
[----:B------:R-:W-:-:S03]  /*8820*/  ISETP.GE.AND P0, PT, R23, R16, PT ;  /* 0x000000101700720c */ /* 0x000fc60003f06270 */
[----:B------:R-:W-:Y:S10]  /*8830*/  @P3 BRA `(.L_x_682) ;  /* 0x0000000000283947 */ /* 0x000ff40003800000 */
[----:B-----5:R-:W-:Y:S02]  /*8840*/  IMAD.U32 R26, R26, 0x10000, RZ ;  /* 0x000100001a1a7824 */ /* 0x020fe400078e00ff */
[----:B------:R-:W-:Y:S02]  /*8850*/  IMAD.U32 R22, R22, 0x10000, RZ ;  /* 0x0001000016167824 */ /* 0x000fe400078e00ff */
[----:B------:R-:W-:-:S06]  /*8860*/  FMUL.FTZ R26, R26, R26 ;  /* 0x0000001a1a1a7220 */ /* 0x000fcc0000410000 */
[----:B------:R-:W0:Y:S02]  /*8870*/  F2F.BF16.F32 R26, R26 ;  /* 0x0000001a001a7304 */ /* 0x000e240000202000 */
[----:B0-----:R-:W-:-:S04]  /*8880*/  IMAD.U32 R3, R26, 0x10000, RZ ;  /* 0x000100001a037824 */ /* 0x001fc800078e00ff */
[----:B------:R-:W-:-:S06]  /*8890*/  FADD.FTZ R4, -R3, 1 ;  /* 0x3f80000003047421 */ /* 0x000fcc0000010100 */
[----:B------:R-:W0:Y:S02]  /*88a0*/  F2F.BF16.F32 R4, R4 ;  /* 0x0000000400047304 */ /* 0x000e240000202000 */
[----:B0-----:R-:W-:-:S04]  /*88b0*/  IMAD.U32 R3, R4, 0x10000, RZ ;  /* 0x0001000004037824 */ /* 0x001fc800078e00ff */
[----:B------:R-:W-:-:S06]  /*88c0*/  FMUL.FTZ R3, R22, R3 ;  /* 0x0000000316037220 */ /* 0x000fcc0000410000 */
[----:B------:R-:W0:Y:S02]  /*88d0*/  F2F.BF16.F32 R3, R3 ;  /* 0x0000000300037304 */ /* 0x000e240000202000 */
.L_x_682:
[----:B------:R-:W-:Y:S05]  /*88e0*/  BSYNC B0 ;  /* 0x0000000000007941 */ /* 0x000fea0003800000 */
.L_x_681:
[----:B------:R-:W-:Y:S04]  /*88f0*/  BSSY B0, `(.L_x_683) ;  /* 0x000000c000007945 */ /* 0x000fe80003800000 */
[----:B------:R-:W-:Y:S05]  /*8900*/  @P0 BRA `(.L_x_684) ;  /* 0x0000000000280947 */ /* 0x000fea0003800000 */
[----:B-----5:R-:W-:Y:S02]  /*8910*/  IMAD.U32 R27, R27, 0x10000, RZ ;  /* 0x000100001b1b7824 */ /* 0x020fe400078e00ff */
[----:B------:R-:W-:Y:S02]  /*8920*/  IMAD.U32 R28, R28, 0x10000, RZ ;  /* 0x000100001c1c7824 */ /* 0x000fe400078e00ff */
[----:B------:R-:W-:-:S06]  /*8930*/  FMUL.FTZ R27, R27, R27 ;  /* 0x0000001b1b1b7220 */ /* 0x000fcc0000410000 */
[----:B------:R-:W1:Y:S02]  /*8940*/  F2F.BF16.F32 R27, R27 ;  /* 0x0000001b001b7304 */ /* 0x000e640000202000 */
[----:B-1----:R-:W-:-:S04]  /*8950*/  IMAD.U32 R4, R27, 0x10000, RZ ;  /* 0x000100001b047824 */ /* 0x002fc800078e00ff */
[----:B------:R-:W-:-:S06]  /*8960*/  FADD.FTZ R4, -R4, 1 ;  /* 0x3f80000004047421 */ /* 0x000fcc0000010100 */
[----:B------:R-:W1:Y:S02]  /*8970*/  F2F.BF16.F32 R4, R4 ;  /* 0x0000000400047304 */ /* 0x000e640000202000 */
[----:B-1----:R-:W-:-:S04]  /*8980*/  IMAD.U32 R5, R4, 0x10000, RZ ;  /* 0x0001000004057824 */ /* 0x002fc800078e00ff */
[----:B------:R-:W-:-:S04]  /*8990*/  FMUL.FTZ R5, R28, R5 ;  /* 0x000000051c057220 */ /* 0x000fc80000410000 */
[----:B------:R1:W2:Y:S03]  /*89a0*/  F2F.BF16.F32 R22, R5 ;  /* 0x0000000500167304 */ /* 0x0002a60000202000 */
.L_x_684:
[----:B------:R-:W-:Y:S05]  /*89b0*/  BSYNC B0 ;  /* 0x0000000000007941 */ /* 0x000fea0003800000 */
.L_x_683:
[----:B------:R-:W-:Y:S04]  /*89c0*/  BSSY B0, `(.L_x_685) ;  /* 0x000000c000007945 */ /* 0x000fe80003800000 */
[----:B------:R-:W-:Y:S05]  /*89d0*/  @P1 BRA `(.L_x_686) ;  /* 0x0000000000281947 */ /* 0x000fea0003800000 */
[----:B-----5:R-:W-:Y:S02]  /*89e0*/  IMAD.U32 R24, R24, 0x10000, RZ ;  /* 0x0001000018187824 */ /* 0x020fe400078e00ff */
[----:B------:R-:W-:Y:S02]  /*89f0*/  IMAD.U32 R18, R18, 0x10000, RZ ;  /* 0x0001000012127824 */ /* 0x000fe400078e00ff */
[----:B------:R-:W-:-:S06]  /*8a00*/  FMUL.FTZ R24, R24, R24 ;  /* 0x0000001818187220 */ /* 0x000fcc0000410000 */
[----:B------:R-:W4:Y:S02]  /*8a10*/  F2F.BF16.F32 R24, R24 ;  /* 0x0000001800187304 */ /* 0x000f240000202000 */
[----:B----4-:R-:W-:-:S04]  /*8a20*/  IMAD.U32 R4, R24, 0x10000, RZ ;  /* 0x0001000018047824 */ /* 0x010fc800078e00ff */
[----:B------:R-:W-:-:S06]  /*8a30*/  FADD.FTZ R4, -R4, 1 ;  /* 0x3f80000004047421 */ /* 0x000fcc0000010100 */
[----:B------:R-:W1:Y:S02]  /*8a40*/  F2F.BF16.F32 R4, R4 ;  /* 0x0000000400047304 */ /* 0x000e640000202000 */
[----:B-1----:R-:W-:-:S04]  /*8a50*/  IMAD.U32 R5, R4, 0x10000, RZ ;  /* 0x0001000004057824 */ /* 0x002fc800078e00ff */
[----:B------:R-:W-:-:S06]  /*8a60*/  FMUL.FTZ R18, R18, R5 ;  /* 0x0000000512127220 */ /* 0x000fcc0000410000 */
[----:B------:R-:W4:Y:S02]  /*8a70*/  F2F.BF16.F32 R18, R18 ;  /* 0x0000001200127304 */ /* 0x000f240000202000 */
.L_x_686:
[----:B------:R-:W-:Y:S05]  /*8a80*/  BSYNC B0 ;  /* 0x0000000000007941 */ /* 0x000fea0003800000 */
.L_x_685:
[----:B------:R-:W-:Y:S04]  /*8a90*/  BSSY B0, `(.L_x_687) ;  /* 0x000000c000007945 */ /* 0x000fe80003800000 */
[----:B------:R-:W-:Y:S05]  /*8aa0*/  @P2 BRA `(.L_x_688) ;  /* 0x0000000000282947 */ /* 0x000fea0003800000 */
        /* <DEDUP_REMOVED lines=10> */
.L_x_688:
[----:B------:R-:W-:Y:S05]  /*8b50*/  BSYNC B0 ;  /* 0x0000000000007941 */ /* 0x000fea0003800000 */
.L_x_687:
[----:B------:R-:W-:Y:S04]  /*8b60*/  BSSY B6, `(.L_x_689) ;  /* 0x0000112000067945 */ /* 0x000fe80003800000 */
[----:B------:R-:W-:Y:S05]  /*8b70*/  @P3 BRA `(.L_x_690) ;  /* 0x0000001000403947 */ /* 0x000fea0003800000 */
[----:B------:R-:W0:Y:S01]  /*8b80*/  LDC.64 R8, c[0x0][0x218] ;  /* 0x00008600ff087b82 */ /* 0x000e220000000a00 */
[----:B---3-5:R-:W-:Y:S01]  /*8b90*/  PRMT R0, R17, 0x9910, RZ ;  /* 0x0000991011007816 */ /* 0x028fe200000000ff */
        /* <DEDUP_REMOVED lines=15> */
[----:B------:R-:W-:Y:S02]  /*8c90*/  IMAD.U32 R3, R3, 0x10000, RZ ;  /* 0x0001000003037824 */ /* 0x000fe400078e00ff */
[----:B------:R-:W-:-:S04]  /*8ca0*/  IMAD.MOV.U32 R25, RZ, RZ, R23 ;  /* 0x000000ffff197224 */ /* 0x000fc800078e0017 */
[----:B------:R-:W0:Y:S02]  /*8cb0*/  F2I.FTZ.TRUNC.NTZ R3, R3 ;  /* 0x0000000300037305 */ /* 0x000e24000021f100 */
[----:B0-----:R0:W-:Y:S01]  /*8cc0*/  STG.E.U8 desc[UR36][R8.64], R3 ;  /* 0x0000000308007986 */ /* 0x0011e2000c101124 */
[----:B------:R-:W-:Y:S05]  /*8cd0*/  BRA `(.L_x_690) ;  /* 0x0000000c00e87947 */ /* 0x000fea0003800000 */
.L_x_694:
[----:B-1----:R-:W-:Y:S02]  /*8ce0*/  IMAD.U32 R5, R3, 0x10000, RZ ;  /* 0x0001000003057824 */ /* 0x002fe400078e00ff */
[----:B------:R-:W-:-:S04]  /*8cf0*/  IMAD.MOV.U32 R25, RZ, RZ, R23 ;  /* 0x000000ffff197224 */ /* 0x000fc800078e0017 */
[----:B------:R-:W0:Y:S02]  /*8d00*/  F2I.S64.TRUNC R4, R5 ;  /* 0x0000000500047311 */ /* 0x000e24000020d900 */
[----:B0-----:R0:W-:Y:S01]  /*8d10*/  STG.E.U8 desc[UR36][R8.64], R4 ;  /* 0x0000000408007986 */ /* 0x0011e2000c101124 */
[----:B------:R-:W-:Y:S05]  /*8d20*/  BRA `(.L_x_690) ;  /* 0x0000000c00d47947 */ /* 0x000fea0003800000 */
.L_x_693:
[----:B------:R-:W-:-:S13]  /*8d30*/  ISETP.NE.AND P0, PT, R0, 0x2, PT ;  /* 0x000000020000780c */ /* 0x000fda0003f05270 */
[----:B------:R-:W-:Y:S05]  /*8d40*/  @!P0 BRA `(.L_x_696) ;  /* 0x0000000000388947 */ /* 0x000fea0003800000 */
[----:B------:R-:W-:-:S13]  /*8d50*/  ISETP.NE.AND P0, PT, R0, 0x3, PT ;  /* 0x000000030000780c */ /* 0x000fda0003f05270 */
[----:B------:R-:W-:Y:S05]  /*8d60*/  @!P0 BRA `(.L_x_697) ;  /* 0x00000000001c8947 */ /* 0x000fea0003800000 */
[----:B------:R-:W-:-:S13]  /*8d70*/  ISETP.NE.AND P0, PT, R0, 0x4, PT ;  /* 0x000000040000780c */ /* 0x000fda0003f05270 */
[----:B------:R-:W-:Y:S05]  /*8d80*/  @P0 BRA `(.L_x_695) ;  /* 0x0000000c00500947 */ /* 0x000fea0003800000 */
[----:B------:R-:W-:Y:S02]  /*8d90*/  IMAD.U32 R4, R3, 0x10000, RZ ;  /* 0x0001000003047824 */ /* 0x000fe400078e00ff */
[----:B------:R-:W-:-:S04]  /*8da0*/  IMAD.MOV.U32 R25, RZ, RZ, R23 ;  /* 0x000000ffff197224 */ /* 0x000fc800078e0017 */
[----:B-1----:R-:W0:Y:S02]  /*8db0*/  F2I.S64.TRUNC R4, R4 ;  /* 0x0000000400047311 */ /* 0x002e24000020d900 */
[----:B0-----:R0:W-:Y:S01]  /*8dc0*/  STG.E.64 desc[UR36][R8.64], R4 ;  /* 0x0000000408007986 */ /* 0x0011e2000c101b24 */
[----:B------:R-:W-:Y:S05]  /*8dd0*/  BRA `(.L_x_690) ;  /* 0x0000000c00a87947 */ /* 0x000fea0003800000 */
.L_x_697:
[----:B------:R-:W-:Y:S02]  /*8de0*/  IMAD.U32 R3, R3, 0x10000, RZ ;  /* 0x0001000003037824 */ /* 0x000fe400078e00ff */
[----:B------:R-:W-:-:S04]  /*8df0*/  IMAD.MOV.U32 R25, RZ, RZ, R23 ;  /* 0x000000ffff197224 */ /* 0x000fc800078e0017 */
[----:B------:R-:W0:Y:S02]  /*8e00*/  F2I.FTZ.TRUNC.NTZ R3, R3 ;  /* 0x0000000300037305 */ /* 0x000e24000021f100 */
[----:B0-----:R0:W-:Y:S01]  /*8e10*/  STG.E desc[UR36][R8.64], R3 ;  /* 0x0000000308007986 */ /* 0x0011e2000c101924 */
[----:B------:R-:W-:Y:S05]  /*8e20*/  BRA `(.L_x_690) ;  /* 0x0000000c00947947 */ /* 0x000fea0003800000 */
.L_x_696:
[----:B------:R-:W-:Y:S02]  /*8e30*/  IMAD.U32 R3, R3, 0x10000, RZ ;  /* 0x0001000003037824 */ /* 0x000fe400078e00ff */
[----:B------:R-:W-:-:S04]  /*8e40*/  IMAD.MOV.U32 R25, RZ, RZ, R23 ;  /* 0x000000ffff197224 */ /* 0x000fc800078e0017 */
[----:B------:R-:W0:Y:S02]  /*8e50*/  F2I.FTZ.TRUNC.NTZ R3, R3 ;  /* 0x0000000300037305 */ /* 0x000e24000021f100 */
[----:B0-----:R0:W-:Y:S01]  /*8e60*/  STG.E.U16 desc[UR36][R8.64], R3 ;  /* 0x0000000308007986 */ /* 0x0011e2000c101524 */
[----:B------:R-:W-:Y:S05]  /*8e70*/  BRA `(.L_x_690) ;  /* 0x0000000c00807947 */ /* 0x000fea0003800000 */
.L_x_692:
[----:B------:R-:W-:-:S13]  /*8e80*/  ISETP.GT.AND P0, PT, R0, 0x6, PT ;  /* 0x000000060000780c */ /* 0x000fda0003f04270 */
[----:B------:R-:W-:Y:S05]  /*8e90*/  @P0 BRA `(.L_x_698) ;  /* 0x0000000000340947 */ /* 0x000fea0003800000 */
[----:B------:R-:W-:-:S13]  /*8ea0*/  ISETP.NE.AND P0, PT, R0, 0x5, PT ;  /* 0x000000050000780c */ /* 0x000fda0003f05270 */
[----:B------:R-:W-:Y:S05]  /*8eb0*/  @!P0 BRA `(.L_x_699) ;  /* 0x0000000000188947 */ /* 0x000fea0003800000 */
[----:B------:R-:W-:-:S13]  /*8ec0*/  ISETP.NE.AND P0, PT, R0, 0x6, PT ;  /* 0x000000060000780c */ /* 0x000fda0003f05270 */
[----:B------:R-:W-:Y:S05]  /*8ed0*/  @P0 BRA `(.L_x_695) ;  /* 0x0000000800fc0947 */ /* 0x000fea0003800000 */
[----:B------:R-:W-:Y:S02]  /*8ee0*/  IMAD.U32 R3, R3, 0x10000, RZ ;  /* 0x0001000003037824 */ /* 0x000fe400078e00ff */
[----:B------:R-:W-:-:S03]  /*8ef0*/  IMAD.MOV.U32 R25, RZ, RZ, R23 ;  /* 0x000000ffff197224 */ /* 0x000fc600078e0017 */
[----:B------:R0:W-:Y:S01]  /*8f00*/  STG.E desc[UR36][R8.64], R3 ;  /* 0x0000000308007986 */ /* 0x0001e2000c101924 */
[----:B------:R-:W-:Y:S05]  /*8f10*/  BRA `(.L_x_690) ;  /* 0x0000000c00587947 */ /* 0x000fea0003800000 */
.L_x_699:
[----:B------:R-:W-:Y:S02]  /*8f20*/  IMAD.U32 R0, R3, 0x10000, RZ ;  /* 0x0001000003007824 */ /* 0x000fe400078e00ff */
[----:B------:R-:W-:-:S03]  /*8f30*/  IMAD.MOV.U32 R25, RZ, RZ, R23 ;  /* 0x000000ffff197224 */ /* 0x000fc600078e0017 */
[----:B------:R-:W-:-:S05]  /*8f40*/  F2FP.F16.F32.PACK_AB R0, RZ, R0 ;  /* 0x00000000ff00723e */ /* 0x000fca00000000ff */
[----:B------:R0:W-:Y:S01]  /*8f50*/  STG.E.U16 desc[UR36][R8.64], R0 ;  /* 0x0000000008007986 */ /* 0x0001e2000c101524 */
[----:B------:R-:W-:Y:S05]  /*8f60*/  BRA `(.L_x_690) ;  /* 0x0000000c00447947 */ /* 0x000fea0003800000 */
.L_x_698:
[----:B------:R-:W-:-:S13]  /*8f70*/  ISETP.NE.AND P0, PT, R0, 0x7, PT ;  /* 0x000000070000780c */ /* 0x000fda0003f05270 */
[----:B------:R-:W-:Y:S05]  /*8f80*/  @!P0 BRA `(.L_x_700) ;  /* 0x00000000003c8947 */ /* 0x000fea0003800000 */
[----:B------:R-:W-:-:S13]  /*8f90*/  ISETP.NE.AND P0, PT, R0, 0x8, PT ;  /* 0x000000080000780c */ /* 0x000fda0003f05270 */
[----:B------:R-:W-:Y:S05]  /*8fa0*/  @!P0 BRA `(.L_x_701) ;  /* 0x00000000001c8947 */ /* 0x000fea0003800000 */
[----:B------:R-:W-:-:S13]  /*8fb0*/  ISETP.NE.AND P0, PT, R0, 0x9, PT ;  /* 0x000000090000780c */ /* 0x000fda0003f05270 */
[----:B------:R-:W-:Y:S05]  /*8fc0*/  @P0 BRA `(.L_x_695) ;  /* 0x0000000800c00947 */ /* 0x000fea0003800000 */
[----:B------:R-:W-:Y:S02]  /*8fd0*/  IMAD.U32 R4, R3, 0x10000, RZ ;  /* 0x0001000003047824 */ /* 0x000fe400078e00ff */
[----:B-1----:R-:W-:Y:S02]  /*8fe0*/  IMAD.MOV.U32 R5, RZ, RZ, RZ ;  /* 0x000000ffff057224 */ /* 0x002fe400078e00ff */
[----:B------:R-:W-:-:S03]  /*8ff0*/  IMAD.MOV.U32 R25, RZ, RZ, R23 ;  /* 0x000000ffff197224 */ /* 0x000fc600078e0017 */
[----:B------:R0:W-:Y:S01]  /*9000*/  STG.E.64 desc[UR36][R8.64], R4 ;  /* 0x0000000408007986 */ /* 0x0001e2000c101b24 */
[----:B------:R-:W-:Y:S05]  /*9010*/  BRA `(.L_x_690) ;  /* 0x0000000c00187947 */ /* 0x000fea0003800000 */
.L_x_701:
[----:B------:R-:W-:Y:S02]  /*9020*/  IMAD.U32 R3, R3, 0x10000, RZ ;  /* 0x0001000003037824 */ /* 0x000fe400078e00ff */
[----:B------:R-:W-:-:S03]  /*9030*/  IMAD.MOV.U32 R25, RZ, RZ, R23 ;  /* 0x000000ffff197224 */ /* 0x000fc600078e0017 */
[----:B------:R-:W-:-:S04]  /*9040*/  F2FP.F16.F32.PACK_AB R3, RZ, R3 ;  /* 0x00000003ff03723e */ /* 0x000fc800000000ff */
[----:B------:R-:W-:-:S05]  /*9050*/  PRMT R3, R3, 0x5410, RZ ;  /* 0x0000541003037816 */ /* 0x000fca00000000ff */
[----:B------:R0:W-:Y:S01]  /*9060*/  STG.E desc[UR36][R8.64], R3 ;  /* 0x0000000308007986 */ /* 0x0001e2000c101924 */
[----:B------:R-:W-:Y:S05]  /*9070*/  BRA `(.L_x_690) ;  /* 0x0000000c00007947 */ /* 0x000fea0003800000 */
.L_x_700:
[----:B------:R-:W-:Y:S02]  /*9080*/  IMAD.U32 R4, R3, 0x10000, RZ ;  /* 0x0001000003047824 */ /* 0x000fe400078e00ff */
[----:B------:R-:W-:Y:S02]  /*9090*/  IMAD.MOV.U32 R25, RZ, RZ, R23 ;  /* 0x000000ffff197224 */ /* 0x000fe400078e0017 */
[----:B------:R-:W-:-:S06]  /*90a0*/  FMUL.FTZ R4, R4, 1 ;  /* 0x3f80000004047820 */ /* 0x000fcc0000410000 */
[----:B-1----:R-:W0:Y:S02]  /*90b0*/  F2F.F64.F32 R4, R4 ;  /* 0x0000000400047310 */ /* 0x002e240000201800 */
[----:B0-----:R0:W-:Y:S01]  /*90c0*/  STG.E.64 desc[UR36][R8.64], R4 ;  /* 0x0000000408007986 */ /* 0x0011e2000c101b24 */
[----:B------:R-:W-:Y:S05]  /*90d0*/  BRA `(.L_x_690) ;  /* 0x0000000800e87947 */ /* 0x000fea0003800000 */
.L_x_691:
        /* <DEDUP_REMOVED lines=10> */
[----:B------:R-:W-:-:S04]  /*9180*/  FSETP.NEU.FTZ.AND P0, PT, R3, RZ, PT ;  /* 0x000000ff0300720b */ /* 0x000fc80003f1d000 */
[----:B------:R-:W-:-:S05]  /*9190*/  SEL R3, RZ, 0x1, !P0 ;  /* 0x00000001ff037807 */ /* 0x000fca0004000000 */
[----:B------:R0:W-:Y:S01]  /*91a0*/  STG.E.U8 desc[UR36][R8.64], R3 ;  /* 0x0000000308007986 */ /* 0x0001e2000c101124 */
[----:B------:R-:W-:Y:S05]  /*91b0*/  BRA `(.L_x_690) ;  /* 0x0000000800b07947 */ /* 0x000fea0003800000 */
.L_x_704:
[----:B------:R-:W-:Y:S01]  /*91c0*/  IMAD.U32 R3, R3, 0x10000, RZ ;  /* 0x0001000003037824 */ /* 0x000fe200078e00ff */
[----:B------:R-:W-:Y:S01]  /*91d0*/  CS2R R6, SRZ ;  /* 0x0000000000067805 */ /* 0x000fe2000001ff00 */
[----:B------:R-:W-:Y:S02]  /*91e0*/  IMAD.MOV.U32 R25, RZ, RZ, R23 ;  /* 0x000000ffff197224 */ /* 0x000fe400078e0017 */
[----:B------:R-:W-:-:S04]  /*91f0*/  FMUL.FTZ R3, R3, 1 ;  /* 0x3f80000003037820 */ /* 0x000fc80000410000 */
[----:B-1----:R-:W0:Y:S02]  /*9200*/  F2F.F64.F32 R4, R3 ;  /* 0x0000000300047310 */ /* 0x002e240000201800 */
[----:B0-----:R0:W-:Y:S01]  /*9210*/  STG.E.128 desc[UR36][R8.64], R4 ;  /* 0x0000000408007986 */ /* 0x0011e2000c101d24 */
[----:B------:R-:W-:Y:S05]  /*9220*/  BRA `(.L_x_690) ;  /* 0x0000000800947947 */ /* 0x000fea0003800000 */
.L_x_703:
[----:B------:R-:W-:-:S13]  /*9230*/  ISETP.NE.AND P0, PT, R0, 0xf, PT ;  /* 0x0000000f0000780c */ /* 0x000fda0003f05270 */
[----:B------:R-:W-:Y:S05]  /*9240*/  @!P0 BRA `(.L_x_705) ;  /* 0x0000000000bc8947 */ /* 0x000fea0003800000 */
[----:B------:R-:W-:-:S13]  /*9250*/  ISETP.NE.AND P0, PT, R0, 0x17, PT ;  /* 0x000000170000780c */ /* 0x000fda0003f05270 */
[----:B------:R-:W-:Y:S05]  /*9260*/  @!P0 BRA `(.L_x_706) ;  /* 0x0000000000588947 */ /* 0x000fea0003800000 */
[----:B------:R-:W-:-:S13]  /*9270*/  ISETP.NE.AND P0, PT, R0, 0x18, PT ;  /* 0x000000180000780c */ /* 0x000fda0003f05270 */
[----:B------:R-:W-:Y:S05]  /*9280*/  @P0 BRA `(.L_x_695) ;  /* 0x0000000800100947 */ /* 0x000fea0003800000 */
[----:B------:R-:W-:Y:S01]  /*9290*/  IMAD.U32 R7, R3, 0x10000, RZ ;  /* 0x0001000003077824 */ /* 0x000fe200078e00ff */
[----:B------:R-:W-:Y:S04]  /*92a0*/  BSSY B0, `(.L_x_707) ;  /* 0x000000e000007945 */ /* 0x000fe80003800000 */
[C---:B------:R-:W-:Y:S02]  /*92b0*/  LOP3.LUT R3, R7.reuse, 0x7fffffff, RZ, 0xc0, !PT ;  /* 0x7fffffff07037812 */ /* 0x040fe400078ec0ff */
[----:B------:R-:W-:Y:S02]  /*92c0*/  LOP3.LUT R0, R7, 0x80000000, RZ, 0xc0, !PT ;  /* 0x8000000007007812 */ /* 0x000fe400078ec0ff */
[----:B------:R-:W-:Y:S02]  /*92d0*/  ISETP.GT.U32.AND P0, PT, R3, 0x43efffff, PT ;  /* 0x43efffff0300780c */ /* 0x000fe40003f04070 */
[----:B-1----:R-:W-:Y:S01]  /*92e0*/  SHF.R.U32.HI R5, RZ, 0x18, R0 ;  /* 0x00000018ff057819 */ /* 0x002fe20000011600 */
        /* <DEDUP_REMOVED lines=9> */
.L_x_708:
[----:B------:R-:W-:Y:S05]  /*9380*/  BSYNC B0 ;  /* 0x0000000000007941 */ /* 0x000fea0003800000 */
.L_x_707:
[----:B------:R-:W-:Y:S01]  /*9390*/  LOP3.LUT R5, R0, R5, RZ, 0xfc, !PT ;  /* 0x0000000500057212 */ /* 0x000fe200078efcff */
[----:B------:R-:W-:-:S04]  /*93a0*/  IMAD.MOV.U32 R25, RZ, RZ, R23 ;  /* 0x000000ffff197224 */ /* 0x000fc800078e0017 */
[----:B------:R0:W-:Y:S01]  /*93b0*/  STG.E.U8 desc[UR36][R8.64], R5 ;  /* 0x0000000508007986 */ /* 0x0001e2000c101124 */
[----:B------:R-:W-:Y:S05]  /*93c0*/  BRA `(.L_x_690) ;  /* 0x00000008002c7947 */ /* 0x000fea0003800000 */
.L_x_706:
        /* <DEDUP_REMOVED lines=13> */
.L_x_710:
[----:B------:R-:W-:Y:S01]  /*94a0*/  IMAD.MOV.U32 R0, RZ, RZ, 0x7f ;  /* 0x0000007fff007424 */ /* 0x000fe200078e00ff */
[----:B------:R-:W-:-:S04]  /*94b0*/  ISETP.GT.U32.AND P0, PT, R3, 0x7f800000, PT ;  /* 0x7f8000000300780c */ /* 0x000fc80003f04070 */
[----:B------:R-:W-:-:S09]  /*94c0*/  SEL R0, R0, 0x7c, P0 ;  /* 0x0000007c00007807 */ /* 0x000fd20000000000 */
.L_x_711:
[----:B------:R-:W-:Y:S05]  /*94d0*/  BSYNC B0 ;  /* 0x0000000000007941 */ /* 0x000fea0003800000 */
.L_x_709:
[----:B------:R-:W-:Y:S01]  /*94e0*/  LOP3.LUT R3, R5, 0x80000000, RZ, 0xc0, !PT ;  /* 0x8000000005037812 */ /* 0x000fe200078ec0ff */
[----:B------:R-:W-:-:S03]  /*94f0*/  IMAD.MOV.U32 R25, RZ, RZ, R23 ;  /* 0x000000ffff197224 */ /* 0x000fc600078e0017 */
[----:B------:R-:W-:-:S04]  /*9500*/  SHF.R.U32.HI R3, RZ, 0x18, R3 ;  /* 0x00000018ff037819 */ /* 0x000fc80000011603 */
[----:B------:R-:W-:-:S05]  /*9510*/  LOP3.LUT R3, R0, R3, RZ, 0xfc, !PT ;  /* 0x0000000300037212 */ /* 0x000fca00078efcff */
[----:B------:R0:W-:Y:S01]  /*9520*/  STG.E.U8 desc[UR36][R8.64], R3 ;  /* 0x0000000308007986 */ /* 0x0001e2000c101124 */
[----:B------:R-:W-:Y:S05]  /*9530*/  BRA `(.L_x_690) ;  /* 0x0000000400d07947 */ /* 0x000fea0003800000 */
.L_x_705:
[----:B------:R0:W-:Y:S01]  /*9540*/  STG.E.U16 desc[UR36][R8.64], R3 ;  /* 0x0000000308007986 */ /* 0x0001e2000c101524 */
[----:B------:R-:W-:Y:S01]  /*9550*/  IMAD.MOV.U32 R25, RZ, RZ, R23 ;  /* 0x000000ffff197224 */ /* 0x000fe200078e0017 */
[----:B------:R-:W-:Y:S06]  /*9560*/  BRA `(.L_x_690) ;  /* 0x0000000400c47947 */ /* 0x000fec0003800000 */
.L_x_702:
        /* <DEDUP_REMOVED lines=10> */
[----:B------:R-:W0:Y:S02]  /*9610*/  F2I.FTZ.U32.TRUNC.NTZ R3, R3 ;  /* 0x0000000300037305 */ /* 0x000e24000021f000 */
[----:B0-----:R0:W-:Y:S01]  /*9620*/  STG.E.U16 desc[UR36][R8.64], R3 ;  /* 0x0000000308007986 */ /* 0x0011e2000c101524 */
[----:B------:R-:W-:Y:S05]  /*9630*/  BRA `(.L_x_690) ;  /* 0x0000000400907947 */ /* 0x000fea0003800000 */
.L_x_714:
        /* <DEDUP_REMOVED lines=17> */
.L_x_717:
[----:B------:R-:W-:-:S04]  /*9750*/  LOP3.LUT R3, R5, 0x80000000, RZ, 0xc0, !PT ;  /* 0x8000000005037812 */ /* 0x000fc800078ec0ff */
[----:B------:R-:W-:-:S04]  /*9760*/  SHF.R.U32.HI R3, RZ, 0x18, R3 ;  /* 0x00000018ff037819 */ /* 0x000fc80000011603 */
[----:B------:R-:W-:-:S04]  /*9770*/  LOP3.LUT R0, R0, R3, RZ, 0xfc, !PT ;  /* 0x0000000300007212 */ /* 0x000fc800078efcff */
[----:B------:R-:W-:-:S07]  /*9780*/  PRMT R4, R0, 0x7610, R4 ;  /* 0x0000761000047816 */ /* 0x000fce0000000004 */
.L_x_716:
[----:B------:R-:W-:Y:S05]  /*9790*/  BSYNC B0 ;  /* 0x0000000000007941 */ /* 0x000fea0003800000 */
.L_x_715:
[----:B------:R0:W-:Y:S01]  /*97a0*/  STG.E.U8 desc[UR36][R8.64], R4 ;  /* 0x0000000408007986 */ /* 0x0001e2000c101124 */
[----:B------:R-:W-:Y:S01]  /*97b0*/  IMAD.MOV.U32 R25, RZ, RZ, R23 ;  /* 0x000000ffff197224 */ /* 0x000fe200078e0017 */
[----:B------:R-:W-:Y:S06]  /*97c0*/  BRA `(.L_x_690) ;  /* 0x00000004002c7947 */ /* 0x000fec0003800000 */
.L_x_713:
        /* <DEDUP_REMOVED lines=17> */
.L_x_720:
[----:B------:R-:W-:-:S04]  /*98e0*/  LOP3.LUT R3, R5, 0x80000000, RZ, 0xc0, !PT ;  /* 0x8000000005037812 */ /* 0x000fc800078ec0ff */
[----:B------:R-:W-:-:S04]  /*98f0*/  SHF.R.U32.HI R3, RZ, 0x18, R3 ;  /* 0x00000018ff037819 */ /* 0x000fc80000011603 */
[----:B------:R-:W-:-:S04]  /*9900*/  LOP3.LUT R0, R0, R3, RZ, 0xfc, !PT ;  /* 0x0000000300007212 */ /* 0x000fc800078efcff */
[----:B------:R-:W-:-:S07]  /*9910*/  PRMT R4, R0, 0x7610, R4 ;  /* 0x0000761000047816 */ /* 0x000fce0000000004 */
.L_x_719:
[----:B------:R-:W-:Y:S05]  /*9920*/  BSYNC B0 ;  /* 0x0000000000007941 */ /* 0x000fea0003800000 */
.L_x_718:
[----:B------:R0:W-:Y:S01]  /*9930*/  STG.E.U8 desc[UR36][R8.64], R4 ;  /* 0x0000000408007986 */ /* 0x0001e2000c101124 */
[----:B------:R-:W-:Y:S01]  /*9940*/  IMAD.MOV.U32 R25, RZ, RZ, R23 ;  /* 0x000000ffff197224 */ /* 0x000fe200078e0017 */
[----:B------:R-:W-:Y:S06]  /*9950*/  BRA `(.L_x_690) ;  /* 0x0000000000c87947 */ /* 0x000fec0003800000 */
.L_x_712:
[----:B------:R-:W-:-:S13]  /*9960*/  ISETP.NE.AND P0, PT, R0, 0x1c, PT ;  /* 0x0000001c0000780c */ /* 0x000fda0003f05270 */
[----:B------:R-:W-:Y:S05]  /*9970*/  @!P0 BRA `(.L_x_721) ;  /* 0x0000000000b08947 */ /* 0x000fea0003800000 */
[----:B------:R-:W-:-:S13]  /*9980*/  ISETP.NE.AND P0, PT, R0, 0x1d, PT ;  /* 0x0000001d0000780c */ /* 0x000fda0003f05270 */
[----:B------:R-:W-:Y:S05]  /*9990*/  @!P0 BRA `(.L_x_722) ;  /* 0x0000000000948947 */ /* 0x000fea0003800000 */
[----:B------:R-:W-:-:S13]  /*99a0*/  ISETP.NE.AND P0, PT, R0, 0x2c, PT ;  /* 0x0000002c0000780c */ /* 0x000fda0003f05270 */
[----:B------:R-:W-:Y:S05]  /*99b0*/  @P0 BRA `(.L_x_695) ;  /* 0x0000000000440947 */ /* 0x000fea0003800000 */
[----:B------:R-:W-:Y:S02]  /*99c0*/  IMAD.U32 R4, R3, 0x10000, RZ ;  /* 0x0001000003047824 */ /* 0x000fe400078e00ff */
[----:B------:R-:W-:-:S03]  /*99d0*/  IMAD.MOV.U32 R25, RZ, RZ, R23 ;  /* 0x000000ffff197224 */ /* 0x000fc600078e0017 */
[----:B-1----:R-:W-:-:S04]  /*99e0*/  SHF.R.U32.HI R5, RZ, 0x17, R4 ;  /* 0x00000017ff057819 */ /* 0x002fc80000011604 */
        /* <DEDUP_REMOVED lines=14> */
.L_x_695:
[----:B------:R-:W-:Y:S01]  /*9ad0*/  MOV R14, 0x0 ;  /* 0x00000000000e7802 */ /* 0x000fe20000000f00 */
[----:B------:R-:W-:Y:S01]  /*9ae0*/  ULDC.64 UR4, c[0x4][0x128] ;  /* 0x01004a0000047ab9 */ /* 0x000fe20000000a00 */
[----:B------:R-:W-:Y:S01]  /*9af0*/  ULDC.64 UR6, c[0x4][0x130] ;  /* 0x01004c0000067ab9 */ /* 0x000fe20000000a00 */
[----:B------:R-:W-:Y:S02]  /*9b00*/  IMAD.U32 R4, RZ, RZ, UR4 ;  /* 0x00000004ff047e24 */ /* 0x000fe4000f8e00ff */
[----:B-1----:R-:W-:Y:S01]  /*9b10*/  IMAD.U32 R5, RZ, RZ, UR5 ;  /* 0x00000005ff057e24 */ /* 0x002fe2000f8e00ff */
        /* <DEDUP_REMOVED lines=10> */
[----:B0-2-4-:R-:W-:Y:S05]  /*9bc0*/  CALL.ABS.NOINC R14 ;  /* 0x000000000e007343 */ /* 0x015fea0003c00000 */
.L_x_723:
[----:B------:R-:W-:Y:S01]  /*9bd0*/  IMAD.MOV.U32 R25, RZ, RZ, R23 ;  /* 0x000000ffff197224 */ /* 0x000fe200078e0017 */
[----:B------:R-:W-:Y:S06]  /*9be0*/  BRA `(.L_x_690) ;  /* 0x0000000000247947 */ /* 0x000fec0003800000 */
.L_x_722:
[----:B------:R-:W-:Y:S02]  /*9bf0*/  IMAD.U32 R4, R3, 0x10000, RZ ;  /* 0x0001000003047824 */ /* 0x000fe400078e00ff */
[----:B------:R-:W-:-:S04]  /*9c00*/  IMAD.MOV.U32 R25, RZ, RZ, R23 ;  /* 0x000000ffff197224 */ /* 0x000fc800078e0017 */
[----:B-1----:R-:W0:Y:S02]  /*9c10*/  F2I.U64.TRUNC R4, R4 ;  /* 0x0000000400047311 */ /* 0x002e24000020d800 */
[----:B0-----:R0:W-:Y:S01]  /*9c20*/  STG.E.64 desc[UR36][R8.64], R4 ;  /* 0x0000000408007986 */ /* 0x0011e2000c101b24 */
[----:B------:R-:W-:Y:S05]  /*9c30*/  BRA `(.L_x_690) ;  /* 0x0000000000107947 */ /* 0x000fea0003800000 */
.L_x_721:
[----:B------:R-:W-:Y:S02]  /*9c40*/  IMAD.U32 R3, R3, 0x10000, RZ ;  /* 0x0001000003037824 */ /* 0x000fe400078e00ff */
[----:B------:R-:W-:-:S04]  /*9c50*/  IMAD.MOV.U32 R25, RZ, RZ, R23 ;  /* 0x000000ffff197224 */ /* 0x000fc800078e0017 */
[----:B------:R-:W0:Y:S02]  /*9c60*/  F2I.FTZ.U32.TRUNC.NTZ R3, R3 ;  /* 0x0000000300037305 */ /* 0x000e24000021f000 */
[----:B0-----:R0:W-:Y:S02]  /*9c70*/  STG.E desc[UR36][R8.64], R3 ;  /* 0x0000000308007986 */ /* 0x0011e4000c101924 */
.L_x_690:
[----:B------:R-:W-:Y:S05]  /*9c80*/  BSYNC B6 ;  /* 0x0000000000067941 */ /* 0x000fea0003800000 */
.L_x_689:
[----:B------:R-:W-:Y:S01]  /*9c90*/  ISETP.GE.AND P0, PT, R25, R16, PT ;  /* 0x000000101900720c */ /* 0x000fe20003f06270 */
[----:B------:R-:W-:-:S12]  /*9ca0*/  BSSY B6, `(.L_x_724) ;  /* 0x00001fc000067945 */ /* 0x000fd80003800000 */
[----:B------:R-:W-:Y:S05]  /*9cb0*/  @P0 BRA `(.L_x_725) ;  /* 0x0000001c00e80947 */ /* 0x000fea0003800000 */
[----:B0-----:R-:W0:Y:S01]  /*9cc0*/  LDC.64 R8, c[0x0][0x218] ;  /* 0x00008600ff087b82 */ /* 0x001e220000000a00 */
[----:B-----5:R-:W-:Y:S01]  /*9cd0*/  IMAD R0, R2, 0x200, R25 ;  /* 0x0000020002007824 */ /* 0x020fe200078e0219 */
[----:B---3--:R-:W-:Y:S01]  /*9ce0*/  PRMT R4, R17, 0x9910, RZ ;  /* 0x0000991011047816 */ /* 0x008fe200000000ff */
[----:B------:R-:W-:Y:S02]  /*9cf0*/  ULDC UR4, c[0x0][0x244] ;  /* 0x0000910000047ab9 */ /* 0x000fe40000000800 */
[----:B------:R-:W-:Y:S02]  /*9d00*/  IMAD R3, R0, UR4, RZ ;  /* 0x0000000400037c24 */ /* 0x000fe4000f8e02ff */
[----:B------:R-:W-:-:S05]  /*9d10*/  IMAD.MOV.U32 R0, RZ, RZ, R4 ;  /* 0x000000ffff007224 */ /* 0x000fca00078e0004 */
        /* <DEDUP_REMOVED lines=12> */
[----:B--2---:R-:W-:-:S04]  /*9de0*/  IMAD.U32 R22, R22, 0x10000, RZ ;  /* 0x0001000016167824 */ /* 0x004fc800078e00ff */
[----:B------:R-:W0:Y:S02]  /*9df0*/  F2I.FTZ.TRUNC.NTZ R3, R22 ;  /* 0x0000001600037305 */ /* 0x000e24000021f100 */
[----:B0-----:R0:W-:Y:S01]  /*9e00*/  STG.E.U8 desc[UR36][R8.64], R3 ;  /* 0x0000000308007986 */ /* 0x0011e2000c101124 */
[----:B------:R-:W-:Y:S05]  /*9e10*/  BRA `(.L_x_731) ;  /* 0x0000000c00947947 */ /* 0x000fea0003800000 */
.L_x_729:
[----:B-12---:R-:W-:-:S06]  /*9e20*/  IMAD.U32 R5, R22, 0x10000, RZ ;  /* 0x0001000016057824 */ /* 0x006fcc00078e00ff */
[----:B------:R-:W0:Y:S02]  /*9e30*/  F2I.S64.TRUNC R4, R5 ;  /* 0x0000000500047311 */ /* 0x000e24000020d900 */
[----:B0-----:R0:W-:Y:S01]  /*9e40*/  STG.E.U8 desc[UR36][R8.64], R4 ;  /* 0x0000000408007986 */ /* 0x0011e2000c101124 */
[----:B------:R-:W-:Y:S05]  /*9e50*/  BRA `(.L_x_731) ;  /* 0x0000000c00847947 */ /* 0x000fea0003800000 */
.L_x_728:
[----:B------:R-:W-:-:S13]  /*9e60*/  ISETP.NE.AND P0, PT, R0, 0x2, PT ;  /* 0x000000020000780c */ /* 0x000fda0003f05270 */
[----:B------:R-:W-:Y:S05]  /*9e70*/  @!P0 BRA `(.L_x_732) ;  /* 0x0000000000308947 */ /* 0x000fea0003800000 */
[----:B------:R-:W-:-:S13]  /*9e80*/  ISETP.NE.AND P0, PT, R0, 0x3, PT ;  /* 0x000000030000780c */ /* 0x000fda0003f05270 */
[----:B------:R-:W-:Y:S05]  /*9e90*/  @!P0 BRA `(.L_x_733) ;  /* 0x0000000000188947 */ /* 0x000fea0003800000 */
[----:B------:R-:W-:-:S13]  /*9ea0*/  ISETP.NE.AND P0, PT, R0, 0x4, PT ;  /* 0x000000040000780c */ /* 0x000fda0003f05270 */
[----:B------:R-:W-:Y:S05]  /*9eb0*/  @P0 BRA `(.L_x_730) ;  /* 0x0000000c000c0947 */ /* 0x000fea0003800000 */
[----:B--2---:R-:W-:-:S06]  /*9ec0*/  IMAD.U32 R4, R22, 0x10000, RZ ;  /* 0x0001000016047824 */ /* 0x004fcc00078e00ff */
[----:B-1----:R-:W0:Y:S02]  /*9ed0*/  F2I.S64.TRUNC R4, R4 ;  /* 0x0000000400047311 */ /* 0x002e24000020d900 */
[----:B0-----:R0:W-:Y:S01]  /*9ee0*/  STG.E.64 desc[UR36][R8.64], R4 ;  /* 0x0000000408007986 */ /* 0x0011e2000c101b24 */
[----:B------:R-:W-:Y:S05]  /*9ef0*/  BRA `(.L_x_731) ;  /* 0x0000000c005c7947 */ /* 0x000fea0003800000 */
.L_x_733:
[----:B--2---:R-:W-:-:S04]  /*9f00*/  IMAD.U32 R22, R22, 0x10000, RZ ;  /* 0x0001000016167824 */ /* 0x004fc800078e00ff */
[----:B------:R-:W0:Y:S02]  /*9f10*/  F2I.FTZ.TRUNC.NTZ R3, R22 ;  /* 0x0000001600037305 */ /* 0x000e24000021f100 */
[----:B0-----:R0:W-:Y:S01]  /*9f20*/  STG.E desc[UR36][R8.64], R3 ;  /* 0x0000000308007986 */ /* 0x0011e2000c101924 */
[----:B------:R-:W-:Y:S05]  /*9f30*/  BRA `(.L_x_731) ;  /* 0x0000000c004c7947 */ /* 0x000fea0003800000 */
.L_x_732:
[----:B--2---:R-:W-:-:S04]  /*9f40*/  IMAD.U32 R22, R22, 0x10000, RZ ;  /* 0x0001000016167824 */ /* 0x004fc800078e00ff */
[----:B------:R-:W0:Y:S02]  /*9f50*/  F2I.FTZ.TRUNC.NTZ R3, R22 ;  /* 0x0000001600037305 */ /* 0x000e24000021f100 */
[----:B0-----:R0:W-:Y:S01]  /*9f60*/  STG.E.U16 desc[UR36][R8.64], R3 ;  /* 0x0000000308007986 */ /* 0x0011e2000c101524 */
[----:B------:R-:W-:Y:S05]  /*9f70*/  BRA `(.L_x_731) ;  /* 0x0000000c003c7947 */ /* 0x000fea0003800000 */
.L_x_727:
[----:B------:R-:W-:-:S13]  /*9f80*/  ISETP.GT.AND P0, PT, R0, 0x6, PT ;  /* 0x000000060000780c */ /* 0x000fda0003f04270 */
[----:B------:R-:W-:Y:S05]  /*9f90*/  @P0 BRA `(.L_x_734) ;  /* 0x00000000002c0947 */ /* 0x000fea0003800000 */
[----:B------:R-:W-:-:S13]  /*9fa0*/  ISETP.NE.AND P0, PT, R0, 0x5, PT ;  /* 0x000000050000780c */ /* 0x000fda0003f05270 */
[----:B------:R-:W-:Y:S05]  /*9fb0*/  @!P0 BRA `(.L_x_735) ;  /* 0x0000000000148947 */ /* 0x000fea0003800000 */
[----:B------:R-:W-:-:S13]  /*9fc0*/  ISETP.NE.AND P0, PT, R0, 0x6, PT ;  /* 0x000000060000780c */ /* 0x000fda0003f05270 */
[----:B------:R-:W-:Y:S05]  /*9fd0*/  @P0 BRA `(.L_x_730) ;  /* 0x0000000800c40947 */ /* 0x000fea0003800000 */
[----:B--2---:R-:W-:-:S05]  /*9fe0*/  IMAD.U32 R3, R22, 0x10000, RZ ;  /* 0x0001000016037824 */ /* 0x004fca00078e00ff */
[----:B------:R0:W-:Y:S01]  /*9ff0*/  STG.E desc[UR36][R8.64], R3 ;  /* 0x0000000308007986 */ /* 0x0001e2000c101924 */
[----:B------:R-:W-:Y:S05]  /*a000*/  BRA `(.L_x_731) ;  /* 0x0000000c00187947 */ /* 0x000fea0003800000 */
.L_x_735:
[----:B--2---:R-:W-:-:S05]  /*a010*/  IMAD.U32 R0, R22, 0x10000, RZ ;  /* 0x0001000016007824 */ /* 0x004fca00078e00ff */
[----:B------:R-:W-:-:S05]  /*a020*/  F2FP.F16.F32.PACK_AB R0, RZ, R0 ;  /* 0x00000000ff00723e */ /* 0x000fca00000000ff */
[----:B------:R0:W-:Y:S01]  /*a030*/  STG.E.U16 desc[UR36][R8.64], R0 ;  /* 0x0000000008007986 */ /* 0x0001e2000c101524 */
[----:B------:R-:W-:Y:S05]  /*a040*/  BRA `(.L_x_731) ;  /* 0x0000000c00087947 */ /* 0x000fea0003800000 */
.L_x_734:
[----:B------:R-:W-:-:S13]  /*a050*/  ISETP.NE.AND P0, PT, R0, 0x7, PT ;  /* 0x000000070000780c */ /* 0x000fda0003f05270 */
[----:B------:R-:W-:Y:S05]  /*a060*/  @!P0 BRA `(.L_x_736) ;  /* 0x0000000000348947 */ /* 0x000fea0003800000 */
[----:B------:R-:W-:-:S13]  /*a070*/  ISETP.NE.AND P0, PT, R0, 0x8, PT ;  /* 0x000000080000780c */ /* 0x000fda0003f05270 */
[----:B------:R-:W-:Y:S05]  /*a080*/  @!P0 BRA `(.L_x_737) ;  /* 0x0000000000188947 */ /* 0x000fea0003800000 */
[----:B------:R-:W-:-:S13]  /*a090*/  ISETP.NE.AND P0, PT, R0, 0x9, PT ;  /* 0x000000090000780c */ /* 0x000fda0003f05270 */
[----:B------:R-:W-:Y:S05]  /*a0a0*/  @P0 BRA `(.L_x_730) ;  /* 0x0000000800900947 */ /* 0x000fea0003800000 */
[----:B--2---:R-:W-:Y:S02]  /*a0b0*/  IMAD.U32 R22, R22, 0x10000, RZ ;  /* 0x0001000016167824 */ /* 0x004fe400078e00ff */
[----:B------:R-:W-:-:S05]  /*a0c0*/  IMAD.MOV.U32 R23, RZ, RZ, RZ ;  /* 0x000000ffff177224 */ /* 0x000fca00078e00ff */
[----:B------:R0:W-:Y:S01]  /*a0d0*/  STG.E.64 desc[UR36][R8.64], R22 ;  /* 0x0000001608007986 */ /* 0x0001e2000c101b24 */
[----:B------:R-:W-:Y:S05]  /*a0e0*/  BRA `(.L_x_731) ;  /* 0x0000000800e07947 */ /* 0x000fea0003800000 */
.L_x_737:
[----:B--2---:R-:W-:-:S05]  /*a0f0*/  IMAD.U32 R22, R22, 0x10000, RZ ;  /* 0x0001000016167824 */ /* 0x004fca00078e00ff */
[----:B------:R-:W-:-:S04]  /*a100*/  F2FP.F16.F32.PACK_AB R3, RZ, R22 ;  /* 0x00000016ff03723e */ /* 0x000fc800000000ff */
[----:B------:R-:W-:-:S05]  /*a110*/  PRMT R3, R3, 0x5410, RZ ;  /* 0x0000541003037816 */ /* 0x000fca00000000ff */
[----:B------:R0:W-:Y:S01]  /*a120*/  STG.E desc[UR36][R8.64], R3 ;  /* 0x0000000308007986 */ /* 0x0001e2000c101924 */
[----:B------:R-:W-:Y:S05]  /*a130*/  BRA `(.L_x_731) ;  /* 0x0000000800cc7947 */ /* 0x000fea0003800000 */
.L_x_736:
[----:B--2---:R-:W-:-:S04]  /*a140*/  IMAD.U32 R4, R22, 0x10000, RZ ;  /* 0x0001000016047824 */ /* 0x004fc800078e00ff */
[----:B------:R-:W-:-:S06]  /*a150*/  FMUL.FTZ R4, R4, 1 ;  /* 0x3f80000004047820 */ /* 0x000fcc0000410000 */
[----:B-1----:R-:W0:Y:S02]  /*a160*/  F2F.F64.F32 R4, R4 ;  /* 0x0000000400047310 */ /* 0x002e240000201800 */
[----:B0-----:R0:W-:Y:S01]  /*a170*/  STG.E.64 desc[UR36][R8.64], R4 ;  /* 0x0000000408007986 */ /* 0x0011e2000c101b24 */
[----:B------:R-:W-:Y:S05]  /*a180*/  BRA `(.L_x_731) ;  /* 0x0000000800b87947 */ /* 0x000fea0003800000 */
.L_x_726:
        /* <DEDUP_REMOVED lines=8> */
[----:B--2---:R-:W-:-:S05]  /*a210*/  IMAD.U32 R22, R22, 0x10000, RZ ;  /* 0x0001000016167824 */ /* 0x004fca00078e00ff */
[----:B------:R-:W-:-:S04]  /*a220*/  FSETP.NEU.FTZ.AND P0, PT, R22, RZ, PT ;  /* 0x000000ff1600720b */ /* 0x000fc80003f1d000 */
[----:B------:R-:W-:-:S05]  /*a230*/  SEL R3, RZ, 0x1, !P0 ;  /* 0x00000001ff037807 */ /* 0x000fca0004000000 */
[----:B------:R2:W-:Y:S01]  /*a240*/  STG.E.U8 desc[UR36][R8.64], R3 ;  /* 0x0000000308007986 */ /* 0x0005e2000c101124 */
[----:B------:R-:W-:Y:S05]  /*a250*/  BRA `(.L_x_731) ;  /* 0x0000000800847947 */ /* 0x000fea0003800000 */
.L_x_740:
[----:B--2---:R-:W-:Y:S01]  /*a260*/  IMAD.U32 R22, R22, 0x10000, RZ ;  /* 0x0001000016167824 */ /* 0x004fe200078e00ff */
[----:B------:R-:W-:-:S03]  /*a270*/  CS2R R6, SRZ ;  /* 0x0000000000067805 */ /* 0x000fc6000001ff00 */
[----:B------:R-:W-:-:S06]  /*a280*/  FMUL.FTZ R4, R22, 1 ;  /* 0x3f80000016047820 */ /* 0x000fcc0000410000 */
[----:B-1----:R-:W0:Y:S02]  /*a290*/  F2F.F64.F32 R4, R4 ;  /* 0x0000000400047310 */ /* 0x002e240000201800 */
[----:B0-----:R0:W-:Y:S01]  /*a2a0*/  STG.E.128 desc[UR36][R8.64], R4 ;  /* 0x0000000408007986 */ /* 0x0011e2000c101d24 */
[----:B------:R-:W-:Y:S05]  /*a2b0*/  BRA `(.L_x_731) ;  /* 0x00000008006c7947 */ /* 0x000fea0003800000 */
.L_x_739:
[----:B------:R-:W-:-:S13]  /*a2c0*/  ISETP.NE.AND P0, PT, R0, 0xf, PT ;  /* 0x0000000f0000780c */ /* 0x000fda0003f05270 */
[----:B------:R-:W-:Y:S05]  /*a2d0*/  @!P0 BRA `(.L_x_741) ;  /* 0x0000000000b48947 */ /* 0x000fea0003800000 */
[----:B------:R-:W-:-:S13]  /*a2e0*/  ISETP.NE.AND P0, PT, R0, 0x17, PT ;  /* 0x000000170000780c */ /* 0x000fda0003f05270 */
[----:B------:R-:W-:Y:S05]  /*a2f0*/  @!P0 BRA `(.L_x_742) ;  /* 0x0000000000548947 */ /* 0x000fea0003800000 */
[----:B------:R-:W-:-:S13]  /*a300*/  ISETP.NE.AND P0, PT, R0, 0x18, PT ;  /* 0x000000180000780c */ /* 0x000fda0003f05270 */
[----:B------:R-:W-:Y:S05]  /*a310*/  @P0 BRA `(.L_x_730) ;  /* 0x0000000400f40947 */ /* 0x000fea0003800000 */
[----:B--2---:R-:W-:Y:S01]  /*a320*/  IMAD.U32 R7, R22, 0x10000, RZ ;  /* 0x0001000016077824 */ /* 0x004fe200078e00ff */
        /* <DEDUP_REMOVED lines=14> */
.L_x_744:
[----:B------:R-:W-:Y:S05]  /*a410*/  BSYNC B0 ;  /* 0x0000000000007941 */ /* 0x000fea0003800000 */
.L_x_743:
[----:B------:R-:W-:-:S05]  /*a420*/  LOP3.LUT R5, R0, R5, RZ, 0xfc, !PT ;  /* 0x0000000500057212 */ /* 0x000fca00078efcff */
[----:B------:R0:W-:Y:S01]  /*a430*/  STG.E.U8 desc[UR36][R8.64], R5 ;  /* 0x0000000508007986 */ /* 0x0001e2000c101124 */
[----:B------:R-:W-:Y:S05]  /*a440*/  BRA `(.L_x_731) ;  /* 0x0000000800087947 */ /* 0x000fea0003800000 */
.L_x_742:
[----:B-12---:R-:W-:Y:S01]  /*a450*/  IMAD.U32 R5, R22, 0x10000, RZ ;  /* 0x0001000016057824 */ /* 0x006fe200078e00ff */
        /* <DEDUP_REMOVED lines=12> */
.L_x_746:
[----:B------:R-:W-:Y:S01]  /*a520*/  IMAD.MOV.U32 R0, RZ, RZ, 0x7f ;  /* 0x0000007fff007424 */ /* 0x000fe200078e00ff */
[----:B------:R-:W-:-:S04]  /*a530*/  ISETP.GT.U32.AND P0, PT, R3, 0x7f800000, PT ;  /* 0x7f8000000300780c */ /* 0x000fc80003f04070 */
[----:B------:R-:W-:-:S09]  /*a540*/  SEL R0, R0, 0x7c, P0 ;  /* 0x0000007c00007807 */ /* 0x000fd20000000000 */
.L_x_747:
[----:B------:R-:W-:Y:S05]  /*a550*/  BSYNC B0 ;  /* 0x0000000000007941 */ /* 0x000fea0003800000 */
.L_x_745:
[----:B------:R-:W-:-:S04]  /*a560*/  LOP3.LUT R3, R5, 0x80000000, RZ, 0xc0, !PT ;  /* 0x8000000005037812 */ /* 0x000fc800078ec0ff */
[----:B------:R-:W-:-:S04]  /*a570*/  SHF.R.U32.HI R3, RZ, 0x18, R3 ;  /* 0x00000018ff037819 */ /* 0x000fc80000011603 */
[----:B------:R-:W-:-:S05]  /*a580*/  LOP3.LUT R3, R0, R3, RZ, 0xfc, !PT ;  /* 0x0000000300037212 */ /* 0x000fca00078efcff */
[----:B------:R0:W-:Y:S01]  /*a590*/  STG.E.U8 desc[UR36][R8.64], R3 ;  /* 0x0000000308007986 */ /* 0x0001e2000c101124 */
[----:B------:R-:W-:Y:S05]  /*a5a0*/  BRA `(.L_x_731) ;  /* 0x0000000400b07947 */ /* 0x000fea0003800000 */
.L_x_741:
[----:B--2---:R3:W-:Y:S01]  /*a5b0*/  STG.E.U16 desc[UR36][R8.64], R22 ;  /* 0x0000001608007986 */ /* 0x0047e2000c101524 */
[----:B------:R-:W-:Y:S05]  /*a5c0*/  BRA `(.L_x_731) ;  /* 0x0000000400a87947 */ /* 0x000fea0003800000 */
.L_x_738:
        /* <DEDUP_REMOVED lines=8> */
[----:B--2---:R-:W-:-:S06]  /*a650*/  IMAD.U32 R3, R22, 0x10000, RZ ;  /* 0x0001000016037824 */ /* 0x004fcc00078e00ff */
[----:B------:R-:W0:Y:S02]  /*a660*/  F2I.FTZ.U32.TRUNC.NTZ R3, R3 ;  /* 0x0000000300037305 */ /* 0x000e24000021f000 */
[----:B0-----:R0:W-:Y:S01]  /*a670*/  STG.E.U16 desc[UR36][R8.64], R3 ;  /* 0x0000000308007986 */ /* 0x0011e2000c101524 */
[----:B------:R-:W-:Y:S05]  /*a680*/  BRA `(.L_x_731) ;  /* 0x0000000400787947 */ /* 0x000fea0003800000 */
.L_x_750:
[----:B-12---:R-:W-:Y:S01]  /*a690*/  IMAD.U32 R5, R22, 0x10000, RZ ;  /* 0x0001000016057824 */ /* 0x006fe200078e00ff */
        /* <DEDUP_REMOVED lines=16> */
.L_x_753:
[----:B------:R-:W-:-:S04]  /*a7a0*/  LOP3.LUT R3, R5, 0x80000000, RZ, 0xc0, !PT ;  /* 0x8000000005037812 */ /* 0x000fc800078ec0ff */
[----:B------:R-:W-:-:S04]  /*a7b0*/  SHF.R.U32.HI R3, RZ, 0x18, R3 ;  /* 0x00000018ff037819 */ /* 0x000fc80000011603 */
[----:B------:R-:W-:-:S04]  /*a7c0*/  LOP3.LUT R0, R0, R3, RZ, 0xfc, !PT ;  /* 0x0000000300007212 */ /* 0x000fc800078efcff */
[----:B------:R-:W-:-:S07]  /*a7d0*/  PRMT R4, R0, 0x7610, R4 ;  /* 0x0000761000047816 */ /* 0x000fce0000000004 */
.L_x_752:
[----:B------:R-:W-:Y:S05]  /*a7e0*/  BSYNC B0 ;  /* 0x0000000000007941 */ /* 0x000fea0003800000 */
.L_x_751:
[----:B------:R0:W-:Y:S01]  /*a7f0*/  STG.E.U8 desc[UR36][R8.64], R4 ;  /* 0x0000000408007986 */ /* 0x0001e2000c101124 */
[----:B------:R-:W-:Y:S05]  /*a800*/  BRA `(.L_x_731) ;  /* 0x0000000400187947 */ /* 0x000fea0003800000 */
.L_x_749:
        /* <DEDUP_REMOVED lines=17> */
.L_x_756:
[----:B------:R-:W-:-:S04]  /*a920*/  LOP3.LUT R3, R5, 0x80000000, RZ, 0xc0, !PT ;  /* 0x8000000005037812 */ /* 0x000fc800078ec0ff */
[----:B------:R-:W-:-:S04]  /*a930*/  SHF.R.U32.HI R3, RZ, 0x18, R3 ;  /* 0x00000018ff037819 */ /* 0x000fc80000011603 */
[----:B------:R-:W-:-:S04]  /*a940*/  LOP3.LUT R0, R0, R3, RZ, 0xfc, !PT ;  /* 0x0000000300007212 */ /* 0x000fc800078efcff */
[----:B------:R-:W-:-:S07]  /*a950*/  PRMT R4, R0, 0x7610, R4 ;  /* 0x0000761000047816 */ /* 0x000fce0000000004 */
.L_x_755:
[----:B------:R-:W-:Y:S05]  /*a960*/  BSYNC B0 ;  /* 0x0000000000007941 */ /* 0x000fea0003800000 */
.L_x_754:
[----:B------:R0:W-:Y:S01]  /*a970*/  STG.E.U8 desc[UR36][R8.64], R4 ;  /* 0x0000000408007986 */ /* 0x0001e2000c101124 */
[----:B------:R-:W-:Y:S05]  /*a980*/  BRA `(.L_x_731) ;  /* 0x0000000000b87947 */ /* 0x000fea0003800000 */
.L_x_748:
[----:B------:R-:W-:-:S13]  /*a990*/  ISETP.NE.AND P0, PT, R0, 0x1c, PT ;  /* 0x0000001c0000780c */ /* 0x000fda0003f05270 */
[----:B------:R-:W-:Y:S05]  /*a9a0*/  @!P0 BRA `(.L_x_757) ;  /* 0x0000000000a48947 */ /* 0x000fea0003800000 */
[----:B------:R-:W-:-:S13]  /*a9b0*/  ISETP.NE.AND P0, PT, R0, 0x1d, PT ;  /* 0x0000001d0000780c */ /* 0x000fda0003f05270 */
[----:B------:R-:W-:Y:S05]  /*a9c0*/  @!P0 BRA `(.L_x_758) ;  /* 0x00000000008c8947 */ /* 0x000fea0003800000 */
[----:B------:R-:W-:-:S13]  /*a9d0*/  ISETP.NE.AND P0, PT, R0, 0x2c, PT ;  /* 0x0000002c0000780c */ /* 0x000fda0003f05270 */
[----:B------:R-:W-:Y:S05]  /*a9e0*/  @P0 BRA `(.L_x_730) ;  /* 0x0000000000400947 */ /* 0x000fea0003800000 */
[----:B--2---:R-:W-:-:S05]  /*a9f0*/  IMAD.U32 R22, R22, 0x10000, RZ ;  /* 0x0001000016167824 */ /* 0x004fca00078e00ff */
        /* <DEDUP_REMOVED lines=15> */
.L_x_730:
        /* <DEDUP_REMOVED lines=16> */
.L_x_759:
[----:B------:R-:W-:Y:S05]  /*abf0*/  BRA `(.L_x_731) ;  /* 0x00000000001c7947 */ /* 0x000fea0003800000 */
.L_x_758:
[----:B--2---:R-:W-:-:S06]  /*ac00*/  IMAD.U32 R4, R22, 0x10000, RZ ;  /* 0x0001000016047824 */ /* 0x004fcc00078e00ff */
[----:B-1----:R-:W0:Y:S02]  /*ac10*/  F2I.U64.TRUNC R4, R4 ;  /* 0x0000000400047311 */ /* 0x002e24000020d800 */
[----:B0-----:R0:W-:Y:S01]  /*ac20*/  STG.E.64 desc[UR36][R8.64], R4 ;  /* 0x0000000408007986 */ /* 0x0011e2000c101b24 */
[----:B------:R-:W-:Y:S05]  /*ac30*/  BRA `(.L_x_731) ;  /* 0x00000000000c7947 */ /* 0x000fea0003800000 */
.L_x_757:
[----:B--2---:R-:W-:-:S04]  /*ac40*/  IMAD.U32 R22, R22, 0x10000, RZ ;  /* 0x0001000016167824 */ /* 0x004fc800078e00ff */
[----:B------:R-:W0:Y:S02]  /*ac50*/  F2I.FTZ.U32.TRUNC.NTZ R3, R22 ;  /* 0x0000001600037305 */ /* 0x000e24000021f000 */
[----:B0-----:R0:W-:Y:S02]  /*ac60*/  STG.E desc[UR36][R8.64], R3 ;  /* 0x0000000308007986 */ /* 0x0011e4000c101924 */
.L_x_731:
[----:B------:R-:W-:-:S05]  /*ac70*/  VIADD R25, R25, 0x80 ;  /* 0x0000008019197836 */ /* 0x000fca0000000000 */
[----:B------:R-:W-:-:S13]  /*ac80*/  ISETP.GE.AND P0, PT, R25, R16, PT ;  /* 0x000000101900720c */ /* 0x000fda0003f06270 */
[----:B------:R-:W-:Y:S05]  /*ac90*/  @P0 BRA `(.L_x_725) ;  /* 0x0000000c00f00947 */ /* 0x000fea0003800000 */
[----:B0-23--:R-:W0:Y:S01]  /*aca0*/  LDC.64 R8, c[0x0][0x218] ;  /* 0x00008600ff087b82 */ /* 0x00de220000000a00 */
[----:B------:R-:W-:Y:S01]  /*acb0*/  IMAD R0, R2, 0x200, R25 ;  /* 0x0000020002007824 */ /* 0x000fe200078e0219 */
[----:B------:R-:W-:Y:S01]  /*acc0*/  PRMT R4, R17, 0x9910, RZ ;  /* 0x0000991011047816 */ /* 0x000fe200000000ff */
        /* <DEDUP_REMOVED lines=15> */
[----:B----4-:R-:W-:-:S04]  /*adc0*/  IMAD.U32 R18, R18, 0x10000, RZ ;  /* 0x0001000012127824 */ /* 0x010fc800078e00ff */
[----:B------:R-:W0:Y:S02]  /*add0*/  F2I.FTZ.TRUNC.NTZ R3, R18 ;  /* 0x0000001200037305 */ /* 0x000e24000021f100 */
[----:B0-----:R0:W-:Y:S01]  /*ade0*/  STG.E.U8 desc[UR36][R8.64], R3 ;  /* 0x0000000308007986 */ /* 0x0011e2000c101124 */
[----:B------:R-:W-:Y:S05]  /*adf0*/  BRA `(.L_x_765) ;  /* 0x0000000c00947947 */ /* 0x000fea0003800000 */
.L_x_763:
[----:B-1--4-:R-:W-:-:S06]  /*ae00*/  IMAD.U32 R5, R18, 0x10000, RZ ;  /* 0x0001000012057824 */ /* 0x012fcc00078e00ff */
[----:B------:R-:W0:Y:S02]  /*ae10*/  F2I.S64.TRUNC R4, R5 ;  /* 0x0000000500047311 */ /* 0x000e24000020d900 */
[----:B0-----:R0:W-:Y:S01]  /*ae20*/  STG.E.U8 desc[UR36][R8.64], R4 ;  /* 0x0000000408007986 */ /* 0x0011e2000c101124 */
[----:B------:R-:W-:Y:S05]  /*ae30*/  BRA `(.L_x_765) ;  /* 0x0000000c00847947 */ /* 0x000fea0003800000 */
.L_x_762:
[----:B------:R-:W-:-:S13]  /*ae40*/  ISETP.NE.AND P0, PT, R0, 0x2, PT ;  /* 0x000000020000780c */ /* 0x000fda0003f05270 */
[----:B------:R-:W-:Y:S05]  /*ae50*/  @!P0 BRA `(.L_x_766) ;  /* 0x0000000000308947 */ /* 0x000fea0003800000 */
[----:B------:R-:W-:-:S13]  /*ae60*/  ISETP.NE.AND P0, PT, R0, 0x3, PT ;  /* 0x000000030000780c */ /* 0x000fda0003f05270 */
[----:B------:R-:W-:Y:S05]  /*ae70*/  @!P0 BRA `(.L_x_767) ;  /* 0x0000000000188947 */ /* 0x000fea0003800000 */
[----:B------:R-:W-:-:S13]  /*ae80*/  ISETP.NE.AND P0, PT, R0, 0x4, PT ;  /* 0x000000040000780c */ /* 0x000fda0003f05270 */
[----:B------:R-:W-:Y:S05]  /*ae90*/  @P0 BRA `(.L_x_764) ;  /* 0x0000000c000c0947 */ /* 0x000fea0003800000 */
[----:B----4-:R-:W-:-:S06]  /*aea0*/  IMAD.U32 R4, R18, 0x10000, RZ ;  /* 0x0001000012047824 */ /* 0x010fcc00078e00ff */
[----:B-1----:R-:W0:Y:S02]  /*aeb0*/  F2I.S64.TRUNC R4, R4 ;  /* 0x0000000400047311 */ /* 0x002e24000020d900 */
[----:B0-----:R0:W-:Y:S01]  /*aec0*/  STG.E.64 desc[UR36][R8.64], R4 ;  /* 0x0000000408007986 */ /* 0x0011e2000c101b24 */
[----:B------:R-:W-:Y:S05]  /*aed0*/  BRA `(.L_x_765) ;  /* 0x0000000c005c7947 */ /* 0x000fea0003800000 */
.L_x_767:
[----:B----4-:R-:W-:-:S04]  /*aee0*/  IMAD.U32 R18, R18, 0x10000, RZ ;  /* 0x0001000012127824 */ /* 0x010fc800078e00ff */
[----:B------:R-:W0:Y:S02]  /*aef0*/  F2I.FTZ.TRUNC.NTZ R3, R18 ;  /* 0x0000001200037305 */ /* 0x000e24000021f100 */
[----:B0-----:R0:W-:Y:S01]  /*af00*/  STG.E desc[UR36][R8.64], R3 ;  /* 0x0000000308007986 */ /* 0x0011e2000c101924 */
[----:B------:R-:W-:Y:S05]  /*af10*/  BRA `(.L_x_765) ;  /* 0x0000000c004c7947 */ /* 0x000fea0003800000 */
.L_x_766:
[----:B----4-:R-:W-:-:S04]  /*af20*/  IMAD.U32 R18, R18, 0x10000, RZ ;  /* 0x0001000012127824 */ /* 0x010fc800078e00ff */
[----:B------:R-:W0:Y:S02]  /*af30*/  F2I.FTZ.TRUNC.NTZ R3, R18 ;  /* 0x0000001200037305 */ /* 0x000e24000021f100 */
[----:B0-----:R0:W-:Y:S01]  /*af40*/  STG.E.U16 desc[UR36][R8.64], R3 ;  /* 0x0000000308007986 */ /* 0x0011e2000c101524 */
[----:B------:R-:W-:Y:S05]  /*af50*/  BRA `(.L_x_765) ;  /* 0x0000000c003c7947 */ /* 0x000fea0003800000 */
.L_x_761:
[----:B------:R-:W-:-:S13]  /*af60*/  ISETP.GT.AND P0, PT, R0, 0x6, PT ;  /* 0x000000060000780c */ /* 0x000fda0003f04270 */
[----:B------:R-:W-:Y:S05]  /*af70*/  @P0 BRA `(.L_x_768) ;  /* 0x00000000002c0947 */ /* 0x000fea0003800000 */
[----:B------:R-:W-:-:S13]  /*af80*/  ISETP.NE.AND P0, PT, R0, 0x5, PT ;  /* 0x000000050000780c */ /* 0x000fda0003f05270 */
[----:B------:R-:W-:Y:S05]  /*af90*/  @!P0 BRA `(.L_x_769) ;  /* 0x0000000000148947 */ /* 0x000fea0003800000 */
[----:B------:R-:W-:-:S13]  /*afa0*/  ISETP.NE.AND P0, PT, R0, 0x6, PT ;  /* 0x000000060000780c */ /* 0x000fda0003f05270 */
[----:B------:R-:W-:Y:S05]  /*afb0*/  @P0 BRA `(.L_x_764) ;  /* 0x0000000800c40947 */ /* 0x000fea0003800000 */
[----:B----4-:R-:W-:-:S05]  /*afc0*/  IMAD.U32 R3, R18, 0x10000, RZ ;  /* 0x0001000012037824 */ /* 0x010fca00078e00ff */
[----:B------:R2:W-:Y:S01]  /*afd0*/  STG.E desc[UR36][R8.64], R3 ;  /* 0x0000000308007986 */ /* 0x0005e2000c101924 */
[----:B------:R-:W-:Y:S05]  /*afe0*/  BRA `(.L_x_765) ;  /* 0x0000000c00187947 */ /* 0x000fea0003800000 */
.L_x_769:
[----:B----4-:R-:W-:-:S05]  /*aff0*/  IMAD.U32 R0, R18, 0x10000, RZ ;  /* 0x0001000012007824 */ /* 0x010fca00078e00ff */
[----:B------:R-:W-:-:S05]  /*b000*/  F2FP.F16.F32.PACK_AB R0, RZ, R0 ;  /* 0x00000000ff00723e */ /* 0x000fca00000000ff */
[----:B------:R0:W-:Y:S01]  /*b010*/  STG.E.U16 desc[UR36][R8.64], R0 ;  /* 0x0000000008007986 */ /* 0x0001e2000c101524 */
[----:B------:R-:W-:Y:S05]  /*b020*/  BRA `(.L_x_765) ;  /* 0x0000000c00087947 */ /* 0x000fea0003800000 */
.L_x_768:
[----:B------:R-:W-:-:S13]  /*b030*/  ISETP.NE.AND P0, PT, R0, 0x7, PT ;  /* 0x000000070000780c */ /* 0x000fda0003f05270 */
[----:B------:R-:W-:Y:S05]  /*b040*/  @!P0 BRA `(.L_x_770) ;  /* 0x0000000000348947 */ /* 0x000fea0003800000 */
[----:B------:R-:W-:-:S13]  /*b050*/  ISETP.NE.AND P0, PT, R0, 0x8, PT ;  /* 0x000000080000780c */ /* 0x000fda0003f05270 */
[----:B------:R-:W-:Y:S05]  /*b060*/  @!P0 BRA `(.L_x_771) ;  /* 0x0000000000188947 */ /* 0x000fea0003800000 */
[----:B------:R-:W-:-:S13]  /*b070*/  ISETP.NE.AND P0, PT, R0, 0x9, PT ;  /* 0x000000090000780c */ /* 0x000fda0003f05270 */
[----:B------:R-:W-:Y:S05]  /*b080*/  @P0 BRA `(.L_x_764) ;  /* 0x0000000800900947 */ /* 0x000fea0003800000 */
[----:B----4-:R-:W-:Y:S02]  /*b090*/  IMAD.U32 R4, R18, 0x10000, RZ ;  /* 0x0001000012047824 */ /* 0x010fe400078e00ff */
[----:B-1----:R-:W-:-:S05]  /*b0a0*/  IMAD.MOV.U32 R5, RZ, RZ, RZ ;  /* 0x000000ffff057224 */ /* 0x002fca00078e00ff */
[----:B------:R4:W-:Y:S01]  /*b0b0*/  STG.E.64 desc[UR36][R8.64], R4 ;  /* 0x0000000408007986 */ /* 0x0009e2000c101b24 */
[----:B------:R-:W-:Y:S05]  /*b0c0*/  BRA `(.L_x_765) ;  /* 0x0000000800e07947 */ /* 0x000fea0003800000 */
.L_x_771:
[----:B----4-:R-:W-:-:S05]  /*b0d0*/  IMAD.U32 R18, R18, 0x10000, RZ ;  /* 0x0001000012127824 */ /* 0x010fca00078e00ff */
[----:B------:R-:W-:-:S04]  /*b0e0*/  F2FP.F16.F32.PACK_AB R3, RZ, R18 ;  /* 0x00000012ff03723e */ /* 0x000fc800000000ff */
[----:B------:R-:W-:-:S05]  /*b0f0*/  PRMT R3, R3, 0x5410, RZ ;  /* 0x0000541003037816 */ /* 0x000fca00000000ff */
[----:B------:R3:W-:Y:S01]  /*b100*/  STG.E desc[UR36][R8.64], R3 ;  /* 0x0000000308007986 */ /* 0x0007e2000c101924 */
[----:B------:R-:W-:Y:S05]  /*b110*/  BRA `(.L_x_765) ;  /* 0x0000000800cc7947 */ /* 0x000fea0003800000 */
.L_x_770:
[----:B----4-:R-:W-:-:S04]  /*b120*/  IMAD.U32 R4, R18, 0x10000, RZ ;  /* 0x0001000012047824 */ /* 0x010fc800078e00ff */
[----:B------:R-:W-:-:S06]  /*b130*/  FMUL.FTZ R4, R4, 1 ;  /* 0x3f80000004047820 */ /* 0x000fcc0000410000 */
[----:B-1----:R-:W0:Y:S02]  /*b140*/  F2F.F64.F32 R4, R4 ;  /* 0x0000000400047310 */ /* 0x002e240000201800 */
[----:B0-----:R0:W-:Y:S01]  /*b150*/  STG.E.64 desc[UR36][R8.64], R4 ;  /* 0x0000000408007986 */ /* 0x0011e2000c101b24 */
[----:B------:R-:W-:Y:S05]  /*b160*/  BRA `(.L_x_765) ;  /* 0x0000000800b87947 */ /* 0x000fea0003800000 */
.L_x_760:
        /* <DEDUP_REMOVED lines=8> */
[----:B----4-:R-:W-:-:S05]  /*b1f0*/  IMAD.U32 R18, R18, 0x10000, RZ ;  /* 0x0001000012127824 */ /* 0x010fca00078e00ff */
[----:B------:R-:W-:-:S04]  /*b200*/  FSETP.NEU.FTZ.AND P0, PT, R18, RZ, PT ;  /* 0x000000ff1200720b */ /* 0x000fc80003f1d000 */
[----:B------:R-:W-:-:S05]  /*b210*/  SEL R3, RZ, 0x1, !P0 ;  /* 0x00000001ff037807 */ /* 0x000fca0004000000 */
[----:B------:R0:W-:Y:S01]  /*b220*/  STG.E.U8 desc[UR36][R8.64], R3 ;  /* 0x0000000308007986 */ /* 0x0001e2000c101124 */
[----:B------:R-:W-:Y:S05]  /*b230*/  BRA `(.L_x_765) ;  /* 0x0000000800847947 */ /* 0x000fea0003800000 */
.L_x_774:
[----:B----4-:R-:W-:Y:S01]  /*b240*/  IMAD.U32 R18, R18, 0x10000, RZ ;  /* 0x0001000012127824 */ /* 0x010fe200078e00ff */
[----:B------:R-:W-:-:S03]  /*b250*/  CS2R R6, SRZ ;  /* 0x0000000000067805 */ /* 0x000fc6000001ff00 */
[----:B------:R-:W-:-:S06]  /*b260*/  FMUL.FTZ R4, R18, 1 ;  /* 0x3f80000012047820 */ /* 0x000fcc0000410000 */
[----:B-1----:R-:W0:Y:S02]  /*b270*/  F2F.F64.F32 R4, R4 ;  /* 0x0000000400047310 */ /* 0x002e240000201800 */
[----:B0-----:R0:W-:Y:S01]  /*b280*/  STG.E.128 desc[UR36][R8.64], R4 ;  /* 0x0000000408007986 */ /* 0x0011e2000c101d24 */
[----:B------:R-:W-:Y:S05]  /*b290*/  BRA `(.L_x_765) ;  /* 0x00000008006c7947 */ /* 0x000fea0003800000 */
.L_x_773:
[----:B------:R-:W-:-:S13]  /*b2a0*/  ISETP.NE.AND P0, PT, R0, 0xf, PT ;  /* 0x0000000f0000780c */ /* 0x000fda0003f05270 */
[----:B------:R-:W-:Y:S05]  /*b2b0*/  @!P0 BRA `(.L_x_775) ;  /* 0x0000000000b48947 */ /* 0x000fea0003800000 */
[----:B------:R-:W-:-:S13]  /*b2c0*/  ISETP.NE.AND P0, PT, R0, 0x17, PT ;  /* 0x000000170000780c */ /* 0x000fda0003f05270 */
[----:B------:R-:W-:Y:S05]  /*b2d0*/  @!P0 BRA `(.L_x_776) ;  /* 0x0000000000548947 */ /* 0x000fea0003800000 */
[----:B------:R-:W-:-:S13]  /*b2e0*/  ISETP.NE.AND P0, PT, R0, 0x18, PT ;  /* 0x000000180000780c */ /* 0x000fda0003f05270 */
[----:B------:R-:W-:Y:S05]  /*b2f0*/  @P0 BRA `(.L_x_764) ;  /* 0x0000000400f40947 */ /* 0x000fea0003800000 */
[----:B----4-:R-:W-:Y:S01]  /*b300*/  IMAD.U32 R7, R18, 0x10000, RZ ;  /* 0x0001000012077824 */ /* 0x010fe200078e00ff */
        /* <DEDUP_REMOVED lines=14> */
.L_x_778:
[----:B------:R-:W-:Y:S05]  /*b3f0*/  BSYNC B0 ;  /* 0x0000000000007941 */ /* 0x000fea0003800000 */
.L_x_777:
[----:B------:R-:W-:-:S05]  /*b400*/  LOP3.LUT R5, R0, R5, RZ, 0xfc, !PT ;  /* 0x0000000500057212 */ /* 0x000fca00078efcff */
[----:B------:R0:W-:Y:S01]  /*b410*/  STG.E.U8 desc[UR36][R8.64], R5 ;  /* 0x0000000508007986 */ /* 0x0001e2000c101124 */
[----:B------:R-:W-:Y:S05]  /*b420*/  BRA `(.L_x_765) ;  /* 0x0000000800087947 */ /* 0x000fea0003800000 */
.L_x_776:
[----:B-1--4-:R-:W-:Y:S01]  /*b430*/  IMAD.U32 R5, R18, 0x10000, RZ ;  /* 0x0001000012057824 */ /* 0x012fe200078e00ff */
        /* <DEDUP_REMOVED lines=12> */
.L_x_780:
[----:B------:R-:W-:Y:S01]  /*b500*/  IMAD.MOV.U32 R0, RZ, RZ, 0x7f ;  /* 0x0000007fff007424 */ /* 0x000fe200078e00ff */
[----:B------:R-:W-:-:S04]  /*b510*/  ISETP.GT.U32.AND P0, PT, R3, 0x7f800000, PT ;  /* 0x7f8000000300780c */ /* 0x000fc80003f04070 */
[----:B------:R-:W-:-:S09]  /*b520*/  SEL R0, R0, 0x7c, P0 ;  /* 0x0000007c00007807 */ /* 0x000fd20000000000 */
.L_x_781:
[----:B------:R-:W-:Y:S05]  /*b530*/  BSYNC B0 ;  /* 0x0000000000007941 */ /* 0x000fea0003800000 */
.L_x_779:
[----:B------:R-:W-:-:S04]  /*b540*/  LOP3.LUT R3, R5, 0x80000000, RZ, 0xc0, !PT ;  /* 0x8000000005037812 */ /* 0x000fc800078ec0ff */
[----:B------:R-:W-:-:S04]  /*b550*/  SHF.R.U32.HI R3, RZ, 0x18, R3 ;  /* 0x00000018ff037819 */ /* 0x000fc80000011603 */
[----:B------:R-:W-:-:S05]  /*b560*/  LOP3.LUT R3, R0, R3, RZ, 0xfc, !PT ;  /* 0x0000000300037212 */ /* 0x000fca00078efcff */
[----:B------:R0:W-:Y:S01]  /*b570*/  STG.E.U8 desc[UR36][R8.64], R3 ;  /* 0x0000000308007986 */ /* 0x0001e2000c101124 */
[----:B------:R-:W-:Y:S05]  /*b580*/  BRA `(.L_x_765) ;  /* 0x0000000400b07947 */ /* 0x000fea0003800000 */
.L_x_775:
[----:B----4-:R0:W-:Y:S01]  /*b590*/  STG.E.U16 desc[UR36][R8.64], R18 ;  /* 0x0000001208007986 */ /* 0x0101e2000c101524 */
[----:B------:R-:W-:Y:S05]  /*b5a0*/  BRA `(.L_x_765) ;  /* 0x0000000400a87947 */ /* 0x000fea0003800000 */
.L_x_772:
        /* <DEDUP_REMOVED lines=8> */
[----:B----4-:R-:W-:-:S06]  /*b630*/  IMAD.U32 R3, R18, 0x10000, RZ ;  /* 0x0001000012037824 */ /* 0x010fcc00078e00ff */
[----:B------:R-:W0:Y:S02]  /*b640*/  F2I.FTZ.U32.TRUNC.NTZ R3, R3 ;  /* 0x0000000300037305 */ /* 0x000e24000021f000 */
[----:B0-----:R0:W-:Y:S01]  /*b650*/  STG.E.U16 desc[UR36][R8.64], R3 ;  /* 0x0000000308007986 */ /* 0x0011e2000c101524 */
[----:B------:R-:W-:Y:S05]  /*b660*/  BRA `(.L_x_765) ;  /* 0x0000000400787947 */ /* 0x000fea0003800000 */
.L_x_784:
[----:B-1--4-:R-:W-:Y:S01]  /*b670*/  IMAD.U32 R5, R18, 0x10000, RZ ;  /* 0x0001000012057824 */ /* 0x012fe200078e00ff */
        /* <DEDUP_REMOVED lines=16> */
.L_x_787:
[----:B------:R-:W-:-:S04]  /*b780*/  LOP3.LUT R3, R5, 0x80000000, RZ, 0xc0, !PT ;  /* 0x8000000005037812 */ /* 0x000fc800078ec0ff */
[----:B------:R-:W-:-:S04]  /*b790*/  SHF.R.U32.HI R3, RZ, 0x18, R3 ;  /* 0x00000018ff037819 */ /* 0x000fc80000011603 */
[----:B------:R-:W-:-:S04]  /*b7a0*/  LOP3.LUT R0, R0, R3, RZ, 0xfc, !PT ;  /* 0x0000000300007212 */ /* 0x000fc800078efcff */
[----:B------:R-:W-:-:S07]  /*b7b0*/  PRMT R4, R0, 0x7610, R4 ;  /* 0x0000761000047816 */ /* 0x000fce0000000004 */
.L_x_786:
[----:B------:R-:W-:Y:S05]  /*b7c0*/  BSYNC B0 ;  /* 0x0000000000007941 */ /* 0x000fea0003800000 */
.L_x_785:
[----:B------:R0:W-:Y:S01]  /*b7d0*/  STG.E.U8 desc[UR36][R8.64], R4 ;  /* 0x0000000408007986 */ /* 0x0001e2000c101124 */
[----:B------:R-:W-:Y:S05]  /*b7e0*/  BRA `(.L_x_765) ;  /* 0x0000000400187947 */ /* 0x000fea0003800000 */
.L_x_783:
        /* <DEDUP_REMOVED lines=17> */
.L_x_790:
[----:B------:R-:W-:-:S04]  /*b900*/  LOP3.LUT R3, R5, 0x80000000, RZ, 0xc0, !PT ;  /* 0x8000000005037812 */ /* 0x000fc800078ec0ff */
[----:B------:R-:W-:-:S04]  /*b910*/  SHF.R.U32.HI R3, RZ, 0x18, R3 ;  /* 0x00000018ff037819 */ /* 0x000fc80000011603 */
[----:B------:R-:W-:-:S04]  /*b920*/  LOP3.LUT R0, R0, R3, RZ, 0xfc, !PT ;  /* 0x0000000300007212 */ /* 0x000fc800078efcff */
[----:B------:R-:W-:-:S07]  /*b930*/  PRMT R4, R0, 0x7610, R4 ;  /* 0x0000761000047816 */ /* 0x000fce0000000004 */
.L_x_789:
[----:B------:R-:W-:Y:S05]  /*b940*/  BSYNC B0 ;  /* 0x0000000000007941 */ /* 0x000fea0003800000 */
.L_x_788:
[----:B------:R0:W-:Y:S01]  /*b950*/  STG.E.U8 desc[UR36][R8.64], R4 ;  /* 0x0000000408007986 */ /* 0x0001e2000c101124 */
[----:B------:R-:W-:Y:S05]  /*b960*/  BRA `(.L_x_765) ;  /* 0x0000000000b87947 */ /* 0x000fea0003800000 */
.L_x_782:
[----:B------:R-:W-:-:S13]  /*b970*/  ISETP.NE.AND P0, PT, R0, 0x1c, PT ;  /* 0x0000001c0000780c */ /* 0x000fda0003f05270 */
[----:B------:R-:W-:Y:S05]  /*b980*/  @!P0 BRA `(.L_x_791) ;  /* 0x0000000000a48947 */ /* 0x000fea0003800000 */
[----:B------:R-:W-:-:S13]  /*b990*/  ISETP.NE.AND P0, PT, R0, 0x1d, PT ;  /* 0x0000001d0000780c */ /* 0x000fda0003f05270 */
[----:B------:R-:W-:Y:S05]  /*b9a0*/  @!P0 BRA `(.L_x_792) ;  /* 0x00000000008c8947 */ /* 0x000fea0003800000 */
[----:B------:R-:W-:-:S13]  /*b9b0*/  ISETP.NE.AND P0, PT, R0, 0x2c, PT ;  /* 0x0000002c0000780c */ /* 0x000fda0003f05270 */
[----:B------:R-:W-:Y:S05]  /*b9c0*/  @P0 BRA `(.L_x_764) ;  /* 0x0000000000400947 */ /* 0x000fea0003800000 */
[----:B----4-:R-:W-:-:S05]  /*b9d0*/  IMAD.U32 R18, R18, 0x10000, RZ ;  /* 0x0001000012127824 */ /* 0x010fca00078e00ff */
        /* <DEDUP_REMOVED lines=15> */
.L_x_764:
        /* <DEDUP_REMOVED lines=15> */
[----:B0---4-:R-:W-:Y:S05]  /*bbc0*/  CALL.ABS.NOINC R14 ;  /* 0x000000000e007343 */ /* 0x011fea0003c00000 */
.L_x_793:
[----:B------:R-:W-:Y:S05]  /*bbd0*/  BRA `(.L_x_765) ;  /* 0x00000000001c7947 */ /* 0x000fea0003800000 */
.L_x_792:
[----:B----4-:R-:W-:-:S06]  /*bbe0*/  IMAD.U32 R4, R18, 0x10000, RZ ;  /* 0x0001000012047824 */ /* 0x010fcc00078e00ff */
[----:B-1----:R-:W0:Y:S02]  /*bbf0*/  F2I.U64.TRUNC R4, R4 ;  /* 0x0000000400047311 */ /* 0x002e24000020d800 */
[----:B0-----:R0:W-:Y:S01]  /*bc00*/  STG.E.64 desc[UR36][R8.64], R4 ;  /* 0x0000000408007986 */ /* 0x0011e2000c101b24 */
[----:B------:R-:W-:Y:S05]  /*bc10*/  BRA `(.L_x_765) ;  /* 0x00000000000c7947 */ /* 0x000fea0003800000 */
.L_x_791:
[----:B----4-:R-:W-:-:S04]  /*bc20*/  IMAD.U32 R18, R18, 0x10000, RZ ;  /* 0x0001000012127824 */ /* 0x010fc800078e00ff */
[----:B------:R-:W0:Y:S02]  /*bc30*/  F2I.FTZ.U32.TRUNC.NTZ R3, R18 ;  /* 0x0000001200037305 */ /* 0x000e24000021f000 */
[----:B0-----:R0:W-:Y:S02]  /*bc40*/  STG.E desc[UR36][R8.64], R3 ;  /* 0x0000000308007986 */ /* 0x0011e4000c101924 */
.L_x_765:
[----:B------:R-:W-:-:S07]  /*bc50*/  VIADD R25, R25, 0x80 ;  /* 0x0000008019197836 */ /* 0x000fce0000000000 */
.L_x_725:
[----:B------:R-:W-:Y:S05]  /*bc60*/  BSYNC B6 ;  /* 0x0000000000067941 */ /* 0x000fea0003800000 */
.L_x_724:
[----:B------:R-:W-:-:S13]  /*bc70*/  ISETP.GE.AND P0, PT, R25, R16, PT ;  /* 0x000000101900720c */ /* 0x000fda0003f06270 */
[----:B------:R-:W-:Y:S05]  /*bc80*/  @P0 EXIT ;  /* 0x000000000000094d */ /* 0x000fea0003800000 */
[----:B01--4-:R-:W0:Y:S01]  /*bc90*/  LDC.64 R4, c[0x0][0x218] ;  /* 0x00008600ff047b82 */ /* 0x013e220000000a00 */
[----:B---3-5:R-:W-:Y:S01]  /*bca0*/  PRMT R0, R17, 0x9910, RZ ;  /* 0x0000991011007816 */ /* 0x028fe200000000ff */
[----:B------:R-:W-:Y:S01]  /*bcb0*/  IMAD R2, R2, 0x200, R25 ;  /* 0x0000020002027824 */ /* 0x000fe200078e0219 */
[----:B------:R-:W-:Y:S02]  /*bcc0*/  ULDC UR4, c[0x0][0x244] ;  /* 0x0000910000047ab9 */ /* 0x000fe40000000800 */
[----:B------:R-:W-:Y:S01]  /*bcd0*/  ISETP.GT.AND P1, PT, R0, 0x9, PT ;  /* 0x000000090000780c */ /* 0x000fe20003f24270 */
[----:B--2---:R-:W-:-:S05]  /*bce0*/  IMAD R3, R2, UR4, RZ ;  /* 0x0000000402037c24 */ /* 0x004fca000f8e02ff */
        /* <DEDUP_REMOVED lines=11> */
[----:B------:R-:W-:-:S06]  /*bda0*/  IMAD.U32 R19, R19, 0x10000, RZ ;  /* 0x0001000013137824 */ /* 0x000fcc00078e00ff */
[----:B------:R-:W0:Y:S02]  /*bdb0*/  F2I.FTZ.TRUNC.NTZ R19, R19 ;  /* 0x0000001300137305 */ /* 0x000e24000021f100 */
[----:B0-----:R-:W-:Y:S01]  /*bdc0*/  STG.E.U8 desc[UR36][R2.64], R19 ;  /* 0x0000001302007986 */ /* 0x001fe2000c101124 */
[----:B------:R-:W-:Y:S05]  /*bdd0*/  EXIT ;  /* 0x000000000000794d */ /* 0x000fea0003800000 */
.L_x_797:
[----:B------:R-:W-:-:S06]  /*bde0*/  IMAD.U32 R5, R19, 0x10000, RZ ;  /* 0x0001000013057824 */ /* 0x000fcc00078e00ff */
[----:B------:R-:W0:Y:S02]  /*bdf0*/  F2I.S64.TRUNC R4, R5 ;  /* 0x0000000500047311 */ /* 0x000e24000020d900 */
[----:B0-----:R-:W-:Y:S01]  /*be00*/  STG.E.U8 desc[UR36][R2.64], R4 ;  /* 0x0000000402007986 */ /* 0x001fe2000c101124 */
[----:B------:R-:W-:Y:S05]  /*be10*/  EXIT ;  /* 0x000000000000794d */ /* 0x000fea0003800000 */
.L_x_796:
[----:B------:R-:W-:-:S13]  /*be20*/  ISETP.NE.AND P0, PT, R0, 0x2, PT ;  /* 0x000000020000780c */ /* 0x000fda0003f05270 */
[----:B------:R-:W-:Y:S05]  /*be30*/  @!P0 BRA `(.L_x_799) ;  /* 0x0000000000308947 */ /* 0x000fea0003800000 */
[----:B------:R-:W-:-:S13]  /*be40*/  ISETP.NE.AND P0, PT, R0, 0x3, PT ;  /* 0x000000030000780c */ /* 0x000fda0003f05270 */
[----:B------:R-:W-:Y:S05]  /*be50*/  @!P0 BRA `(.L_x_800) ;  /* 0x0000000000188947 */ /* 0x000fea0003800000 */
[----:B------:R-:W-:-:S13]  /*be60*/  ISETP.NE.AND P0, PT, R0, 0x4, PT ;  /* 0x000000040000780c */ /* 0x000fda0003f05270 */
[----:B------:R-:W-:Y:S05]  /*be70*/  @P0 BRA `(.L_x_798) ;  /* 0x0000000c000c0947 */ /* 0x000fea0003800000 */
[----:B------:R-:W-:-:S06]  /*be80*/  IMAD.U32 R4, R19, 0x10000, RZ ;  /* 0x0001000013047824 */ /* 0x000fcc00078e00ff */
[----:B------:R-:W0:Y:S02]  /*be90*/  F2I.S64.TRUNC R4, R4 ;  /* 0x0000000400047311 */ /* 0x000e24000020d900 */
[----:B0-----:R-:W-:Y:S01]  /*bea0*/  STG.E.64 desc[UR36][R2.64], R4 ;  /* 0x0000000402007986 */ /* 0x001fe2000c101b24 */
[----:B------:R-:W-:Y:S05]  /*beb0*/  EXIT ;  /* 0x000000000000794d */ /* 0x000fea0003800000 */
.L_x_800:
[----:B------:R-:W-:-:S06]  /*bec0*/  IMAD.U32 R19, R19, 0x10000, RZ ;  /* 0x0001000013137824 */ /* 0x000fcc00078e00ff */
[----:B------:R-:W0:Y:S02]  /*bed0*/  F2I.FTZ.TRUNC.NTZ R19, R19 ;  /* 0x0000001300137305 */ /* 0x000e24000021f100 */
[----:B0-----:R-:W-:Y:S01]  /*bee0*/  STG.E desc[UR36][R2.64], R19 ;  /* 0x0000001302007986 */ /* 0x001fe2000c101924 */
[----:B------:R-:W-:Y:S05]  /*bef0*/  EXIT ;  /* 0x000000000000794d */ /* 0x000fea0003800000 */
.L_x_799:
[----:B------:R-:W-:-:S06]  /*bf00*/  IMAD.U32 R19, R19, 0x10000, RZ ;  /* 0x0001000013137824 */ /* 0x000fcc00078e00ff */
[----:B------:R-:W0:Y:S02]  /*bf10*/  F2I.FTZ.TRUNC.NTZ R19, R19 ;  /* 0x0000001300137305 */ /* 0x000e24000021f100 */
[----:B0-----:R-:W-:Y:S01]  /*bf20*/  STG.E.U16 desc[UR36][R2.64], R19 ;  /* 0x0000001302007986 */ /* 0x001fe2000c101524 */
[----:B------:R-:W-:Y:S05]  /*bf30*/  EXIT ;  /* 0x000000000000794d */ /* 0x000fea0003800000 */
.L_x_795:
[----:B------:R-:W-:-:S13]  /*bf40*/  ISETP.GT.AND P0, PT, R0, 0x6, PT ;  /* 0x000000060000780c */ /* 0x000fda0003f04270 */
[----:B------:R-:W-:Y:S05]  /*bf50*/  @P0 BRA `(.L_x_801) ;  /* 0x00000000002c0947 */ /* 0x000fea0003800000 */
[----:B------:R-:W-:-:S13]  /*bf60*/  ISETP.NE.AND P0, PT, R0, 0x5, PT ;  /* 0x000000050000780c */ /* 0x000fda0003f05270 */
[----:B------:R-:W-:Y:S05]  /*bf70*/  @!P0 BRA `(.L_x_802) ;  /* 0x0000000000148947 */ /* 0x000fea0003800000 */
[----:B------:R-:W-:-:S13]  /*bf80*/  ISETP.NE.AND P0, PT, R0, 0x6, PT ;  /* 0x000000060000780c */ /* 0x000fda0003f05270 */
[----:B------:R-:W-:Y:S05]  /*bf90*/  @P0 BRA `(.L_x_798) ;  /* 0x0000000800c40947 */ /* 0x000fea0003800000 */
[----:B------:R-:W-:-:S05]  /*bfa0*/  IMAD.U32 R19, R19, 0x10000, RZ ;  /* 0x0001000013137824 */ /* 0x000fca00078e00ff */
[----:B------:R-:W-:Y:S01]  /*bfb0*/  STG.E desc[UR36][R2.64], R19 ;  /* 0x0000001302007986 */ /* 0x000fe2000c101924 */
[----:B------:R-:W-:Y:S05]  /*bfc0*/  EXIT ;  /* 0x000000000000794d */ /* 0x000fea0003800000 */
.L_x_802:
[----:B------:R-:W-:-:S05]  /*bfd0*/  IMAD.U32 R0, R19, 0x10000, RZ ;  /* 0x0001000013007824 */ /* 0x000fca00078e00ff */
[----:B------:R-:W-:-:S05]  /*bfe0*/  F2FP.F16.F32.PACK_AB R0, RZ, R0 ;  /* 0x00000000ff00723e */ /* 0x000fca00000000ff */
[----:B------:R-:W-:Y:S01]  /*bff0*/  STG.E.U16 desc[UR36][R2.64], R0 ;  /* 0x0000000002007986 */ /* 0x000fe2000c101524 */
[----:B------:R-:W-:Y:S05]  /*c000*/  EXIT ;  /* 0x000000000000794d */ /* 0x000fea0003800000 */
.L_x_801:
[----:B------:R-:W-:-:S13]  /*c010*/  ISETP.NE.AND P0, PT, R0, 0x7, PT ;  /* 0x000000070000780c */ /* 0x000fda0003f05270 */
[----:B------:R-:W-:Y:S05]  /*c020*/  @!P0 BRA `(.L_x_803) ;  /* 0x0000000000348947 */ /* 0x000fea0003800000 */
[----:B------:R-:W-:-:S13]  /*c030*/  ISETP.NE.AND P0, PT, R0, 0x8, PT ;  /* 0x000000080000780c */ /* 0x000fda0003f05270 */
[----:B------:R-:W-:Y:S05]  /*c040*/  @!P0 BRA `(.L_x_804) ;  /* 0x0000000000188947 */ /* 0x000fea0003800000 */
[----:B------:R-:W-:-:S13]  /*c050*/  ISETP.NE.AND P0, PT, R0, 0x9, PT ;  /* 0x000000090000780c */ /* 0x000fda0003f05270 */
[----:B------:R-:W-:Y:S05]  /*c060*/  @P0 BRA `(.L_x_798) ;  /* 0x0000000800900947 */ /* 0x000fea0003800000 */
[----:B------:R-:W-:Y:S02]  /*c070*/  IMAD.U32 R4, R19, 0x10000, RZ ;  /* 0x0001000013047824 */ /* 0x000fe400078e00ff */
[----:B------:R-:W-:-:S05]  /*c080*/  IMAD.MOV.U32 R5, RZ, RZ, RZ ;  /* 0x000000ffff057224 */ /* 0x000fca00078e00ff */
[----:B------:R-:W-:Y:S01]  /*c090*/  STG.E.64 desc[UR36][R2.64], R4 ;  /* 0x0000000402007986 */ /* 0x000fe2000c101b24 */
[----:B------:R-:W-:Y:S05]  /*c0a0*/  EXIT ;  /* 0x000000000000794d */ /* 0x000fea0003800000 */
.L_x_804:
[----:B------:R-:W-:-:S05]  /*c0b0*/  IMAD.U32 R19, R19, 0x10000, RZ ;  /* 0x0001000013137824 */ /* 0x000fca00078e00ff */
[----:B------:R-:W-:-:S04]  /*c0c0*/  F2FP.F16.F32.PACK_AB R5, RZ, R19 ;  /* 0x00000013ff05723e */ /* 0x000fc800000000ff */
[----:B------:R-:W-:-:S05]  /*c0d0*/  PRMT R5, R5, 0x5410, RZ ;  /* 0x0000541005057816 */ /* 0x000fca00000000ff */
[----:B------:R-:W-:Y:S01]  /*c0e0*/  STG.E desc[UR36][R2.64], R5 ;  /* 0x0000000502007986 */ /* 0x000fe2000c101924 */
[----:B------:R-:W-:Y:S05]  /*c0f0*/  EXIT ;  /* 0x000000000000794d */ /* 0x000fea0003800000 */
.L_x_803:
[----:B------:R-:W-:-:S04]  /*c100*/  IMAD.U32 R4, R19, 0x10000, RZ ;  /* 0x0001000013047824 */ /* 0x000fc800078e00ff */
[----:B------:R-:W-:-:S06]  /*c110*/  FMUL.FTZ R4, R4, 1 ;  /* 0x3f80000004047820 */ /* 0x000fcc0000410000 */
[----:B------:R-:W0:Y:S02]  /*c120*/  F2F.F64.F32 R4, R4 ;  /* 0x0000000400047310 */ /* 0x000e240000201800 */
[----:B0-----:R-:W-:Y:S01]  /*c130*/  STG.E.64 desc[UR36][R2.64], R4 ;  /* 0x0000000402007986 */ /* 0x001fe2000c101b24 */
[----:B------:R-:W-:Y:S05]  /*c140*/  EXIT ;  /* 0x000000000000794d */ /* 0x000fea0003800000 */
.L_x_794:
        /* <DEDUP_REMOVED lines=8> */
[----:B------:R-:W-:-:S05]  /*c1d0*/  IMAD.U32 R19, R19, 0x10000, RZ ;  /* 0x0001000013137824 */ /* 0x000fca00078e00ff */
[----:B------:R-:W-:-:S04]  /*c1e0*/  FSETP.NEU.FTZ.AND P0, PT, R19, RZ, PT ;  /* 0x000000ff1300720b */ /* 0x000fc80003f1d000 */
[----:B------:R-:W-:-:S05]  /*c1f0*/  SEL R5, RZ, 0x1, !P0 ;  /* 0x00000001ff057807 */ /* 0x000fca0004000000 */
[----:B------:R-:W-:Y:S01]  /*c200*/  STG.E.U8 desc[UR36][R2.64], R5 ;  /* 0x0000000502007986 */ /* 0x000fe2000c101124 */
[----:B------:R-:W-:Y:S05]  /*c210*/  EXIT ;  /* 0x000000000000794d */ /* 0x000fea0003800000 */
.L_x_807:
[----:B------:R-:W-:Y:S01]  /*c220*/  IMAD.U32 R19, R19, 0x10000, RZ ;  /* 0x0001000013137824 */ /* 0x000fe200078e00ff */
[----:B------:R-:W-:-:S03]  /*c230*/  CS2R R6, SRZ ;  /* 0x0000000000067805 */ /* 0x000fc6000001ff00 */
[----:B------:R-:W-:-:S06]  /*c240*/  FMUL.FTZ R4, R19, 1 ;  /* 0x3f80000013047820 */ /* 0x000fcc0000410000 */
[----:B------:R-:W0:Y:S02]  /*c250*/  F2F.F64.F32 R4, R4 ;  /* 0x0000000400047310 */ /* 0x000e240000201800 */
[----:B0-----:R-:W-:Y:S01]  /*c260*/  STG.E.128 desc[UR36][R2.64], R4 ;  /* 0x0000000402007986 */ /* 0x001fe2000c101d24 */
[----:B------:R-:W-:Y:S05]  /*c270*/  EXIT ;  /* 0x000000000000794d */ /* 0x000fea0003800000 */
.L_x_806:
        /* <DEDUP_REMOVED lines=21> */
.L_x_811:
[----:B------:R-:W-:Y:S05]  /*c3d0*/  BSYNC B0 ;  /* 0x0000000000007941 */ /* 0x000fea0003800000 */
.L_x_810:
[----:B------:R-:W-:-:S05]  /*c3e0*/  LOP3.LUT R5, R0, R5, RZ, 0xfc, !PT ;  /* 0x0000000500057212 */ /* 0x000fca00078efcff */
[----:B------:R-:W-:Y:S01]  /*c3f0*/  STG.E.U8 desc[UR36][R2.64], R5 ;  /* 0x0000000502007986 */ /* 0x000fe2000c101124 */
[----:B------:R-:W-:Y:S05]  /*c400*/  EXIT ;  /* 0x000000000000794d */ /* 0x000fea0003800000 */
.L_x_809:
[----:B------:R-:W-:Y:S01]  /*c410*/  IMAD.U32 R19, R19, 0x10000, RZ ;  /* 0x0001000013137824 */ /* 0x000fe200078e00ff */
        /* <DEDUP_REMOVED lines=12> */
.L_x_813:
[----:B------:R-:W-:Y:S01]  /*c4e0*/  IMAD.MOV.U32 R0, RZ, RZ, 0x7f ;  /* 0x0000007fff007424 */ /* 0x000fe200078e00ff */
[----:B------:R-:W-:-:S04]  /*c4f0*/  ISETP.GT.U32.AND P0, PT, R4, 0x7f800000, PT ;  /* 0x7f8000000400780c */ /* 0x000fc80003f04070 */
[----:B------:R-:W-:-:S09]  /*c500*/  SEL R0, R0, 0x7c, P0 ;  /* 0x0000007c00007807 */ /* 0x000fd20000000000 */
.L_x_814:
[----:B------:R-:W-:Y:S05]  /*c510*/  BSYNC B0 ;  /* 0x0000000000007941 */ /* 0x000fea0003800000 */
.L_x_812:
[----:B------:R-:W-:-:S04]  /*c520*/  LOP3.LUT R4, R19, 0x80000000, RZ, 0xc0, !PT ;  /* 0x8000000013047812 */ /* 0x000fc800078ec0ff */
[----:B------:R-:W-:-:S04]  /*c530*/  SHF.R.U32.HI R5, RZ, 0x18, R4 ;  /* 0x00000018ff057819 */ /* 0x000fc80000011604 */
[----:B------:R-:W-:-:S05]  /*c540*/  LOP3.LUT R5, R0, R5, RZ, 0xfc, !PT ;  /* 0x0000000500057212 */ /* 0x000fca00078efcff */
[----:B------:R-:W-:Y:S01]  /*c550*/  STG.E.U8 desc[UR36][R2.64], R5 ;  /* 0x0000000502007986 */ /* 0x000fe2000c101124 */
[----:B------:R-:W-:Y:S05]  /*c560*/  EXIT ;  /* 0x000000000000794d */ /* 0x000fea0003800000 */
.L_x_808:
[----:B------:R-:W-:Y:S01]  /*c570*/  STG.E.U16 desc[UR36][R2.64], R19 ;  /* 0x0000001302007986 */ /* 0x000fe2000c101524 */
[----:B------:R-:W-:Y:S05]  /*c580*/  EXIT ;  /* 0x000000000000794d */ /* 0x000fea0003800000 */
.L_x_805:
        /* <DEDUP_REMOVED lines=8> */
[----:B------:R-:W-:-:S06]  /*c610*/  IMAD.U32 R5, R19, 0x10000, RZ ;  /* 0x0001000013057824 */ /* 0x000fcc00078e00ff */
[----:B------:R-:W0:Y:S02]  /*c620*/  F2I.FTZ.U32.TRUNC.NTZ R5, R5 ;  /* 0x0000000500057305 */ /* 0x000e24000021f000 */
[----:B0-----:R-:W-:Y:S01]  /*c630*/  STG.E.U16 desc[UR36][R2.64], R5 ;  /* 0x0000000502007986 */ /* 0x001fe2000c101524 */
[----:B------:R-:W-:Y:S05]  /*c640*/  EXIT ;  /* 0x000000000000794d */ /* 0x000fea0003800000 */
.L_x_817:
[----:B------:R-:W-:Y:S01]  /*c650*/  IMAD.U32 R19, R19, 0x10000, RZ ;  /* 0x0001000013137824 */ /* 0x000fe200078e00ff */
        /* <DEDUP_REMOVED lines=12> */
[----:B------:R-:W-:-:S05]  /*c720*/  FADD.FTZ R0, R5, 8192 ;  /* 0x4600000005007421 */ /* 0x000fca0000010000 */
[----:B------:R-:W-:Y:S02]  /*c730*/  LOP3.LUT P0, R4, R0, 0xff, RZ, 0xc0, !PT ;  /* 0x000000ff00047812 */ /* 0x000fe4000780c0ff */
[----:B------:R-:W-:-:S11]  /*c740*/  PRMT R0, RZ, 0x7610, R0 ;  /* 0x00007610ff007816 */ /* 0x000fd60000000000 */
[----:B------:R-:W-:Y:S05]  /*c750*/  @!P0 BRA `(.L_x_819) ;  /* 0x0000000000108947 */ /* 0x000fea0003800000 */
.L_x_820:
[----:B------:R-:W-:-:S04]  /*c760*/  LOP3.LUT R0, R19, 0x80000000, RZ, 0xc0, !PT ;  /* 0x8000000013007812 */ /* 0x000fc800078ec0ff */
[----:B------:R-:W-:-:S04]  /*c770*/  SHF.R.U32.HI R5, RZ, 0x18, R0 ;  /* 0x00000018ff057819 */ /* 0x000fc80000011600 */
[----:B------:R-:W-:-:S04]  /*c780*/  LOP3.LUT R4, R4, R5, RZ, 0xfc, !PT ;  /* 0x0000000504047212 */ /* 0x000fc800078efcff */
[----:B------:R-:W-:-:S07]  /*c790*/  PRMT R0, R4, 0x7610, R0 ;  /* 0x0000761004007816 */ /* 0x000fce0000000000 */
.L_x_819:
[----:B------:R-:W-:Y:S05]  /*c7a0*/  BSYNC B0 ;  /* 0x0000000000007941 */ /* 0x000fea0003800000 */
.L_x_818:
[----:B------:R-:W-:Y:S01]  /*c7b0*/  STG.E.U8 desc[UR36][R2.64], R0 ;  /* 0x0000000002007986 */ /* 0x000fe2000c101124 */
[----:B------:R-:W-:Y:S05]  /*c7c0*/  EXIT ;  /* 0x000000000000794d */ /* 0x000fea0003800000 */
.L_x_816:
        /* <DEDUP_REMOVED lines=17> */
.L_x_823:
[----:B------:R-:W-:-:S04]  /*c8e0*/  LOP3.LUT R0, R19, 0x80000000, RZ, 0xc0, !PT ;  /* 0x8000000013007812 */ /* 0x000fc800078ec0ff */
[----:B------:R-:W-:-:S04]  /*c8f0*/  SHF.R.U32.HI R5, RZ, 0x18, R0 ;  /* 0x00000018ff057819 */ /* 0x000fc80000011600 */
[----:B------:R-:W-:-:S04]  /*c900*/  LOP3.LUT R4, R4, R5, RZ, 0xfc, !PT ;  /* 0x0000000504047212 */ /* 0x000fc800078efcff */
[----:B------:R-:W-:-:S07]  /*c910*/  PRMT R0, R4, 0x7610, R0 ;  /* 0x0000761004007816 */ /* 0x000fce0000000000 */
.L_x_822:
[----:B------:R-:W-:Y:S05]  /*c920*/  BSYNC B0 ;  /* 0x0000000000007941 */ /* 0x000fea0003800000 */
.L_x_821:
[----:B------:R-:W-:Y:S01]  /*c930*/  STG.E.U8 desc[UR36][R2.64], R0 ;  /* 0x0000000002007986 */ /* 0x000fe2000c101124 */
[----:B------:R-:W-:Y:S05]  /*c940*/  EXIT ;  /* 0x000000000000794d */ /* 0x000fea0003800000 */
.L_x_815:
[----:B------:R-:W-:-:S13]  /*c950*/  ISETP.NE.AND P0, PT, R0, 0x1c, PT ;  /* 0x0000001c0000780c */ /* 0x000fda0003f05270 */
[----:B------:R-:W-:Y:S05]  /*c960*/  @!P0 BRA `(.L_x_824) ;  /* 0x0000000000a48947 */ /* 0x000fea0003800000 */
[----:B------:R-:W-:-:S13]  /*c970*/  ISETP.NE.AND P0, PT, R0, 0x1d, PT ;  /* 0x0000001d0000780c */ /* 0x000fda0003f05270 */
[----:B------:R-:W-:Y:S05]  /*c980*/  @!P0 BRA `(.L_x_825) ;  /* 0x00000000008c8947 */ /* 0x000fea0003800000 */
[----:B------:R-:W-:-:S13]  /*c990*/  ISETP.NE.AND P0, PT, R0, 0x2c, PT ;  /* 0x0000002c0000780c */ /* 0x000fda0003f05270 */
[----:B------:R-:W-:Y:S05]  /*c9a0*/  @P0 BRA `(.L_x_798) ;  /* 0x0000000000400947 */ /* 0x000fea0003800000 */
[----:B------:R-:W-:Y:S02]  /*c9b0*/  IMAD.U32 R19, R19, 0x10000, RZ ;  /* 0x0001000013137824 */ /* 0x000fe400078e00ff */
[----:B------:R-:W-:-:S03]  /*c9c0*/  IMAD.MOV.U32 R5, RZ, RZ, 0xff ;  /* 0x000000ffff057424 */ /* 0x000fc600078e00ff */
[----:B------:R-:W-:-:S04]  /*c9d0*/  SHF.R.U32.HI R6, RZ, 0x17, R19 ;  /* 0x00000017ff067819 */ /* 0x000fc80000011613 */
        /* <DEDUP_REMOVED lines=13> */
.L_x_798:
[----:B------:R-:W-:Y:S01]  /*cab0*/  MOV R0, 0x0 ;  /* 0x0000000000007802 */ /* 0x000fe20000000f00 */
[----:B------:R-:W-:Y:S01]  /*cac0*/  ULDC.64 UR4, c[0x4][0x128] ;  /* 0x01004a0000047ab9 */ /* 0x000fe20000000a00 */
[----:B------:R-:W-:Y:S01]  /*cad0*/  ULDC.64 UR6, c[0x4][0x40] ;  /* 0x0100100000067ab9 */ /* 0x000fe20000000a00 */
[----:B------:R-:W-:Y:S01]  /*cae0*/  IMAD.U32 R4, RZ, RZ, UR4 ;  /* 0x00000004ff047e24 */ /* 0x000fe2000f8e00ff */
[----:B------:R0:W1:Y:S01]  /*caf0*/  LDC.64 R2, c[0x4][R0] ;  /* 0x0100000000027b82 */ /* 0x0000620000000a00 */
        /* <DEDUP_REMOVED lines=11> */
.L_x_826:
[----:B------:R-:W-:Y:S05]  /*cbb0*/  EXIT ;  /* 0x000000000000794d */ /* 0x000fea0003800000 */
.L_x_825:
[----:B------:R-:W-:-:S06]  /*cbc0*/  IMAD.U32 R4, R19, 0x10000, RZ ;  /* 0x0001000013047824 */ /* 0x000fcc00078e00ff */
[----:B------:R-:W0:Y:S02]  /*cbd0*/  F2I.U64.TRUNC R4, R4 ;  /* 0x0000000400047311 */ /* 0x000e24000020d800 */
[----:B0-----:R-:W-:Y:S01]  /*cbe0*/  STG.E.64 desc[UR36][R2.64], R4 ;  /* 0x0000000402007986 */ /* 0x001fe2000c101b24 */
[----:B------:R-:W-:Y:S05]  /*cbf0*/  EXIT ;  /* 0x000000000000794d */ /* 0x000fea0003800000 */
.L_x_824:
[----:B------:R-:W-:-:S06]  /*cc00*/  IMAD.U32 R19, R19, 0x10000, RZ ;  /* 0x0001000013137824 */ /* 0x000fcc00078e00ff */
[----:B------:R-:W0:Y:S02]  /*cc10*/  F2I.FTZ.U32.TRUNC.NTZ R19, R19 ;  /* 0x0000001300137305 */ /* 0x000e24000021f000 */
[----:B0-----:R-:W-:Y:S01]  /*cc20*/  STG.E desc[UR36][R2.64], R19 ;  /* 0x0000001302007986 */ /* 0x001fe2000c101924 */
[----:B------:R-:W-:Y:S05]  /*cc30*/  EXIT ;  /* 0x000000000000794d */ /* 0x000fea0003800000 */
.L_x_827:
        /* <DEDUP_REMOVED lines=12> */
.L_x_14587:


//--------------------- .text._ZN2at6native18elementwise_kernelILi128ELi4EZNS0_22gpu_kernel_impl_nocastIZZZNS0_25tanh_backward_kernel_cudaERNS_18TensorIteratorBaseEENKUlvE0_clEvENKUlvE2_clEvEUlN3c108BFloat16ES8_E_EEvS4_RKT_EUliE_EEviT1_ --------------------------
	.section	.text._ZN2at6native18elementwise_kernelILi128ELi4EZNS0_22gpu_kernel_impl_nocastIZZZNS0_25tanh_backward_kernel_cudaERNS_18TensorIteratorBaseEENKUlvE0_clEvENKUlvE2_clEvEUlN3c108BFloat16ES8_E_EEvS4_RKT_EUliE_EEviT1_,"ax",@progbits
	.align	128
        .global         _ZN2at6native18elementwise_kernelILi128ELi4EZNS0_22gpu_kernel_impl_nocastIZZZNS0_25tanh_backward_kernel_cudaERNS_18TensorIteratorBaseEENKUlvE0_clEvENKUlvE2_clEvEUlN3c108BFloat16ES8_E_EEvS4_RKT_EUliE_EEviT1_
        .type           _ZN2at6native18elementwise_kernelILi128ELi4EZNS0_22gpu_kernel_impl_nocastIZZZNS0_25tanh_backward_kernel_cudaERNS_18TensorIteratorBaseEENKUlvE0_clEvENKUlvE2_clEvEUlN3c108BFloat16ES8_E_EEvS4_RKT_EUliE_EEviT1_,@function
        .size           _ZN2at6native18elementwise_kernelILi128ELi4EZNS0_22gpu_kernel_impl_nocastIZZZNS0_25tanh_backward_kernel_cudaERNS_18TensorIteratorBaseEENKUlvE0_clEvENKUlvE2_clEvEUlN3c108BFloat16ES8_E_EEvS4_RKT_EUliE_EEviT1_,(.L_x_14588 - _ZN2at6native18elementwise_kernelILi128ELi4EZNS0_22gpu_kernel_impl_nocastIZZZNS0_25tanh_backward_kernel_cudaERNS_18TensorIteratorBaseEENKUlvE0_clEvENKUlvE2_clEvEUlN3c108BFloat16ES8_E_EEvS4_RKT_EUliE_EEviT1_)
        .other          _ZN2at6native18elementwise_kernelILi128ELi4EZNS0_22gpu_kernel_impl_nocastIZZZNS0_25tanh_backward_kernel_cudaERNS_18TensorIteratorBaseEENKUlvE0_clEvENKUlvE2_clEvEUlN3c108BFloat16ES8_E_EEvS4_RKT_EUliE_EEviT1_,@"STO_CUDA_ENTRY STV_DEFAULT"
_ZN2at6native18elementwise_kernelILi128ELi4EZNS0_22gpu_kernel_impl_nocastIZZZNS0_25tanh_backward_kernel_cudaERNS_18TensorIteratorBaseEENKUlvE0_clEvENKUlvE2_clEvEUlN3c108BFloat16ES8_E_EEvS4_RKT_EUliE_EEviT1_:
.text._ZN2at6native18elementwise_kernelILi128ELi4EZNS0_22gpu_kernel_impl_nocastIZZZNS0_25tanh_backward_kernel_cudaERNS_18TensorIteratorBaseEENKUlvE0_clEvENKUlvE2_clEvEUlN3c108BFloat16ES8_E_EEvS4_RKT_EUliE_EEviT1_:
[----:B------:R-:W-:Y:S01]  /*0000*/  LDC R1, c[0x0][0x28] ;  /* 0x00000a00ff017b82 */ /* 0x000fe20000000800 */
[----:B------:R-:W0:Y:S01]  /*0010*/  S2R R3, SR_CTAID.X ;  /* 0x0000000000037919 */ /* 0x000e220000002500 */
[----:B------:R-:W-:Y:S01]  /*0020*/  ULDC UR6, c[0x0][0x210] ;  /* 0x0000840000067ab9 */ /* 0x000fe20000000800 */
[----:B------:R-:W-:Y:S01]  /*0030*/  ULDC.64 UR4, c[0x0][0x208] ;  /* 0x0000820000047ab9 */ /* 0x000fe20000000a00 */
[----:B------:R-:W-:Y:S01]  /*0040*/  BSSY B0, `(.L_x_828) ;  /* 0x000017e000007945 */ /* 0x000fe20003800000 */
[----:B------:R-:W0:Y:S02]  /*0050*/  S2R R0, SR_TID.X ;  /* 0x0000000000007919 */ /* 0x000e240000002100 */
[----:B0-----:R-:W-:-:S04]  /*0060*/  LEA R3, R3, R0, 0x9 ;  /* 0x0000000003037211 */ /* 0x001fc800078e48ff */
[----:B------:R-:W-:-:S13]  /*0070*/  ISETP.GE.AND P0, PT, R3, UR6, PT ;  /* 0x0000000603007c0c */ /* 0x000fda000bf06270 */
[----:B------:R-:W-:Y:S05]  /*0080*/  @P0 BRA `(.L_x_829) ;  /* 0x0000001400e40947 */ /* 0x000fea0003800000 */
[----:B------:R-:W0:Y:S01]  /*0090*/  LDC R10, c[0x0][0x218] ;  /* 0x00008600ff0a7b82 */ /* 0x000e220000000800 */
[----:B------:R-:W-:Y:S01]  /*00a0*/  HFMA2.MMA R2, -RZ, RZ, 0, 0 ;  /* 0x00000000ff027435 */ /* 0x000fe200000001ff */
[----:B------:R-:W-:Y:S01]  /*00b0*/  MOV R0, RZ ;  /* 0x000000ff00007202 */ /* 0x000fe20000000f00 */
[----:B------:R-:W-:Y:S01]  /*00c0*/  HFMA2.MMA R5, -RZ, RZ, 0, 0 ;  /* 0x00000000ff057435 */ /* 0x000fe200000001ff */
[----:B0-----:R-:W-:-:S13]  /*00d0*/  ISETP.NE.AND P0, PT, R10, RZ, PT ;  /* 0x000000ff0a00720c */ /* 0x001fda0003f05270 */
[----:B------:R-:W-:Y:S05]  /*00e0*/  @!P0 BRA `(.L_x_830) ;  /* 0x0000001400708947 */ /* 0x000fea0003800000 */
[----:B------:R-:W-:Y:S01]  /*00f0*/  MOV R4, RZ ;  /* 0x000000ff00047202 */ /* 0x000fe20000000f00 */
[----:B------:R-:W-:Y:S01]  /*0100*/  ULDC.64 UR8, c[0x0][0x220] ;  /* 0x0000880000087ab9 */ /* 0x000fe20000000a00 */
[----:B------:R-:W-:Y:S01]  /*0110*/  MOV R5, R3 ;  /* 0x0000000300057202 */ /* 0x000fe20000000f00 */
[----:B------:R-:W-:Y:S01]  /*0120*/  ULDC UR7, c[0x0][0x21c] ;  /* 0x0000870000077ab9 */ /* 0x000fe20000000800 */
[----:B------:R-:W-:Y:S01]  /*0130*/  ISETP.NE.AND P0, PT, R10, 0x1, PT ;  /* 0x000000010a00780c */ /* 0x000fe20003f05270 */
[----:B------:R-:W-:-:S05]  /*0140*/  IMAD.HI.U32 R6, R3, UR8, R4 ;  /* 0x0000000803067c27 */ /* 0x000fca000f8e0004 */
[----:B------:R-:W-:Y:S01]  /*0150*/  SHF.R.U32.HI R7, RZ, UR9, R6 ;  /* 0x00000009ff077c19 */ /* 0x000fe20008011606 */
[----:B------:R-:W-:-:S03]  /*0160*/  ULDC.64 UR8, c[0x0][0x348] ;  /* 0x0000d20000087ab9 */ /* 0x000fc60000000a00 */
[----:B------:R-:W-:-:S05]  /*0170*/  IADD3 R2, -R7, RZ, RZ ;  /* 0x000000ff07027210 */ /* 0x000fca0007ffe1ff */
[----:B------:R-:W-:Y:S01]  /*0180*/  IMAD R2, R2, UR7, R3 ;  /* 0x0000000702027c24 */ /* 0x000fe2000f8e0203 */
[----:B------:R-:W-:-:S03]  /*0190*/  ULDC UR7, c[0x0][0x350] ;  /* 0x0000d40000077ab9 */ /* 0x000fc60000000800 */
[C---:B------:R-:W-:Y:S02]  /*01a0*/  IMAD R5, R2.reuse, UR8, RZ ;  /* 0x0000000802057c24 */ /* 0x040fe4000f8e02ff */
[C---:B------:R-:W-:Y:S02]  /*01b0*/  IMAD R0, R2.reuse, UR9, RZ ;  /* 0x0000000902007c24 */ /* 0x040fe4000f8e02ff */
[----:B------:R-:W-:Y:S01]  /*01c0*/  IMAD R2, R2, UR7, RZ ;  /* 0x0000000702027c24 */ /* 0x000fe2000f8e02ff */
[----:B------:R-:W-:Y:S06]  /*01d0*/  @!P0 BRA `(.L_x_830) ;  /* 0x0000001400348947 */ /* 0x000fec0003800000 */
[----:B------:R-:W-:Y:S01]  /*01e0*/  MOV R6, RZ ;  /* 0x000000ff00067202 */ /* 0x000fe20000000f00 */
[----:B------:R-:W-:Y:S01]  /*01f0*/  ULDC.64 UR8, c[0x0][0x228] ;  /* 0x00008a0000087ab9 */ /* 0x000fe20000000a00 */
[----:B------:R-:W-:Y:S01]  /*0200*/  ULDC UR7, c[0x0][0x230] ;  /* 0x00008c0000077ab9 */ /* 0x000fe20000000800 */
[----:B------:R-:W-:Y:S02]  /*0210*/  ISETP.NE.AND P0, PT, R10, 0x2, PT ;  /* 0x000000020a00780c */ /* 0x000fe40003f05270 */
[----:B------:R-:W-:-:S05]  /*0220*/  IMAD.HI.U32 R8, R7, UR9, R6 ;  /* 0x0000000907087c27 */ /* 0x000fca000f8e0006 */
[----:B------:R-:W-:Y:S01]  /*0230*/  SHF.R.U32.HI R9, RZ, UR7, R8 ;  /* 0x00000007ff097c19 */ /* 0x000fe20008011608 */
[----:B------:R-:W-:-:S03]  /*0240*/  ULDC UR7, c[0x0][0x354] ;  /* 0x0000d50000077ab9 */ /* 0x000fc60000000800 */
[----:B------:R-:W-:-:S05]  /*0250*/  IADD3 R6, -R9, RZ, RZ ;  /* 0x000000ff09067210 */ /* 0x000fca0007ffe1ff */
[----:B------:R-:W-:Y:S01]  /*0260*/  IMAD R7, R6, UR8, R7 ;  /* 0x0000000806077c24 */ /* 0x000fe2000f8e0207 */
[----:B------:R-:W-:-:S03]  /*0270*/  ULDC.64 UR8, c[0x0][0x358] ;  /* 0x0000d60000087ab9 */ /* 0x000fc60000000a00 */
[C---:B------:R-:W-:Y:S02]  /*0280*/  IMAD R5, R7.reuse, UR7, R5 ;  /* 0x0000000707057c24 */ /* 0x040fe4000f8e0205 */
[C---:B------:R-:W-:Y:S02]  /*0290*/  IMAD R0, R7.reuse, UR8, R0 ;  /* 0x0000000807007c24 */ /* 0x040fe4000f8e0200 */
[----:B------:R-:W-:Y:S01]  /*02a0*/  IMAD R2, R7, UR9, R2 ;  /* 0x0000000907027c24 */ /* 0x000fe2000f8e0202 */
[----:B------:R-:W-:Y:S06]  /*02b0*/  @!P0 BRA `(.L_x_830) ;  /* 0x0000001000fc8947 */ /* 0x000fec0003800000 */
[----:B------:R-:W-:Y:S01]  /*02c0*/  HFMA2.MMA R8, -RZ, RZ, 0, 0 ;  /* 0x00000000ff087435 */ /* 0x000fe200000001ff */
[----:B------:R-:W-:Y:S01]  /*02d0*/  ULDC.64 UR8, c[0x0][0x238] ;  /* 0x00008e0000087ab9 */ /* 0x000fe20000000a00 */
[----:B------:R-:W-:Y:S01]  /*02e0*/  ISETP.NE.AND P0, PT, R10, 0x3, PT ;  /* 0x000000030a00780c */ /* 0x000fe20003f05270 */
[----:B------:R-:W-:-:S07]  /*02f0*/  ULDC UR7, c[0x0][0x234] ;  /* 0x00008d0000077ab9 */ /* 0x000fce0000000800 */
[----:B------:R-:W-:-:S05]  /*0300*/  IMAD.HI.U32 R6, R9, UR8, R8 ;  /* 0x0000000809067c27 */ /* 0x000fca000f8e0008 */
[----:B------:R-:W-:Y:S01]  /*0310*/  SHF.R.U32.HI R7, RZ, UR9, R6 ;  /* 0x00000009ff077c19 */ /* 0x000fe20008011606 */
[----:B------:R-:W-:-:S03]  /*0320*/  ULDC.64 UR8, c[0x0][0x360] ;  /* 0x0000d80000087ab9 */ /* 0x000fc60000000a00 */
[----:B------:R-:W-:-:S05]  /*0330*/  IADD3 R8, -R7, RZ, RZ ;  /* 0x000000ff07087210 */ /* 0x000fca0007ffe1ff */
[----:B------:R-:W-:Y:S01]  /*0340*/  IMAD R9, R8, UR7, R9 ;  /* 0x0000000708097c24 */ /* 0x000fe2000f8e0209 */
[----:B------:R-:W-:-:S03]  /*0350*/  ULDC UR7, c[0x0][0x368] ;  /* 0x0000da0000077ab9 */ /* 0x000fc60000000800 */
[C---:B------:R-:W-:Y:S02]  /*0360*/  IMAD R5, R9.reuse, UR8, R5 ;  /* 0x0000000809057c24 */ /* 0x040fe4000f8e0205 */
[C---:B------:R-:W-:Y:S02]  /*0370*/  IMAD R0, R9.reuse, UR9, R0 ;  /* 0x0000000909007c24 */ /* 0x040fe4000f8e0200 */
[----:B------:R-:W-:Y:S01]  /*0380*/  IMAD R2, R9, UR7, R2 ;  /* 0x0000000709027c24 */ /* 0x000fe2000f8e0202 */
        /* <DEDUP_REMOVED lines=15> */
[----:B------:R-:W-:Y:S01]  /*0480*/  MOV R8, RZ ;  /* 0x000000ff00087202 */ /* 0x000fe20000000f00 */
[----:B------:R-:W-:Y:S01]  /*0490*/  ULDC.64 UR8, c[0x0][0x250] ;  /* 0x0000940000087ab9 */ /* 0x000fe20000000a00 */
[----:B------:R-:W-:Y:S01]  /*04a0*/  ISETP.NE.AND P0, PT, R10, 0x5, PT ;  /* 0x000000050a00780c */ /* 0x000fe20003f05270 */
[----:B------:R-:W-:Y:S02]  /*04b0*/  ULDC UR7, c[0x0][0x24c] ;  /* 0x0000930000077ab9 */ /* 0x000fe40000000800 */
        /* <DEDUP_REMOVED lines=10> */
[----:B------:R-:W-:Y:S01]  /*0560*/  HFMA2.MMA R6, -RZ, RZ, 0, 0 ;  /* 0x00000000ff067435 */ /* 0x000fe200000001ff */
[----:B------:R-:W-:Y:S01]  /*0570*/  ULDC.64 UR8, c[0x0][0x258] ;  /* 0x0000960000087ab9 */ /* 0x000fe20000000a00 */
[----:B------:R-:W-:Y:S01]  /*0580*/  ULDC UR7, c[0x0][0x260] ;  /* 0x0000980000077ab9 */ /* 0x000fe20000000800 */
[----:B------:R-:W-:-:S07]  /*0590*/  ISETP.NE.AND P0, PT, R10, 0x6, PT ;  /* 0x000000060a00780c */ /* 0x000fce0003f05270 */
        /* <DEDUP_REMOVED lines=248> */
[----:B------:R-:W-:Y:S01]  /*1520*/  ISETP.NE.AND P0, PT, R10, 0x18, PT ;  /* 0x000000180a00780c */ /* 0x000fe20003f05270 */
[----:B------:R-:W-:Y:S01]  /*1530*/  HFMA2.MMA R6, -RZ, RZ, 0, 0 ;  /* 0x00000000ff067435 */ /* 0x000fe200000001ff */
[----:B------:R-:W-:Y:S01]  /*1540*/  ULDC.64 UR8, c[0x0][0x330] ;  /* 0x0000cc0000087ab9 */ /* 0x000fe20000000a00 */
[----:B------:R-:W-:-:S08]  /*1550*/  ULDC UR7, c[0x0][0x338] ;  /* 0x0000ce0000077ab9 */ /* 0x000fd00000000800 */
[----:B------:R-:W-:Y:S02]  /*1560*/  IMAD.HI.U32 R10, R7, UR9, R6 ;  /* 0x00000009070a7c27 */ /* 0x000fe4000f8e0006 */
[----:B------:R-:W0:Y:S03]  /*1570*/  @P0 LDC.64 R12, c[0x0][0x340] ;  /* 0x0000d000ff0c0b82 */ /* 0x000e260000000a00 */
[----:B------:R-:W-:Y:S01]  /*1580*/  SHF.R.U32.HI R11, RZ, UR7, R10 ;  /* 0x00000007ff0b7c19 */ /* 0x000fe2000801160a */
[----:B------:R-:W-:Y:S01]  /*1590*/  ULDC UR7, c[0x0][0x45c] ;  /* 0x0001170000077ab9 */ /* 0x000fe20000000800 */
[----:B------:R-:W-:Y:S02]  /*15a0*/  @P0 MOV R10, RZ ;  /* 0x000000ff000a0202 */ /* 0x000fe40000000f00 */
[----:B------:R-:W-:Y:S01]  /*15b0*/  IADD3 R6, -R11, RZ, RZ ;  /* 0x000000ff0b067210 */ /* 0x000fe20007ffe1ff */
[----:B------:R-:W1:Y:S04]  /*15c0*/  @P0 LDC R15, c[0x0][0x33c] ;  /* 0x0000cf00ff0f0b82 */ /* 0x000e680000000800 */
[----:B------:R-:W-:Y:S01]  /*15d0*/  IMAD R7, R6, UR8, R7 ;  /* 0x0000000806077c24 */ /* 0x000fe2000f8e0207 */
[----:B------:R-:W-:-:S03]  /*15e0*/  ULDC.64 UR8, c[0x0][0x460] ;  /* 0x0001180000087ab9 */ /* 0x000fc60000000a00 */
[----:B------:R-:W2:Y:S01]  /*15f0*/  @P0 LDC.64 R8, c[0x0][0x468] ;  /* 0x00011a00ff080b82 */ /* 0x000ea20000000a00 */
[C---:B------:R-:W-:Y:S02]  /*1600*/  IMAD R5, R7.reuse, UR7, R5 ;  /* 0x0000000707057c24 */ /* 0x040fe4000f8e0205 */
[C---:B------:R-:W-:Y:S02]  /*1610*/  IMAD R0, R7.reuse, UR8, R0 ;  /* 0x0000000807007c24 */ /* 0x040fe4000f8e0200 */
[----:B------:R-:W-:-:S03]  /*1620*/  IMAD R2, R7, UR9, R2 ;  /* 0x0000000907027c24 */ /* 0x000fc6000f8e0202 */
[----:B------:R-:W3:Y:S01]  /*1630*/  @P0 LDC R14, c[0x0][0x470] ;  /* 0x00011c00ff0e0b82 */ /* 0x000ee20000000800 */
[----:B0-----:R-:W-:-:S05]  /*1640*/  @P0 IMAD.HI.U32 R4, R11, R12, R10 ;  /* 0x0000000c0b040227 */ /* 0x001fca00078e000a */
[----:B------:R-:W-:-:S04]  /*1650*/  @P0 SHF.R.U32.HI R4, RZ, R13, R4 ;  /* 0x0000000dff040219 */ /* 0x000fc80000011604 */
[----:B------:R-:W-:-:S05]  /*1660*/  @P0 IADD3 R10, -R4, RZ, RZ ;  /* 0x000000ff040a0210 */ /* 0x000fca0007ffe1ff */
[----:B-1----:R-:W-:-:S04]  /*1670*/  @P0 IMAD R11, R10, R15, R11 ;  /* 0x0000000f0a0b0224 */ /* 0x002fc800078e020b */
[C---:B--2---:R-:W-:Y:S02]  /*1680*/  @P0 IMAD R5, R11.reuse, R8, R5 ;  /* 0x000000080b050224 */ /* 0x044fe400078e0205 */
[C---:B------:R-:W-:Y:S02]  /*1690*/  @P0 IMAD R0, R11.reuse, R9, R0 ;  /* 0x000000090b000224 */ /* 0x040fe400078e0200 */
[----:B---3--:R-:W-:-:S07]  /*16a0*/  @P0 IMAD R2, R11, R14, R2 ;  /* 0x0000000e0b020224 */ /* 0x008fce00078e0202 */
.L_x_830:
[----:B------:R-:W-:Y:S02]  /*16b0*/  ULDC.64 UR8, c[0x0][0x488] ;  /* 0x0001220000087ab9 */ /* 0x000fe40000000a00 */
[----:B------:R-:W-:-:S04]  /*16c0*/  IADD3 R8, P0, R2, UR8, RZ ;  /* 0x0000000802087c10 */ /* 0x000fc8000ff1e0ff */
[----:B------:R-:W-:Y:S01]  /*16d0*/  IADD3.X R9, RZ, UR9, RZ, P0, !PT ;  /* 0x00000009ff097c10 */ /* 0x000fe200087fe4ff */
[----:B------:R-:W-:-:S04]  /*16e0*/  ULDC.64 UR8, c[0x0][0x480] ;  /* 0x0001200000087ab9 */ /* 0x000fc80000000a00 */
[----:B------:R-:W2:Y:S01]  /*16f0*/  LDG.E.U16 R8, desc[UR4][R8.64] ;  /* 0x0000000408087981 */ /* 0x000ea2000c1e1500 */
[----:B------:R-:W-:-:S04]  /*1700*/  IADD3 R6, P0, R0, UR8, RZ ;  /* 0x0000000800067c10 */ /* 0x000fc8000ff1e0ff */
[----:B------:R-:W-:Y:S01]  /*1710*/  IADD3.X R7, RZ, UR9, RZ, P0, !PT ;  /* 0x00000009ff077c10 */ /* 0x000fe200087fe4ff */
[----:B------:R-:W-:-:S04]  /*1720*/  ULDC.64 UR8, c[0x0][0x478] ;  /* 0x00011e0000087ab9 */ /* 0x000fc80000000a00 */
[----:B------:R-:W3:Y:S01]  /*1730*/  LDG.E.U16 R6, desc[UR4][R6.64] ;  /* 0x0000000406067981 */ /* 0x000ee2000c1e1500 */
[----:B------:R-:W-:Y:S02]  /*1740*/  IADD3 R3, R3, 0x80, RZ ;  /* 0x0000008003037810 */ /* 0x000fe40007ffe0ff */
[----:B--2---:R-:W-:-:S05]  /*1750*/  SHF.L.U32 R0, R8, 0x10, RZ ;  /* 0x0000001008007819 */ /* 0x004fca00000006ff */
[----:B------:R-:W-:Y:S01]  /*1760*/  FMUL.FTZ R0, R0, R0 ;  /* 0x0000000000007220 */ /* 0x000fe20000410000 */
[----:B---3--:R-:W-:-:S05]  /*1770*/  SHF.L.U32 R4, R6, 0x10, RZ ;  /* 0x0000001006047819 */ /* 0x008fca00000006ff */
[----:B------:R-:W0:Y:S02]  /*1780*/  F2F.BF16.F32 R0, R0 ;  /* 0x0000000000007304 */ /* 0x000e240000202000 */
[----:B0-----:R-:W-:-:S05]  /*1790*/  SHF.L.U32 R2, R0, 0x10, RZ ;  /* 0x0000001000027819 */ /* 0x001fca00000006ff */
[----:B------:R-:W-:-:S06]  /*17a0*/  FADD.FTZ R2, -R2, 1 ;  /* 0x3f80000002027421 */ /* 0x000fcc0000010100 */
[----:B------:R-:W0:Y:S02]  /*17b0*/  F2F.BF16.F32 R2, R2 ;  /* 0x0000000200027304 */ /* 0x000e240000202000 */
[----:B0-----:R-:W-:-:S05]  /*17c0*/  SHF.L.U32 R9, R2, 0x10, RZ ;  /* 0x0000001002097819 */ /* 0x001fca00000006ff */
[----:B------:R-:W-:Y:S01]  /*17d0*/  FMUL.FTZ R9, R4, R9 ;  /* 0x0000000904097220 */ /* 0x000fe20000410000 */
[----:B------:R-:W-:-:S04]  /*17e0*/  IADD3 R4, P0, R5, UR8, RZ ;  /* 0x0000000805047c10 */ /* 0x000fc8000ff1e0ff */
[----:B------:R-:W-:Y:S02]  /*17f0*/  F2FP.BF16.F32.PACK_AB R9, RZ, R9 ;  /* 0x00000009ff09723e */ /* 0x000fe400000010ff */
[----:B------:R-:W-:-:S05]  /*1800*/  IADD3.X R5, RZ, UR9, RZ, P0, !PT ;  /* 0x00000009ff057c10 */ /* 0x000fca00087fe4ff */
[----:B------:R0:W-:Y:S02]  /*1810*/  STG.E.U16 desc[UR4][R4.64], R9 ;  /* 0x0000000904007986 */ /* 0x0001e4000c101504 */
.L_x_829:
[----:B------:R-:W-:Y:S05]  /*1820*/  BSYNC B0 ;  /* 0x0000000000007941 */ /* 0x000fea0003800000 */
.L_x_828:
[----:B------:R-:W-:Y:S01]  /*1830*/  ISETP.GE.AND P0, PT, R3, UR6, PT ;  /* 0x0000000603007c0c */ /* 0x000fe2000bf06270 */
[----:B------:R-:W-:-:S12]  /*1840*/  BSSY B0, `(.L_x_831) ;  /* 0x00002f4000007945 */ /* 0x000fd80003800000 */
[----:B------:R-:W-:Y:S05]  /*1850*/  @P0 BRA `(.L_x_832) ;  /* 0x0000002c00c80947 */ /* 0x000fea0003800000 */
[----:B0-----:R-:W0:Y:S01]  /*1860*/  LDC R4, c[0x0][0x218] ;  /* 0x00008600ff047b82 */ /* 0x001e220000000800 */
[----:B------:R-:W-:Y:S01]  /*1870*/  HFMA2.MMA R2, -RZ, RZ, 0, 0 ;  /* 0x00000000ff027435 */ /* 0x000fe200000001ff */
[----:B------:R-:W-:Y:S01]  /*1880*/  MOV R0, RZ ;  /* 0x000000ff00007202 */ /* 0x000fe20000000f00 */
[----:B------:R-:W-:Y:S01]  /*1890*/  HFMA2.MMA R5, -RZ, RZ, 0, 0 ;  /* 0x00000000ff057435 */ /* 0x000fe200000001ff */
[----:B0-----:R-:W-:-:S13]  /*18a0*/  ISETP.NE.AND P0, PT, R4, RZ, PT ;  /* 0x000000ff0400720c */ /* 0x001fda0003f05270 */
[----:B------:R-:W-:Y:S05]  /*18b0*/  @!P0 BRA `(.L_x_833) ;  /* 0x00000014006c8947 */ /* 0x000fea0003800000 */
        /* <DEDUP_REMOVED lines=347> */
.L_x_833:
        /* <DEDUP_REMOVED lines=21> */
[----:B------:R-:W-:Y:S02]  /*2fc0*/  IADD3.X R5, RZ, UR9, RZ, P0, !PT ;  /* 0x00000009ff057c10 */ /* 0x000fe400087fe4ff */
[----:B------:R-:W-:-:S03]  /*2fd0*/  ISETP.GE.AND P0, PT, R3, UR6, PT ;  /* 0x0000000603007c0c */ /* 0x000fc6000bf06270 */
[----:B------:R1:W-:Y:S10]  /*2fe0*/  STG.E.U16 desc[UR4][R4.64], R9 ;  /* 0x0000000904007986 */ /* 0x0003f4000c101504 */
[----:B------:R-:W-:Y:S05]  /*2ff0*/  @P0 BRA `(.L_x_832) ;  /* 0x0000001400e00947 */ /* 0x000fea0003800000 */
[----:B-1----:R-:W0:Y:S01]  /*3000*/  LDC R4, c[0x0][0x218] ;  /* 0x00008600ff047b82 */ /* 0x002e220000000800 */
        /* <DEDUP_REMOVED lines=352> */
.L_x_834:
        /* <DEDUP_REMOVED lines=23> */
.L_x_832:
[----:B------:R-:W-:Y:S05]  /*4780*/  BSYNC B0 ;  /* 0x0000000000007941 */ /* 0x000fea0003800000 */
.L_x_831:
[----:B------:R-:W-:-:S13]  /*4790*/  ISETP.GE.AND P0, PT, R3, UR6, PT ;  /* 0x0000000603007c0c */ /* 0x000fda000bf06270 */
[----:B------:R-:W-:Y:S05]  /*47a0*/  @P0 EXIT ;  /* 0x000000000000094d */ /* 0x000fea0003800000 */
[----:B012---:R-:W0:Y:S01]  /*47b0*/  LDC R4, c[0x0][0x218] ;  /* 0x00008600ff047b82 */ /* 0x007e220000000800 */
        /* <DEDUP_REMOVED lines=9> */
[----:B------:R-:W-:Y:S01]  /*4850*/  IMAD.HI.U32 R6, R3, UR6, R2 ;  /* 0x0000000603067c27 */ /* 0x000fe2000f8e0002 */
[----:B------:R-:W-:-:S04]  /*4860*/  ULDC UR6, c[0x0][0x21c] ;  /* 0x0000870000067ab9 */ /* 0x000fc80000000800 */
[----:B------:R-:W-:-:S04]  /*4870*/  SHF.R.U32.HI R7, RZ, UR7, R6 ;  /* 0x00000007ff077c19 */ /* 0x000fc80008011606 */
[----:B------:R-:W-:-:S05]  /*4880*/  IADD3 R2, -R7, RZ, RZ ;  /* 0x000000ff07027210 */ /* 0x000fca0007ffe1ff */
[----:B------:R-:W-:Y:S01]  /*4890*/  IMAD R2, R2, UR6, R3 ;  /* 0x0000000602027c24 */ /* 0x000fe2000f8e0203 */
[----:B------:R-:W-:-:S03]  /*48a0*/  ULDC.64 UR6, c[0x0][0x348] ;  /* 0x0000d20000067ab9 */ /* 0x000fc60000000a00 */
        /* <DEDUP_REMOVED lines=22> */
[----:B------:R-:W-:Y:S01]  /*4a10*/  IMAD.HI.U32 R6, R9, UR6, R8 ;  /* 0x0000000609067c27 */ /* 0x000fe2000f8e0008 */
[----:B------:R-:W-:-:S04]  /*4a20*/  ULDC UR6, c[0x0][0x234] ;  /* 0x00008d0000067ab9 */ /* 0x000fc80000000800 */
[----:B------:R-:W-:-:S04]  /*4a30*/  SHF.R.U32.HI R7, RZ, UR7, R6 ;  /* 0x00000007ff077c19 */ /* 0x000fc80008011606 */
        /* <DEDUP_REMOVED lines=312> */
.L_x_835:
        /* <DEDUP_REMOVED lines=9> */
[----:B--2---:R-:W-:-:S05]  /*5e50*/  SHF.L.U32 R0, R6, 0x10, RZ ;  /* 0x0000001006007819 */ /* 0x004fca00000006ff */
[----:B------:R-:W-:Y:S01]  /*5e60*/  FMUL.FTZ R0, R0, R0 ;  /* 0x0000000000007220 */ /* 0x000fe20000410000 */
[----:B---3--:R-:W-:-:S05]  /*5e70*/  SHF.L.U32 R6, R2, 0x10, RZ ;  /* 0x0000001002067819 */ /* 0x008fca00000006ff */
[----:B------:R-:W0:Y:S01]  /*5e80*/  F2F.BF16.F32 R0, R0 ;  /* 0x0000000000007304 */ /* 0x000e220000202000 */
[----:B------:R-:W-:-:S04]  /*5e90*/  IADD3 R2, P0, R5, UR6, RZ ;  /* 0x0000000605027c10 */ /* 0x000fc8000ff1e0ff */
[----:B------:R-:W-:Y:S02]  /*5ea0*/  IADD3.X R3, RZ, UR7, RZ, P0, !PT ;  /* 0x00000007ff037c10 */ /* 0x000fe400087fe4ff */
[----:B0-----:R-:W-:-:S05]  /*5eb0*/  SHF.L.U32 R4, R0, 0x10, RZ ;  /* 0x0000001000047819 */ /* 0x001fca00000006ff */
[----:B------:R-:W-:-:S06]  /*5ec0*/  FADD.FTZ R4, -R4, 1 ;  /* 0x3f80000004047421 */ /* 0x000fcc0000010100 */
[----:B------:R-:W0:Y:S02]  /*5ed0*/  F2F.BF16.F32 R4, R4 ;  /* 0x0000000400047304 */ /* 0x000e240000202000 */
[----:B0-----:R-:W-:-:S05]  /*5ee0*/  SHF.L.U32 R7, R4, 0x10, RZ ;  /* 0x0000001004077819 */ /* 0x001fca00000006ff */
[----:B------:R-:W-:-:S05]  /*5ef0*/  FMUL.FTZ R6, R6, R7 ;  /* 0x0000000706067220 */ /* 0x000fca0000410000 */
[----:B------:R-:W-:-:S05]  /*5f00*/  F2FP.BF16.F32.PACK_AB R6, RZ, R6 ;  /* 0x00000006ff06723e */ /* 0x000fca00000010ff */
[----:B------:R-:W-:Y:S01]  /*5f10*/  STG.E.U16 desc[UR4][R2.64], R6 ;  /* 0x0000000602007986 */ /* 0x000fe2000c101504 */
[----:B------:R-:W-:Y:S05]  /*5f20*/  EXIT ;  /* 0x000000000000794d */ /* 0x000fea0003800000 */
.L_x_836:
        /* <DEDUP_REMOVED lines=13> */
.L_x_14588:


//--------------------- .text._ZN2at6native27unrolled_elementwise_kernelIZZZNS0_25tanh_backward_kernel_cudaERNS_18TensorIteratorBaseEENKUlvE0_clEvENKUlvE2_clEvEUlN3c108BFloat16ES7_E_St5arrayIPcLm3EELi4E23TrivialOffsetCalculatorILi2EjESC_ILi1EjENS0_6memory15LoadWithoutCastENSF_16StoreWithoutCastEEEviT_T0_T2_T3_T4_T5_ --------------------------
	.section	.text._ZN2at6native27unrolled_elementwise_kernelIZZZNS0_25tanh_backward_kernel_cudaERNS_18TensorIteratorBaseEENKUlvE0_clEvENKUlvE2_clEvEUlN3c108BFloat16ES7_E_St5arrayIPcLm3EELi4E23TrivialOffsetCalculatorILi2EjESC_ILi1EjENS0_6memory15LoadWithoutCastENSF_16StoreWithoutCastEEEviT_T0_T2_T3_T4_T5_,"ax",@progbits
	.align	128
        .global         _ZN2at6native27unrolled_elementwise_kernelIZZZNS0_25tanh_backward_kernel_cudaERNS_18TensorIteratorBaseEENKUlvE0_clEvENKUlvE2_clEvEUlN3c108BFloat16ES7_E_St5arrayIPcLm3EELi4E23TrivialOffsetCalculatorILi2EjESC_ILi1EjENS0_6memory15LoadWithoutCastENSF_16StoreWithoutCastEEEviT_T0_T2_T3_T4_T5_
        .type           _ZN2at6native27unrolled_elementwise_kernelIZZZNS0_25tanh_backward_kernel_cudaERNS_18TensorIteratorBaseEENKUlvE0_clEvENKUlvE2_clEvEUlN3c108BFloat16ES7_E_St5arrayIPcLm3EELi4E23TrivialOffsetCalculatorILi2EjESC_ILi1EjENS0_6memory15LoadWithoutCastENSF_16StoreWithoutCastEEEviT_T0_T2_T3_T4_T5_,@function
        .size           _ZN2at6native27unrolled_elementwise_kernelIZZZNS0_25tanh_backward_kernel_cudaERNS_18TensorIteratorBaseEENKUlvE0_clEvENKUlvE2_clEvEUlN3c108BFloat16ES7_E_St5arrayIPcLm3EELi4E23TrivialOffsetCalculatorILi2EjESC_ILi1EjENS0_6memory15LoadWithoutCastENSF_16StoreWithoutCastEEEviT_T0_T2_T3_T4_T5_,(.L_x_14589 - _ZN2at6native27unrolled_elementwise_kernelIZZZNS0_25tanh_backward_kernel_cudaERNS_18TensorIteratorBaseEENKUlvE0_clEvENKUlvE2_clEvEUlN3c108BFloat16ES7_E_St5arrayIPcLm3EELi4E23TrivialOffsetCalculatorILi2EjESC_ILi1EjENS0_6memory15LoadWithoutCastENSF_16StoreWithoutCastEEEviT_T0_T2_T3_T4_T5_)
        .other          _ZN2at6native27unrolled_elementwise_kernelIZZZNS0_25tanh_backward_kernel_cudaERNS_18TensorIteratorBaseEENKUlvE0_clEvENKUlvE2_clEvEUlN3c108BFloat16ES7_E_St5arrayIPcLm3EELi4E23TrivialOffsetCalculatorILi2EjESC_ILi1EjENS0_6memory15LoadWithoutCastENSF_16StoreWithoutCastEEEviT_T0_T2_T3_T4_T5_,@"STO_CUDA_ENTRY STV_DEFAULT"
_ZN2at6native27unrolled_elementwise_kernelIZZZNS0_25tanh_backward_kernel_cudaERNS_18TensorIteratorBaseEENKUlvE0_clEvENKUlvE2_clEvEUlN3c108BFloat16ES7_E_St5arrayIPcLm3EELi4E23TrivialOffsetCalculatorILi2EjESC_ILi1EjENS0_6memory15LoadWithoutCastENSF_16StoreWithoutCastEEEviT_T0_T2_T3_T4_T5_:
.text._ZN2at6native27unrolled_elementwise_kernelIZZZNS0_25tanh_backward_kernel_cudaERNS_18TensorIteratorBaseEENKUlvE0_clEvENKUlvE2_clEvEUlN3c108BFloat16ES7_E_St5arrayIPcLm3EELi4E23TrivialOffsetCalculatorILi2EjESC_ILi1EjENS0_6memory15LoadWithoutCastENSF_16StoreWithoutCastEEEviT_T0_T2_T3_T4_T5_:
[----:B------:R-:W-:Y:S01]  /*0000*/  LDC R1, c[0x0][0x28] ;  /* 0x00000a00ff017b82 */ /* 0x000fe20000000800 */
[----:B------:R-:W0:Y:S07]  /*0010*/  S2R R0, SR_CTAID.X ;  /* 0x0000000000007919 */ /* 0x000e2e0000002500 */
[----:B------:R-:W0:Y:S01]  /*0020*/  LDC R3, c[0x0][0x210] ;  /* 0x00008400ff037b82 */ /* 0x000e220000000800 */
[----:B------:R-:W-:Y:S01]  /*0030*/  PRMT R13, RZ, 0x7610, R13 ;  /* 0x00007610ff0d7816 */ /* 0x000fe2000000000d */
[----:B------:R-:W-:Y:S01]  /*0040*/  ULDC.64 UR4, c[0x0][0x208] ;  /* 0x0000820000047ab9 */ /* 0x000fe20000000a00 */
[----:B------:R-:W1:Y:S01]  /*0050*/  S2R R15, SR_TID.X ;  /* 0x00000000000f7919 */ /* 0x000e620000002100 */
[----:B0-----:R-:W-:Y:S01]  /*0060*/  IMAD R12, R0, -0x200, R3 ;  /* 0xfffffe00000c7824 */ /* 0x001fe200078e0203 */
[----:B-1----:R-:W-:-:S04]  /*0070*/  MOV R17, R15 ;  /* 0x0000000f00117202 */ /* 0x002fc80000000f00 */
[----:B------:R-:W-:-:S13]  /*0080*/  ISETP.GE.AND P0, PT, R15, R12, PT ;  /* 0x0000000c0f00720c */ /* 0x000fda0003f06270 */
[----:B------:R-:W-:Y:S01]  /*0090*/  @!P0 IMAD R14, R0, 0x200, R17 ;  /* 0x00000200000e8824 */ /* 0x000fe200078e0211 */
[----:B------:R-:W-:Y:S01]  /*00a0*/  @!P0 IADD3 R17, R17, 0x80, RZ ;  /* 0x0000008011118810 */ /* 0x000fe20007ffe0ff */
[----:B------:R-:W0:Y:S03]  /*00b0*/  @!P0 LDC.64 R24, c[0x0][0x228] ;  /* 0x00008a00ff188b82 */ /* 0x000e260000000a00 */
[----:B------:R-:W-:-:S13]  /*00c0*/  ISETP.GE.AND P1, PT, R17, R12, PT ;  /* 0x0000000c1100720c */ /* 0x000fda0003f26270 */
[----:B------:R-:W1:Y:S01]  /*00d0*/  @!P1 LDC.64 R22, c[0x0][0x220] ;  /* 0x00008800ff169b82 */ /* 0x000e620000000a00 */
[----:B------:R-:W-:Y:S01]  /*00e0*/  @!P1 IMAD R19, R0, 0x200, R17 ;  /* 0x0000020000139824 */ /* 0x000fe200078e0211 */
[----:B------:R-:W-:-:S04]  /*00f0*/  @!P1 IADD3 R17, R17, 0x80, RZ ;  /* 0x0000008011119810 */ /* 0x000fc80007ffe0ff */
[C---:B------:R-:W-:Y:S01]  /*0100*/  ISETP.GE.AND P3, PT, R17.reuse, R12, PT ;  /* 0x0000000c1100720c */ /* 0x040fe20003f66270 */
[----:B0-----:R-:W-:Y:S01]  /*0110*/  @!P0 IMAD.WIDE.U32 R24, R14, 0x2, R24 ;  /* 0x000000020e188825 */ /* 0x001fe200078e0018 */
[----:B------:R-:W0:Y:S11]  /*0120*/  @!P1 LDC.64 R2, c[0x0][0x228] ;  /* 0x00008a00ff029b82 */ /* 0x000e360000000a00 */
[----:B------:R-:W2:Y:S01]  /*0130*/  @!P3 LDC.64 R4, c[0x0][0x220] ;  /* 0x00008800ff04bb82 */ /* 0x000ea20000000a00 */
[----:B------:R-:W-:Y:S01]  /*0140*/  @!P3 IMAD R21, R0, 0x200, R17 ;  /* 0x000002000015b824 */ /* 0x000fe200078e0211 */
[----:B------:R-:W-:Y:S01]  /*0150*/  @!P3 IADD3 R17, R17, 0x80, RZ ;  /* 0x000000801111b810 */ /* 0x000fe20007ffe0ff */
[----:B-1----:R-:W-:-:S03]  /*0160*/  @!P1 IMAD.WIDE.U32 R22, R19, 0x2, R22 ;  /* 0x0000000213169825 */ /* 0x002fc600078e0016 */
[----:B------:R-:W-:Y:S02]  /*0170*/  ISETP.GE.AND P2, PT, R17, R12, PT ;  /* 0x0000000c1100720c */ /* 0x000fe40003f46270 */
[----:B------:R-:W1:Y:S01]  /*0180*/  @!P3 LDC.64 R6, c[0x0][0x228] ;  /* 0x00008a00ff06bb82 */ /* 0x000e620000000a00 */
[----:B------:R3:W5:Y:S01]  /*0190*/  @!P1 LDG.E.U16 R13, desc[UR4][R22.64] ;  /* 0x00000004160d9981 */ /* 0x000762000c1e1500 */
[----:B------:R-:W-:-:S09]  /*01a0*/  PRMT R20, RZ, 0x7610, R20 ;  /* 0x00007610ff147816 */ /* 0x000fd20000000014 */
[----:B------:R-:W4:Y:S01]  /*01b0*/  @!P2 LDC.64 R10, c[0x0][0x228] ;  /* 0x00008a00ff0aab82 */ /* 0x000f220000000a00 */
[----:B0-----:R-:W-:-:S04]  /*01c0*/  @!P1 IMAD.WIDE.U32 R2, R19, 0x2, R2 ;  /* 0x0000000213029825 */ /* 0x001fc800078e0002 */
[C---:B--2---:R-:W-:Y:S01]  /*01d0*/  @!P3 IMAD.WIDE.U32 R4, R21.reuse, 0x2, R4 ;  /* 0x000000021504b825 */ /* 0x044fe200078e0004 */
[----:B------:R0:W5:Y:S02]  /*01e0*/  @!P1 LDG.E.U16 R20, desc[UR4][R2.64] ;  /* 0x0000000402149981 */ /* 0x000164000c1e1500 */
[----:B---3--:R-:W2:Y:S01]  /*01f0*/  @!P0 LDC.64 R22, c[0x0][0x220] ;  /* 0x00008800ff168b82 */ /* 0x008ea20000000a00 */
[----:B------:R-:W-:Y:S02]  /*0200*/  @!P2 IMAD R17, R0, 0x200, R17 ;  /* 0x000002000011a824 */ /* 0x000fe400078e0211 */
[----:B-1----:R-:W-:Y:S01]  /*0210*/  @!P3 IMAD.WIDE.U32 R6, R21, 0x2, R6 ;  /* 0x000000021506b825 */ /* 0x002fe200078e0006 */
[----:B------:R-:W-:-:S04]  /*0220*/  PRMT R21, RZ, 0x7610, R21 ;  /* 0x00007610ff157816 */ /* 0x000fc80000000015 */
[----:B------:R-:W1:Y:S02]  /*0230*/  @!P2 LDC.64 R8, c[0x0][0x220] ;  /* 0x00008800ff08ab82 */ /* 0x000e640000000a00 */
[----:B------:R-:W5:Y:S01]  /*0240*/  @!P0 LDG.E.U16 R21, desc[UR4][R24.64] ;  /* 0x0000000418158981 */ /* 0x000f62000c1e1500 */
[----:B------:R-:W-:-:S05]  /*0250*/  PRMT R19, RZ, 0x7610, R19 ;  /* 0x00007610ff137816 */ /* 0x000fca0000000013 */
[----:B0-----:R-:W0:Y:S01]  /*0260*/  @!P0 LDC.64 R2, c[0x0][0x218] ;  /* 0x00008600ff028b82 */ /* 0x001e220000000a00 */
[----:B--2---:R-:W-:Y:S01]  /*0270*/  @!P0 IMAD.WIDE.U32 R22, R14, 0x2, R22 ;  /* 0x000000020e168825 */ /* 0x004fe200078e0016 */
[----:B------:R-:W-:Y:S01]  /*0280*/  PRMT R14, RZ, 0x7610, R14 ;  /* 0x00007610ff0e7816 */ /* 0x000fe2000000000e */
[----:B------:R2:W5:Y:S05]  /*0290*/  @!P3 LDG.E.U16 R19, desc[UR4][R4.64] ;  /* 0x000000040413b981 */ /* 0x00056a000c1e1500 */
[----:B------:R-:W5:Y:S01]  /*02a0*/  @!P0 LDG.E.U16 R14, desc[UR4][R22.64] ;  /* 0x00000004160e8981 */ /* 0x000f62000c1e1500 */
[----:B------:R-:W-:Y:S01]  /*02b0*/  PRMT R18, RZ, 0x7610, R18 ;  /* 0x00007610ff127816 */ /* 0x000fe20000000012 */
[----:B----4-:R-:W-:Y:S01]  /*02c0*/  @!P2 IMAD.WIDE.U32 R10, R17, 0x2, R10 ;  /* 0x00000002110aa825 */ /* 0x010fe200078e000a */
[----:B------:R-:W-:-:S02]  /*02d0*/  PRMT R16, RZ, 0x7610, R16 ;  /* 0x00007610ff107816 */ /* 0x000fc40000000010 */
[----:B--2---:R-:W-:Y:S01]  /*02e0*/  MOV R5, R15 ;  /* 0x0000000f00057202 */ /* 0x004fe20000000f00 */
[----:B-1----:R-:W-:Y:S01]  /*02f0*/  @!P2 IMAD.WIDE.U32 R8, R17, 0x2, R8 ;  /* 0x000000021108a825 */ /* 0x002fe200078e0008 */
[----:B------:R-:W-:Y:S01]  /*0300*/  PRMT R17, RZ, 0x7610, R17 ;  /* 0x00007610ff117816 */ /* 0x000fe20000000011 */
[----:B------:R1:W5:Y:S04]  /*0310*/  @!P3 LDG.E.U16 R18, desc[UR4][R6.64] ;  /* 0x000000040612b981 */ /* 0x000368000c1e1500 */
[----:B------:R2:W5:Y:S01]  /*0320*/  @!P2 LDG.E.U16 R16, desc[UR4][R10.64] ;  /* 0x000000040a10a981 */ /* 0x000562000c1e1500 */
[----:B------:R-:W-:Y:S03]  /*0330*/  BSSY B0, `(.L_x_837) ;  /* 0x0000017000007945 */ /* 0x000fe60003800000 */
[----:B------:R3:W5:Y:S01]  /*0340*/  @!P2 LDG.E.U16 R17, desc[UR4][R8.64] ;  /* 0x000000040811a981 */ /* 0x000762000c1e1500 */
[C---:B-1----:R-:W-:Y:S01]  /*0350*/  IADD3 R7, R5.reuse, 0x100, RZ ;  /* 0x0000010005077810 */ /* 0x042fe20007ffe0ff */
[----:B--2---:R-:W-:-:S03]  /*0360*/  VIADD R11, R5, 0x80 ;  /* 0x00000080050b7836 */ /* 0x004fc60000000000 */
[-C--:B------:R-:W-:Y:S01]  /*0370*/  ISETP.GE.AND P2, PT, R7, R12.reuse, PT ;  /* 0x0000000c0700720c */ /* 0x080fe20003f46270 */
[----:B------:R-:W-:Y:S02]  /*0380*/  @!P0 IMAD R7, R0, 0x200, R15 ;  /* 0x0000020000078824 */ /* 0x000fe400078e020f */
[----:B---3--:R-:W-:Y:S01]  /*0390*/  VIADD R9, R5, 0x180 ;  /* 0x0000018005097836 */ /* 0x008fe20000000000 */
[----:B------:R-:W-:Y:S01]  /*03a0*/  @!P0 MOV R5, R11 ;  /* 0x0000000b00058202 */ /* 0x000fe20000000f00 */
[----:B0-----:R-:W-:Y:S01]  /*03b0*/  @!P0 IMAD.WIDE.U32 R2, R7, 0x2, R2 ;  /* 0x0000000207028825 */ /* 0x001fe200078e0002 */
[-C--:B------:R-:W-:Y:S02]  /*03c0*/  ISETP.GE.AND P1, PT, R11, R12.reuse, PT ;  /* 0x0000000c0b00720c */ /* 0x080fe40003f26270 */
[-C--:B------:R-:W-:Y:S02]  /*03d0*/  ISETP.GE.AND P3, PT, R9, R12.reuse, PT ;  /* 0x0000000c0900720c */ /* 0x080fe40003f66270 */
[----:B------:R-:W-:Y:S01]  /*03e0*/  ISETP.GE.AND P4, PT, R5, R12, PT ;  /* 0x0000000c0500720c */ /* 0x000fe20003f86270 */
[----:B------:R-:W-:-:S12]  /*03f0*/  @P0 BRA `(.L_x_838) ;  /* 0x0000000000280947 */ /* 0x000fd80003800000 */
[----:B-----5:R-:W-:Y:S02]  /*0400*/  SHF.L.U32 R21, R21, 0x10, RZ ;  /* 0x0000001015157819 */ /* 0x020fe400000006ff */
[----:B------:R-:W-:-:S03]  /*0410*/  SHF.L.U32 R14, R14, 0x10, RZ ;  /* 0x000000100e0e7819 */ /* 0x000fc600000006ff */
[----:B------:R-:W-:-:S06]  /*0420*/  FMUL.FTZ R21, R21, R21 ;  /* 0x0000001515157220 */ /* 0x000fcc0000410000 */
[----:B------:R-:W0:Y:S02]  /*0430*/  F2F.BF16.F32 R21, R21 ;  /* 0x0000001500157304 */ /* 0x000e240000202000 */
[----:B0-----:R-:W-:-:S04]  /*0440*/  IMAD.U32 R4, R21, 0x10000, RZ ;  /* 0x0001000015047824 */ /* 0x001fc800078e00ff */
[----:B------:R-:W-:-:S06]  /*0450*/  FADD.FTZ R6, -R4, 1 ;  /* 0x3f80000004067421 */ /* 0x000fcc0000010100 */
[----:B------:R-:W0:Y:S02]  /*0460*/  F2F.BF16.F32 R6, R6 ;  /* 0x0000000600067304 */ /* 0x000e240000202000 */
[----:B0-----:R-:W-:-:S04]  /*0470*/  IMAD.U32 R7, R6, 0x10000, RZ ;  /* 0x0001000006077824 */ /* 0x001fc800078e00ff */
[----:B------:R-:W-:-:S05]  /*0480*/  FMUL.FTZ R4, R14, R7 ;  /* 0x000000070e047220 */ /* 0x000fca0000410000 */
[----:B------:R-:W-:-:S07]  /*0490*/  F2FP.BF16.F32.PACK_AB R4, RZ, R4 ;  /* 0x00000004ff04723e */ /* 0x000fce00000010ff */
.L_x_838:
[----:B------:R-:W-:Y:S05]  /*04a0*/  BSYNC B0 ;  /* 0x0000000000007941 */ /* 0x000fea0003800000 */
.L_x_837:
[----:B------:R-:W-:Y:S04]  /*04b0*/  BSSY B0, `(.L_x_839) ;  /* 0x000000c000007945 */ /* 0x000fe80003800000 */
[----:B------:R-:W-:Y:S05]  /*04c0*/  @P1 BRA `(.L_x_840) ;  /* 0x0000000000281947 */ /* 0x000fea0003800000 */
        /* <DEDUP_REMOVED lines=10> */
.L_x_840:
[----:B------:R-:W-:Y:S05]  /*0570*/  BSYNC B0 ;  /* 0x0000000000007941 */ /* 0x000fea0003800000 */
.L_x_839:
        /* <DEDUP_REMOVED lines=12> */
.L_x_842:
[----:B------:R-:W-:Y:S05]  /*0640*/  BSYNC B0 ;  /* 0x0000000000007941 */ /* 0x000fea0003800000 */
.L_x_841:
        /* <DEDUP_REMOVED lines=12> */
.L_x_844:
[----:B------:R-:W-:Y:S05]  /*0710*/  BSYNC B0 ;  /* 0x0000000000007941 */ /* 0x000fea0003800000 */
.L_x_843:
[----:B------:R0:W-:Y:S01]  /*0720*/  @!P0 STG.E.U16 desc[UR4][R2.64], R4 ;  /* 0x0000000402008986 */ /* 0x0001e2000c101504 */
[----:B------:R-:W-:Y:S04]  /*0730*/  BSSY B0, `(.L_x_845) ;  /* 0x000000c000007945 */ /* 0x000fe80003800000 */
[----:B------:R-:W-:Y:S05]  /*0740*/  @P4 BRA `(.L_x_846) ;  /* 0x0000000000284947 */ /* 0x000fea0003800000 */
[----:B------:R-:W1:Y:S01]  /*0750*/  LDC.64 R8, c[0x0][0x218] ;  /* 0x00008600ff087b82 */ /* 0x000e620000000a00 */
[----:B0-----:R-:W-:Y:S02]  /*0760*/  LEA R3, R0, R5, 0x9 ;  /* 0x0000000500037211 */ /* 0x001fe400078e48ff */
[----:B------:R-:W-:-:S04]  /*0770*/  IADD3 R5, R5, 0x80, RZ ;  /* 0x0000008005057810 */ /* 0x000fc80007ffe0ff */
[----:B------:R-:W-:-:S13]  /*0780*/  ISETP.GE.AND P0, PT, R5, R12, PT ;  /* 0x0000000c0500720c */ /* 0x000fda0003f06270 */
[----:B------:R-:W-:Y:S01]  /*0790*/  @!P0 IMAD R11, R0, 0x200, R5 ;  /* 0x00000200000b8824 */ /* 0x000fe200078e0205 */
[----:B------:R-:W-:Y:S01]  /*07a0*/  @!P0 IADD3 R5, R5, 0x80, RZ ;  /* 0x0000008005058810 */ /* 0x000fe20007ffe0ff */
[----:B-1----:R-:W-:-:S04]  /*07b0*/  IMAD.WIDE.U32 R2, R3, 0x2, R8 ;  /* 0x0000000203027825 */ /* 0x002fc800078e0008 */
[----:B------:R-:W-:Y:S01]  /*07c0*/  @!P0 IMAD.WIDE.U32 R8, R11, 0x2, R8 ;  /* 0x000000020b088825 */ /* 0x000fe200078e0008 */
[----:B------:R1:W-:Y:S04]  /*07d0*/  STG.E.U16 desc[UR4][R2.64], R6 ;  /* 0x0000000602007986 */ /* 0x0003e8000c101504 */
[----:B------:R1:W-:Y:S02]  /*07e0*/  @!P0 STG.E.U16 desc[UR4][R8.64], R7 ;  /* 0x0000000708008986 */ /* 0x0003e4000c101504 */
.L_x_846:
[----:B------:R-:W-:Y:S05]  /*07f0*/  BSYNC B0 ;  /* 0x0000000000007941 */ /* 0x000fea0003800000 */
.L_x_845:
[----:B------:R-:W-:-:S13]  /*0800*/  ISETP.GE.AND P0, PT, R5, R12, PT ;  /* 0x0000000c0500720c */ /* 0x000fda0003f06270 */
[----:B------:R-:W-:Y:S05]  /*0810*/  @P0 EXIT ;  /* 0x000000000000094d */ /* 0x000fea0003800000 */
[----:B01----:R-:W0:Y:S01]  /*0820*/  LDC.64 R2, c[0x0][0x218] ;  /* 0x00008600ff027b82 */ /* 0x003e220000000a00 */
[----:B------:R-:W-:-:S05]  /*0830*/  LEA R5, R0, R5, 0x9 ;  /* 0x0000000500057211 */ /* 0x000fca00078e48ff */
[----:B0-----:R-:W-:-:S05]  /*0840*/  IMAD.WIDE.U32 R2, R5, 0x2, R2 ;  /* 0x0000000205027825 */ /* 0x001fca00078e0002 */
[----:B------:R-:W-:Y:S01]  /*0850*/  STG.E.U16 desc[UR4][R2.64], R10 ;  /* 0x0000000a02007986 */ /* 0x000fe2000c101504 */
[----:B------:R-:W-:Y:S05]  /*0860*/  EXIT ;  /* 0x000000000000794d */ /* 0x000fea0003800000 */
.L_x_847:
        /* <DEDUP_REMOVED lines=9> */
.L_x_14589:


//--------------------- .text._ZN2at6native29vectorized_elementwise_kernelILi2EZZZNS0_25tanh_backward_kernel_cudaERNS_18TensorIteratorBaseEENKUlvE0_clEvENKUlvE2_clEvEUlN3c108BFloat16ES7_E_St5arrayIPcLm3EEEEviT0_T1_ --------------------------
	.section	.text._ZN2at6native29vectorized_elementwise_kernelILi2EZZZNS0_25tanh_backward_kernel_cudaERNS_18TensorIteratorBaseEENKUlvE0_clEvENKUlvE2_clEvEUlN3c108BFloat16ES7_E_St5arrayIPcLm3EEEEviT0_T1_,"ax",@progbits
	.align	128
        .global         _ZN2at6native29vectorized_elementwise_kernelILi2EZZZNS0_25tanh_backward_kernel_cudaERNS_18TensorIteratorBaseEENKUlvE0_clEvENKUlvE2_clEvEUlN3c108BFloat16ES7_E_St5arrayIPcLm3EEEEviT0_T1_
        .type           _ZN2at6native29vectorized_elementwise_kernelILi2EZZZNS0_25tanh_backward_kernel_cudaERNS_18TensorIteratorBaseEENKUlvE0_clEvENKUlvE2_clEvEUlN3c108BFloat16ES7_E_St5arrayIPcLm3EEEEviT0_T1_,@function
        .size           _ZN2at6native29vectorized_elementwise_kernelILi2EZZZNS0_25tanh_backward_kernel_cudaERNS_18TensorIteratorBaseEENKUlvE0_clEvENKUlvE2_clEvEUlN3c108BFloat16ES7_E_St5arrayIPcLm3EEEEviT0_T1_,(.L_x_14590 - _ZN2at6native29vectorized_elementwise_kernelILi2EZZZNS0_25tanh_backward_kernel_cudaERNS_18TensorIteratorBaseEENKUlvE0_clEvENKUlvE2_clEvEUlN3c108BFloat16ES7_E_St5arrayIPcLm3EEEEviT0_T1_)
        .other          _ZN2at6native29vectorized_elementwise_kernelILi2EZZZNS0_25tanh_backward_kernel_cudaERNS_18TensorIteratorBaseEENKUlvE0_clEvENKUlvE2_clEvEUlN3c108BFloat16ES7_E_St5arrayIPcLm3EEEEviT0_T1_,@"STO_CUDA_ENTRY STV_DEFAULT"
_ZN2at6native29vectorized_elementwise_kernelILi2EZZZNS0_25tanh_backward_kernel_cudaERNS_18TensorIteratorBaseEENKUlvE0_clEvENKUlvE2_clEvEUlN3c108BFloat16ES7_E_St5arrayIPcLm3EEEEviT0_T1_:
.text._ZN2at6native29vectorized_elementwise_kernelILi2EZZZNS0_25tanh_backward_kernel_cudaERNS_18TensorIteratorBaseEENKUlvE0_clEvENKUlvE2_clEvEUlN3c108BFloat16ES7_E_St5arrayIPcLm3EEEEviT0_T1_:
[----:B------:R-:W-:Y:S01]  /*0000*/  LDC R1, c[0x0][0x28] ;  /* 0x00000a00ff017b82 */ /* 0x000fe20000000800 */
[----:B------:R-:W0:Y:S01]  /*0010*/  S2R R23, SR_CTAID.X ;  /* 0x0000000000177919 */ /* 0x000e220000002500 */
[----:B------:R-:W-:Y:S01]  /*0020*/  ULDC UR4, c[0x0][0x210] ;  /* 0x0000840000047ab9 */ /* 0x000fe20000000800 */
[----:B0-----:R-:W-:-:S04]  /*0030*/  SHF.L.U32 R23, R23, 0xa, RZ ;  /* 0x0000000a17177819 */ /* 0x001fc800000006ff */
[----:B------:R-:W-:Y:S01]  /*0040*/  IADD3 R24, -R23, UR4, RZ ;  /* 0x0000000417187c10 */ /* 0x000fe2000fffe1ff */
[----:B------:R-:W-:-:S03]  /*0050*/  ULDC.64 UR4, c[0x0][0x208] ;  /* 0x0000820000047ab9 */ /* 0x000fc60000000a00 */
[----:B------:R-:W-:-:S13]  /*0060*/  ISETP.GE.U32.AND P0, PT, R24, 0x400, PT ;  /* 0x000004001800780c */ /* 0x000fda0003f06070 */
[----:B------:R-:W-:Y:S05]  /*0070*/  @!P0 BRA `(.L_x_848) ;  /* 0x0000000400ac8947 */ /* 0x000fea0003800000 */
[----:B------:R-:W0:Y:S01]  /*0080*/  S2R R0, SR_TID.X ;  /* 0x0000000000007919 */ /* 0x000e220000002100 */
[----:B------:R-:W1:Y:S02]  /*0090*/  LDC.64 R2, c[0x0][0x228] ;  /* 0x00008a00ff027b82 */ /* 0x000e640000000a00 */
[----:B-1----:R-:W-:-:S04]  /*00a0*/  IMAD.WIDE R2, R23, 0x2, R2 ;  /* 0x0000000217027825 */ /* 0x002fc800078e0202 */
[----:B0-----:R-:W-:Y:S02]  /*00b0*/  IMAD.WIDE.U32 R10, R0, 0x4, R2 ;  /* 0x00000004000a7825 */ /* 0x001fe400078e0002 */
[----:B------:R-:W0:Y:S03]  /*00c0*/  LDC.64 R2, c[0x0][0x220] ;  /* 0x00008800ff027b82 */ /* 0x000e260000000a00 */
[----:B------:R-:W2:Y:S04]  /*00d0*/  LDG.E R17, desc[UR4][R10.64] ;  /* 0x000000040a117981 */ /* 0x000ea8000c1e1900 */
[----:B------:R-:W3:Y:S04]  /*00e0*/  LDG.E R9, desc[UR4][R10.64+0x200] ;  /* 0x000200040a097981 */ /* 0x000ee8000c1e1900 */
[----:B------:R-:W4:Y:S04]  /*00f0*/  LDG.E R12, desc[UR4][R10.64+0x600] ;  /* 0x000600040a0c7981 */ /* 0x000f28000c1e1900 */
[----:B------:R1:W5:Y:S01]  /*0100*/  LDG.E R8, desc[UR4][R10.64+0x400] ;  /* 0x000400040a087981 */ /* 0x000362000c1e1900 */
[----:B0-----:R-:W-:-:S04]  /*0110*/  IMAD.WIDE R2, R23, 0x2, R2 ;  /* 0x0000000217027825 */ /* 0x001fc800078e0202 */
[----:B------:R-:W-:-:S05]  /*0120*/  IMAD.WIDE.U32 R14, R0, 0x4, R2 ;  /* 0x00000004000e7825 */ /* 0x000fca00078e0002 */
[----:B------:R-:W5:Y:S04]  /*0130*/  LDG.E R7, desc[UR4][R14.64] ;  /* 0x000000040e077981 */ /* 0x000f68000c1e1900 */
[----:B------:R-:W5:Y:S04]  /*0140*/  LDG.E R6, desc[UR4][R14.64+0x200] ;  /* 0x000200040e067981 */ /* 0x000f68000c1e1900 */
[----:B------:R-:W5:Y:S04]  /*0150*/  LDG.E R5, desc[UR4][R14.64+0x400] ;  /* 0x000400040e057981 */ /* 0x000f68000c1e1900 */
[----:B------:R0:W5:Y:S01]  /*0160*/  LDG.E R4, desc[UR4][R14.64+0x600] ;  /* 0x000600040e047981 */ /* 0x000162000c1e1900 */
[----:B--2---:R-:W-:-:S04]  /*0170*/  IMAD.U32 R2, R17, 0x10000, RZ ;  /* 0x0001000011027824 */ /* 0x004fc800078e00ff */
[----:B------:R-:W-:Y:S01]  /*0180*/  FMUL.FTZ R13, R2, R2 ;  /* 0x00000002020d7220 */ /* 0x000fe20000410000 */
[----:B---3--:R-:W-:Y:S02]  /*0190*/  SHF.L.U32 R2, R9, 0x10, RZ ;  /* 0x0000001009027819 */ /* 0x008fe400000006ff */
[----:B----4-:R-:W-:-:S03]  /*01a0*/  SHF.L.U32 R16, R12, 0x10, RZ ;  /* 0x000000100c107819 */ /* 0x010fc600000006ff */
[----:B-1----:R-:W-:Y:S01]  /*01b0*/  FMUL.FTZ R11, R2, R2 ;  /* 0x00000002020b7220 */ /* 0x002fe20000410000 */
[----:B------:R-:W-:Y:S01]  /*01c0*/  PRMT R2, R17, 0x7632, R2 ;  /* 0x0000763211027816 */ /* 0x000fe20000000002 */
[----:B-----5:R-:W-:Y:S01]  /*01d0*/  IMAD.U32 R3, R8, 0x10000, RZ ;  /* 0x0001000008037824 */ /* 0x020fe200078e00ff */
[----:B------:R-:W-:Y:S01]  /*01e0*/  PRMT R9, R9, 0x7632, R9 ;  /* 0x0000763209097816 */ /* 0x000fe20000000009 */
[----:B------:R-:W-:Y:S01]  /*01f0*/  FMUL.FTZ R16, R16, R16 ;  /* 0x0000001010107220 */ /* 0x000fe20000410000 */
[----:B------:R1:W2:Y:S01]  /*0200*/  F2F.BF16.F32 R10, R13 ;  /* 0x0000000d000a7304 */ /* 0x0002a20000202000 */
[----:B------:R-:W-:Y:S01]  /*0210*/  FMUL.FTZ R3, R3, R3 ;  /* 0x0000000303037220 */ /* 0x000fe20000410000 */
[----:B0-----:R-:W-:Y:S01]  /*0220*/  IMAD.U32 R14, R2, 0x10000, RZ ;  /* 0x00010000020e7824 */ /* 0x001fe200078e00ff */
[----:B------:R-:W-:Y:S02]  /*0230*/  PRMT R8, R8, 0x7632, R8 ;  /* 0x0000763208087816 */ /* 0x000fe40000000008 */
[----:B------:R-:W-:-:S02]  /*0240*/  PRMT R12, R12, 0x7632, R12 ;  /* 0x000076320c0c7816 */ /* 0x000fc4000000000c */
[----:B-1----:R-:W-:Y:S01]  /*0250*/  SHF.L.U32 R13, R9, 0x10, RZ ;  /* 0x00000010090d7819 */ /* 0x002fe200000006ff */
[----:B------:R0:W1:Y:S01]  /*0260*/  F2F.BF16.F32 R2, R16 ;  /* 0x0000001000027304 */ /* 0x0000620000202000 */
[----:B------:R-:W-:-:S03]  /*0270*/  FMUL.FTZ R15, R14, R14 ;  /* 0x0000000e0e0f7220 */ /* 0x000fc60000410000 */
[----:B------:R-:W-:Y:S01]  /*0280*/  FMUL.FTZ R14, R13, R13 ;  /* 0x0000000d0d0e7220 */ /* 0x000fe20000410000 */
[----:B------:R-:W-:-:S03]  /*0290*/  SHF.L.U32 R12, R12, 0x10, RZ ;  /* 0x000000100c0c7819 */ /* 0x000fc600000006ff */
[----:B------:R-:W3:Y:S01]  /*02a0*/  F2F.BF16.F32 R3, R3 ;  /* 0x0000000300037304 */ /* 0x000ee20000202000 */
[----:B------:R-:W-:Y:S02]  /*02b0*/  IMAD.U32 R8, R8, 0x10000, RZ ;  /* 0x0001000008087824 */ /* 0x000fe400078e00ff */
[----:B0-----:R-:W-:-:S05]  /*02c0*/  FMUL.FTZ R16, R12, R12 ;  /* 0x0000000c0c107220 */ /* 0x001fca0000410000 */
[----:B------:R-:W0:Y:S01]  /*02d0*/  F2F.BF16.F32 R11, R11 ;  /* 0x0000000b000b7304 */ /* 0x000e220000202000 */
[----:B------:R-:W-:-:S07]  /*02e0*/  FMUL.FTZ R13, R8, R8 ;  /* 0x00000008080d7220 */ /* 0x000fce0000410000 */
[----:B------:R-:W4:Y:S01]  /*02f0*/  F2F.BF16.F32 R9, R15 ;  /* 0x0000000f00097304 */ /* 0x000f220000202000 */
[----:B--2---:R-:W-:Y:S01]  /*0300*/  IMAD.U32 R8, R10, 0x10000, RZ ;  /* 0x000100000a087824 */ /* 0x004fe200078e00ff */
[----:B-1----:R-:W-:-:S06]  /*0310*/  SHF.L.U32 R2, R2, 0x10, RZ ;  /* 0x0000001002027819 */ /* 0x002fcc00000006ff */
[----:B------:R-:W1:Y:S01]  /*0320*/  F2F.BF16.F32 R14, R14 ;  /* 0x0000000e000e7304 */ /* 0x000e620000202000 */
[----:B---3--:R-:W-:Y:S02]  /*0330*/  IMAD.U32 R3, R3, 0x10000, RZ ;  /* 0x0001000003037824 */ /* 0x008fe400078e00ff */
[----:B------:R-:W-:-:S05]  /*0340*/  FADD.FTZ R18, -R2, 1 ;  /* 0x3f80000002127421 */ /* 0x000fca0000010100 */
[----:B------:R-:W2:Y:S01]  /*0350*/  F2F.BF16.F32 R10, R16 ;  /* 0x00000010000a7304 */ /* 0x000ea20000202000 */
[----:B0-----:R-:W-:Y:S01]  /*0360*/  SHF.L.U32 R12, R11, 0x10, RZ ;  /* 0x000000100b0c7819 */ /* 0x001fe200000006ff */
[----:B----4-:R-:W-:Y:S02]  /*0370*/  IMAD.U32 R2, R9, 0x10000, RZ ;  /* 0x0001000009027824 */ /* 0x010fe400078e00ff */
[----:B------:R-:W-:-:S04]  /*0380*/  FADD.FTZ R11, -R8, 1 ;  /* 0x3f800000080b7421 */ /* 0x000fc80000010100 */
[----:B------:R-:W0:Y:S01]  /*0390*/  F2F.BF16.F32 R13, R13 ;  /* 0x0000000d000d7304 */ /* 0x000e220000202000 */
[----:B------:R-:W-:Y:S01]  /*03a0*/  FADD.FTZ R8, -R3, 1 ;  /* 0x3f80000003087421 */ /* 0x000fe20000010100 */
[----:B-1----:R-:W-:Y:S01]  /*03b0*/  SHF.L.U32 R3, R14, 0x10, RZ ;  /* 0x000000100e037819 */ /* 0x002fe200000006ff */
[----:B------:R-:W-:Y:S01]  /*03c0*/  FADD.FTZ R14, -R2, 1 ;  /* 0x3f800000020e7421 */ /* 0x000fe20000010100 */
[----:B--2---:R-:W-:-:S05]  /*03d0*/  IMAD.U32 R10, R10, 0x10000, RZ ;  /* 0x000100000a0a7824 */ /* 0x004fca00078e00ff */
[----:B------:R-:W1:Y:S01]  /*03e0*/  F2F.BF16.F32 R14, R14 ;  /* 0x0000000e000e7304 */ /* 0x000e620000202000 */
[----:B------:R-:W-:Y:S01]  /*03f0*/  FADD.FTZ R12, -R12, 1 ;  /* 0x3f8000000c0c7421 */ /* 0x000fe20000010100 */
[----:B------:R-:W-:Y:S01]  /*0400*/  FADD.FTZ R19, -R3, 1 ;  /* 0x3f80000003137421 */ /* 0x000fe20000010100 */
[----:B------:R-:W-:Y:S01]  /*0410*/  FADD.FTZ R10, -R10, 1 ;  /* 0x3f8000000a0a7421 */ /* 0x000fe20000010100 */
[----:B------:R-:W2:Y:S01]  /*0420*/  LDC.64 R2, c[0x0][0x218] ;  /* 0x00008600ff027b82 */ /* 0x000ea20000000a00 */
[----:B0-----:R-:W-:-:S03]  /*0430*/  IMAD.U32 R16, R13, 0x10000, RZ ;  /* 0x000100000d107824 */ /* 0x001fc600078e00ff */
[----:B------:R-:W0:Y:S01]  /*0440*/  F2F.BF16.F32 R11, R11 ;  /* 0x0000000b000b7304 */ /* 0x000e220000202000 */
[----:B------:R-:W-:Y:S01]  /*0450*/  FADD.FTZ R20, -R16, 1 ;  /* 0x3f80000010147421 */ /* 0x000fe20000010100 */
[C---:B------:R-:W-:Y:S02]  /*0460*/  PRMT R15, R7.reuse, 0x7632, R15 ;  /* 0x00007632070f7816 */ /* 0x040fe4000000000f */
[----:B------:R-:W-:-:S04]  /*0470*/  SHF.L.U32 R17, R7, 0x10, RZ ;  /* 0x0000001007117819 */ /* 0x000fc800000006ff */
[----:B------:R-:W3:Y:S01]  /*0480*/  F2F.BF16.F32 R12, R12 ;  /* 0x0000000c000c7304 */ /* 0x000ee20000202000 */
[----:B------:R-:W-:-:S07]  /*0490*/  IMAD.U32 R15, R15, 0x10000, RZ ;  /* 0x000100000f0f7824 */ /* 0x000fce00078e00ff */
[----:B------:R-:W4:Y:S01]  /*04a0*/  F2F.BF16.F32 R13, R19 ;  /* 0x00000013000d7304 */ /* 0x000f220000202000 */
[----:B-1----:R-:W-:-:S07]  /*04b0*/  IMAD.U32 R14, R14, 0x10000, RZ ;  /* 0x000100000e0e7824 */ /* 0x002fce00078e00ff */
[----:B------:R-:W-:Y:S08]  /*04c0*/  F2F.BF16.F32 R7, R20 ;  /* 0x0000001400077304 */ /* 0x000ff00000202000 */
[----:B------:R-:W-:Y:S01]  /*04d0*/  F2F.BF16.F32 R10, R10 ;  /* 0x0000000a000a7304 */ /* 0x000fe20000202000 */
[----:B------:R-:W-:-:S07]  /*04e0*/  PRMT R16, R6, 0x7632, R16 ;  /* 0x0000763206107816 */ /* 0x000fce0000000010 */
[----:B------:R-:W1:Y:S08]  /*04f0*/  F2F.BF16.F32 R8, R8 ;  /* 0x0000000800087304 */ /* 0x000e700000202000 */
[----:B------:R5:W2:Y:S01]  /*0500*/  F2F.BF16.F32 R9, R18 ;  /* 0x0000001200097304 */ /* 0x000aa20000202000 */
[----:B------:R-:W-:Y:S02]  /*0510*/  SHF.L.U32 R16, R16, 0x10, RZ ;  /* 0x0000001010107819 */ /* 0x000fe400000006ff */
[----:B-----5:R-:W-:Y:S01]  /*0520*/  SHF.L.U32 R18, R6, 0x10, RZ ;  /* 0x0000001006127819 */ /* 0x020fe200000006ff */
[----:B0-----:R-:W-:-:S02]  /*0530*/  IMAD.U32 R6, R11, 0x10000, RZ ;  /* 0x000100000b067824 */ /* 0x001fc400078e00ff */
[----:B------:R-:W-:Y:S01]  /*0540*/  FMUL.FTZ R11, R15, R14 ;  /* 0x0000000e0f0b7220 */ /* 0x000fe20000410000 */
[C---:B------:R-:W-:Y:S02]  /*0550*/  PRMT R14, R5.reuse, 0x7632, R14 ;  /* 0x00007632050e7816 */ /* 0x040fe4000000000e */
[----:B------:R-:W-:Y:S01]  /*0560*/  PRMT R15, R4, 0x7632, R15 ;  /* 0x00007632040f7816 */ /* 0x000fe2000000000f */
[----:B------:R-:W-:Y:S01]  /*0570*/  IMAD.U32 R5, R5, 0x10000, RZ ;  /* 0x0001000005057824 */ /* 0x000fe200078e00ff */
[----:B---3--:R-:W-:Y:S01]  /*0580*/  SHF.L.U32 R19, R12, 0x10, RZ ;  /* 0x000000100c137819 */ /* 0x008fe200000006ff */
[----:B------:R-:W-:Y:S01]  /*0590*/  IMAD.U32 R14, R14, 0x10000, RZ ;  /* 0x000100000e0e7824 */ /* 0x000fe200078e00ff */
[----:B----4-:R-:W-:Y:S01]  /*05a0*/  SHF.L.U32 R13, R13, 0x10, RZ ;  /* 0x000000100d0d7819 */ /* 0x010fe200000006ff */
[----:B-1----:R-:W-:Y:S01]  /*05b0*/  IMAD.U32 R8, R8, 0x10000, RZ ;  /* 0x0001000008087824 */ /* 0x002fe200078e00ff */
[----:B------:R-:W-:Y:S01]  /*05c0*/  SHF.L.U32 R4, R4, 0x10, RZ ;  /* 0x0000001004047819 */ /* 0x000fe200000006ff */
[----:B--2---:R-:W-:Y:S01]  /*05d0*/  IMAD.U32 R9, R9, 0x10000, RZ ;  /* 0x0001000009097824 */ /* 0x004fe200078e00ff */
[----:B------:R-:W-:-:S02]  /*05e0*/  SHF.L.U32 R15, R15, 0x10, RZ ;  /* 0x000000100f0f7819 */ /* 0x000fc400000006ff */
[----:B------:R-:W-:Y:S02]  /*05f0*/  SHF.L.U32 R7, R7, 0x10, RZ ;  /* 0x0000001007077819 */ /* 0x000fe400000006ff */
[----:B------:R-:W-:Y:S01]  /*0600*/  SHF.L.U32 R10, R10, 0x10, RZ ;  /* 0x000000100a0a7819 */ /* 0x000fe200000006ff */
[----:B------:R-:W-:-:S04]  /*0610*/  IMAD.WIDE.U32 R2, R23, 0x2, R2 ;  /* 0x0000000217027825 */ /* 0x000fc800078e0002 */
[----:B------:R-:W-:Y:S01]  /*0620*/  FMUL.FTZ R6, R17, R6 ;  /* 0x0000000611067220 */ /* 0x000fe20000410000 */
[----:B------:R-:W-:Y:S01]  /*0630*/  FMUL.FTZ R12, R18, R19 ;  /* 0x00000013120c7220 */ /* 0x000fe20000410000 */
[----:B------:R-:W-:Y:S01]  /*0640*/  FMUL.FTZ R13, R16, R13 ;  /* 0x0000000d100d7220 */ /* 0x000fe20000410000 */
[----:B------:R-:W-:Y:S01]  /*0650*/  FMUL.FTZ R5, R5, R8 ;  /* 0x0000000805057220 */ /* 0x000fe20000410000 */
[----:B------:R-:W-:Y:S01]  /*0660*/  FMUL.FTZ R14, R14, R7 ;  /* 0x000000070e0e7220 */ /* 0x000fe20000410000 */
[----:B------:R-:W-:Y:S01]  /*0670*/  FMUL.FTZ R4, R4, R9 ;  /* 0x0000000904047220 */ /* 0x000fe20000410000 */
[----:B------:R-:W-:Y:S01]  /*0680*/  FMUL.FTZ R15, R15, R10 ;  /* 0x0000000a0f0f7220 */ /* 0x000fe20000410000 */
[----:B------:R-:W-:Y:S01]  /*0690*/  F2FP.BF16.F32.PACK_AB R11, R11, R6 ;  /* 0x000000060b0b723e */ /* 0x000fe200000010ff */
[----:B------:R-:W-:Y:S01]  /*06a0*/  IMAD.WIDE R2, R0, 0x4, R2 ;  /* 0x0000000400027825 */ /* 0x000fe200078e0202 */
[----:B------:R-:W-:Y:S02]  /*06b0*/  F2FP.BF16.F32.PACK_AB R13, R13, R12 ;  /* 0x0000000c0d0d723e */ /* 0x000fe400000010ff */
[----:B------:R-:W-:-:S02]  /*06c0*/  F2FP.BF16.F32.PACK_AB R5, R14, R5 ;  /* 0x000000050e05723e */ /* 0x000fc400000010ff */
[----:B------:R-:W-:Y:S01]  /*06d0*/  F2FP.BF16.F32.PACK_AB R15, R15, R4 ;  /* 0x000000040f0f723e */ /* 0x000fe200000010ff */
[----:B------:R-:W-:Y:S04]  /*06e0*/  STG.E desc[UR4][R2.64], R11 ;  /* 0x0000000b02007986 */ /* 0x000fe8000c101904 */
[----:B------:R-:W-:Y:S04]  /*06f0*/  STG.E desc[UR4][R2.64+0x200], R13 ;  /* 0x0002000d02007986 */ /* 0x000fe8000c101904 */
[----:B------:R-:W-:Y:S04]  /*0700*/  STG.E desc[UR4][R2.64+0x400], R5 ;  /* 0x0004000502007986 */ /* 0x000fe8000c101904 */
[----:B------:R-:W-:Y:S01]  /*0710*/  STG.E desc[UR4][R2.64+0x600], R15 ;  /* 0x0006000f02007986 */ /* 0x000fe2000c101904 */
[----:B------:R-:W-:Y:S05]  /*0720*/  EXIT ;  /* 0x000000000000794d */ /* 0x000fea0003800000 */
.L_x_848:
[----:B------:R-:W0:Y:S01]  /*0730*/  S2R R25, SR_TID.X ;  /* 0x0000000000197919 */ /* 0x000e220000002100 */
[----:B------:R-:W-:Y:S02]  /*0740*/  PRMT R22, RZ, 0x7610, R22 ;  /* 0x00007610ff167816 */ /* 0x000fe40000000016 */
[----:B------:R-:W-:Y:S02]  /*0750*/  PRMT R13, RZ, 0x7610, R13 ;  /* 0x00007610ff0d7816 */ /* 0x000fe4000000000d */
[----:B0-----:R-:W-:Y:S01]  /*0760*/  ISETP.GE.AND P0, PT, R25, R24, PT ;  /* 0x000000181900720c */ /* 0x001fe20003f06270 */
[----:B------:R-:W-:-:S12]  /*0770*/  IMAD.MOV.U32 R0, RZ, RZ, R25 ;  /* 0x000000ffff007224 */ /* 0x000fd800078e0019 */
[----:B------:R-:W-:Y:S01]  /*0780*/  @!P0 IADD3 R27, R23, R0, RZ ;  /* 0x00000000171b8210 */ /* 0x000fe20007ffe0ff */
[----:B------:R-:W-:-:S05]  /*0790*/  @!P0 VIADD R0, R0, 0x80 ;  /* 0x0000008000008836 */ /* 0x000fca0000000000 */
[----:B------:R-:W-:-:S13]  /*07a0*/  ISETP.GE.AND P1, PT, R0, R24, PT ;  /* 0x000000180000720c */ /* 0x000fda0003f26270 */
[----:B------:R-:W-:Y:S01]  /*07b0*/  @!P1 IADD3 R15, R23, R0, RZ ;  /* 0x00000000170f9210 */ /* 0x000fe20007ffe0ff */
[----:B------:R-:W-:Y:S01]  /*07c0*/  @!P1 VIADD R0, R0, 0x80 ;  /* 0x0000008000009836 */ /* 0x000fe20000000000 */
[----:B------:R-:W0:Y:S04]  /*07d0*/  @!P1 LDC.64 R2, c[0x0][0x220] ;  /* 0x00008800ff029b82 */ /* 0x000e280000000a00 */
[----:B------:R-:W-:-:S04]  /*07e0*/  ISETP.GE.AND P2, PT, R0, R24, PT ;  /* 0x000000180000720c */ /* 0x000fc80003f46270 */
[----:B------:R-:W1:Y:S09]  /*07f0*/  @!P1 LDC.64 R4, c[0x0][0x228] ;  /* 0x00008a00ff049b82 */ /* 0x000e720000000a00 */
[----:B------:R-:W-:Y:S01]  /*0800*/  @!P2 IADD3 R11, R23, R0, RZ ;  /* 0x00000000170ba210 */ /* 0x000fe20007ffe0ff */
[----:B------:R-:W-:Y:S01]  /*0810*/  @!P2 VIADD R0, R0, 0x80 ;  /* 0x000000800000a836 */ /* 0x000fe20000000000 */
[----:B------:R-:W2:Y:S04]  /*0820*/  @!P2 LDC.64 R28, c[0x0][0x220] ;  /* 0x00008800ff1cab82 */ /* 0x000ea80000000a00 */
[----:B------:R-:W-:Y:S01]  /*0830*/  ISETP.GE.AND P3, PT, R0, R24, PT ;  /* 0x000000180000720c */ /* 0x000fe20003f66270 */
[----:B0-----:R-:W-:-:S03]  /*0840*/  @!P1 IMAD.WIDE.U32 R2, R15, 0x2, R2 ;  /* 0x000000020f029825 */ /* 0x001fc600078e0002 */
[----:B------:R-:W0:Y:S02]  /*0850*/  @!P2 LDC.64 R16, c[0x0][0x228] ;  /* 0x00008a00ff10ab82 */ /* 0x000e240000000a00 */
[----:B------:R-:W5:Y:S01]  /*0860*/  @!P1 LDG.E.U16 R22, desc[UR4][R2.64] ;  /* 0x0000000402169981 */ /* 0x000f62000c1e1500 */
[----:B-1----:R-:W-:-:S06]  /*0870*/  @!P1 IMAD.WIDE.U32 R14, R15, 0x2, R4 ;  /* 0x000000020f0e9825 */ /* 0x002fcc00078e0004 */
[----:B------:R-:W-:Y:S01]  /*0880*/  @!P3 IADD3 R9, R23, R0, RZ ;  /* 0x000000001709b210 */ /* 0x000fe20007ffe0ff */
[----:B------:R-:W-:Y:S01]  /*0890*/  @!P3 VIADD R0, R0, 0x80 ;  /* 0x000000800000b836 */ /* 0x000fe20000000000 */
[----:B------:R1:W5:Y:S01]  /*08a0*/  @!P1 LDG.E.U16 R13, desc[UR4][R14.64] ;  /* 0x000000040e0d9981 */ /* 0x000362000c1e1500 */
[----:B------:R-:W3:Y:S03]  /*08b0*/  @!P3 LDC.64 R20, c[0x0][0x220] ;  /* 0x00008800ff14bb82 */ /* 0x000ee60000000a00 */
[----:B------:R-:W-:-:S05]  /*08c0*/  ISETP.GE.AND P4, PT, R0, R24, PT ;  /* 0x000000180000720c */ /* 0x000fca0003f86270 */
[----:B------:R-:W4:Y:S08]  /*08d0*/  @!P3 LDC.64 R18, c[0x0][0x228] ;  /* 0x00008a00ff12bb82 */ /* 0x000f300000000a00 */
[----:B------:R-:W-:Y:S01]  /*08e0*/  @!P4 IADD3 R7, R23, R0, RZ ;  /* 0x000000001707c210 */ /* 0x000fe20007ffe0ff */
[----:B------:R-:W-:Y:S01]  /*08f0*/  @!P4 VIADD R0, R0, 0x80 ;  /* 0x000000800000c836 */ /* 0x000fe20000000000 */
[----:B------:R-:W-:Y:S01]  /*0900*/  PRMT R12, RZ, 0x7610, R12 ;  /* 0x00007610ff0c7816 */ /* 0x000fe2000000000c */
[C---:B--2---:R-:W-:Y:S01]  /*0910*/  @!P2 IMAD.WIDE.U32 R28, R11.reuse, 0x2, R28 ;  /* 0x000000020b1ca825 */ /* 0x044fe200078e001c */
[----:B------:R-:W2:Y:S02]  /*0920*/  @!P4 LDC.64 R4, c[0x0][0x220] ;  /* 0x00008800ff04cb82 */ /* 0x000ea40000000a00 */
[----:B------:R-:W-:Y:S01]  /*0930*/  ISETP.GE.AND P1, PT, R0, R24, PT ;  /* 0x000000180000720c */ /* 0x000fe20003f26270 */
[----:B0-----:R-:W-:Y:S01]  /*0940*/  @!P2 IMAD.WIDE.U32 R16, R11, 0x2, R16 ;  /* 0x000000020b10a825 */ /* 0x001fe200078e0010 */
[----:B------:R0:W5:Y:S01]  /*0950*/  @!P2 LDG.E.U16 R12, desc[UR4][R28.64] ;  /* 0x000000041c0ca981 */ /* 0x000162000c1e1500 */
[----:B------:R-:W-:-:S02]  /*0960*/  PRMT R11, RZ, 0x7610, R11 ;  /* 0x00007610ff0b7816 */ /* 0x000fc4000000000b */
[----:B---3--:R-:W-:Y:S01]  /*0970*/  @!P3 IMAD.WIDE.U32 R20, R9, 0x2, R20 ;  /* 0x000000020914b825 */ /* 0x008fe200078e0014 */
[----:B------:R-:W-:Y:S01]  /*0980*/  PRMT R10, RZ, 0x7610, R10 ;  /* 0x00007610ff0a7816 */ /* 0x000fe2000000000a */
[----:B-1----:R-:W1:Y:S02]  /*0990*/  @!P4 LDC.64 R14, c[0x0][0x228] ;  /* 0x00008a00ff0ecb82 */ /* 0x002e640000000a00 */
[----:B------:R3:W5:Y:S04]  /*09a0*/  @!P2 LDG.E.U16 R11, desc[UR4][R16.64] ;  /* 0x00000004100ba981 */ /* 0x000768000c1e1500 */
[----:B0-----:R-:W-:Y:S01]  /*09b0*/  @!P1 IADD3 R29, R23, R0, RZ ;  /* 0x00000000171d9210 */ /* 0x001fe20007ffe0ff */
[----:B------:R-:W-:Y:S01]  /*09c0*/  @!P1 VIADD R0, R0, 0x80 ;  /* 0x0000008000009836 */ /* 0x000fe20000000000 */
[----:B------:R-:W0:Y:S01]  /*09d0*/  @!P1 LDC.64 R2, c[0x0][0x220] ;  /* 0x00008800ff029b82 */ /* 0x000e220000000a00 */
[----:B----4-:R-:W-:Y:S01]  /*09e0*/  @!P3 IMAD.WIDE.U32 R18, R9, 0x2, R18 ;  /* 0x000000020912b825 */ /* 0x010fe200078e0012 */
[----:B------:R4:W5:Y:S02]  /*09f0*/  @!P3 LDG.E.U16 R10, desc[UR4][R20.64] ;  /* 0x00000004140ab981 */ /* 0x000964000c1e1500 */
[----:B------:R-:W-:-:S04]  /*0a00*/  ISETP.GE.AND P2, PT, R0, R24, PT ;  /* 0x000000180000720c */ /* 0x000fc80003f46270 */
[----:B---3--:R-:W3:Y:S01]  /*0a10*/  @!P1 LDC.64 R16, c[0x0][0x228] ;  /* 0x00008a00ff109b82 */ /* 0x008ee20000000a00 */
[----:B------:R-:W-:-:S06]  /*0a20*/  PRMT R9, RZ, 0x7610, R9 ;  /* 0x00007610ff097816 */ /* 0x000fcc0000000009 */
[----:B------:R2:W5:Y:S02]  /*0a30*/  @!P3 LDG.E.U16 R9, desc[UR4][R18.64] ;  /* 0x000000041209b981 */ /* 0x000564000c1e1500 */
[----:B----4-:R-:W4:Y:S01]  /*0a40*/  @!P2 LDC.64 R20, c[0x0][0x228] ;  /* 0x00008a00ff14ab82 */ /* 0x010f220000000a00 */
[----:B------:R-:W-:Y:S01]  /*0a50*/  PRMT R8, RZ, 0x7610, R8 ;  /* 0x00007610ff087816 */ /* 0x000fe20000000008 */
[----:B--2---:R-:W-:Y:S01]  /*0a60*/  @!P4 IMAD.WIDE.U32 R4, R7, 0x2, R4 ;  /* 0x000000020704c825 */ /* 0x004fe200078e0004 */
[----:B------:R-:W-:-:S04]  /*0a70*/  PRMT R6, RZ, 0x7610, R6 ;  /* 0x00007610ff067816 */ /* 0x000fc80000000006 */
[----:B------:R2:W5:Y:S01]  /*0a80*/  @!P4 LDG.E.U16 R8, desc[UR4][R4.64] ;  /* 0x000000040408c981 */ /* 0x000562000c1e1500 */
[----:B------:R-:W4:Y:S01]  /*0a90*/  @!P2 LDC.64 R18, c[0x0][0x220] ;  /* 0x00008800ff12ab82 */ /* 0x000f220000000a00 */
[----:B0-----:R-:W-:-:S05]  /*0aa0*/  @!P1 IMAD.WIDE.U32 R2, R29, 0x2, R2 ;  /* 0x000000021d029825 */ /* 0x001fca00078e0002 */
[----:B------:R0:W5:Y:S01]  /*0ab0*/  @!P1 LDG.E.U16 R6, desc[UR4][R2.64] ;  /* 0x0000000402069981 */ /* 0x000162000c1e1500 */
[----:B---3--:R-:W-:Y:S01]  /*0ac0*/  @!P1 IMAD.WIDE.U32 R16, R29, 0x2, R16 ;  /* 0x000000021d109825 */ /* 0x008fe200078e0010 */
[----:B------:R-:W-:Y:S02]  /*0ad0*/  @!P2 IADD3 R29, R23, R0, RZ ;  /* 0x00000000171da210 */ /* 0x000fe40007ffe0ff */
[----:B--2---:R-:W-:Y:S01]  /*0ae0*/  PRMT R5, RZ, 0x7610, R5 ;  /* 0x00007610ff057816 */ /* 0x004fe20000000005 */
[----:B------:R-:W-:-:S05]  /*0af0*/  @!P2 VIADD R0, R0, 0x80 ;  /* 0x000000800000a836 */ /* 0x000fca0000000000 */
[----:B------:R2:W5:Y:S01]  /*0b00*/  @!P1 LDG.E.U16 R5, desc[UR4][R16.64] ;  /* 0x0000000410059981 */ /* 0x000562000c1e1500 */
[----:B------:R-:W-:Y:S01]  /*0b10*/  ISETP.GE.AND P1, PT, R0, R24, PT ;  /* 0x000000180000720c */ /* 0x000fe20003f26270 */
[----:B-1----:R-:W-:Y:S01]  /*0b20*/  @!P4 IMAD.WIDE.U32 R14, R7, 0x2, R14 ;  /* 0x00000002070ec825 */ /* 0x002fe200078e000e */
[----:B------:R-:W-:Y:S02]  /*0b30*/  PRMT R4, RZ, 0x7610, R4 ;  /* 0x00007610ff047816 */ /* 0x000fe40000000004 */
[----:B0-----:R-:W-:Y:S01]  /*0b40*/  PRMT R3, RZ, 0x7610, R3 ;  /* 0x00007610ff037816 */ /* 0x001fe20000000003 */
[----:B----4-:R-:W-:Y:S01]  /*0b50*/  @!P2 IMAD.WIDE.U32 R20, R29, 0x2, R20 ;  /* 0x000000021d14a825 */ /* 0x010fe200078e0014 */
[----:B------:R-:W-:-:S03]  /*0b60*/  PRMT R7, RZ, 0x7610, R7 ;  /* 0x00007610ff077816 */ /* 0x000fc60000000007 */
[----:B------:R-:W-:Y:S01]  /*0b70*/  @!P2 IMAD.WIDE.U32 R18, R29, 0x2, R18 ;  /* 0x000000021d12a825 */ /* 0x000fe200078e0012 */
[----:B------:R0:W5:Y:S03]  /*0b80*/  @!P2 LDG.E.U16 R3, desc[UR4][R20.64] ;  /* 0x000000041403a981 */ /* 0x000166000c1e1500 */
[----:B--2---:R-:W1:Y:S01]  /*0b90*/  @!P1 LDC.64 R16, c[0x0][0x228] ;  /* 0x00008a00ff109b82 */ /* 0x004e620000000a00 */
[----:B------:R2:W5:Y:S04]  /*0ba0*/  @!P2 LDG.E.U16 R4, desc[UR4][R18.64] ;  /* 0x000000041204a981 */ /* 0x000568000c1e1500 */
[----:B------:R3:W5:Y:S03]  /*0bb0*/  @!P4 LDG.E.U16 R7, desc[UR4][R14.64] ;  /* 0x000000040e07c981 */ /* 0x000766000c1e1500 */
[----:B0-----:R-:W0:Y:S08]  /*0bc0*/  @!P0 LDC.64 R20, c[0x0][0x228] ;  /* 0x00008a00ff148b82 */ /* 0x001e300000000a00 */
[----:B--2---:R-:W2:Y:S08]  /*0bd0*/  @!P0 LDC.64 R18, c[0x0][0x220] ;  /* 0x00008800ff128b82 */ /* 0x004eb00000000a00 */
[----:B---3--:R-:W3:Y:S01]  /*0be0*/  @!P1 LDC.64 R14, c[0x0][0x220] ;  /* 0x00008800ff0e9b82 */ /* 0x008ee20000000a00 */
[----:B------:R-:W-:-:S02]  /*0bf0*/  @!P1 IADD3 R29, R23, R0, RZ ;  /* 0x00000000171d9210 */ /* 0x000fc40007ffe0ff */
[----:B------:R-:W-:Y:S02]  /*0c00*/  PRMT R2, RZ, 0x7610, R2 ;  /* 0x00007610ff027816 */ /* 0x000fe40000000002 */
[----:B------:R-:W-:Y:S01]  /*0c10*/  PRMT R0, RZ, 0x7610, R0 ;  /* 0x00007610ff007816 */ /* 0x000fe20000000000 */
[----:B-1----:R-:W-:Y:S01]  /*0c20*/  @!P1 IMAD.WIDE.U32 R16, R29, 0x2, R16 ;  /* 0x000000021d109825 */ /* 0x002fe200078e0010 */
[----:B------:R-:W-:-:S03]  /*0c30*/  PRMT R26, RZ, 0x7610, R26 ;  /* 0x00007610ff1a7816 */ /* 0x000fc6000000001a */
[C---:B0-----:R-:W-:Y:S01]  /*0c40*/  @!P0 IMAD.WIDE.U32 R20, R27.reuse, 0x2, R20 ;  /* 0x000000021b148825 */ /* 0x041fe200078e0014 */
[----:B------:R0:W5:Y:S03]  /*0c50*/  @!P1 LDG.E.U16 R0, desc[UR4][R16.64] ;  /* 0x0000000410009981 */ /* 0x000166000c1e1500 */
[----:B--2---:R-:W-:Y:S01]  /*0c60*/  @!P0 IMAD.WIDE.U32 R18, R27, 0x2, R18 ;  /* 0x000000021b128825 */ /* 0x004fe200078e0012 */
[----:B------:R-:W-:-:S04]  /*0c70*/  PRMT R27, RZ, 0x7610, R27 ;  /* 0x00007610ff1b7816 */ /* 0x000fc8000000001b */
[----:B------:R0:W5:Y:S01]  /*0c80*/  @!P0 LDG.E.U16 R26, desc[UR4][R18.64] ;  /* 0x00000004121a8981 */ /* 0x000162000c1e1500 */
[----:B---3--:R-:W-:-:S03]  /*0c90*/  @!P1 IMAD.WIDE.U32 R14, R29, 0x2, R14 ;  /* 0x000000021d0e9825 */ /* 0x008fc600078e000e */
[----:B------:R0:W5:Y:S04]  /*0ca0*/  @!P0 LDG.E.U16 R27, desc[UR4][R20.64] ;  /* 0x00000004141b8981 */ /* 0x000168000c1e1500 */
[----:B------:R0:W5:Y:S01]  /*0cb0*/  @!P1 LDG.E.U16 R2, desc[UR4][R14.64] ;  /* 0x000000040e029981 */ /* 0x000162000c1e1500 */
[----:B------:R-:W-:Y:S04]  /*0cc0*/  BSSY B0, `(.L_x_849) ;  /* 0x000000c000007945 */ /* 0x000fe80003800000 */
[----:B------:R-:W-:Y:S05]  /*0cd0*/  @P0 BRA `(.L_x_850) ;  /* 0x0000000000280947 */ /* 0x000fea0003800000 */
[----:B-----5:R-:W-:Y:S02]  /*0ce0*/  IMAD.U32 R27, R27, 0x10000, RZ ;  /* 0x000100001b1b7824 */ /* 0x020fe400078e00ff */
[----:B------:R-:W-:Y:S02]  /*0cf0*/  IMAD.U32 R26, R26, 0x10000, RZ ;  /* 0x000100001a1a7824 */ /* 0x000fe400078e00ff */
[----:B------:R-:W-:-:S06]  /*0d00*/  FMUL.FTZ R27, R27, R27 ;  /* 0x0000001b1b1b7220 */ /* 0x000fcc0000410000 */
[----:B------:R-:W0:Y:S02]  /*0d10*/  F2F.BF16.F32 R27, R27 ;  /* 0x0000001b001b7304 */ /* 0x000e240000202000 */
[----:B0-----:R-:W-:-:S05]  /*0d20*/  SHF.L.U32 R14, R27, 0x10, RZ ;  /* 0x000000101b0e7819 */ /* 0x001fca00000006ff */
[----:B------:R-:W-:-:S06]  /*0d30*/  FADD.FTZ R14, -R14, 1 ;  /* 0x3f8000000e0e7421 */ /* 0x000fcc0000010100 */
[----:B------:R-:W0:Y:S02]  /*0d40*/  F2F.BF16.F32 R14, R14 ;  /* 0x0000000e000e7304 */ /* 0x000e240000202000 */
[----:B0-----:R-:W-:-:S05]  /*0d50*/  SHF.L.U32 R15, R14, 0x10, RZ ;  /* 0x000000100e0f7819 */ /* 0x001fca00000006ff */
[----:B------:R-:W-:-:S05]  /*0d60*/  FMUL.FTZ R16, R26, R15 ;  /* 0x0000000f1a107220 */ /* 0x000fca0000410000 */
[----:B------:R-:W-:-:S07]  /*0d70*/  F2FP.BF16.F32.PACK_AB R16, RZ, R16 ;  /* 0x00000010ff10723e */ /* 0x000fce00000010ff */
.L_x_850:
[----:B------:R-:W-:Y:S05]  /*0d80*/  BSYNC B0 ;  /* 0x0000000000007941 */ /* 0x000fea0003800000 */
.L_x_849:
[C---:B0-----:R-:W-:Y:S01]  /*0d90*/  VIADD R17, R25.reuse, 0x100 ;  /* 0x0000010019117836 */ /* 0x041fe20000000000 */
[----:B------:R-:W0:Y:S01]  /*0da0*/  @!P0 LDC.64 R14, c[0x0][0x218] ;  /* 0x00008600ff0e8b82 */ /* 0x000e220000000a00 */
[----:B------:R-:W-:Y:S01]  /*0db0*/  VIADD R21, R25, 0x200 ;  /* 0x0000020019157836 */ /* 0x000fe20000000000 */
[----:B-----5:R-:W-:Y:S01]  /*0dc0*/  @!P0 IADD3 R27, R23, R25, RZ ;  /* 0x00000019171b8210 */ /* 0x020fe20007ffe0ff */
[----:B------:R-:W-:Y:S01]  /*0dd0*/  BSSY B0, `(.L_x_851) ;  /* 0x000001a000007945 */ /* 0x000fe20003800000 */
[-C--:B------:R-:W-:Y:S02]  /*0de0*/  ISETP.GE.AND P1, PT, R17, R24.reuse, PT ;  /* 0x000000181100720c */ /* 0x080fe40003f26270 */
[----:B------:R-:W-:Y:S02]  /*0df0*/  IADD3 R17, R25, 0x180, RZ ;  /* 0x0000018019117810 */ /* 0x000fe40007ffe0ff */
[----:B------:R-:W-:Y:S02]  /*0e00*/  P2R R19, PR, RZ, 0x2 ;  /* 0x00000002ff137803 */ /* 0x000fe40000000000 */
[-C--:B------:R-:W-:Y:S01]  /*0e10*/  ISETP.GE.AND P1, PT, R17, R24.reuse, PT ;  /* 0x000000181100720c */ /* 0x080fe20003f26270 */
[----:B------:R-:W-:Y:S01]  /*0e20*/  VIADD R17, R25, 0x280 ;  /* 0x0000028019117836 */ /* 0x000fe20000000000 */
[----:B------:R-:W-:-:S02]  /*0e30*/  ISETP.GE.AND P2, PT, R21, R24, PT ;  /* 0x000000181500720c */ /* 0x000fc40003f46270 */
[----:B------:R-:W-:Y:S02]  /*0e40*/  IADD3 R21, R25, 0x300, RZ ;  /* 0x0000030019157810 */ /* 0x000fe40007ffe0ff */
[-C--:B------:R-:W-:Y:S01]  /*0e50*/  ISETP.GE.AND P3, PT, R17, R24.reuse, PT ;  /* 0x000000181100720c */ /* 0x080fe20003f66270 */
[----:B------:R-:W-:Y:S01]  /*0e60*/  VIADD R17, R25, 0x80 ;  /* 0x0000008019117836 */ /* 0x000fe20000000000 */
[-C--:B------:R-:W-:Y:S02]  /*0e70*/  ISETP.GE.AND P4, PT, R21, R24.reuse, PT ;  /* 0x000000181500720c */ /* 0x080fe40003f86270 */
[----:B------:R-:W-:Y:S02]  /*0e80*/  IADD3 R21, R25, 0x380, RZ ;  /* 0x0000038019157810 */ /* 0x000fe40007ffe0ff */
[-C--:B------:R-:W-:Y:S01]  /*0e90*/  ISETP.GE.AND P6, PT, R17, R24.reuse, PT ;  /* 0x000000181100720c */ /* 0x080fe20003fc6270 */
[----:B0-----:R-:W-:Y:S01]  /*0ea0*/  @!P0 IMAD.WIDE.U32 R14, R27, 0x2, R14 ;  /* 0x000000021b0e8825 */ /* 0x001fe200078e000e */
[----:B------:R-:W-:-:S11]  /*0eb0*/  ISETP.GE.AND P5, PT, R21, R24, PT ;  /* 0x000000181500720c */ /* 0x000fd60003fa6270 */
[----:B------:R-:W-:Y:S05]  /*0ec0*/  @P6 BRA `(.L_x_852) ;  /* 0x0000000000286947 */ /* 0x000fea0003800000 */
[----:B------:R-:W-:Y:S01]  /*0ed0*/  IMAD.U32 R13, R13, 0x10000, RZ ;  /* 0x000100000d0d7824 */ /* 0x000fe200078e00ff */
[----:B------:R-:W-:-:S03]  /*0ee0*/  SHF.L.U32 R22, R22, 0x10, RZ ;  /* 0x0000001016167819 */ /* 0x000fc600000006ff */
[----:B------:R-:W-:-:S06]  /*0ef0*/  FMUL.FTZ R18, R13, R13 ;  /* 0x0000000d0d127220 */ /* 0x000fcc0000410000 */
[----:B------:R-:W0:Y:S02]  /*0f00*/  F2F.BF16.F32 R18, R18 ;  /* 0x0000001200127304 */ /* 0x000e240000202000 */
[----:B0-----:R-:W-:-:S05]  /*0f10*/  SHF.L.U32 R13, R18, 0x10, RZ ;  /* 0x00000010120d7819 */ /* 0x001fca00000006ff */
[----:B------:R-:W-:-:S06]  /*0f20*/  FADD.FTZ R20, -R13, 1 ;  /* 0x3f8000000d147421 */ /* 0x000fcc0000010100 */
[----:B------:R-:W0:Y:S02]  /*0f30*/  F2F.BF16.F32 R20, R20 ;  /* 0x0000001400147304 */ /* 0x000e240000202000 */
[----:B0-----:R-:W-:-:S04]  /*0f40*/  IMAD.U32 R13, R20, 0x10000, RZ ;  /* 0x00010000140d7824 */ /* 0x001fc800078e00ff */
[----:B------:R-:W-:-:S05]  /*0f50*/  FMUL.FTZ R13, R22, R13 ;  /* 0x0000000d160d7220 */ /* 0x000fca0000410000 */
[----:B------:R-:W-:-:S07]  /*0f60*/  F2FP.BF16.F32.PACK_AB R13, RZ, R13 ;  /* 0x0000000dff0d723e */ /* 0x000fce00000010ff */
.L_x_852:
[----:B------:R-:W-:Y:S05]  /*0f70*/  BSYNC B0 ;  /* 0x0000000000007941 */ /* 0x000fea0003800000 */
.L_x_851:
[----:B------:R-:W-:Y:S01]  /*0f80*/  ISETP.NE.AND P6, PT, R19, RZ, PT ;  /* 0x000000ff1300720c */ /* 0x000fe20003fc5270 */
[----:B------:R-:W-:-:S12]  /*0f90*/  BSSY B0, `(.L_x_853) ;  /* 0x000000c000007945 */ /* 0x000fd80003800000 */
[----:B------:R-:W-:Y:S05]  /*0fa0*/  @P6 BRA `(.L_x_854) ;  /* 0x0000000000286947 */ /* 0x000fea0003800000 */
[----:B------:R-:W-:Y:S01]  /*0fb0*/  SHF.L.U32 R11, R11, 0x10, RZ ;  /* 0x000000100b0b7819 */ /* 0x000fe200000006ff */
[----:B------:R-:W-:-:S04]  /*0fc0*/  IMAD.U32 R12, R12, 0x10000, RZ ;  /* 0x000100000c0c7824 */ /* 0x000fc800078e00ff */
        /* <DEDUP_REMOVED lines=8> */
.L_x_854:
[----:B------:R-:W-:Y:S05]  /*1050*/  BSYNC B0 ;  /* 0x0000000000007941 */ /* 0x000fea0003800000 */
.L_x_853:
[----:B------:R-:W-:Y:S04]  /*1060*/  BSSY B0, `(.L_x_855) ;  /* 0x000000c000007945 */ /* 0x000fe80003800000 */
[----:B------:R-:W-:Y:S05]  /*1070*/  @P1 BRA `(.L_x_856) ;  /* 0x0000000000281947 */ /* 0x000fea0003800000 */
[----:B------:R-:W-:Y:S02]  /*1080*/  SHF.L.U32 R9, R9, 0x10, RZ ;  /* 0x0000001009097819 */ /* 0x000fe400000006ff */
[----:B------:R-:W-:-:S03]  /*1090*/  SHF.L.U32 R10, R10, 0x10, RZ ;  /* 0x000000100a0a7819 */ /* 0x000fc600000006ff */
[----:B------:R-:W-:-:S06]  /*10a0*/  FMUL.FTZ R12, R9, R9 ;  /* 0x00000009090c7220 */ /* 0x000fcc0000410000 */
[----:B------:R-:W0:Y:S02]  /*10b0*/  F2F.BF16.F32 R12, R12 ;  /* 0x0000000c000c7304 */ /* 0x000e240000202000 */
[----:B0-----:R-:W-:-:S04]  /*10c0*/  IMAD.U32 R9, R12, 0x10000, RZ ;  /* 0x000100000c097824 */ /* 0x001fc800078e00ff */
[----:B------:R-:W-:-:S06]  /*10d0*/  FADD.FTZ R18, -R9, 1 ;  /* 0x3f80000009127421 */ /* 0x000fcc0000010100 */
[----:B------:R-:W0:Y:S02]  /*10e0*/  F2F.BF16.F32 R18, R18 ;  /* 0x0000001200127304 */ /* 0x000e240000202000 */
[----:B0-----:R-:W-:-:S05]  /*10f0*/  SHF.L.U32 R9, R18, 0x10, RZ ;  /* 0x0000001012097819 */ /* 0x001fca00000006ff */
[----:B------:R-:W-:-:S05]  /*1100*/  FMUL.FTZ R9, R10, R9 ;  /* 0x000000090a097220 */ /* 0x000fca0000410000 */
[----:B------:R-:W-:-:S07]  /*1110*/  F2FP.BF16.F32.PACK_AB R9, RZ, R9 ;  /* 0x00000009ff09723e */ /* 0x000fce00000010ff */
.L_x_856:
[----:B------:R-:W-:Y:S05]  /*1120*/  BSYNC B0 ;  /* 0x0000000000007941 */ /* 0x000fea0003800000 */
.L_x_855:
[----:B------:R-:W-:Y:S04]  /*1130*/  BSSY B0, `(.L_x_857) ;  /* 0x000000c000007945 */ /* 0x000fe80003800000 */
        /* <DEDUP_REMOVED lines=11> */
.L_x_858:
[----:B------:R-:W-:Y:S05]  /*11f0*/  BSYNC B0 ;  /* 0x0000000000007941 */ /* 0x000fea0003800000 */
.L_x_857:
[----:B------:R-:W-:Y:S04]  /*1200*/  BSSY B0, `(.L_x_859) ;  /* 0x000000c000007945 */ /* 0x000fe80003800000 */
        /* <DEDUP_REMOVED lines=11> */
.L_x_860:
[----:B------:R-:W-:Y:S05]  /*12c0*/  BSYNC B0 ;  /* 0x0000000000007941 */ /* 0x000fea0003800000 */
.L_x_859:
        /* <DEDUP_REMOVED lines=12> */
.L_x_862:
[----:B------:R-:W-:Y:S05]  /*1390*/  BSYNC B0 ;  /* 0x0000000000007941 */ /* 0x000fea0003800000 */
.L_x_861:
        /* <DEDUP_REMOVED lines=12> */
.L_x_864:
[----:B------:R-:W-:Y:S05]  /*1460*/  BSYNC B0 ;  /* 0x0000000000007941 */ /* 0x000fea0003800000 */
.L_x_863:
[----:B------:R-:W-:Y:S01]  /*1470*/  @!P0 MOV R25, R17 ;  /* 0x0000001100198202 */ /* 0x000fe20000000f00 */
[----:B------:R0:W-:Y:S01]  /*1480*/  @!P0 STG.E.U16 desc[UR4][R14.64], R16 ;  /* 0x000000100e008986 */ /* 0x0001e2000c101504 */
[----:B------:R-:W-:Y:S04]  /*1490*/  BSSY B0, `(.L_x_865) ;  /* 0x000002e000007945 */ /* 0x000fe80003800000 */
[----:B------:R-:W-:Y:S01]  /*14a0*/  BSSY B1, `(.L_x_866) ;  /* 0x0000026000017945 */ /* 0x000fe20003800000 */
[----:B------:R-:W-:-:S13]  /*14b0*/  ISETP.GE.AND P0, PT, R25, R24, PT ;  /* 0x000000181900720c */ /* 0x000fda0003f06270 */
[----:B0-----:R-:W-:Y:S05]  /*14c0*/  @P0 BRA `(.L_x_867) ;  /* 0x0000000000340947 */ /* 0x001fea0003800000 */
[----:B------:R-:W0:Y:S01]  /*14d0*/  LDC.64 R14, c[0x0][0x218] ;  /* 0x00008600ff0e7b82 */ /* 0x000e220000000a00 */
[----:B------:R-:W-:Y:S01]  /*14e0*/  IADD3 R17, R23, R25, RZ ;  /* 0x0000001917117210 */ /* 0x000fe20007ffe0ff */
[----:B------:R-:W-:Y:S01]  /*14f0*/  VIADD R25, R25, 0x80 ;  /* 0x0000008019197836 */ /* 0x000fe20000000000 */
[----:B------:R-:W-:-:S04]  /*1500*/  PRMT R6, R13, 0x7610, R6 ;  /* 0x000076100d067816 */ /* 0x000fc80000000006 */
[----:B------:R-:W-:Y:S01]  /*1510*/  ISETP.GE.AND P0, PT, R25, R24, PT ;  /* 0x000000181900720c */ /* 0x000fe20003f06270 */
[----:B0-----:R-:W-:-:S05]  /*1520*/  IMAD.WIDE.U32 R12, R17, 0x2, R14 ;  /* 0x00000002110c7825 */ /* 0x001fca00078e000e */
[----:B------:R0:W-:Y:S07]  /*1530*/  STG.E.U16 desc[UR4][R12.64], R6 ;  /* 0x000000060c007986 */ /* 0x0001ee000c101504 */
[----:B------:R-:W-:Y:S05]  /*1540*/  @P0 BRA `(.L_x_868) ;  /* 0x0000000000300947 */ /* 0x000fea0003800000 */
[----:B0-----:R-:W0:Y:S01]  /*1550*/  LDC.64 R12, c[0x0][0x218] ;  /* 0x00008600ff0c7b82 */ /* 0x001e220000000a00 */
[----:B------:R-:W-:Y:S02]  /*1560*/  IADD3 R15, R23, R25, RZ ;  /* 0x00000019170f7210 */ /* 0x000fe40007ffe0ff */
[----:B------:R-:W-:-:S03]  /*1570*/  IADD3 R25, R25, 0x80, RZ ;  /* 0x0000008019197810 */ /* 0x000fc60007ffe0ff */
[----:B0-----:R-:W-:-:S05]  /*1580*/  IMAD.WIDE.U32 R12, R15, 0x2, R12 ;  /* 0x000000020f0c7825 */ /* 0x001fca00078e000c */
[----:B------:R0:W-:Y:S02]  /*1590*/  STG.E.U16 desc[UR4][R12.64], R11 ;  /* 0x0000000b0c007986 */ /* 0x0001e4000c101504 */
.L_x_867:
[----:B------:R-:W-:-:S13]  /*15a0*/  ISETP.GE.AND P0, PT, R25, R24, PT ;  /* 0x000000181900720c */ /* 0x000fda0003f06270 */
[----:B------:R-:W-:Y:S05]  /*15b0*/  @P0 BRA `(.L_x_869) ;  /* 0x0000000000300947 */ /* 0x000fea0003800000 */
[----:B0-----:R-:W0:Y:S01]  /*15c0*/  LDC.64 R10, c[0x0][0x218] ;  /* 0x00008600ff0a7b82 */ /* 0x001e220000000a00 */
[----:B------:R-:W-:Y:S01]  /*15d0*/  IMAD.IADD R13, R23, 0x1, R25 ;  /* 0x00000001170d7824 */ /* 0x000fe200078e0219 */
[----:B------:R-:W-:-:S03]  /*15e0*/  IADD3 R25, R25, 0x80, RZ ;  /* 0x0000008019197810 */ /* 0x000fc60007ffe0ff */
[----:B0-----:R-:W-:-:S05]  /*15f0*/  IMAD.WIDE.U32 R10, R13, 0x2, R10 ;  /* 0x000000020d0a7825 */ /* 0x001fca00078e000a */
[----:B------:R1:W-:Y:S02]  /*1600*/  STG.E.U16 desc[UR4][R10.64], R9 ;  /* 0x000000090a007986 */ /* 0x0003e4000c101504 */
.L_x_868:
[----:B------:R-:W-:-:S13]  /*1610*/  ISETP.GE.AND P0, PT, R25, R24, PT ;  /* 0x000000181900720c */ /* 0x000fda0003f06270 */
[----:B------:R-:W-:Y:S05]  /*1620*/  @P0 BRA `(.L_x_870) ;  /* 0x0000000000340947 */ /* 0x000fea0003800000 */
[----:B-1----:R-:W1:Y:S01]  /*1630*/  LDC.64 R8, c[0x0][0x218] ;  /* 0x00008600ff087b82 */ /* 0x002e620000000a00 */
[----:B------:R-:W-:Y:S01]  /*1640*/  IADD3 R11, R23, R25, RZ ;  /* 0x00000019170b7210 */ /* 0x000fe20007ffe0ff */
[----:B------:R-:W-:-:S04]  /*1650*/  VIADD R25, R25, 0x80 ;  /* 0x0000008019197836 */ /* 0x000fc80000000000 */
[----:B-1----:R-:W-:-:S05]  /*1660*/  IMAD.WIDE.U32 R8, R11, 0x2, R8 ;  /* 0x000000020b087825 */ /* 0x002fca00078e0008 */
[----:B------:R1:W-:Y:S02]  /*1670*/  STG.E.U16 desc[UR4][R8.64], R7 ;  /* 0x0000000708007986 */ /* 0x0003e4000c101504 */
.L_x_869:
[----:B------:R-:W-:-:S13]  /*1680*/  ISETP.GE.AND P0, PT, R25, R24, PT ;  /* 0x000000181900720c */ /* 0x000fda0003f06270 */
[----:B------:R-:W-:Y:S05]  /*1690*/  @P0 BREAK B1 ;  /* 0x0000000000010942 */ /* 0x000fea0003800000 */
[----:B------:R-:W-:Y:S05]  /*16a0*/  @P0 BRA `(.L_x_871) ;  /* 0x0000000000300947 */ /* 0x000fea0003800000 */
[----:B01----:R-:W0:Y:S01]  /*16b0*/  LDC.64 R6, c[0x0][0x218] ;  /* 0x00008600ff067b82 */ /* 0x003e220000000a00 */
[----:B------:R-:W-:Y:S02]  /*16c0*/  IADD3 R9, R23, R25, RZ ;  /* 0x0000001917097210 */ /* 0x000fe40007ffe0ff */
[----:B------:R-:W-:-:S03]  /*16d0*/  IADD3 R25, R25, 0x80, RZ ;  /* 0x0000008019197810 */ /* 0x000fc60007ffe0ff */
[----:B0-----:R-:W-:-:S05]  /*16e0*/  IMAD.WIDE.U32 R6, R9, 0x2, R6 ;  /* 0x0000000209067825 */ /* 0x001fca00078e0006 */
[----:B------:R2:W-:Y:S02]  /*16f0*/  STG.E.U16 desc[UR4][R6.64], R5 ;  /* 0x0000000506007986 */ /* 0x0005e4000c101504 */
.L_x_870:
[----:B------:R-:W-:Y:S05]  /*1700*/  BSYNC B1 ;  /* 0x0000000000017941 */ /* 0x000fea0003800000 */
.L_x_866:
[----:B------:R-:W-:-:S13]  /*1710*/  ISETP.GE.AND P0, PT, R25, R24, PT ;  /* 0x000000181900720c */ /* 0x000fda0003f06270 */
[----:B--2---:R-:W2:Y:S01]  /*1720*/  @!P0 LDC.64 R4, c[0x0][0x218] ;  /* 0x00008600ff048b82 */ /* 0x004ea20000000a00 */
[----:B------:R-:W-:Y:S01]  /*1730*/  @!P0 IMAD.IADD R7, R23, 0x1, R25 ;  /* 0x0000000117078824 */ /* 0x000fe200078e0219 */
[----:B------:R-:W-:-:S03]  /*1740*/  @!P0 IADD3 R25, R25, 0x80, RZ ;  /* 0x0000008019198810 */ /* 0x000fc60007ffe0ff */
[----:B--2---:R-:W-:-:S05]  /*1750*/  @!P0 IMAD.WIDE.U32 R4, R7, 0x2, R4 ;  /* 0x0000000207048825 */ /* 0x004fca00078e0004 */
[----:B------:R2:W-:Y:S02]  /*1760*/  @!P0 STG.E.U16 desc[UR4][R4.64], R3 ;  /* 0x0000000304008986 */ /* 0x0005e4000c101504 */
.L_x_871:
[----:B------:R-:W-:Y:S05]  /*1770*/  BSYNC B0 ;  /* 0x0000000000007941 */ /* 0x000fea0003800000 */
.L_x_865:
[----:B------:R-:W-:Y:S05]  /*1780*/  WARPSYNC.ALL ;  /* 0x0000000000007948 */ /* 0x000fea0003800000 */
[----:B------:R-:W-:-:S13]  /*1790*/  ISETP.GE.AND P0, PT, R25, R24, PT ;  /* 0x000000181900720c */ /* 0x000fda0003f06270 */
[----:B------:R-:W-:Y:S05]  /*17a0*/  @P0 EXIT ;  /* 0x000000000000094d */ /* 0x000fea0003800000 */
[----:B--2---:R-:W2:Y:S01]  /*17b0*/  LDC.64 R2, c[0x0][0x218] ;  /* 0x00008600ff027b82 */ /* 0x004ea20000000a00 */
[----:B------:R-:W-:-:S05]  /*17c0*/  IADD3 R23, R23, R25, RZ ;  /* 0x0000001917177210 */ /* 0x000fca0007ffe0ff */
[----:B--2---:R-:W-:-:S05]  /*17d0*/  IMAD.WIDE.U32 R2, R23, 0x2, R2 ;  /* 0x0000000217027825 */ /* 0x004fca00078e0002 */
[----:B------:R-:W-:Y:S01]  /*17e0*/  STG.E.U16 desc[UR4][R2.64], R0 ;  /* 0x0000000002007986 */ /* 0x000fe2000c101504 */
[----:B------:R-:W-:Y:S05]  /*17f0*/  EXIT ;  /* 0x000000000000794d */ /* 0x000fea0003800000 */
.L_x_872:
        /* <DEDUP_REMOVED lines=16> */
.L_x_14590:


//--------------------- .text._ZN2at6native29vectorized_elementwise_kernelILi4EZZZNS0_25tanh_backward_kernel_cudaERNS_18TensorIteratorBaseEENKUlvE0_clEvENKUlvE2_clEvEUlN3c108BFloat16ES7_E_St5arrayIPcLm3EEEEviT0_T1_ --------------------------
	.section	.text._ZN2at6native29vectorized_elementwise_kernelILi4EZZZNS0_25tanh_backward_kernel_cudaERNS_18TensorIteratorBaseEENKUlvE0_clEvENKUlvE2_clEvEUlN3c108BFloat16ES7_E_St5arrayIPcLm3EEEEviT0_T1_,"ax",@progbits
	.align	128
        .global         _ZN2at6native29vectorized_elementwise_kernelILi4EZZZNS0_25tanh_backward_kernel_cudaERNS_18TensorIteratorBaseEENKUlvE0_clEvENKUlvE2_clEvEUlN3c108BFloat16ES7_E_St5arrayIPcLm3EEEEviT0_T1_
        .type           _ZN2at6native29vectorized_elementwise_kernelILi4EZZZNS0_25tanh_backward_kernel_cudaERNS_18TensorIteratorBaseEENKUlvE0_clEvENKUlvE2_clEvEUlN3c108BFloat16ES7_E_St5arrayIPcLm3EEEEviT0_T1_,@function
        .size           _ZN2at6native29vectorized_elementwise_kernelILi4EZZZNS0_25tanh_backward_kernel_cudaERNS_18TensorIteratorBaseEENKUlvE0_clEvENKUlvE2_clEvEUlN3c108BFloat16ES7_E_St5arrayIPcLm3EEEEviT0_T1_,(.L_x_14591 - _ZN2at6native29vectorized_elementwise_kernelILi4EZZZNS0_25tanh_backward_kernel_cudaERNS_18TensorIteratorBaseEENKUlvE0_clEvENKUlvE2_clEvEUlN3c108BFloat16ES7_E_St5arrayIPcLm3EEEEviT0_T1_)
        .other          _ZN2at6native29vectorized_elementwise_kernelILi4EZZZNS0_25tanh_backward_kernel_cudaERNS_18TensorIteratorBaseEENKUlvE0_clEvENKUlvE2_clEvEUlN3c108BFloat16ES7_E_St5arrayIPcLm3EEEEviT0_T1_,@"STO_CUDA_ENTRY STV_DEFAULT"
_ZN2at6native29vectorized_elementwise_kernelILi4EZZZNS0_25tanh_backward_kernel_cudaERNS_18TensorIteratorBaseEENKUlvE0_clEvENKUlvE2_clEvEUlN3c108BFloat16ES7_E_St5arrayIPcLm3EEEEviT0_T1_:
.text._ZN2at6native29vectorized_elementwise_kernelILi4EZZZNS0_25tanh_backward_kernel_cudaERNS_18TensorIteratorBaseEENKUlvE0_clEvENKUlvE2_clEvEUlN3c108BFloat16ES7_E_St5arrayIPcLm3EEEEviT0_T1_:
        /* <DEDUP_REMOVED lines=13> */
[----:B------:R-:W2:Y:S04]  /*00d0*/  LDG.E.64 R6, desc[UR4][R12.64] ;  /* 0x000000040c067981 */ /* 0x000ea8000c1e1b00 */
[----:B------:R-:W3:Y:S01]  /*00e0*/  LDG.E.64 R8, desc[UR4][R12.64+0x400] ;  /* 0x000400040c087981 */ /* 0x000ee2000c1e1b00 */
[----:B0-----:R-:W-:-:S04]  /*00f0*/  IMAD.WIDE R2, R23, 0x2, R2 ;  /* 0x0000000217027825 */ /* 0x001fc800078e0202 */
[----:B------:R-:W-:-:S05]  /*0100*/  IMAD.WIDE.U32 R14, R0, 0x8, R2 ;  /* 0x00000008000e7825 */ /* 0x000fca00078e0002 */
[----:B------:R-:W4:Y:S04]  /*0110*/  LDG.E.64 R2, desc[UR4][R14.64] ;  /* 0x000000040e027981 */ /* 0x000f28000c1e1b00 */
[----:B------:R0:W5:Y:S01]  /*0120*/  LDG.E.64 R4, desc[UR4][R14.64+0x400] ;  /* 0x000400040e047981 */ /* 0x000162000c1e1b00 */
[C---:B--2---:R-:W-:Y:S01]  /*0130*/  IMAD.U32 R10, R6.reuse, 0x10000, RZ ;  /* 0x00010000060a7824 */ /* 0x044fe200078e00ff */
[----:B------:R-:W-:-:S03]  /*0140*/  PRMT R6, R6, 0x7632, R6 ;  /* 0x0000763206067816 */ /* 0x000fc60000000006 */
[----:B------:R-:W-:Y:S01]  /*0150*/  FMUL.FTZ R11, R10, R10 ;  /* 0x0000000a0a0b7220 */ /* 0x000fe20000410000 */
[----:B------:R-:W-:Y:S01]  /*0160*/  SHF.L.U32 R10, R7, 0x10, RZ ;  /* 0x00000010070a7819 */ /* 0x000fe200000006ff */
[----:B---3--:R-:W-:Y:S01]  /*0170*/  IMAD.U32 R16, R8, 0x10000, RZ ;  /* 0x0001000008107824 */ /* 0x008fe200078e00ff */
[----:B------:R-:W-:Y:S02]  /*0180*/  SHF.L.U32 R13, R9, 0x10, RZ ;  /* 0x00000010090d7819 */ /* 0x000fe400000006ff */
[----:B------:R-:W-:Y:S01]  /*0190*/  PRMT R7, R7, 0x7632, R7 ;  /* 0x0000763207077816 */ /* 0x000fe20000000007 */
[----:B------:R-:W-:Y:S01]  /*01a0*/  FMUL.FTZ R12, R10, R10 ;  /* 0x0000000a0a0c7220 */ /* 0x000fe20000410000 */
[----:B------:R-:W1:Y:S01]  /*01b0*/  F2F.BF16.F32 R11, R11 ;  /* 0x0000000b000b7304 */ /* 0x000e620000202000 */
[----:B------:R-:W-:Y:S01]  /*01c0*/  FMUL.FTZ R10, R16, R16 ;  /* 0x00000010100a7220 */ /* 0x000fe20000410000 */
[----:B------:R-:W-:Y:S01]  /*01d0*/  FMUL.FTZ R16, R13, R13 ;  /* 0x0000000d0d107220 */ /* 0x000fe20000410000 */
[----:B------:R-:W-:Y:S01]  /*01e0*/  IMAD.U32 R13, R6, 0x10000, RZ ;  /* 0x00010000060d7824 */ /* 0x000fe200078e00ff */
[----:B------:R-:W-:-:S02]  /*01f0*/  PRMT R8, R8, 0x7632, R8 ;  /* 0x0000763208087816 */ /* 0x000fc40000000008 */
[----:B------:R-:W-:Y:S01]  /*0200*/  PRMT R9, R9, 0x7632, R9 ;  /* 0x0000763209097816 */ /* 0x000fe20000000009 */
[----:B0-----:R-:W-:Y:S01]  /*0210*/  FMUL.FTZ R14, R13, R13 ;  /* 0x0000000d0d0e7220 */ /* 0x001fe20000410000 */
[----:B------:R-:W-:Y:S01]  /*0220*/  F2F.BF16.F32 R12, R12 ;  /* 0x0000000c000c7304 */ /* 0x000fe20000202000 */
[----:B------:R-:W-:Y:S01]  /*0230*/  SHF.L.U32 R13, R7, 0x10, RZ ;  /* 0x00000010070d7819 */ /* 0x000fe200000006ff */
[----:B------:R-:W-:Y:S01]  /*0240*/  IMAD.U32 R8, R8, 0x10000, RZ ;  /* 0x0001000008087824 */ /* 0x000fe200078e00ff */
[----:B------:R-:W-:-:S03]  /*0250*/  SHF.L.U32 R9, R9, 0x10, RZ ;  /* 0x0000001009097819 */ /* 0x000fc600000006ff */
[----:B------:R-:W-:Y:S01]  /*0260*/  FMUL.FTZ R15, R13, R13 ;  /* 0x0000000d0d0f7220 */ /* 0x000fe20000410000 */
[----:B------:R-:W-:Y:S01]  /*0270*/  FMUL.FTZ R13, R8, R8 ;  /* 0x00000008080d7220 */ /* 0x000fe20000410000 */
[----:B------:R-:W0:Y:S01]  /*0280*/  F2F.BF16.F32 R7, R14 ;  /* 0x0000000e00077304 */ /* 0x000e220000202000 */
[----:B-1----:R-:W-:Y:S02]  /*0290*/  IMAD.U32 R8, R11, 0x10000, RZ ;  /* 0x000100000b087824 */ /* 0x002fe400078e00ff */
[----:B------:R-:W-:Y:S01]  /*02a0*/  FMUL.FTZ R9, R9, R9 ;  /* 0x0000000909097220 */ /* 0x000fe20000410000 */
[C---:B----4-:R-:W-:Y:S01]  /*02b0*/  IMAD.U32 R18, R3.reuse, 0x10000, RZ ;  /* 0x0001000003127824 */ /* 0x050fe200078e00ff */
[----:B------:R-:W-:-:S03]  /*02c0*/  PRMT R3, R3, 0x7632, R3 ;  /* 0x0000763203037816 */ /* 0x000fc60000000003 */
[----:B------:R1:W2:Y:S02]  /*02d0*/  F2F.BF16.F32 R6, R16 ;  /* 0x0000001000067304 */ /* 0x0002a40000202000 */
[----:B------:R-:W-:Y:S02]  /*02e0*/  IMAD.U32 R3, R3, 0x10000, RZ ;  /* 0x0001000003037824 */ /* 0x000fe400078e00ff */
[----:B0-----:R-:W-:-:S04]  /*02f0*/  IMAD.U32 R7, R7, 0x10000, RZ ;  /* 0x0001000007077824 */ /* 0x001fc800078e00ff */
[----:B------:R-:W0:Y:S01]  /*0300*/  F2F.BF16.F32 R10, R10 ;  /* 0x0000000a000a7304 */ /* 0x000e220000202000 */
[----:B-1----:R-:W-:Y:S01]  /*0310*/  FADD.FTZ R16, -R8, 1 ;  /* 0x3f80000008107421 */ /* 0x002fe20000010100 */
[----:B------:R-:W-:Y:S01]  /*0320*/  SHF.L.U32 R8, R12, 0x10, RZ ;  /* 0x000000100c087819 */ /* 0x000fe200000006ff */
[----:B------:R-:W-:-:S04]  /*0330*/  FADD.FTZ R17, -R7, 1 ;  /* 0x3f80000007117421 */ /* 0x000fc80000010100 */
[----:B------:R-:W-:Y:S01]  /*0340*/  FADD.FTZ R14, -R8, 1 ;  /* 0x3f800000080e7421 */ /* 0x000fe20000010100 */
[----:B------:R-:W1:Y:S01]  /*0350*/  F2F.BF16.F32 R15, R15 ;  /* 0x0000000f000f7304 */ /* 0x000e620000202000 */
[----:B--2---:R-:W-:Y:S01]  /*0360*/  SHF.L.U32 R6, R6, 0x10, RZ ;  /* 0x0000001006067819 */ /* 0x004fe200000006ff */
[----:B0-----:R-:W-:-:S06]  /*0370*/  IMAD.U32 R10, R10, 0x10000, RZ ;  /* 0x000100000a0a7824 */ /* 0x001fcc00078e00ff */
[----:B------:R-:W-:Y:S01]  /*0380*/  F2F.BF16.F32 R13, R13 ;  /* 0x0000000d000d7304 */ /* 0x000fe20000202000 */
[----:B------:R-:W-:Y:S01]  /*0390*/  FADD.FTZ R8, -R10, 1 ;  /* 0x3f8000000a087421 */ /* 0x000fe20000010100 */
[----:B-1----:R-:W-:-:S06]  /*03a0*/  SHF.L.U32 R15, R15, 0x10, RZ ;  /* 0x000000100f0f7819 */ /* 0x002fcc00000006ff */
[----:B------:R0:W1:Y:S01]  /*03b0*/  F2F.BF16.F32 R11, R9 ;  /* 0x00000009000b7304 */ /* 0x0000620000202000 */
[----:B------:R-:W-:Y:S01]  /*03c0*/  FADD.FTZ R10, -R15, 1 ;  /* 0x3f8000000f0a7421 */ /* 0x000fe20000010100 */
[----:B------:R-:W-:-:S06]  /*03d0*/  SHF.L.U32 R15, R2, 0x10, RZ ;  /* 0x00000010020f7819 */ /* 0x000fcc00000006ff */
[----:B------:R2:W3:Y:S01]  /*03e0*/  F2F.BF16.F32 R12, R16 ;  /* 0x00000010000c7304 */ /* 0x0004e20000202000 */
[----:B0-----:R-:W-:Y:S02]  /*03f0*/  FADD.FTZ R9, -R6, 1 ;  /* 0x3f80000006097421 */ /* 0x001fe40000010100 */
[----:B------:R-:W0:Y:S01]  /*0400*/  LDC.64 R6, c[0x0][0x218] ;  /* 0x00008600ff067b82 */ /* 0x000e220000000a00 */
[----:B-1----:R-:W-:-:S04]  /*0410*/  SHF.L.U32 R11, R11, 0x10, RZ ;  /* 0x000000100b0b7819 */ /* 0x002fc800000006ff */
[----:B------:R-:W1:Y:S01]  /*0420*/  F2F.BF16.F32 R14, R14 ;  /* 0x0000000e000e7304 */ /* 0x000e620000202000 */
[----:B--2---:R-:W-:Y:S01]  /*0430*/  IMAD.U32 R16, R13, 0x10000, RZ ;  /* 0x000100000d107824 */ /* 0x004fe200078e00ff */
[----:B------:R-:W-:Y:S01]  /*0440*/  PRMT R13, R2, 0x7632, R13 ;  /* 0x00007632020d7816 */ /* 0x000fe2000000000d */
[----:B------:R-:W-:Y:S02]  /*0450*/  FADD.FTZ R19, -R11, 1 ;  /* 0x3f8000000b137421 */ /* 0x000fe40000010100 */
[----:B------:R-:W-:Y:S02]  /*0460*/  FADD.FTZ R2, -R16, 1 ;  /* 0x3f80000010027421 */ /* 0x000fe40000010100 */
[----:B------:R-:W-:Y:S01]  /*0470*/  IMAD.U32 R16, R13, 0x10000, RZ ;  /* 0x000100000d107824 */ /* 0x000fe200078e00ff */
[----:B------:R-:W2:Y:S01]  /*0480*/  F2F.BF16.F32 R17, R17 ;  /* 0x0000001100117304 */ /* 0x000ea20000202000 */
[----:B---3--:R-:W-:-:S05]  /*0490*/  SHF.L.U32 R12, R12, 0x10, RZ ;  /* 0x000000100c0c7819 */ /* 0x008fca00000006ff */
[----:B------:R-:W-:Y:S01]  /*04a0*/  FMUL.FTZ R11, R15, R12 ;  /* 0x0000000c0f0b7220 */ /* 0x000fe20000410000 */
[----:B-1----:R-:W-:Y:S01]  /*04b0*/  IMAD.U32 R13, R14, 0x10000, RZ ;  /* 0x000100000e0d7824 */ /* 0x002fe200078e00ff */
[----:B------:R-:W1:Y:S01]  /*04c0*/  F2F.BF16.F32 R10, R10 ;  /* 0x0000000a000a7304 */ /* 0x000e620000202000 */
[----:B-----5:R-:W-:Y:S02]  /*04d0*/  PRMT R15, R4, 0x7632, R15 ;  /* 0x00007632040f7816 */ /* 0x020fe4000000000f */
[----:B------:R-:W-:Y:S01]  /*04e0*/  FMUL.FTZ R12, R18, R13 ;  /* 0x0000000d120c7220 */ /* 0x000fe20000410000 */
[----:B0-----:R-:W-:Y:S01]  /*04f0*/  IMAD.WIDE.U32 R6, R23, 0x2, R6 ;  /* 0x0000000217067825 */ /* 0x001fe200078e0006 */
[----:B------:R-:W-:Y:S02]  /*0500*/  SHF.L.U32 R15, R15, 0x10, RZ ;  /* 0x000000100f0f7819 */ /* 0x000fe400000006ff */
[----:B--2---:R-:W-:Y:S01]  /*0510*/  SHF.L.U32 R17, R17, 0x10, RZ ;  /* 0x0000001011117819 */ /* 0x004fe200000006ff */
[----:B------:R-:W0:Y:S01]  /*0520*/  F2F.BF16.F32 R9, R9 ;  /* 0x0000000900097304 */ /* 0x000e220000202000 */
[----:B------:R-:W-:-:S04]  /*0530*/  IMAD.WIDE R6, R0, 0x8, R6 ;  /* 0x0000000800067825 */ /* 0x000fc800078e0206 */
[----:B------:R-:W-:Y:S01]  /*0540*/  FMUL.FTZ R14, R16, R17 ;  /* 0x00000011100e7220 */ /* 0x000fe20000410000 */
[C---:B------:R-:W-:Y:S01]  /*0550*/  SHF.L.U32 R17, R5.reuse, 0x10, RZ ;  /* 0x0000001005117819 */ /* 0x040fe200000006ff */
[----:B------:R-:W-:Y:S01]  /*0560*/  IMAD.U32 R16, R4, 0x10000, RZ ;  /* 0x0001000004107824 */ /* 0x000fe200078e00ff */
[----:B------:R-:W-:Y:S01]  /*0570*/  PRMT R4, R5, 0x7632, R4 ;  /* 0x0000763205047816 */ /* 0x000fe20000000004 */
[----:B------:R-:W2:Y:S01]  /*0580*/  F2F.BF16.F32 R13, R19 ;  /* 0x00000013000d7304 */ /* 0x000ea20000202000 */
[----:B-1----:R-:W-:Y:S02]  /*0590*/  SHF.L.U32 R10, R10, 0x10, RZ ;  /* 0x000000100a0a7819 */ /* 0x002fe400000006ff */
[----:B------:R-:W-:Y:S01]  /*05a0*/  F2FP.BF16.F32.PACK_AB R14, R14, R11 ;  /* 0x0000000b0e0e723e */ /* 0x000fe200000010ff */
[----:B------:R-:W-:Y:S02]  /*05b0*/  IMAD.U32 R18, R4, 0x10000, RZ ;  /* 0x0001000004127824 */ /* 0x000fe400078e00ff */
[----:B------:R-:W-:Y:S01]  /*05c0*/  FMUL.FTZ R3, R3, R10 ;  /* 0x0000000a03037220 */ /* 0x000fe20000410000 */
[----:B0-----:R-:W-:Y:S01]  /*05d0*/  SHF.L.U32 R4, R9, 0x10, RZ ;  /* 0x0000001009047819 */ /* 0x001fe200000006ff */
[----:B------:R-:W0:Y:S04]  /*05e0*/  F2F.BF16.F32 R8, R8 ;  /* 0x0000000800087304 */ /* 0x000e280000202000 */
[----:B------:R-:W-:Y:S01]  /*05f0*/  FMUL.FTZ R4, R17, R4 ;  /* 0x0000000411047220 */ /* 0x000fe20000410000 */
[----:B--2---:R-:W-:-:S03]  /*0600*/  SHF.L.U32 R13, R13, 0x10, RZ ;  /* 0x000000100d0d7819 */ /* 0x004fc600000006ff */
[----:B------:R-:W1:Y:S02]  /*0610*/  F2F.BF16.F32 R2, R2 ;  /* 0x0000000200027304 */ /* 0x000e640000202000 */
[----:B------:R-:W-:Y:S01]  /*0620*/  FMUL.FTZ R13, R18, R13 ;  /* 0x0000000d120d7220 */ /* 0x000fe20000410000 */
[----:B0-----:R-:W-:-:S04]  /*0630*/  IMAD.U32 R5, R8, 0x10000, RZ ;  /* 0x0001000008057824 */ /* 0x001fc800078e00ff */
[----:B------:R-:W-:Y:S01]  /*0640*/  FMUL.FTZ R5, R16, R5 ;  /* 0x0000000510057220 */ /* 0x000fe20000410000 */
[----:B-1----:R-:W-:-:S04]  /*0650*/  IMAD.U32 R2, R2, 0x10000, RZ ;  /* 0x0001000002027824 */ /* 0x002fc800078e00ff */
[----:B------:R-:W-:Y:S01]  /*0660*/  FMUL.FTZ R2, R15, R2 ;  /* 0x000000020f027220 */ /* 0x000fe20000410000 */
[----:B------:R-:W-:Y:S02]  /*0670*/  F2FP.BF16.F32.PACK_AB R15, R3, R12 ;  /* 0x0000000c030f723e */ /* 0x000fe400000010ff */
[----:B------:R-:W-:Y:S02]  /*0680*/  F2FP.BF16.F32.PACK_AB R3, R13, R4 ;  /* 0x000000040d03723e */ /* 0x000fe400000010ff */
[----:B------:R-:W-:Y:S01]  /*0690*/  F2FP.BF16.F32.PACK_AB R2, R2, R5 ;  /* 0x000000050202723e */ /* 0x000fe200000010ff */
[----:B------:R-:W-:Y:S04]  /*06a0*/  STG.E.64 desc[UR4][R6.64], R14 ;  /* 0x0000000e06007986 */ /* 0x000fe8000c101b04 */
[----:B------:R-:W-:Y:S01]  /*06b0*/  STG.E.64 desc[UR4][R6.64+0x400], R2 ;  /* 0x0004000206007986 */ /* 0x000fe2000c101b04 */
[----:B------:R-:W-:Y:S05]  /*06c0*/  EXIT ;  /* 0x000000000000794d */ /* 0x000fea0003800000 */
.L_x_873:
        /* <DEDUP_REMOVED lines=101> */
.L_x_875:
[----:B------:R-:W-:Y:S05]  /*0d20*/  BSYNC B0 ;  /* 0x0000000000007941 */ /* 0x000fea0003800000 */
.L_x_874:
        /* <DEDUP_REMOVED lines=30> */
.L_x_877:
[----:B------:R-:W-:Y:S05]  /*0f10*/  BSYNC B0 ;  /* 0x0000000000007941 */ /* 0x000fea0003800000 */
.L_x_876:
        /* <DEDUP_REMOVED lines=13> */
.L_x_879:
[----:B------:R-:W-:Y:S05]  /*0ff0*/  BSYNC B0 ;  /* 0x0000000000007941 */ /* 0x000fea0003800000 */
.L_x_878:
        /* <DEDUP_REMOVED lines=12> */
.L_x_881:
[----:B------:R-:W-:Y:S05]  /*10c0*/  BSYNC B0 ;  /* 0x0000000000007941 */ /* 0x000fea0003800000 */
.L_x_880:
        /* <DEDUP_REMOVED lines=12> */
.L_x_883:
[----:B------:R-:W-:Y:S05]  /*1190*/  BSYNC B0 ;  /* 0x0000000000007941 */ /* 0x000fea0003800000 */
.L_x_882:
        /* <DEDUP_REMOVED lines=12> */
.L_x_885:
[----:B------:R-:W-:Y:S05]  /*1260*/  BSYNC B0 ;  /* 0x0000000000007941 */ /* 0x000fea0003800000 */
.L_x_884:
        /* <DEDUP_REMOVED lines=12> */
.L_x_887:
[----:B------:R-:W-:Y:S05]  /*1330*/  BSYNC B0 ;  /* 0x0000000000007941 */ /* 0x000fea0003800000 */
.L_x_886:
        /* <DEDUP_REMOVED lines=12> */
.L_x_889:
[----:B------:R-:W-:Y:S05]  /*1400*/  BSYNC B0 ;  /* 0x0000000000007941 */ /* 0x000fea0003800000 */
.L_x_888:
        /* <DEDUP_REMOVED lines=19> */
.L_x_892:
[----:B------:R-:W-:-:S13]  /*1540*/  ISETP.GE.AND P0, PT, R25, R24, PT ;  /* 0x000000181900720c */ /* 0x000fda0003f06270 */
[----:B------:R-:W-:Y:S05]  /*1550*/  @P0 BRA `(.L_x_894) ;  /* 0x0000000000300947 */ /* 0x000fea0003800000 */
[----:B0-----:R-:W0:Y:S01]  /*1560*/  LDC.64 R10, c[0x0][0x218] ;  /* 0x00008600ff0a7b82 */ /* 0x001e220000000a00 */
[----:B------:R-:W-:Y:S01]  /*1570*/  IMAD.IADD R13, R23, 0x1, R25 ;  /* 0x00000001170d7824 */ /* 0x000fe200078e0219 */
[----:B------:R-:W-:-:S03]  /*1580*/  IADD3 R25, R25, 0x80, RZ ;  /* 0x0000008019197810 */ /* 0x000fc60007ffe0ff */
[----:B0-----:R-:W-:-:S05]  /*1590*/  IMAD.WIDE.U32 R10, R13, 0x2, R10 ;  /* 0x000000020d0a7825 */ /* 0x001fca00078e000a */
[----:B------:R1:W-:Y:S02]  /*15a0*/  STG.E.U16 desc[UR4][R10.64], R9 ;  /* 0x000000090a007986 */ /* 0x0003e4000c101504 */
.L_x_893:
[----:B------:R-:W-:-:S13]  /*15b0*/  ISETP.GE.AND P0, PT, R25, R24, PT ;  /* 0x000000181900720c */ /* 0x000fda0003f06270 */
[----:B------:R-:W-:Y:S05]  /*15c0*/  @P0 BRA `(.L_x_895) ;  /* 0x0000000000340947 */ /* 0x000fea0003800000 */
[----:B-1----:R-:W1:Y:S01]  /*15d0*/  LDC.64 R8, c[0x0][0x218] ;  /* 0x00008600ff087b82 */ /* 0x002e620000000a00 */
[----:B------:R-:W-:Y:S01]  /*15e0*/  IADD3 R11, R23, R25, RZ ;  /* 0x00000019170b7210 */ /* 0x000fe20007ffe0ff */
[----:B------:R-:W-:-:S04]  /*15f0*/  VIADD R25, R25, 0x80 ;  /* 0x0000008019197836 */ /* 0x000fc80000000000 */
[----:B-1----:R-:W-:-:S05]  /*1600*/  IMAD.WIDE.U32 R8, R11, 0x2, R8 ;  /* 0x000000020b087825 */ /* 0x002fca00078e0008 */
[----:B------:R1:W-:Y:S02]  /*1610*/  STG.E.U16 desc[UR4][R8.64], R7 ;  /* 0x0000000708007986 */ /* 0x0003e4000c101504 */
.L_x_894:
        /* <DEDUP_REMOVED lines=8> */
.L_x_895:
[----:B------:R-:W-:Y:S05]  /*16a0*/  BSYNC B1 ;  /* 0x0000000000017941 */ /* 0x000fea0003800000 */
.L_x_891:
[----:B------:R-:W-:-:S13]  /*16b0*/  ISETP.GE.AND P0, PT, R25, R24, PT ;  /* 0x000000181900720c */ /* 0x000fda0003f06270 */
[----:B--2---:R-:W2:Y:S01]  /*16c0*/  @!P0 LDC.64 R4, c[0x0][0x218] ;  /* 0x00008600ff048b82 */ /* 0x004ea20000000a00 */
[----:B------:R-:W-:Y:S01]  /*16d0*/  @!P0 IMAD.IADD R7, R23, 0x1, R25 ;  /* 0x0000000117078824 */ /* 0x000fe200078e0219 */
[----:B------:R-:W-:-:S03]  /*16e0*/  @!P0 IADD3 R25, R25, 0x80, RZ ;  /* 0x0000008019198810 */ /* 0x000fc60007ffe0ff */
[----:B--2---:R-:W-:-:S05]  /*16f0*/  @!P0 IMAD.WIDE.U32 R4, R7, 0x2, R4 ;  /* 0x0000000207048825 */ /* 0x004fca00078e0004 */
[----:B------:R2:W-:Y:S02]  /*1700*/  @!P0 STG.E.U16 desc[UR4][R4.64], R3 ;  /* 0x0000000304008986 */ /* 0x0005e4000c101504 */
.L_x_896:
[----:B------:R-:W-:Y:S05]  /*1710*/  BSYNC B0 ;  /* 0x0000000000007941 */ /* 0x000fea0003800000 */
.L_x_890:
        /* <DEDUP_REMOVED lines=8> */
.L_x_897:
        /* <DEDUP_REMOVED lines=14> */
.L_x_14591:


//--------------------- .text._ZN2at6native29vectorized_elementwise_kernelILi8EZZZNS0_25tanh_backward_kernel_cudaERNS_18TensorIteratorBaseEENKUlvE0_clEvENKUlvE2_clEvEUlN3c108BFloat16ES7_E_St5arrayIPcLm3EEEEviT0_T1_ --------------------------
	.section	.text._ZN2at6native29vectorized_elementwise_kernelILi8EZZZNS0_25tanh_backward_kernel_cudaERNS_18TensorIteratorBaseEENKUlvE0_clEvENKUlvE2_clEvEUlN3c108BFloat16ES7_E_St5arrayIPcLm3EEEEviT0_T1_,"ax",@progbits
	.align	128
        .global         _ZN2at6native29vectorized_elementwise_kernelILi8EZZZNS0_25tanh_backward_kernel_cudaERNS_18TensorIteratorBaseEENKUlvE0_clEvENKUlvE2_clEvEUlN3c108BFloat16ES7_E_St5arrayIPcLm3EEEEviT0_T1_
        .type           _ZN2at6native29vectorized_elementwise_kernelILi8EZZZNS0_25tanh_backward_kernel_cudaERNS_18TensorIteratorBaseEENKUlvE0_clEvENKUlvE2_clEvEUlN3c108BFloat16ES7_E_St5arrayIPcLm3EEEEviT0_T1_,@function
        .size           _ZN2at6native29vectorized_elementwise_kernelILi8EZZZNS0_25tanh_backward_kernel_cudaERNS_18TensorIteratorBaseEENKUlvE0_clEvENKUlvE2_clEvEUlN3c108BFloat16ES7_E_St5arrayIPcLm3EEEEviT0_T1_,(.L_x_14592 - _ZN2at6native29vectorized_elementwise_kernelILi8EZZZNS0_25tanh_backward_kernel_cudaERNS_18TensorIteratorBaseEENKUlvE0_clEvENKUlvE2_clEvEUlN3c108BFloat16ES7_E_St5arrayIPcLm3EEEEviT0_T1_)
        .other          _ZN2at6native29vectorized_elementwise_kernelILi8EZZZNS0_25tanh_backward_kernel_cudaERNS_18TensorIteratorBaseEENKUlvE0_clEvENKUlvE2_clEvEUlN3c108BFloat16ES7_E_St5arrayIPcLm3EEEEviT0_T1_,@"STO_CUDA_ENTRY STV_DEFAULT"
_ZN2at6native29vectorized_elementwise_kernelILi8EZZZNS0_25tanh_backward_kernel_cudaERNS_18TensorIteratorBaseEENKUlvE0_clEvENKUlvE2_clEvEUlN3c108BFloat16ES7_E_St5arrayIPcLm3EEEEviT0_T1_:
.text._ZN2at6native29vectorized_elementwise_kernelILi8EZZZNS0_25tanh_backward_kernel_cudaERNS_18TensorIteratorBaseEENKUlvE0_clEvENKUlvE2_clEvEUlN3c108BFloat16ES7_E_St5arrayIPcLm3EEEEviT0_T1_:
        /* <DEDUP_REMOVED lines=12> */
[----:B------:R-:W0:Y:S04]  /*00c0*/  LDC.64 R2, c[0x0][0x220] ;  /* 0x00008800ff027b82 */ /* 0x000e280000000a00 */
[----:B------:R-:W2:Y:S01]  /*00d0*/  LDG.E.128 R8, desc[UR4][R8.64] ;  /* 0x0000000408087981 */ /* 0x000ea2000c1e1d00 */
[----:B0-----:R-:W-:-:S04]  /*00e0*/  IMAD.WIDE R2, R23, 0x2, R2 ;  /* 0x0000000217027825 */ /* 0x001fc800078e0202 */
[----:B------:R-:W-:-:S06]  /*00f0*/  IMAD.WIDE.U32 R4, R0, 0x10, R2 ;  /* 0x0000001000047825 */ /* 0x000fcc00078e0002 */
[----:B------:R-:W3:Y:S01]  /*0100*/  LDG.E.128 R4, desc[UR4][R4.64] ;  /* 0x0000000404047981 */ /* 0x000ee2000c1e1d00 */
[C---:B--2---:R-:W-:Y:S01]  /*0110*/  IMAD.U32 R2, R8.reuse, 0x10000, RZ ;  /* 0x0001000008027824 */ /* 0x044fe200078e00ff */
[----:B------:R-:W-:Y:S01]  /*0120*/  PRMT R8, R8, 0x7632, R8 ;  /* 0x0000763208087816 */ /* 0x000fe20000000008 */
[C---:B------:R-:W-:Y:S01]  /*0130*/  IMAD.U32 R3, R10.reuse, 0x10000, RZ ;  /* 0x000100000a037824 */ /* 0x040fe200078e00ff */
[----:B------:R-:W-:Y:S01]  /*0140*/  PRMT R10, R10, 0x7632, R10 ;  /* 0x000076320a0a7816 */ /* 0x000fe2000000000a */
[----:B------:R-:W-:Y:S01]  /*0150*/  FMUL.FTZ R13, R2, R2 ;  /* 0x00000002020d7220 */ /* 0x000fe20000410000 */
[C---:B------:R-:W-:Y:S01]  /*0160*/  SHF.L.U32 R2, R9.reuse, 0x10, RZ ;  /* 0x0000001009027819 */ /* 0x040fe200000006ff */
[----:B------:R-:W-:Y:S01]  /*0170*/  IMAD.U32 R8, R8, 0x10000, RZ ;  /* 0x0001000008087824 */ /* 0x000fe200078e00ff */
[----:B------:R-:W-:Y:S01]  /*0180*/  PRMT R9, R9, 0x7632, R9 ;  /* 0x0000763209097816 */ /* 0x000fe20000000009 */
[----:B------:R-:W-:Y:S02]  /*0190*/  IMAD.U32 R10, R10, 0x10000, RZ ;  /* 0x000100000a0a7824 */ /* 0x000fe400078e00ff */
[----:B------:R-:W-:Y:S01]  /*01a0*/  FMUL.FTZ R12, R2, R2 ;  /* 0x00000002020c7220 */ /* 0x000fe20000410000 */
[----:B------:R-:W-:Y:S01]  /*01b0*/  FMUL.FTZ R2, R3, R3 ;  /* 0x0000000303027220 */ /* 0x000fe20000410000 */
[C---:B------:R-:W-:Y:S01]  /*01c0*/  SHF.L.U32 R3, R11.reuse, 0x10, RZ ;  /* 0x000000100b037819 */ /* 0x040fe200000006ff */
[----:B------:R-:W0:Y:S01]  /*01d0*/  F2F.BF16.F32 R13, R13 ;  /* 0x0000000d000d7304 */ /* 0x000e220000202000 */
[----:B------:R-:W-:Y:S01]  /*01e0*/  PRMT R11, R11, 0x7632, R11 ;  /* 0x000076320b0b7816 */ /* 0x000fe2000000000b */
[----:B------:R-:W-:Y:S01]  /*01f0*/  FMUL.FTZ R8, R8, R8 ;  /* 0x0000000808087220 */ /* 0x000fe20000410000 */
[----:B------:R-:W-:Y:S01]  /*0200*/  SHF.L.U32 R9, R9, 0x10, RZ ;  /* 0x0000001009097819 */ /* 0x000fe200000006ff */
[----:B------:R-:W-:Y:S01]  /*0210*/  FMUL.FTZ R3, R3, R3 ;  /* 0x0000000303037220 */ /* 0x000fe20000410000 */
[----:B------:R-:W-:Y:S01]  /*0220*/  SHF.L.U32 R11, R11, 0x10, RZ ;  /* 0x000000100b0b7819 */ /* 0x000fe200000006ff */
[----:B------:R-:W-:-:S02]  /*0230*/  FMUL.FTZ R10, R10, R10 ;  /* 0x0000000a0a0a7220 */ /* 0x000fc40000410000 */
[----:B------:R-:W-:Y:S01]  /*0240*/  FMUL.FTZ R9, R9, R9 ;  /* 0x0000000909097220 */ /* 0x000fe20000410000 */
[----:B------:R-:W1:Y:S01]  /*0250*/  F2F.BF16.F32 R2, R2 ;  /* 0x0000000200027304 */ /* 0x000e620000202000 */
[----:B------:R-:W-:Y:S01]  /*0260*/  FMUL.FTZ R11, R11, R11 ;  /* 0x0000000b0b0b7220 */ /* 0x000fe20000410000 */
[----:B0-----:R-:W-:-:S06]  /*0270*/  IMAD.U32 R13, R13, 0x10000, RZ ;  /* 0x000100000d0d7824 */ /* 0x001fcc00078e00ff */
[----:B------:R-:W0:Y:S01]  /*0280*/  F2F.BF16.F32 R12, R12 ;  /* 0x0000000c000c7304 */ /* 0x000e220000202000 */
[----:B------:R-:W-:Y:S01]  /*0290*/  FADD.FTZ R13, -R13, 1 ;  /* 0x3f8000000d0d7421 */ /* 0x000fe20000010100 */
[----:B---3--:R-:W-:Y:S01]  /*02a0*/  SHF.L.U32 R17, R4, 0x10, RZ ;  /* 0x0000001004117819 */ /* 0x008fe200000006ff */
[----:B------:R-:W-:Y:S02]  /*02b0*/  IMAD.U32 R20, R6, 0x10000, RZ ;  /* 0x0001000006147824 */ /* 0x000fe400078e00ff */
[----:B-1----:R-:W-:-:S03]  /*02c0*/  IMAD.U32 R2, R2, 0x10000, RZ ;  /* 0x0001000002027824 */ /* 0x002fc600078e00ff */
[----:B------:R-:W1:Y:S01]  /*02d0*/  F2F.BF16.F32 R9, R9 ;  /* 0x0000000900097304 */ /* 0x000e620000202000 */
[----:B------:R-:W-:Y:S01]  /*02e0*/  FADD.FTZ R15, -R2, 1 ;  /* 0x3f800000020f7421 */ /* 0x000fe20000010100 */
[----:B0-----:R-:W-:-:S06]  /*02f0*/  SHF.L.U32 R12, R12, 0x10, RZ ;  /* 0x000000100c0c7819 */ /* 0x001fcc00000006ff */
[----:B------:R-:W0:Y:S01]  /*0300*/  F2F.BF16.F32 R3, R3 ;  /* 0x0000000300037304 */ /* 0x000e220000202000 */
[----:B------:R-:W-:Y:S01]  /*0310*/  FADD.FTZ R12, -R12, 1 ;  /* 0x3f8000000c0c7421 */ /* 0x000fe20000010100 */
[----:B-1----:R-:W-:-:S06]  /*0320*/  SHF.L.U32 R14, R9, 0x10, RZ ;  /* 0x00000010090e7819 */ /* 0x002fcc00000006ff */
[----:B------:R-:W1:Y:S01]  /*0330*/  F2F.BF16.F32 R8, R8 ;  /* 0x0000000800087304 */ /* 0x000e620000202000 */
[----:B------:R-:W-:Y:S01]  /*0340*/  FADD.FTZ R19, -R14, 1 ;  /* 0x3f8000000e137421 */ /* 0x000fe20000010100 */
[----:B0-----:R-:W-:-:S06]  /*0350*/  SHF.L.U32 R3, R3, 0x10, RZ ;  /* 0x0000001003037819 */ /* 0x001fcc00000006ff */
[----:B------:R-:W0:Y:S01]  /*0360*/  F2F.BF16.F32 R11, R11 ;  /* 0x0000000b000b7304 */ /* 0x000e220000202000 */
[----:B-1----:R-:W-:-:S07]  /*0370*/  IMAD.U32 R2, R8, 0x10000, RZ ;  /* 0x0001000008027824 */ /* 0x002fce00078e00ff */
[----:B------:R-:W1:Y:S01]  /*0380*/  F2F.BF16.F32 R10, R10 ;  /* 0x0000000a000a7304 */ /* 0x000e620000202000 */
[----:B------:R-:W-:Y:S01]  /*0390*/  FADD.FTZ R8, -R3, 1 ;  /* 0x3f80000003087421 */ /* 0x000fe20000010100 */
[----:B------:R-:W-:Y:S02]  /*03a0*/  FADD.FTZ R18, -R2, 1 ;  /* 0x3f80000002127421 */ /* 0x000fe40000010100 */
[----:B------:R-:W2:Y:S01]  /*03b0*/  LDC.64 R2, c[0x0][0x218] ;  /* 0x00008600ff027b82 */ /* 0x000ea20000000a00 */
[----:B0-----:R-:W-:-:S03]  /*03c0*/  IMAD.U32 R11, R11, 0x10000, RZ ;  /* 0x000100000b0b7824 */ /* 0x001fc600078e00ff */
[----:B------:R-:W-:Y:S01]  /*03d0*/  F2F.BF16.F32 R13, R13 ;  /* 0x0000000d000d7304 */ /* 0x000fe20000202000 */
[----:B------:R-:W-:Y:S01]  /*03e0*/  FADD.FTZ R11, -R11, 1 ;  /* 0x3f8000000b0b7421 */ /* 0x000fe20000010100 */
[----:B-1----:R-:W-:-:S06]  /*03f0*/  IMAD.U32 R14, R10, 0x10000, RZ ;  /* 0x000100000a0e7824 */ /* 0x002fcc00078e00ff */
[----:B------:R0:W-:Y:S01]  /*0400*/  F2F.BF16.F32 R16, R12 ;  /* 0x0000000c00107304 */ /* 0x0001e20000202000 */
[----:B------:R-:W-:Y:S01]  /*0410*/  FADD.FTZ R21, -R14, 1 ;  /* 0x3f8000000e157421 */ /* 0x000fe20000010100 */
[----:B------:R-:W-:-:S06]  /*0420*/  PRMT R14, R5, 0x7632, R14 ;  /* 0x00007632050e7816 */ /* 0x000fcc000000000e */
[----:B------:R-:W-:Y:S01]  /*0430*/  F2F.BF16.F32 R15, R15 ;  /* 0x0000000f000f7304 */ /* 0x000fe20000202000 */
[----:B0-----:R-:W-:Y:S01]  /*0440*/  PRMT R12, R4, 0x7632, R12 ;  /* 0x00007632040c7816 */ /* 0x001fe2000000000c */
[----:B------:R-:W-:-:S03]  /*0450*/  IMAD.U32 R14, R14, 0x10000, RZ ;  /* 0x000100000e0e7824 */ /* 0x000fc600078e00ff */
[----:B------:R-:W-:Y:S01]  /*0460*/  SHF.L.U32 R12, R12, 0x10, RZ ;  /* 0x000000100c0c7819 */ /* 0x000fe200000006ff */
[----:B--2---:R-:W-:Y:S02]  /*0470*/  IMAD.WIDE.U32 R2, R23, 0x2, R2 ;  /* 0x0000000217027825 */ /* 0x004fe400078e0002 */
[----:B------:R-:W0:Y:S02]  /*0480*/  F2F.BF16.F32 R8, R8 ;  /* 0x0000000800087304 */ /* 0x000e240000202000 */
[----:B------:R-:W-:-:S06]  /*0490*/  IMAD.WIDE R2, R0, 0x10, R2 ;  /* 0x0000001000027825 */ /* 0x000fcc00078e0202 */
[----:B------:R1:W-:Y:S01]  /*04a0*/  F2F.BF16.F32 R10, R19 ;  /* 0x00000013000a7304 */ /* 0x0003e20000202000 */
[----:B0-----:R-:W-:-:S07]  /*04b0*/  SHF.L.U32 R8, R8, 0x10, RZ ;  /* 0x0000001008087819 */ /* 0x001fce00000006ff */
[----:B------:R0:W2:Y:S01]  /*04c0*/  F2F.BF16.F32 R9, R18 ;  /* 0x0000001200097304 */ /* 0x0000a20000202000 */
[----:B-1----:R-:W-:Y:S01]  /*04d0*/  SHF.L.U32 R19, R15, 0x10, RZ ;  /* 0x000000100f137819 */ /* 0x002fe200000006ff */
[----:B------:R-:W-:-:S04]  /*04e0*/  IMAD.U32 R15, R7, 0x10000, RZ ;  /* 0x00010000070f7824 */ /* 0x000fc800078e00ff */
[----:B------:R-:W-:Y:S02]  /*04f0*/  FMUL.FTZ R15, R15, R8 ;  /* 0x000000080f0f7220 */ /* 0x000fe40000410000 */
[----:B------:R-:W1:Y:S01]  /*0500*/  F2F.BF16.F32 R11, R11 ;  /* 0x0000000b000b7304 */ /* 0x000e620000202000 */
[----:B0-----:R-:W-:Y:S02]  /*0510*/  SHF.L.U32 R18, R5, 0x10, RZ ;  /* 0x0000001005127819 */ /* 0x001fe400000006ff */
[----:B------:R-:W-:Y:S02]  /*0520*/  PRMT R5, R6, 0x7632, R5 ;  /* 0x0000763206057816 */ /* 0x000fe40000000005 */
[----:B------:R-:W-:Y:S01]  /*0530*/  SHF.L.U32 R6, R13, 0x10, RZ ;  /* 0x000000100d067819 */ /* 0x000fe200000006ff */
[----:B------:R-:W-:Y:S01]  /*0540*/  IMAD.U32 R13, R16, 0x10000, RZ ;  /* 0x00010000100d7824 */ /* 0x000fe200078e00ff */
[----:B------:R-:W-:Y:S01]  /*0550*/  PRMT R16, R7, 0x7632, R16 ;  /* 0x0000763207107816 */ /* 0x000fe20000000010 */
[----:B------:R-:W0:Y:S01]  /*0560*/  F2F.BF16.F32 R4, R21 ;  /* 0x0000001500047304 */ /* 0x000e220000202000 */
[----:B--2---:R-:W-:-:S02]  /*0570*/  IMAD.U32 R9, R9, 0x10000, RZ ;  /* 0x0001000009097824 */ /* 0x004fc400078e00ff */
[----:B------:R-:W-:Y:S01]  /*0580*/  FMUL.FTZ R6, R17, R6 ;  /* 0x0000000611067220 */ /* 0x000fe20000410000 */
[----:B------:R-:W-:Y:S01]  /*0590*/  SHF.L.U32 R17, R5, 0x10, RZ ;  /* 0x0000001005117819 */ /* 0x000fe200000006ff */
[----:B------:R-:W-:Y:S01]  /*05a0*/  IMAD.U32 R16, R16, 0x10000, RZ ;  /* 0x0001000010107824 */ /* 0x000fe200078e00ff */
[----:B------:R-:W-:Y:S01]  /*05b0*/  SHF.L.U32 R5, R10, 0x10, RZ ;  /* 0x000000100a057819 */ /* 0x000fe200000006ff */
[----:B------:R-:W-:Y:S01]  /*05c0*/  FMUL.FTZ R7, R18, R13 ;  /* 0x0000000d12077220 */ /* 0x000fe20000410000 */
[----:B-1----:R-:W-:Y:S01]  /*05d0*/  SHF.L.U32 R11, R11, 0x10, RZ ;  /* 0x000000100b0b7819 */ /* 0x002fe200000006ff */
[----:B------:R-:W-:Y:S01]  /*05e0*/  FMUL.FTZ R9, R12, R9 ;  /* 0x000000090c097220 */ /* 0x000fe20000410000 */
[----:B------:R-:W-:Y:S01]  /*05f0*/  FMUL.FTZ R13, R20, R19 ;  /* 0x00000013140d7220 */ /* 0x000fe20000410000 */
[----:B------:R-:W-:Y:S02]  /*0600*/  FMUL.FTZ R14, R14, R5 ;  /* 0x000000050e0e7220 */ /* 0x000fe40000410000 */
[----:B------:R-:W-:Y:S01]  /*0610*/  FMUL.FTZ R16, R16, R11 ;  /* 0x0000000b10107220 */ /* 0x000fe20000410000 */
[----:B0-----:R-:W-:-:S02]  /*0620*/  IMAD.U32 R4, R4, 0x10000, RZ ;  /* 0x0001000004047824 */ /* 0x001fc400078e00ff */
[----:B------:R-:W-:Y:S02]  /*0630*/  F2FP.BF16.F32.PACK_AB R5, R14, R7 ;  /* 0x000000070e05723e */ /* 0x000fe400000010ff */
[----:B------:R-:W-:Y:S01]  /*0640*/  F2FP.BF16.F32.PACK_AB R7, R16, R15 ;  /* 0x0000000f1007723e */ /* 0x000fe200000010ff */
[----:B------:R-:W-:Y:S01]  /*0650*/  FMUL.FTZ R8, R17, R4 ;  /* 0x0000000411087220 */ /* 0x000fe20000410000 */
[----:B------:R-:W-:-:S04]  /*0660*/  F2FP.BF16.F32.PACK_AB R4, R9, R6 ;  /* 0x000000060904723e */ /* 0x000fc800000010ff */
[----:B------:R-:W-:-:S05]  /*0670*/  F2FP.BF16.F32.PACK_AB R6, R8, R13 ;  /* 0x0000000d0806723e */ /* 0x000fca00000010ff */
[----:B------:R-:W-:Y:S01]  /*0680*/  STG.E.128 desc[UR4][R2.64], R4 ;  /* 0x0000000402007986 */ /* 0x000fe2000c101d04 */
[----:B------:R-:W-:Y:S05]  /*0690*/  EXIT ;  /* 0x000000000000794d */ /* 0x000fea0003800000 */
.L_x_898:
        /* <DEDUP_REMOVED lines=101> */
.L_x_900:
[----:B------:R-:W-:Y:S05]  /*0cf0*/  BSYNC B0 ;  /* 0x0000000000007941 */ /* 0x000fea0003800000 */
.L_x_899:
        /* <DEDUP_REMOVED lines=30> */
.L_x_902:
[----:B------:R-:W-:Y:S05]  /*0ee0*/  BSYNC B0 ;  /* 0x0000000000007941 */ /* 0x000fea0003800000 */
.L_x_901:
        /* <DEDUP_REMOVED lines=13> */
.L_x_904:
[----:B------:R-:W-:Y:S05]  /*0fc0*/  BSYNC B0 ;  /* 0x0000000000007941 */ /* 0x000fea0003800000 */
.L_x_903:
        /* <DEDUP_REMOVED lines=12> */
.L_x_906:
[----:B------:R-:W-:Y:S05]  /*1090*/  BSYNC B0 ;  /* 0x0000000000007941 */ /* 0x000fea0003800000 */
.L_x_905:
        /* <DEDUP_REMOVED lines=12> */
.L_x_908:
[----:B------:R-:W-:Y:S05]  /*1160*/  BSYNC B0 ;  /* 0x0000000000007941 */ /* 0x000fea0003800000 */
.L_x_907:
        /* <DEDUP_REMOVED lines=12> */
.L_x_910:
[----:B------:R-:W-:Y:S05]  /*1230*/  BSYNC B0 ;  /* 0x0000000000007941 */ /* 0x000fea0003800000 */
.L_x_909:
        /* <DEDUP_REMOVED lines=12> */
.L_x_912:
[----:B------:R-:W-:Y:S05]  /*1300*/  BSYNC B0 ;  /* 0x0000000000007941 */ /* 0x000fea0003800000 */
.L_x_911:
        /* <DEDUP_REMOVED lines=12> */
.L_x_914:
[----:B------:R-:W-:Y:S05]  /*13d0*/  BSYNC B0 ;  /* 0x0000000000007941 */ /* 0x000fea0003800000 */
.L_x_913:
        /* <DEDUP_REMOVED lines=19> */
.L_x_917:
[----:B------:R-:W-:-:S13]  /*1510*/  ISETP.GE.AND P0, PT, R25, R24, PT ;  /* 0x000000181900720c */ /* 0x000fda0003f06270 */
[----:B------:R-:W-:Y:S05]  /*1520*/  @P0 BRA `(.L_x_919) ;  /* 0x0000000000300947 */ /* 0x000fea0003800000 */
[----:B0-----:R-:W0:Y:S01]  /*1530*/  LDC.64 R10, c[0x0][0x218] ;  /* 0x00008600ff0a7b82 */ /* 0x001e220000000a00 */
[----:B------:R-:W-:Y:S01]  /*1540*/  IMAD.IADD R13, R23, 0x1, R25 ;  /* 0x00000001170d7824 */ /* 0x000fe200078e0219 */
[----:B------:R-:W-:-:S03]  /*1550*/  IADD3 R25, R25, 0x80, RZ ;  /* 0x0000008019197810 */ /* 0x000fc60007ffe0ff */
[----:B0-----:R-:W-:-:S05]  /*1560*/  IMAD.WIDE.U32 R10, R13, 0x2, R10 ;  /* 0x000000020d0a7825 */ /* 0x001fca00078e000a */
[----:B------:R1:W-:Y:S02]  /*1570*/  STG.E.U16 desc[UR4][R10.64], R9 ;  /* 0x000000090a007986 */ /* 0x0003e4000c101504 */
.L_x_918:
[----:B------:R-:W-:-:S13]  /*1580*/  ISETP.GE.AND P0, PT, R25, R24, PT ;  /* 0x000000181900720c */ /* 0x000fda0003f06270 */
[----:B------:R-:W-:Y:S05]  /*1590*/  @P0 BRA `(.L_x_920) ;  /* 0x0000000000340947 */ /* 0x000fea0003800000 */
[----:B-1----:R-:W1:Y:S01]  /*15a0*/  LDC.64 R8, c[0x0][0x218] ;  /* 0x00008600ff087b82 */ /* 0x002e620000000a00 */
[----:B------:R-:W-:Y:S01]  /*15b0*/  IADD3 R11, R23, R25, RZ ;  /* 0x00000019170b7210 */ /* 0x000fe20007ffe0ff */
[----:B------:R-:W-:-:S04]  /*15c0*/  VIADD R25, R25, 0x80 ;  /* 0x0000008019197836 */ /* 0x000fc80000000000 */
[----:B-1----:R-:W-:-:S05]  /*15d0*/  IMAD.WIDE.U32 R8, R11, 0x2, R8 ;  /* 0x000000020b087825 */ /* 0x002fca00078e0008 */
[----:B------:R1:W-:Y:S02]  /*15e0*/  STG.E.U16 desc[UR4][R8.64], R7 ;  /* 0x0000000708007986 */ /* 0x0003e4000c101504 */
.L_x_919:
        /* <DEDUP_REMOVED lines=8> */
.L_x_920:
[----:B------:R-:W-:Y:S05]  /*1670*/  BSYNC B1 ;  /* 0x0000000000017941 */ /* 0x000fea0003800000 */
.L_x_916:
[----:B------:R-:W-:-:S13]  /*1680*/  ISETP.GE.AND P0, PT, R25, R24, PT ;  /* 0x000000181900720c */ /* 0x000fda0003f06270 */
[----:B--2---:R-:W2:Y:S01]  /*1690*/  @!P0 LDC.64 R4, c[0x0][0x218] ;  /* 0x00008600ff048b82 */ /* 0x004ea20000000a00 */
[----:B------:R-:W-:Y:S01]  /*16a0*/  @!P0 IMAD.IADD R7, R23, 0x1, R25 ;  /* 0x0000000117078824 */ /* 0x000fe200078e0219 */
[----:B------:R-:W-:-:S03]  /*16b0*/  @!P0 IADD3 R25, R25, 0x80, RZ ;  /* 0x0000008019198810 */ /* 0x000fc60007ffe0ff */
[----:B--2---:R-:W-:-:S05]  /*16c0*/  @!P0 IMAD.WIDE.U32 R4, R7, 0x2, R4 ;  /* 0x0000000207048825 */ /* 0x004fca00078e0004 */
[----:B------:R2:W-:Y:S02]  /*16d0*/  @!P0 STG.E.U16 desc[UR4][R4.64], R3 ;  /* 0x0000000304008986 */ /* 0x0005e4000c101504 */
.L_x_921:
[----:B------:R-:W-:Y:S05]  /*16e0*/  BSYNC B0 ;  /* 0x0000000000007941 */ /* 0x000fea0003800000 */
.L_x_915:
        /* <DEDUP_REMOVED lines=8> */
.L_x_922:
        /* <DEDUP_REMOVED lines=9> */
.L_x_14592:


//--------------------- .text._ZN2at6native18elementwise_kernelILi128ELi4EZNS0_15gpu_kernel_implIZZZNS0_25tanh_backward_kernel_cudaERNS_18TensorIteratorBaseEENKUlvE0_clEvENKUlvE1_clEvEUlN3c104HalfES8_E_EEvS4_RKT_EUliE_EEviT1_ --------------------------
	.section	.text._ZN2at6native18elementwise_kernelILi128ELi4EZNS0_15gpu_kernel_implIZZZNS0_25tanh_backward_kernel_cudaERNS_18TensorIteratorBaseEENKUlvE0_clEvENKUlvE1_clEvEUlN3c104HalfES8_E_EEvS4_RKT_EUliE_EEviT1_,"ax",@progbits
	.align	128
        .global         _ZN2at6native18elementwise_kernelILi128ELi4EZNS0_15gpu_kernel_implIZZZNS0_25tanh_backward_kernel_cudaERNS_18TensorIteratorBaseEENKUlvE0_clEvENKUlvE1_clEvEUlN3c104HalfES8_E_EEvS4_RKT_EUliE_EEviT1_
        .type           _ZN2at6native18elementwise_kernelILi128ELi4EZNS0_15gpu_kernel_implIZZZNS0_25tanh_backward_kernel_cudaERNS_18TensorIteratorBaseEENKUlvE0_clEvENKUlvE1_clEvEUlN3c104HalfES8_E_EEvS4_RKT_EUliE_EEviT1_,@function
        .size           _ZN2at6native18elementwise_kernelILi128ELi4EZNS0_15gpu_kernel_implIZZZNS0_25tanh_backward_kernel_cudaERNS_18TensorIteratorBaseEENKUlvE0_clEvENKUlvE1_clEvEUlN3c104HalfES8_E_EEvS4_RKT_EUliE_EEviT1_,(.L_x_14593 - _ZN2at6native18elementwise_kernelILi128ELi4EZNS0_15gpu_kernel_implIZZZNS0_25tanh_backward_kernel_cudaERNS_18TensorIteratorBaseEENKUlvE0_clEvENKUlvE1_clEvEUlN3c104HalfES8_E_EEvS4_RKT_EUliE_EEviT1_)
        .other          _ZN2at6native18elementwise_kernelILi128ELi4EZNS0_15gpu_kernel_implIZZZNS0_25tanh_backward_kernel_cudaERNS_18TensorIteratorBaseEENKUlvE0_clEvENKUlvE1_clEvEUlN3c104HalfES8_E_EEvS4_RKT_EUliE_EEviT1_,@"STO_CUDA_ENTRY STV_DEFAULT"
_ZN2at6native18elementwise_kernelILi128ELi4EZNS0_15gpu_kernel_implIZZZNS0_25tanh_backward_kernel_cudaERNS_18TensorIteratorBaseEENKUlvE0_clEvENKUlvE1_clEvEUlN3c104HalfES8_E_EEvS4_RKT_EUliE_EEviT1_:
.text._ZN2at6native18elementwise_kernelILi128ELi4EZNS0_15gpu_kernel_implIZZZNS0_25tanh_backward_kernel_cudaERNS_18TensorIteratorBaseEENKUlvE0_clEvENKUlvE1_clEvEUlN3c104HalfES8_E_EEvS4_RKT_EUliE_EEviT1_:
        /* <DEDUP_REMOVED lines=365> */
.L_x_925:
        /* <DEDUP_REMOVED lines=20> */
[----:B0-----:R-:W-:-:S04]  /*1810*/  F2FP.F16.F32.PACK_AB R0, RZ, R0 ;  /* 0x00000000ff00723e */ /* 0x001fc800000000ff */
[----:B------:R-:W-:Y:S01]  /*1820*/  PRMT R19, R0, 0x7610, R19 ;  /* 0x0000761000137816 */ /* 0x000fe20000000013 */
[----:B------:R-:W-:Y:S06]  /*1830*/  BRA `(.L_x_931) ;  /* 0x0000000c00d07947 */ /* 0x000fec0003800000 */
.L_x_929:
[----:B------:R-:W2:Y:S02]  /*1840*/  LDG.E.U8 R2, desc[UR36][R2.64] ;  /* 0x0000002402027981 */ /* 0x000ea4000c1e1100 */
[----:B--2---:R-:W-:-:S04]  /*1850*/  I2FP.F32.U32 R0, R2 ;  /* 0x0000000200007245 */ /* 0x004fc80000201000 */
[----:B------:R-:W-:-:S04]  /*1860*/  F2FP.F16.F32.PACK_AB R0, RZ, R0 ;  /* 0x00000000ff00723e */ /* 0x000fc800000000ff */
[----:B------:R-:W-:Y:S01]  /*1870*/  PRMT R19, R0, 0x7610, R19 ;  /* 0x0000761000137816 */ /* 0x000fe20000000013 */
[----:B------:R-:W-:Y:S06]  /*1880*/  BRA `(.L_x_931) ;  /* 0x0000000c00bc7947 */ /* 0x000fec0003800000 */
.L_x_928:
        /* <DEDUP_REMOVED lines=8> */
[----:B0-----:R-:W-:-:S04]  /*1910*/  F2FP.F16.F32.PACK_AB R0, RZ, R0 ;  /* 0x00000000ff00723e */ /* 0x001fc800000000ff */
[----:B------:R-:W-:Y:S01]  /*1920*/  PRMT R19, R0, 0x7610, R19 ;  /* 0x0000761000137816 */ /* 0x000fe20000000013 */
[----:B------:R-:W-:Y:S06]  /*1930*/  BRA `(.L_x_931) ;  /* 0x0000000c00907947 */ /* 0x000fec0003800000 */
.L_x_933:
[----:B------:R-:W2:Y:S02]  /*1940*/  LDG.E R2, desc[UR36][R2.64] ;  /* 0x0000002402027981 */ /* 0x000ea4000c1e1900 */
[----:B--2---:R-:W-:-:S04]  /*1950*/  I2FP.F32.S32 R0, R2 ;  /* 0x0000000200007245 */ /* 0x004fc80000201400 */
[----:B------:R-:W-:-:S04]  /*1960*/  F2FP.F16.F32.PACK_AB R0, RZ, R0 ;  /* 0x00000000ff00723e */ /* 0x000fc800000000ff */
[----:B------:R-:W-:Y:S01]  /*1970*/  PRMT R19, R0, 0x7610, R19 ;  /* 0x0000761000137816 */ /* 0x000fe20000000013 */
[----:B------:R-:W-:Y:S06]  /*1980*/  BRA `(.L_x_931) ;  /* 0x0000000c007c7947 */ /* 0x000fec0003800000 */
.L_x_932:
[----:B------:R-:W2:Y:S02]  /*1990*/  LDG.E.U16 R2, desc[UR36][R2.64] ;  /* 0x0000002402027981 */ /* 0x000ea4000c1e1500 */
[----:B--2---:R-:W0:Y:S02]  /*19a0*/  I2F.S16 R0, R2 ;  /* 0x0000000200007306 */ /* 0x004e240000101400 */
[----:B0-----:R-:W-:-:S04]  /*19b0*/  F2FP.F16.F32.PACK_AB R0, RZ, R0 ;  /* 0x00000000ff00723e */ /* 0x001fc800000000ff */
[----:B------:R-:W-:Y:S01]  /*19c0*/  PRMT R19, R0, 0x7610, R19 ;  /* 0x0000761000137816 */ /* 0x000fe20000000013 */
[----:B------:R-:W-:Y:S06]  /*19d0*/  BRA `(.L_x_931) ;  /* 0x0000000c00687947 */ /* 0x000fec0003800000 */
.L_x_927:
[----:B------:R-:W-:-:S13]  /*19e0*/  ISETP.GT.AND P0, PT, R4, 0x6, PT ;  /* 0x000000060400780c */ /* 0x000fda0003f04270 */
[----:B------:R-:W-:Y:S05]  /*19f0*/  @P0 BRA `(.L_x_934) ;  /* 0x0000000000240947 */ /* 0x000fea0003800000 */
[----:B------:R-:W-:-:S13]  /*1a00*/  ISETP.NE.AND P0, PT, R4, 0x5, PT ;  /* 0x000000050400780c */ /* 0x000fda0003f05270 */
[----:B------:R-:W-:Y:S05]  /*1a10*/  @!P0 BRA `(.L_x_935) ;  /* 0x0000000000148947 */ /* 0x000fea0003800000 */
[----:B------:R-:W-:-:S13]  /*1a20*/  ISETP.NE.AND P0, PT, R4, 0x6, PT ;  /* 0x000000060400780c */ /* 0x000fda0003f05270 */
[----:B------:R-:W-:Y:S05]  /*1a30*/  @P0 BRA `(.L_x_930) ;  /* 0x0000000800e40947 */ /* 0x000fea0003800000 */
[----:B------:R-:W2:Y:S02]  /*1a40*/  LDG.E R2, desc[UR36][R2.64] ;  /* 0x0000002402027981 */ /* 0x000ea4000c1e1900 */
[----:B--2---:R-:W-:Y:S01]  /*1a50*/  F2FP.F16.F32.PACK_AB R19, RZ, R2 ;  /* 0x00000002ff13723e */ /* 0x004fe200000000ff */
[----:B------:R-:W-:Y:S06]  /*1a60*/  BRA `(.L_x_931) ;  /* 0x0000000c00447947 */ /* 0x000fec0003800000 */
.L_x_935:
[----:B------:R0:W5:Y:S01]  /*1a70*/  LDG.E.U16 R19, desc[UR36][R2.64] ;  /* 0x0000002402137981 */ /* 0x000162000c1e1500 */
[----:B------:R-:W-:Y:S05]  /*1a80*/  BRA `(.L_x_931) ;  /* 0x0000000c003c7947 */ /* 0x000fea0003800000 */
.L_x_934:
[----:B------:R-:W-:-:S13]  /*1a90*/  ISETP.NE.AND P0, PT, R4, 0x7, PT ;  /* 0x000000070400780c */ /* 0x000fda0003f05270 */
[----:B------:R-:W-:Y:S05]  /*1aa0*/  @!P0 BRA `(.L_x_936) ;  /* 0x0000000000248947 */ /* 0x000fea0003800000 */
[----:B------:R-:W-:-:S13]  /*1ab0*/  ISETP.NE.AND P0, PT, R4, 0x8, PT ;  /* 0x000000080400780c */ /* 0x000fda0003f05270 */
[----:B------:R-:W-:Y:S05]  /*1ac0*/  @!P0 BRA `(.L_x_937) ;  /* 0x0000000000148947 */ /* 0x000fea0003800000 */
[----:B------:R-:W-:-:S13]  /*1ad0*/  ISETP.NE.AND P0, PT, R4, 0x9, PT ;  /* 0x000000090400780c */ /* 0x000fda0003f05270 */
[----:B------:R-:W-:Y:S05]  /*1ae0*/  @P0 BRA `(.L_x_930) ;  /* 0x0000000800b80947 */ /* 0x000fea0003800000 */
[----:B------:R-:W2:Y:S02]  /*1af0*/  LDG.E R2, desc[UR36][R2.64] ;  /* 0x0000002402027981 */ /* 0x000ea4000c1e1900 */
[----:B--2---:R-:W-:Y:S01]  /*1b00*/  F2FP.F16.F32.PACK_AB R19, RZ, R2 ;  /* 0x00000002ff13723e */ /* 0x004fe200000000ff */
[----:B------:R-:W-:Y:S06]  /*1b10*/  BRA `(.L_x_931) ;  /* 0x0000000c00187947 */ /* 0x000fec0003800000 */
.L_x_937:
[----:B------:R1:W5:Y:S01]  /*1b20*/  LDG.E.U16 R19, desc[UR36][R2.64] ;  /* 0x0000002402137981 */ /* 0x000362000c1e1500 */
[----:B------:R-:W-:Y:S05]  /*1b30*/  BRA `(.L_x_931) ;  /* 0x0000000c00107947 */ /* 0x000fea0003800000 */
.L_x_936:
[----:B------:R-:W2:Y:S01]  /*1b40*/  LDG.E.64 R2, desc[UR36][R2.64] ;  /* 0x0000002402027981 */ /* 0x000ea2000c1e1b00 */
[----:B------:R-:W-:Y:S01]  /*1b50*/  UMOV UR4, 0xf0000000 ;  /* 0xf000000000047882 */ /* 0x000fe20000000000 */
[----:B------:R-:W-:Y:S01]  /*1b60*/  UMOV UR5, 0x380fffff ;  /* 0x380fffff00057882 */ /* 0x000fe20000000000 */
[----:B--2---:R-:W0:Y:S01]  /*1b70*/  F2F.F32.F64 R0, R2 ;  /* 0x0000000200007310 */ /* 0x004e220000301000 */
[----:B------:R-:W-:-:S14]  /*1b80*/  DSETP.GEU.AND P0, PT, |R2|, UR4, PT ;  /* 0x0000000402007e2a */ /* 0x000fdc000bf0e200 */
[----:B0-----:R-:W-:-:S05]  /*1b90*/  @!P0 FMUL R0, R0, 1.175494350822287508e-38 ;  /* 0x0080000000008820 */ /* 0x001fca0000400000 */
[----:B------:R-:W-:-:S04]  /*1ba0*/  F2FP.F16.F32.PACK_AB R0, RZ, R0 ;  /* 0x00000000ff00723e */ /* 0x000fc800000000ff */
[----:B------:R-:W-:Y:S01]  /*1bb0*/  PRMT R19, R0, 0x7610, R19 ;  /* 0x0000761000137816 */ /* 0x000fe20000000013 */
[----:B------:R-:W-:Y:S06]  /*1bc0*/  BRA `(.L_x_931) ;  /* 0x0000000800ec7947 */ /* 0x000fec0003800000 */
.L_x_926:
        /* <DEDUP_REMOVED lines=11> */
[----:B------:R-:W-:-:S04]  /*1c80*/  F2FP.F16.F32.PACK_AB R0, RZ, R0 ;  /* 0x00000000ff00723e */ /* 0x000fc800000000ff */
[----:B------:R-:W-:Y:S01]  /*1c90*/  PRMT R19, R0, 0x7610, R19 ;  /* 0x0000761000137816 */ /* 0x000fe20000000013 */
[----:B------:R-:W-:Y:S06]  /*1ca0*/  BRA `(.L_x_931) ;  /* 0x0000000800b47947 */ /* 0x000fec0003800000 */
.L_x_940:
        /* <DEDUP_REMOVED lines=9> */
.L_x_939:
        /* <DEDUP_REMOVED lines=25> */
[----:B------:R-:W-:-:S04]  /*1ed0*/  F2FP.F16.F32.PACK_AB R5, RZ, R5 ;  /* 0x00000005ff05723e */ /* 0x000fc800000000ff */
[----:B------:R-:W-:Y:S01]  /*1ee0*/  PRMT R19, R5, 0x7610, R19 ;  /* 0x0000761005137816 */ /* 0x000fe20000000013 */
[----:B------:R-:W-:Y:S06]  /*1ef0*/  BRA `(.L_x_931) ;  /* 0x0000000800207947 */ /* 0x000fec0003800000 */
.L_x_942:
        /* <DEDUP_REMOVED lines=12> */
[----:B------:R-:W-:-:S04]  /*1fc0*/  F2FP.F16.F32.PACK_AB R4, RZ, R4 ;  /* 0x00000004ff04723e */ /* 0x000fc800000000ff */
[----:B------:R-:W-:Y:S01]  /*1fd0*/  PRMT R19, R4, 0x7610, R19 ;  /* 0x0000761004137816 */ /* 0x000fe20000000013 */
[----:B------:R-:W-:Y:S06]  /*1fe0*/  BRA `(.L_x_931) ;  /* 0x0000000400e47947 */ /* 0x000fec0003800000 */
.L_x_941:
[----:B------:R-:W2:Y:S02]  /*1ff0*/  LDG.E.U16 R0, desc[UR36][R2.64] ;  /* 0x0000002402007981 */ /* 0x000ea4000c1e1500 */
[----:B--2---:R-:W-:-:S05]  /*2000*/  IMAD.U32 R0, R0, 0x10000, RZ ;  /* 0x0001000000007824 */ /* 0x004fca00078e00ff */
[----:B------:R-:W-:-:S04]  /*2010*/  F2FP.F16.F32.PACK_AB R0, RZ, R0 ;  /* 0x00000000ff00723e */ /* 0x000fc800000000ff */
[----:B------:R-:W-:Y:S01]  /*2020*/  PRMT R19, R0, 0x7610, R19 ;  /* 0x0000761000137816 */ /* 0x000fe20000000013 */
[----:B------:R-:W-:Y:S06]  /*2030*/  BRA `(.L_x_931) ;  /* 0x0000000400d07947 */ /* 0x000fec0003800000 */
.L_x_938:
        /* <DEDUP_REMOVED lines=10> */
[----:B------:R-:W-:-:S04]  /*20e0*/  F2FP.F16.F32.PACK_AB R0, RZ, R0 ;  /* 0x00000000ff00723e */ /* 0x000fc800000000ff */
[----:B------:R-:W-:Y:S01]  /*20f0*/  PRMT R19, R0, 0x7610, R19 ;  /* 0x0000761000137816 */ /* 0x000fe20000000013 */
[----:B------:R-:W-:Y:S06]  /*2100*/  BRA `(.L_x_931) ;  /* 0x00000004009c7947 */ /* 0x000fec0003800000 */
.L_x_945:
        /* <DEDUP_REMOVED lines=21> */
.L_x_949:
[----:B------:R-:W-:Y:S05]  /*2260*/  BSYNC B1 ;  /* 0x0000000000017941 */ /* 0x000fea0003800000 */
.L_x_948:
[----:B------:R-:W-:Y:S01]  /*2270*/  LEA R3, R0, 0x3b800000, 0x17 ;  /* 0x3b80000000037811 */ /* 0x000fe200078eb8ff */
[----:B------:R-:W-:-:S05]  /*2280*/  IMAD.SHL.U32 R0, R2, 0x100000, RZ ;  /* 0x0010000002007824 */ /* 0x000fca00078e00ff */
[----:B------:R-:W-:-:S07]  /*2290*/  LOP3.LUT R0, R3, R0, R4, 0xfe, !PT ;  /* 0x0000000003007212 */ /* 0x000fce00078efe04 */
.L_x_947:
[----:B------:R-:W-:Y:S05]  /*22a0*/  BSYNC B0 ;  /* 0x0000000000007941 */ /* 0x000fea0003800000 */
.L_x_946:
[----:B------:R-:W-:-:S04]  /*22b0*/  F2FP.F16.F32.PACK_AB R0, RZ, R0 ;  /* 0x00000000ff00723e */ /* 0x000fc800000000ff */
[----:B------:R-:W-:Y:S01]  /*22c0*/  PRMT R19, R0, 0x7610, R19 ;  /* 0x0000761000137816 */ /* 0x000fe20000000013 */
[----:B------:R-:W-:Y:S06]  /*22d0*/  BRA `(.L_x_931) ;  /* 0x0000000400287947 */ /* 0x000fec0003800000 */
.L_x_944:
        /* <DEDUP_REMOVED lines=21> */
.L_x_953:
[----:B------:R-:W-:Y:S05]  /*2430*/  BSYNC B1 ;  /* 0x0000000000017941 */ /* 0x000fea0003800000 */
.L_x_952:
[----:B------:R-:W-:Y:S01]  /*2440*/  LEA R3, R0, 0x37800000, 0x17 ;  /* 0x3780000000037811 */ /* 0x000fe200078eb8ff */
[----:B------:R-:W-:-:S05]  /*2450*/  IMAD.SHL.U32 R0, R2, 0x200000, RZ ;  /* 0x0020000002007824 */ /* 0x000fca00078e00ff */
[----:B------:R-:W-:-:S07]  /*2460*/  LOP3.LUT R0, R3, R0, R4, 0xfe, !PT ;  /* 0x0000000003007212 */ /* 0x000fce00078efe04 */
.L_x_951:
[----:B------:R-:W-:Y:S05]  /*2470*/  BSYNC B0 ;  /* 0x0000000000007941 */ /* 0x000fea0003800000 */
.L_x_950:
[----:B------:R-:W-:-:S04]  /*2480*/  F2FP.F16.F32.PACK_AB R0, RZ, R0 ;  /* 0x00000000ff00723e */ /* 0x000fc800000000ff */
[----:B------:R-:W-:Y:S01]  /*2490*/  PRMT R19, R0, 0x7610, R19 ;  /* 0x0000761000137816 */ /* 0x000fe20000000013 */
[----:B------:R-:W-:Y:S06]  /*24a0*/  BRA `(.L_x_931) ;  /* 0x0000000000b47947 */ /* 0x000fec0003800000 */
.L_x_943:
        /* <DEDUP_REMOVED lines=14> */
.L_x_957:
[----:B------:R-:W-:Y:S05]  /*2590*/  BSYNC B0 ;  /* 0x0000000000007941 */ /* 0x000fea0003800000 */
.L_x_956:
[----:B------:R-:W-:-:S04]  /*25a0*/  F2FP.F16.F32.PACK_AB R0, RZ, R0 ;  /* 0x00000000ff00723e */ /* 0x000fc800000000ff */
[----:B------:R-:W-:Y:S01]  /*25b0*/  PRMT R19, R0, 0x7610, R19 ;  /* 0x0000761000137816 */ /* 0x000fe20000000013 */
[----:B------:R-:W-:Y:S06]  /*25c0*/  BRA `(.L_x_931) ;  /* 0x00000000006c7947 */ /* 0x000fec0003800000 */
.L_x_930:
        /* <DEDUP_REMOVED lines=16> */
.L_x_958:
[----:B------:R-:W-:Y:S01]  /*26d0*/  PRMT R19, RZ, 0x7610, R19 ;  /* 0x00007610ff137816 */ /* 0x000fe20000000013 */
[----:B------:R-:W-:Y:S06]  /*26e0*/  BRA `(.L_x_931) ;  /* 0x0000000000247947 */ /* 0x000fec0003800000 */
.L_x_955:
[----:B------:R-:W2:Y:S02]  /*26f0*/  LDG.E.64 R2, desc[UR36][R2.64] ;  /* 0x0000002402027981 */ /* 0x000ea4000c1e1b00 */
[----:B--2---:R-:W0:Y:S02]  /*2700*/  I2F.U64 R0, R2 ;  /* 0x0000000200007312 */ /* 0x004e240000301000 */
[----:B0-----:R-:W-:-:S04]  /*2710*/  F2FP.F16.F32.PACK_AB R0, RZ, R0 ;  /* 0x00000000ff00723e */ /* 0x001fc800000000ff */
[----:B------:R-:W-:Y:S01]  /*2720*/  PRMT R19, R0, 0x7610, R19 ;  /* 0x0000761000137816 */ /* 0x000fe20000000013 */
[----:B------:R-:W-:Y:S06]  /*2730*/  BRA `(.L_x_931) ;  /* 0x0000000000107947 */ /* 0x000fec0003800000 */
.L_x_954:
[----:B------:R-:W2:Y:S02]  /*2740*/  LDG.E R2, desc[UR36][R2.64] ;  /* 0x0000002402027981 */ /* 0x000ea4000c1e1900 */
[----:B--2---:R-:W-:-:S04]  /*2750*/  I2FP.F32.U32 R0, R2 ;  /* 0x0000000200007245 */ /* 0x004fc80000201000 */
[----:B------:R-:W-:-:S04]  /*2760*/  F2FP.F16.F32.PACK_AB R0, RZ, R0 ;  /* 0x00000000ff00723e */ /* 0x000fc800000000ff */
[----:B------:R-:W-:-:S07]  /*2770*/  PRMT R19, R0, 0x7610, R19 ;  /* 0x0000761000137816 */ /* 0x000fce0000000013 */
.L_x_931:
[----:B------:R-:W2:Y:S01]  /*2780*/  LDC.U8 R4, c[0x0][0x493] ;  /* 0x000124c0ff047b82 */ /* 0x000ea20000000000 */
[----:B------:R-:W-:Y:S02]  /*2790*/  ULDC.64 UR4, c[0x0][0x488] ;  /* 0x0001220000047ab9 */ /* 0x000fe40000000a00 */
[----:B01----:R-:W-:-:S05]  /*27a0*/  IADD3 R2, P1, R22, UR4, RZ ;  /* 0x0000000416027c10 */ /* 0x003fca000ff3e0ff */
[----:B------:R-:W-:Y:S01]  /*27b0*/  IMAD.X R3, RZ, RZ, UR5, P1 ;  /* 0x00000005ff037e24 */ /* 0x000fe200088e06ff */
[----:B--2---:R-:W-:-:S04]  /*27c0*/  PRMT R0, R4, 0x9910, RZ ;  /* 0x0000991004007816 */ /* 0x004fc800000000ff */
        /* <DEDUP_REMOVED lines=12> */
[----:B0-----:R-:W-:Y:S01]  /*2890*/  F2FP.F16.F32.PACK_AB R0, RZ, R0 ;  /* 0x00000000ff00723e */ /* 0x001fe200000000ff */
[----:B------:R-:W-:Y:S06]  /*28a0*/  BRA `(.L_x_964) ;  /* 0x0000000c00987947 */ /* 0x000fec0003800000 */
.L_x_962:
[----:B------:R-:W2:Y:S02]  /*28b0*/  LDG.E.U8 R2, desc[UR36][R2.64] ;  /* 0x0000002402027981 */ /* 0x000ea4000c1e1100 */
[----:B--2---:R-:W-:-:S04]  /*28c0*/  I2FP.F32.U32 R0, R2 ;  /* 0x0000000200007245 */ /* 0x004fc80000201000 */
[----:B------:R-:W-:Y:S01]  /*28d0*/  F2FP.F16.F32.PACK_AB R0, RZ, R0 ;  /* 0x00000000ff00723e */ /* 0x000fe200000000ff */
[----:B------:R-:W-:Y:S06]  /*28e0*/  BRA `(.L_x_964) ;  /* 0x0000000c00887947 */ /* 0x000fec0003800000 */
.L_x_961:
        /* <DEDUP_REMOVED lines=8> */
[----:B0-----:R-:W-:Y:S01]  /*2970*/  F2FP.F16.F32.PACK_AB R0, RZ, R0 ;  /* 0x00000000ff00723e */ /* 0x001fe200000000ff */
[----:B------:R-:W-:Y:S06]  /*2980*/  BRA `(.L_x_964) ;  /* 0x0000000c00607947 */ /* 0x000fec0003800000 */
.L_x_966:
[----:B------:R-:W2:Y:S02]  /*2990*/  LDG.E R2, desc[UR36][R2.64] ;  /* 0x0000002402027981 */ /* 0x000ea4000c1e1900 */
[----:B--2---:R-:W-:-:S04]  /*29a0*/  I2FP.F32.S32 R0, R2 ;  /* 0x0000000200007245 */ /* 0x004fc80000201400 */
[----:B------:R-:W-:Y:S01]  /*29b0*/  F2FP.F16.F32.PACK_AB R0, RZ, R0 ;  /* 0x00000000ff00723e */ /* 0x000fe200000000ff */
[----:B------:R-:W-:Y:S06]  /*29c0*/  BRA `(.L_x_964) ;  /* 0x0000000c00507947 */ /* 0x000fec0003800000 */
.L_x_965:
[----:B------:R-:W2:Y:S02]  /*29d0*/  LDG.E.U16 R2, desc[UR36][R2.64] ;  /* 0x0000002402027981 */ /* 0x000ea4000c1e1500 */
[----:B--2---:R-:W0:Y:S02]  /*29e0*/  I2F.S16 R0, R2 ;  /* 0x0000000200007306 */ /* 0x004e240000101400 */
[----:B0-----:R-:W-:Y:S01]  /*29f0*/  F2FP.F16.F32.PACK_AB R0, RZ, R0 ;  /* 0x00000000ff00723e */ /* 0x001fe200000000ff */
[----:B------:R-:W-:Y:S06]  /*2a00*/  BRA `(.L_x_964) ;  /* 0x0000000c00407947 */ /* 0x000fec0003800000 */
.L_x_960:
        /* <DEDUP_REMOVED lines=9> */
.L_x_968:
[----:B------:R1:W5:Y:S01]  /*2aa0*/  LDG.E.U16 R0, desc[UR36][R2.64] ;  /* 0x0000002402007981 */ /* 0x000362000c1e1500 */
[----:B------:R-:W-:Y:S05]  /*2ab0*/  BRA `(.L_x_964) ;  /* 0x0000000c00147947 */ /* 0x000fea0003800000 */
.L_x_967:
        /* <DEDUP_REMOVED lines=9> */
.L_x_970:
[----:B------:R0:W5:Y:S01]  /*2b50*/  LDG.E.U16 R0, desc[UR36][R2.64] ;  /* 0x0000002402007981 */ /* 0x000162000c1e1500 */
[----:B------:R-:W-:Y:S05]  /*2b60*/  BRA `(.L_x_964) ;  /* 0x0000000800e87947 */ /* 0x000fea0003800000 */
.L_x_969:
[----:B------:R-:W2:Y:S01]  /*2b70*/  LDG.E.64 R2, desc[UR36][R2.64] ;  /* 0x0000002402027981 */ /* 0x000ea2000c1e1b00 */
[----:B------:R-:W-:Y:S01]  /*2b80*/  UMOV UR4, 0xf0000000 ;  /* 0xf000000000047882 */ /* 0x000fe20000000000 */
[----:B------:R-:W-:Y:S01]  /*2b90*/  UMOV UR5, 0x380fffff ;  /* 0x380fffff00057882 */ /* 0x000fe20000000000 */
[----:B--2---:R-:W0:Y:S01]  /*2ba0*/  F2F.F32.F64 R0, R2 ;  /* 0x0000000200007310 */ /* 0x004e220000301000 */
[----:B------:R-:W-:-:S14]  /*2bb0*/  DSETP.GEU.AND P0, PT, |R2|, UR4, PT ;  /* 0x0000000402007e2a */ /* 0x000fdc000bf0e200 */
[----:B0-----:R-:W-:-:S05]  /*2bc0*/  @!P0 FMUL R0, R0, 1.175494350822287508e-38 ;  /* 0x0080000000008820 */ /* 0x001fca0000400000 */
[----:B------:R-:W-:Y:S01]  /*2bd0*/  F2FP.F16.F32.PACK_AB R0, RZ, R0 ;  /* 0x00000000ff00723e */ /* 0x000fe200000000ff */
[----:B------:R-:W-:Y:S06]  /*2be0*/  BRA `(.L_x_964) ;  /* 0x0000000800c87947 */ /* 0x000fec0003800000 */
.L_x_959:
        /* <DEDUP_REMOVED lines=11> */
[----:B------:R-:W-:Y:S01]  /*2ca0*/  F2FP.F16.F32.PACK_AB R0, RZ, R0 ;  /* 0x00000000ff00723e */ /* 0x000fe200000000ff */
[----:B------:R-:W-:Y:S06]  /*2cb0*/  BRA `(.L_x_964) ;  /* 0x0000000800947947 */ /* 0x000fec0003800000 */
.L_x_973:
        /* <DEDUP_REMOVED lines=8> */
.L_x_972:
        /* <DEDUP_REMOVED lines=28> */
.L_x_975:
        /* <DEDUP_REMOVED lines=15> */
.L_x_974:
[----:B------:R-:W2:Y:S02]  /*2ff0*/  LDG.E.U16 R0, desc[UR36][R2.64] ;  /* 0x0000002402007981 */ /* 0x000ea4000c1e1500 */
[----:B--2---:R-:W-:-:S05]  /*3000*/  IMAD.U32 R0, R0, 0x10000, RZ ;  /* 0x0001000000007824 */ /* 0x004fca00078e00ff */
[----:B------:R-:W-:Y:S01]  /*3010*/  F2FP.F16.F32.PACK_AB R0, RZ, R0 ;  /* 0x00000000ff00723e */ /* 0x000fe200000000ff */
[----:B------:R-:W-:Y:S06]  /*3020*/  BRA `(.L_x_964) ;  /* 0x0000000400b87947 */ /* 0x000fec0003800000 */
.L_x_971:
        /* <DEDUP_REMOVED lines=10> */
[----:B------:R-:W-:Y:S01]  /*30d0*/  F2FP.F16.F32.PACK_AB R0, RZ, R0 ;  /* 0x00000000ff00723e */ /* 0x000fe200000000ff */
[----:B------:R-:W-:Y:S06]  /*30e0*/  BRA `(.L_x_964) ;  /* 0x0000000400887947 */ /* 0x000fec0003800000 */
.L_x_978:
        /* <DEDUP_REMOVED lines=21> */
.L_x_982:
[----:B------:R-:W-:Y:S05]  /*3240*/  BSYNC B1 ;  /* 0x0000000000017941 */ /* 0x000fea0003800000 */
.L_x_981:
[----:B------:R-:W-:Y:S01]  /*3250*/  LEA R3, R0, 0x3b800000, 0x17 ;  /* 0x3b80000000037811 */ /* 0x000fe200078eb8ff */
[----:B------:R-:W-:-:S05]  /*3260*/  IMAD.SHL.U32 R0, R2, 0x100000, RZ ;  /* 0x0010000002007824 */ /* 0x000fca00078e00ff */
[----:B------:R-:W-:-:S07]  /*3270*/  LOP3.LUT R0, R3, R0, R4, 0xfe, !PT ;  /* 0x0000000003007212 */ /* 0x000fce00078efe04 */
.L_x_980:
[----:B------:R-:W-:Y:S05]  /*3280*/  BSYNC B0 ;  /* 0x0000000000007941 */ /* 0x000fea0003800000 */
.L_x_979:
[----:B------:R-:W-:Y:S01]  /*3290*/  F2FP.F16.F32.PACK_AB R0, RZ, R0 ;  /* 0x00000000ff00723e */ /* 0x000fe200000000ff */
[----:B------:R-:W-:Y:S06]  /*32a0*/  BRA `(.L_x_964) ;  /* 0x0000000400187947 */ /* 0x000fec0003800000 */
.L_x_977:
        /* <DEDUP_REMOVED lines=21> */
.L_x_986:
[----:B------:R-:W-:Y:S05]  /*3400*/  BSYNC B1 ;  /* 0x0000000000017941 */ /* 0x000fea0003800000 */
.L_x_985:
[----:B------:R-:W-:Y:S01]  /*3410*/  LEA R3, R0, 0x37800000, 0x17 ;  /* 0x3780000000037811 */ /* 0x000fe200078eb8ff */
[----:B------:R-:W-:-:S05]  /*3420*/  IMAD.SHL.U32 R0, R2, 0x200000, RZ ;  /* 0x0020000002007824 */ /* 0x000fca00078e00ff */
[----:B------:R-:W-:-:S07]  /*3430*/  LOP3.LUT R0, R3, R0, R4, 0xfe, !PT ;  /* 0x0000000003007212 */ /* 0x000fce00078efe04 */
.L_x_984:
[----:B------:R-:W-:Y:S05]  /*3440*/  BSYNC B0 ;  /* 0x0000000000007941 */ /* 0x000fea0003800000 */
.L_x_983:
[----:B------:R-:W-:Y:S01]  /*3450*/  F2FP.F16.F32.PACK_AB R0, RZ, R0 ;  /* 0x00000000ff00723e */ /* 0x000fe200000000ff */
[----:B------:R-:W-:Y:S06]  /*3460*/  BRA `(.L_x_964) ;  /* 0x0000000000a87947 */ /* 0x000fec0003800000 */
.L_x_976:
        /* <DEDUP_REMOVED lines=14> */
.L_x_990:
[----:B------:R-:W-:Y:S05]  /*3550*/  BSYNC B0 ;  /* 0x0000000000007941 */ /* 0x000fea0003800000 */
.L_x_989:
[----:B------:R-:W-:Y:S01]  /*3560*/  F2FP.F16.F32.PACK_AB R0, RZ, R0 ;  /* 0x00000000ff00723e */ /* 0x000fe200000000ff */
[----:B------:R-:W-:Y:S06]  /*3570*/  BRA `(.L_x_964) ;  /* 0x0000000000647947 */ /* 0x000fec0003800000 */
.L_x_963:
        /* <DEDUP_REMOVED lines=16> */
.L_x_991:
[----:B------:R-:W-:Y:S01]  /*3680*/  PRMT R0, RZ, 0x7610, R0 ;  /* 0x00007610ff007816 */ /* 0x000fe20000000000 */
[----:B------:R-:W-:Y:S06]  /*3690*/  BRA `(.L_x_964) ;  /* 0x00000000001c7947 */ /* 0x000fec0003800000 */
.L_x_988:
[----:B------:R-:W2:Y:S02]  /*36a0*/  LDG.E.64 R2, desc[UR36][R2.64] ;  /* 0x0000002402027981 */ /* 0x000ea4000c1e1b00 */
[----:B--2---:R-:W0:Y:S02]  /*36b0*/  I2F.U64 R0, R2 ;  /* 0x0000000200007312 */ /* 0x004e240000301000 */
[----:B0-----:R-:W-:Y:S01]  /*36c0*/  F2FP.F16.F32.PACK_AB R0, RZ, R0 ;  /* 0x00000000ff00723e */ /* 0x001fe200000000ff */
[----:B------:R-:W-:Y:S06]  /*36d0*/  BRA `(.L_x_964) ;  /* 0x00000000000c7947 */ /* 0x000fec0003800000 */
.L_x_987:
[----:B------:R-:W2:Y:S02]  /*36e0*/  LDG.E R2, desc[UR36][R2.64] ;  /* 0x0000002402027981 */ /* 0x000ea4000c1e1900 */
[----:B--2---:R-:W-:-:S04]  /*36f0*/  I2FP.F32.U32 R0, R2 ;  /* 0x0000000200007245 */ /* 0x004fc80000201000 */
[----:B------:R-:W-:-:S07]  /*3700*/  F2FP.F16.F32.PACK_AB R0, RZ, R0 ;  /* 0x00000000ff00723e */ /* 0x000fce00000000ff */
.L_x_964:
[----:B01----:R-:W0:Y:S01]  /*3710*/  LDC.U8 R3, c[0x0][0x491] ;  /* 0x00012440ff037b82 */ /* 0x003e220000000000 */
[----:B-----5:R-:W-:Y:S02]  /*3720*/  HADD2.F32 R0, -RZ, R0.H0_H0 ;  /* 0x20000000ff007230 */ /* 0x020fe40000004100 */
[----:B------:R-:W-:-:S03]  /*3730*/  HADD2.F32 R19, -RZ, R19.H0_H0 ;  /* 0x20000013ff137230 */ /* 0x000fc60000004100 */
[----:B------:R-:W-:-:S05]  /*3740*/  FMUL.FTZ R0, R0, R0 ;  /* 0x0000000000007220 */ /* 0x000fca0000410000 */
[----:B------:R-:W-:-:S05]  /*3750*/  F2FP.F16.F32.PACK_AB R0, RZ, R0 ;  /* 0x00000000ff00723e */ /* 0x000fca00000000ff */
[----:B------:R-:W-:-:S05]  /*3760*/  HADD2.F32 R0, -RZ, R0.H0_H0 ;  /* 0x20000000ff007230 */ /* 0x000fca0000004100 */
[----:B------:R-:W-:Y:S01]  /*3770*/  FADD.FTZ R0, -R0, 1 ;  /* 0x3f80000000007421 */ /* 0x000fe20000010100 */
[----:B0-----:R-:W-:-:S04]  /*3780*/  PRMT R2, R3, 0x9910, RZ ;  /* 0x0000991003027816 */ /* 0x001fc800000000ff */
[----:B------:R-:W-:Y:S02]  /*3790*/  F2FP.F16.F32.PACK_AB R0, RZ, R0 ;  /* 0x00000000ff00723e */ /* 0x000fe400000000ff */
[----:B------:R-:W-:-:S03]  /*37a0*/  ISETP.GT.AND P0, PT, R2, 0x9, PT ;  /* 0x000000090200780c */ /* 0x000fc60003f04270 */
[----:B------:R-:W-:-:S05]  /*37b0*/  HADD2.F32 R0, -RZ, R0.H0_H0 ;  /* 0x20000000ff007230 */ /* 0x000fca0000004100 */
[----:B------:R-:W-:-:S05]  /*37c0*/  FMUL.FTZ R0, R19, R0 ;  /* 0x0000000013007220 */ /* 0x000fca0000410000 */
[----:B------:R-:W-:Y:S01]  /*37d0*/  F2FP.F16.F32.PACK_AB R0, RZ, R0 ;  /* 0x00000000ff00723e */ /* 0x000fe200000000ff */
        /* <DEDUP_REMOVED lines=9> */
[----:B------:R-:W-:-:S04]  /*3870*/  HADD2.F32 R0, -RZ, R0.H0_H0 ;  /* 0x20000000ff007230 */ /* 0x000fc80000004100 */
[----:B------:R-:W0:Y:S02]  /*3880*/  F2I.FTZ.TRUNC.NTZ R3, R0 ;  /* 0x0000000000037305 */ /* 0x000e24000021f100 */
[----:B0-----:R0:W-:Y:S01]  /*3890*/  STG.E.U8 desc[UR36][R16.64], R3 ;  /* 0x0000000310007986 */ /* 0x0011e2000c101124 */
[----:B------:R-:W-:Y:S05]  /*38a0*/  BRA `(.L_x_997) ;  /* 0x0000000c00947947 */ /* 0x000fea0003800000 */
.L_x_995:
[----:B------:R-:W-:-:S06]  /*38b0*/  HADD2.F32 R3, -RZ, R0.H0_H0 ;  /* 0x20000000ff037230 */ /* 0x000fcc0000004100 */
[----:B------:R-:W0:Y:S02]  /*38c0*/  F2I.S64.TRUNC R2, R3 ;  /* 0x0000000300027311 */ /* 0x000e24000020d900 */
[----:B0-----:R1:W-:Y:S01]  /*38d0*/  STG.E.U8 desc[UR36][R16.64], R2 ;  /* 0x0000000210007986 */ /* 0x0013e2000c101124 */
[----:B------:R-:W-:Y:S05]  /*38e0*/  BRA `(.L_x_997) ;  /* 0x0000000c00847947 */ /* 0x000fea0003800000 */
.L_x_994:
[----:B------:R-:W-:-:S13]  /*38f0*/  ISETP.NE.AND P0, PT, R2, 0x2, PT ;  /* 0x000000020200780c */ /* 0x000fda0003f05270 */
[----:B------:R-:W-:Y:S05]  /*3900*/  @!P0 BRA `(.L_x_998) ;  /* 0x0000000000308947 */ /* 0x000fea0003800000 */
[----:B------:R-:W-:-:S13]  /*3910*/  ISETP.NE.AND P0, PT, R2, 0x3, PT ;  /* 0x000000030200780c */ /* 0x000fda0003f05270 */
[----:B------:R-:W-:Y:S05]  /*3920*/  @!P0 BRA `(.L_x_999) ;  /* 0x0000000000188947 */ /* 0x000fea0003800000 */
[----:B------:R-:W-:-:S13]  /*3930*/  ISETP.NE.AND P0, PT, R2, 0x4, PT ;  /* 0x000000040200780c */ /* 0x000fda0003f05270 */
[----:B------:R-:W-:Y:S05]  /*3940*/  @P0 BRA `(.L_x_996) ;  /* 0x0000000c000c0947 */ /* 0x000fea0003800000 */
[----:B------:R-:W-:-:S06]  /*3950*/  HADD2.F32 R2, -RZ, R0.H0_H0 ;  /* 0x20000000ff027230 */ /* 0x000fcc0000004100 */
[----:B------:R-:W0:Y:S02]  /*3960*/  F2I.S64.TRUNC R2, R2 ;  /* 0x0000000200027311 */ /* 0x000e24000020d900 */
[----:B0-----:R4:W-:Y:S01]  /*3970*/  STG.E.64 desc[UR36][R16.64], R2 ;  /* 0x0000000210007986 */ /* 0x0019e2000c101b24 */
[----:B------:R-:W-:Y:S05]  /*3980*/  BRA `(.L_x_997) ;  /* 0x0000000c005c7947 */ /* 0x000fea0003800000 */
.L_x_999:
[----:B------:R-:W-:-:S04]  /*3990*/  HADD2.F32 R0, -RZ, R0.H0_H0 ;  /* 0x20000000ff007230 */ /* 0x000fc80000004100 */
[----:B------:R-:W0:Y:S02]  /*39a0*/  F2I.FTZ.TRUNC.NTZ R3, R0 ;  /* 0x0000000000037305 */ /* 0x000e24000021f100 */
[----:B0-----:R3:W-:Y:S01]  /*39b0*/  STG.E desc[UR36][R16.64], R3 ;  /* 0x0000000310007986 */ /* 0x0017e2000c101924 */
[----:B------:R-:W-:Y:S05]  /*39c0*/  BRA `(.L_x_997) ;  /* 0x0000000c004c7947 */ /* 0x000fea0003800000 */
.L_x_998:
[----:B------:R-:W-:-:S04]  /*39d0*/  HADD2.F32 R0, -RZ, R0.H0_H0 ;  /* 0x20000000ff007230 */ /* 0x000fc80000004100 */
[----:B------:R-:W0:Y:S02]  /*39e0*/  F2I.FTZ.TRUNC.NTZ R3, R0 ;  /* 0x0000000000037305 */ /* 0x000e24000021f100 */
[----:B0-----:R2:W-:Y:S01]  /*39f0*/  STG.E.U16 desc[UR36][R16.64], R3 ;  /* 0x0000000310007986 */ /* 0x0015e2000c101524 */
[----:B------:R-:W-:Y:S05]  /*3a00*/  BRA `(.L_x_997) ;  /* 0x0000000c003c7947 */ /* 0x000fea0003800000 */
.L_x_993:
[----:B------:R-:W-:-:S13]  /*3a10*/  ISETP.GT.AND P0, PT, R2, 0x6, PT ;  /* 0x000000060200780c */ /* 0x000fda0003f04270 */
[----:B------:R-:W-:Y:S05]  /*3a20*/  @P0 BRA `(.L_x_1000) ;  /* 0x0000000000240947 */ /* 0x000fea0003800000 */
[----:B------:R-:W-:-:S13]  /*3a30*/  ISETP.NE.AND P0, PT, R2, 0x5, PT ;  /* 0x000000050200780c */ /* 0x000fda0003f05270 */
[----:B------:R-:W-:Y:S05]  /*3a40*/  @!P0 BRA `(.L_x_1001) ;  /* 0x0000000000148947 */ /* 0x000fea0003800000 */
[----:B------:R-:W-:-:S13]  /*3a50*/  ISETP.NE.AND P0, PT, R2, 0x6, PT ;  /* 0x000000060200780c */ /* 0x000fda0003f05270 */
[----:B------:R-:W-:Y:S05]  /*3a60*/  @P0 BRA `(.L_x_996) ;  /* 0x0000000800c40947 */ /* 0x000fea0003800000 */
[----:B------:R-:W-:-:S05]  /*3a70*/  HADD2.F32 R3, -RZ, R0.H0_H0 ;  /* 0x20000000ff037230 */ /* 0x000fca0000004100 */
[----:B------:R0:W-:Y:S01]  /*3a80*/  STG.E desc[UR36][R16.64], R3 ;  /* 0x0000000310007986 */ /* 0x0001e2000c101924 */
[----:B------:R-:W-:Y:S05]  /*3a90*/  BRA `(.L_x_997) ;  /* 0x0000000c00187947 */ /* 0x000fea0003800000 */
.L_x_1001:
[----:B------:R0:W-:Y:S01]  /*3aa0*/  STG.E.U16 desc[UR36][R16.64], R0 ;  /* 0x0000000010007986 */ /* 0x0001e2000c101524 */
[----:B------:R-:W-:Y:S05]  /*3ab0*/  BRA `(.L_x_997) ;  /* 0x0000000c00107947 */ /* 0x000fea0003800000 */
.L_x_1000:
[----:B------:R-:W-:-:S13]  /*3ac0*/  ISETP.NE.AND P0, PT, R2, 0x7, PT ;  /* 0x000000070200780c */ /* 0x000fda0003f05270 */
[----:B------:R-:W-:Y:S05]  /*3ad0*/  @!P0 BRA `(.L_x_1002) ;  /* 0x0000000000348947 */ /* 0x000fea0003800000 */
[----:B------:R-:W-:-:S13]  /*3ae0*/  ISETP.NE.AND P0, PT, R2, 0x8, PT ;  /* 0x000000080200780c */ /* 0x000fda0003f05270 */
[----:B------:R-:W-:Y:S05]  /*3af0*/  @!P0 BRA `(.L_x_1003) ;  /* 0x0000000000188947 */ /* 0x000fea0003800000 */
[----:B------:R-:W-:-:S13]  /*3b00*/  ISETP.NE.AND P0, PT, R2, 0x9, PT ;  /* 0x000000090200780c */ /* 0x000fda0003f05270 */
[----:B------:R-:W-:Y:S05]  /*3b10*/  @P0 BRA `(.L_x_996) ;  /* 0x0000000800980947 */ /* 0x000fea0003800000 */
[----:B------:R-:W-:Y:S02]  /*3b20*/  HADD2.F32 R2, -RZ, R0.H0_H0 ;  /* 0x20000000ff027230 */ /* 0x000fe40000004100 */
[----:B------:R-:W-:-:S05]  /*3b30*/  IMAD.MOV.U32 R3, RZ, RZ, RZ ;  /* 0x000000ffff037224 */ /* 0x000fca00078e00ff */
[----:B------:R0:W-:Y:S01]  /*3b40*/  STG.E.64 desc[UR36][R16.64], R2 ;  /* 0x0000000210007986 */ /* 0x0001e2000c101b24 */
[----:B------:R-:W-:Y:S05]  /*3b50*/  BRA `(.L_x_997) ;  /* 0x0000000800e87947 */ /* 0x000fea0003800000 */
.L_x_1003:
[----:B------:R-:W-:-:S05]  /*3b60*/  HADD2.F32 R0, -RZ, R0.H0_H0 ;  /* 0x20000000ff007230 */ /* 0x000fca0000004100 */
[----:B------:R-:W-:-:S04]  /*3b70*/  F2FP.F16.F32.PACK_AB R0, RZ, R0 ;  /* 0x00000000ff00723e */ /* 0x000fc800000000ff */
[----:B------:R-:W-:-:S05]  /*3b80*/  PRMT R0, R0, 0x5410, RZ ;  /* 0x0000541000007816 */ /* 0x000fca00000000ff */
[----:B------:R0:W-:Y:S01]  /*3b90*/  STG.E desc[UR36][R16.64], R0 ;  /* 0x0000000010007986 */ /* 0x0001e2000c101924 */
[----:B------:R-:W-:Y:S05]  /*3ba0*/  BRA `(.L_x_997) ;  /* 0x0000000800d47947 */ /* 0x000fea0003800000 */
.L_x_1002:
[----:B------:R-:W-:-:S05]  /*3bb0*/  HADD2.F32 R2, -RZ, R0.H0_H0 ;  /* 0x20000000ff027230 */ /* 0x000fca0000004100 */
[----:B------:R-:W-:-:S06]  /*3bc0*/  FMUL.FTZ R2, R2, 1 ;  /* 0x3f80000002027820 */ /* 0x000fcc0000410000 */
[----:B------:R-:W0:Y:S02]  /*3bd0*/  F2F.F64.F32 R2, R2 ;  /* 0x0000000200027310 */ /* 0x000e240000201800 */
[----:B0-----:R0:W-:Y:S01]  /*3be0*/  STG.E.64 desc[UR36][R16.64], R2 ;  /* 0x0000000210007986 */ /* 0x0011e2000c101b24 */
[----:B------:R-:W-:Y:S05]  /*3bf0*/  BRA `(.L_x_997) ;  /* 0x0000000800c07947 */ /* 0x000fea0003800000 */
.L_x_992:
        /* <DEDUP_REMOVED lines=8> */
[----:B------:R-:W-:-:S05]  /*3c80*/  HADD2.F32 R0, -RZ, R0.H0_H0 ;  /* 0x20000000ff007230 */ /* 0x000fca0000004100 */
[----:B------:R-:W-:-:S04]  /*3c90*/  FSETP.NEU.FTZ.AND P0, PT, R0, RZ, PT ;  /* 0x000000ff0000720b */ /* 0x000fc80003f1d000 */
[----:B------:R-:W-:-:S05]  /*3ca0*/  SEL R3, RZ, 0x1, !P0 ;  /* 0x00000001ff037807 */ /* 0x000fca0004000000 */
[----:B------:R0:W-:Y:S01]  /*3cb0*/  STG.E.U8 desc[UR36][R16.64], R3 ;  /* 0x0000000310007986 */ /* 0x0001e2000c101124 */
[----:B------:R-:W-:Y:S05]  /*3cc0*/  BRA `(.L_x_997) ;  /* 0x00000008008c7947 */ /* 0x000fea0003800000 */
.L_x_1006:
[----:B------:R-:W-:Y:S01]  /*3cd0*/  HADD2.F32 R0, -RZ, R0.H0_H0 ;  /* 0x20000000ff007230 */ /* 0x000fe20000004100 */
[----:B------:R-:W-:-:S04]  /*3ce0*/  CS2R R6, SRZ ;  /* 0x0000000000067805 */ /* 0x000fc8000001ff00 */
[----:B------:R-:W-:-:S04]  /*3cf0*/  FMUL.FTZ R0, R0, 1 ;  /* 0x3f80000000007820 */ /* 0x000fc80000410000 */
[----:B------:R-:W0:Y:S02]  /*3d00*/  F2F.F64.F32 R4, R0 ;  /* 0x0000000000047310 */ /* 0x000e240000201800 */
[----:B0-----:R0:W-:Y:S01]  /*3d10*/  STG.E.128 desc[UR36][R16.64], R4 ;  /* 0x0000000410007986 */ /* 0x0011e2000c101d24 */
[----:B------:R-:W-:Y:S05]  /*3d20*/  BRA `(.L_x_997) ;  /* 0x0000000800747947 */ /* 0x000fea0003800000 */
.L_x_1005:
[----:B------:R-:W-:-:S13]  /*3d30*/  ISETP.NE.AND P0, PT, R2, 0xf, PT ;  /* 0x0000000f0200780c */ /* 0x000fda0003f05270 */
[----:B------:R-:W-:Y:S05]  /*3d40*/  @!P0 BRA `(.L_x_1007) ;  /* 0x0000000000b48947 */ /* 0x000fea0003800000 */
[----:B------:R-:W-:-:S13]  /*3d50*/  ISETP.NE.AND P0, PT, R2, 0x17, PT ;  /* 0x000000170200780c */ /* 0x000fda0003f05270 */
[----:B------:R-:W-:Y:S05]  /*3d60*/  @!P0 BRA `(.L_x_1008) ;  /* 0x0000000000548947 */ /* 0x000fea0003800000 */
[----:B------:R-:W-:-:S13]  /*3d70*/  ISETP.NE.AND P0, PT, R2, 0x18, PT ;  /* 0x000000180200780c */ /* 0x000fda0003f05270 */
[----:B------:R-:W-:Y:S05]  /*3d80*/  @P0 BRA `(.L_x_996) ;  /* 0x0000000400fc0947 */ /* 0x000fea0003800000 */
[----:B------:R-:W-:Y:S01]  /*3d90*/  HADD2.F32 R5, -RZ, R0.H0_H0 ;  /* 0x20000000ff057230 */ /* 0x000fe20000004100 */
        /* <DEDUP_REMOVED lines=14> */
.L_x_1010:
[----:B------:R-:W-:Y:S05]  /*3e80*/  BSYNC B0 ;  /* 0x0000000000007941 */ /* 0x000fea0003800000 */
.L_x_1009:
[----:B------:R-:W-:-:S05]  /*3e90*/  LOP3.LUT R3, R0, R3, RZ, 0xfc, !PT ;  /* 0x0000000300037212 */ /* 0x000fca00078efcff */
[----:B------:R0:W-:Y:S01]  /*3ea0*/  STG.E.U8 desc[UR36][R16.64], R3 ;  /* 0x0000000310007986 */ /* 0x0001e2000c101124 */
[----:B------:R-:W-:Y:S05]  /*3eb0*/  BRA `(.L_x_997) ;  /* 0x0000000800107947 */ /* 0x000fea0003800000 */
.L_x_1008:
[----:B------:R-:W-:Y:S01]  /*3ec0*/  HADD2.F32 R3, -RZ, R0.H0_H0 ;  /* 0x20000000ff037230 */ /* 0x000fe20000004100 */
        /* <DEDUP_REMOVED lines=12> */
.L_x_1012:
[----:B------:R-:W-:Y:S01]  /*3f90*/  IMAD.MOV.U32 R0, RZ, RZ, 0x7f ;  /* 0x0000007fff007424 */ /* 0x000fe200078e00ff */
[----:B------:R-:W-:-:S04]  /*3fa0*/  ISETP.GT.U32.AND P0, PT, R2, 0x7f800000, PT ;  /* 0x7f8000000200780c */ /* 0x000fc80003f04070 */
[----:B------:R-:W-:-:S09]  /*3fb0*/  SEL R0, R0, 0x7c, P0 ;  /* 0x0000007c00007807 */ /* 0x000fd20000000000 */
.L_x_1013:
[----:B------:R-:W-:Y:S05]  /*3fc0*/  BSYNC B0 ;  /* 0x0000000000007941 */ /* 0x000fea0003800000 */
.L_x_1011:
[----:B------:R-:W-:-:S04]  /*3fd0*/  LOP3.LUT R2, R3, 0x80000000, RZ, 0xc0, !PT ;  /* 0x8000000003027812 */ /* 0x000fc800078ec0ff */
[----:B------:R-:W-:-:S04]  /*3fe0*/  SHF.R.U32.HI R3, RZ, 0x18, R2 ;  /* 0x00000018ff037819 */ /* 0x000fc80000011602 */
[----:B------:R-:W-:-:S05]  /*3ff0*/  LOP3.LUT R3, R0, R3, RZ, 0xfc, !PT ;  /* 0x0000000300037212 */ /* 0x000fca00078efcff */
[----:B------:R0:W-:Y:S01]  /*4000*/  STG.E.U8 desc[UR36][R16.64], R3 ;  /* 0x0000000310007986 */ /* 0x0001e2000c101124 */
[----:B------:R-:W-:Y:S05]  /*4010*/  BRA `(.L_x_997) ;  /* 0x0000000400b87947 */ /* 0x000fea0003800000 */
.L_x_1007:
[----:B------:R-:W-:-:S05]  /*4020*/  HADD2.F32 R0, -RZ, R0.H0_H0 ;  /* 0x20000000ff007230 */ /* 0x000fca0000004100 */
[----:B------:R-:W-:-:S05]  /*4030*/  F2FP.BF16.F32.PACK_AB R0, RZ, R0 ;  /* 0x00000000ff00723e */ /* 0x000fca00000010ff */
[----:B------:R0:W-:Y:S01]  /*4040*/  STG.E.U16 desc[UR36][R16.64], R0 ;  /* 0x0000000010007986 */ /* 0x0001e2000c101524 */
[----:B------:R-:W-:Y:S05]  /*4050*/  BRA `(.L_x_997) ;  /* 0x0000000400a87947 */ /* 0x000fea0003800000 */
.L_x_1004:
        /* <DEDUP_REMOVED lines=8> */
[----:B------:R-:W-:-:S06]  /*40e0*/  HADD2.F32 R3, -RZ, R0.H0_H0 ;  /* 0x20000000ff037230 */ /* 0x000fcc0000004100 */
[----:B------:R-:W0:Y:S02]  /*40f0*/  F2I.FTZ.U32.TRUNC.NTZ R3, R3 ;  /* 0x0000000300037305 */ /* 0x000e24000021f000 */
[----:B0-----:R0:W-:Y:S01]  /*4100*/  STG.E.U16 desc[UR36][R16.64], R3 ;  /* 0x0000000310007986 */ /* 0x0011e2000c101524 */
[----:B------:R-:W-:Y:S05]  /*4110*/  BRA `(.L_x_997) ;  /* 0x0000000400787947 */ /* 0x000fea0003800000 */
.L_x_1016:
[----:B------:R-:W-:Y:S01]  /*4120*/  HADD2.F32 R3, -RZ, R0.H0_H0 ;  /* 0x20000000ff037230 */ /* 0x000fe20000004100 */
        /* <DEDUP_REMOVED lines=16> */
.L_x_1019:
[----:B------:R-:W-:-:S04]  /*4230*/  LOP3.LUT R2, R3, 0x80000000, RZ, 0xc0, !PT ;  /* 0x8000000003027812 */ /* 0x000fc800078ec0ff */
[----:B------:R-:W-:-:S04]  /*4240*/  SHF.R.U32.HI R3, RZ, 0x18, R2 ;  /* 0x00000018ff037819 */ /* 0x000fc80000011602 */
[----:B------:R-:W-:-:S04]  /*4250*/  LOP3.LUT R0, R0, R3, RZ, 0xfc, !PT ;  /* 0x0000000300007212 */ /* 0x000fc800078efcff */
[----:B------:R-:W-:-:S07]  /*4260*/  PRMT R8, R0, 0x7610, R8 ;  /* 0x0000761000087816 */ /* 0x000fce0000000008 */
.L_x_1018:
[----:B------:R-:W-:Y:S05]  /*4270*/  BSYNC B0 ;  /* 0x0000000000007941 */ /* 0x000fea0003800000 */
.L_x_1017:
[----:B------:R0:W-:Y:S01]  /*4280*/  STG.E.U8 desc[UR36][R16.64], R8 ;  /* 0x0000000810007986 */ /* 0x0001e2000c101124 */
[----:B------:R-:W-:Y:S05]  /*4290*/  BRA `(.L_x_997) ;  /* 0x0000000400187947 */ /* 0x000fea0003800000 */
.L_x_1015:
        /* <DEDUP_REMOVED lines=17> */
.L_x_1022:
[----:B------:R-:W-:-:S04]  /*43b0*/  LOP3.LUT R2, R3, 0x80000000, RZ, 0xc0, !PT ;  /* 0x8000000003027812 */ /* 0x000fc800078ec0ff */
[----:B------:R-:W-:-:S04]  /*43c0*/  SHF.R.U32.HI R3, RZ, 0x18, R2 ;  /* 0x00000018ff037819 */ /* 0x000fc80000011602 */
[----:B------:R-:W-:-:S04]  /*43d0*/  LOP3.LUT R0, R0, R3, RZ, 0xfc, !PT ;  /* 0x0000000300007212 */ /* 0x000fc800078efcff */
[----:B------:R-:W-:-:S07]  /*43e0*/  PRMT R8, R0, 0x7610, R8 ;  /* 0x0000761000087816 */ /* 0x000fce0000000008 */
.L_x_1021:
[----:B------:R-:W-:Y:S05]  /*43f0*/  BSYNC B0 ;  /* 0x0000000000007941 */ /* 0x000fea0003800000 */
.L_x_1020:
[----:B------:R0:W-:Y:S01]  /*4400*/  STG.E.U8 desc[UR36][R16.64], R8 ;  /* 0x0000000810007986 */ /* 0x0001e2000c101124 */
[----:B------:R-:W-:Y:S05]  /*4410*/  BRA `(.L_x_997) ;  /* 0x0000000000b87947 */ /* 0x000fea0003800000 */
.L_x_1014:
[----:B------:R-:W-:-:S13]  /*4420*/  ISETP.NE.AND P0, PT, R2, 0x1c, PT ;  /* 0x0000001c0200780c */ /* 0x000fda0003f05270 */
[----:B------:R-:W-:Y:S05]  /*4430*/  @!P0 BRA `(.L_x_1023) ;  /* 0x0000000000a48947 */ /* 0x000fea0003800000 */
[----:B------:R-:W-:-:S13]  /*4440*/  ISETP.NE.AND P0, PT, R2, 0x1d, PT ;  /* 0x0000001d0200780c */ /* 0x000fda0003f05270 */
[----:B------:R-:W-:Y:S05]  /*4450*/  @!P0 BRA `(.L_x_1024) ;  /* 0x00000000008c8947 */ /* 0x000fea0003800000 */
[----:B------:R-:W-:-:S13]  /*4460*/  ISETP.NE.AND P0, PT, R2, 0x2c, PT ;  /* 0x0000002c0200780c */ /* 0x000fda0003f05270 */
[----:B------:R-:W-:Y:S05]  /*4470*/  @P0 BRA `(.L_x_996) ;  /* 0x0000000000400947 */ /* 0x000fea0003800000 */
[----:B------:R-:W-:-:S05]  /*4480*/  HADD2.F32 R3, -RZ, R0.H0_H0 ;  /* 0x20000000ff037230 */ /* 0x000fca0000004100 */
        /* <DEDUP_REMOVED lines=15> */
.L_x_996:
        /* <DEDUP_REMOVED lines=16> */
.L_x_1025:
[----:B------:R-:W-:Y:S05]  /*4680*/  BRA `(.L_x_997) ;  /* 0x00000000001c7947 */ /* 0x000fea0003800000 */
.L_x_1024:
[----:B------:R-:W-:-:S06]  /*4690*/  HADD2.F32 R2, -RZ, R0.H0_H0 ;  /* 0x20000000ff027230 */ /* 0x000fcc0000004100 */
[----:B------:R-:W0:Y:S02]  /*46a0*/  F2I.U64.TRUNC R2, R2 ;  /* 0x0000000200027311 */ /* 0x000e24000020d800 */
[----:B0-----:R0:W-:Y:S01]  /*46b0*/  STG.E.64 desc[UR36][R16.64], R2 ;  /* 0x0000000210007986 */ /* 0x0011e2000c101b24 */
[----:B------:R-:W-:Y:S05]  /*46c0*/  BRA `(.L_x_997) ;  /* 0x00000000000c7947 */ /* 0x000fea0003800000 */
.L_x_1023:
[----:B------:R-:W-:-:S04]  /*46d0*/  HADD2.F32 R0, -RZ, R0.H0_H0 ;  /* 0x20000000ff007230 */ /* 0x000fc80000004100 */
[----:B------:R-:W0:Y:S02]  /*46e0*/  F2I.FTZ.U32.TRUNC.NTZ R3, R0 ;  /* 0x0000000000037305 */ /* 0x000e24000021f000 */
[----:B0-----:R0:W-:Y:S02]  /*46f0*/  STG.E desc[UR36][R16.64], R3 ;  /* 0x0000000310007986 */ /* 0x0011e4000c101924 */
.L_x_997:
[----:B------:R-:W-:-:S04]  /*4700*/  IMAD R18, R18, 0x200, R23 ;  /* 0x0000020012127824 */ /* 0x000fc800078e0217 */
[----:B------:R-:W-:-:S07]  /*4710*/  VIADD R19, R18, 0x80 ;  /* 0x0000008012137836 */ /* 0x000fce0000000000 */
.L_x_924:
[----:B------:R-:W-:Y:S05]  /*4720*/  BSYNC B6 ;  /* 0x0000000000067941 */ /* 0x000fea0003800000 */
.L_x_923:
[----:B------:R-:W-:Y:S01]  /*4730*/  ULDC UR4, c[0x0][0x210] ;  /* 0x0000840000047ab9 */ /* 0x000fe20000000800 */
[----:B------:R-:W-:Y:S01]  /*4740*/  BSSY B6, `(.L_x_1026) ;  /* 0x0000469000067945 */ /* 0x000fe20003800000 */
[----:B------:R-:W-:-:S13]  /*4750*/  ISETP.GE.AND P0, PT, R19, UR4, PT ;  /* 0x0000000413007c0c */ /* 0x000fda000bf06270 */
[----:B------:R-:W-:Y:S05]  /*4760*/  @P0 BRA `(.L_x_1027) ;  /* 0x0000004400980947 */ /* 0x000fea0003800000 */
[----:B0-----:R-:W0:Y:S01]  /*4770*/  LDC R6, c[0x0][0x218] ;  /* 0x00008600ff067b82 */ /* 0x001e220000000800 */
[----:B------:R-:W-:Y:S02]  /*4780*/  IMAD.MOV.U32 R18, RZ, RZ, RZ ;  /* 0x000000ffff127224 */ /* 0x000fe400078e00ff */
[----:B------:R-:W-:Y:S02]  /*4790*/  IMAD.MOV.U32 R0, RZ, RZ, RZ ;  /* 0x000000ffff007224 */ /* 0x000fe400078e00ff */
[----:B-1234-:R-:W-:Y:S01]  /*47a0*/  IMAD.MOV.U32 R16, RZ, RZ, RZ ;  /* 0x000000ffff107224 */ /* 0x01efe200078e00ff */
        /* <DEDUP_REMOVED lines=350> */
.L_x_1028:
        /* <DEDUP_REMOVED lines=23> */
.L_x_1032:
[----:B------:R-:W2:Y:S02]  /*5f00*/  LDG.E.U8 R2, desc[UR36][R2.64] ;  /* 0x0000002402027981 */ /* 0x000ea4000c1e1100 */
[----:B--2---:R-:W-:-:S04]  /*5f10*/  I2FP.F32.U32 R0, R2 ;  /* 0x0000000200007245 */ /* 0x004fc80000201000 */
[----:B------:R-:W-:-:S04]  /*5f20*/  F2FP.F16.F32.PACK_AB R0, RZ, R0 ;  /* 0x00000000ff00723e */ /* 0x000fc800000000ff */
[----:B------:R-:W-:Y:S01]  /*5f30*/  PRMT R22, R0, 0x7610, R22 ;  /* 0x0000761000167816 */ /* 0x000fe20000000016 */
[----:B------:R-:W-:Y:S06]  /*5f40*/  BRA `(.L_x_1034) ;  /* 0x0000000c00bc7947 */ /* 0x000fec0003800000 */
.L_x_1031:
        /* <DEDUP_REMOVED lines=11> */
.L_x_1036:
[----:B------:R-:W2:Y:S02]  /*6000*/  LDG.E R2, desc[UR36][R2.64] ;  /* 0x0000002402027981 */ /* 0x000ea4000c1e1900 */
[----:B--2---:R-:W-:-:S04]  /*6010*/  I2FP.F32.S32 R0, R2 ;  /* 0x0000000200007245 */ /* 0x004fc80000201400 */
[----:B------:R-:W-:-:S04]  /*6020*/  F2FP.F16.F32.PACK_AB R0, RZ, R0 ;  /* 0x00000000ff00723e */ /* 0x000fc800000000ff */
[----:B------:R-:W-:Y:S01]  /*6030*/  PRMT R22, R0, 0x7610, R22 ;  /* 0x0000761000167816 */ /* 0x000fe20000000016 */
[----:B------:R-:W-:Y:S06]  /*6040*/  BRA `(.L_x_1034) ;  /* 0x0000000c007c7947 */ /* 0x000fec0003800000 */
.L_x_1035:
[----:B------:R-:W2:Y:S02]  /*6050*/  LDG.E.U16 R2, desc[UR36][R2.64] ;  /* 0x0000002402027981 */ /* 0x000ea4000c1e1500 */
[----:B--2---:R-:W0:Y:S02]  /*6060*/  I2F.S16 R0, R2 ;  /* 0x0000000200007306 */ /* 0x004e240000101400 */
[----:B0-----:R-:W-:-:S04]  /*6070*/  F2FP.F16.F32.PACK_AB R0, RZ, R0 ;  /* 0x00000000ff00723e */ /* 0x001fc800000000ff */
[----:B------:R-:W-:Y:S01]  /*6080*/  PRMT R22, R0, 0x7610, R22 ;  /* 0x0000761000167816 */ /* 0x000fe20000000016 */
[----:B------:R-:W-:Y:S06]  /*6090*/  BRA `(.L_x_1034) ;  /* 0x0000000c00687947 */ /* 0x000fec0003800000 */
.L_x_1030:
        /* <DEDUP_REMOVED lines=9> */
.L_x_1038:
[----:B------:R1:W5:Y:S01]  /*6130*/  LDG.E.U16 R22, desc[UR36][R2.64] ;  /* 0x0000002402167981 */ /* 0x000362000c1e1500 */
[----:B------:R-:W-:Y:S05]  /*6140*/  BRA `(.L_x_1034) ;  /* 0x0000000c003c7947 */ /* 0x000fea0003800000 */
.L_x_1037:
        /* <DEDUP_REMOVED lines=9> */
.L_x_1040:
[----:B------:R0:W5:Y:S01]  /*61e0*/  LDG.E.U16 R22, desc[UR36][R2.64] ;  /* 0x0000002402167981 */ /* 0x000162000c1e1500 */
[----:B------:R-:W-:Y:S05]  /*61f0*/  BRA `(.L_x_1034) ;  /* 0x0000000c00107947 */ /* 0x000fea0003800000 */
.L_x_1039:
        /* <DEDUP_REMOVED lines=9> */
.L_x_1029:
        /* <DEDUP_REMOVED lines=14> */
.L_x_1043:
        /* <DEDUP_REMOVED lines=9> */
.L_x_1042:
        /* <DEDUP_REMOVED lines=28> */
.L_x_1045:
        /* <DEDUP_REMOVED lines=15> */
.L_x_1044:
[----:B------:R-:W2:Y:S02]  /*66b0*/  LDG.E.U16 R0, desc[UR36][R2.64] ;  /* 0x0000002402007981 */ /* 0x000ea4000c1e1500 */
[----:B--2---:R-:W-:-:S05]  /*66c0*/  IMAD.U32 R0, R0, 0x10000, RZ ;  /* 0x0001000000007824 */ /* 0x004fca00078e00ff */
[----:B------:R-:W-:-:S04]  /*66d0*/  F2FP.F16.F32.PACK_AB R0, RZ, R0 ;  /* 0x00000000ff00723e */ /* 0x000fc800000000ff */
[----:B------:R-:W-:Y:S01]  /*66e0*/  PRMT R22, R0, 0x7610, R22 ;  /* 0x0000761000167816 */ /* 0x000fe20000000016 */
[----:B------:R-:W-:Y:S06]  /*66f0*/  BRA `(.L_x_1034) ;  /* 0x0000000400d07947 */ /* 0x000fec0003800000 */
.L_x_1041:
        /* <DEDUP_REMOVED lines=13> */
.L_x_1048:
        /* <DEDUP_REMOVED lines=21> */
.L_x_1052:
[----:B------:R-:W-:Y:S05]  /*6920*/  BSYNC B1 ;  /* 0x0000000000017941 */ /* 0x000fea0003800000 */
.L_x_1051:
[----:B------:R-:W-:Y:S01]  /*6930*/  LEA R3, R0, 0x3b800000, 0x17 ;  /* 0x3b80000000037811 */ /* 0x000fe200078eb8ff */
[----:B------:R-:W-:-:S05]  /*6940*/  IMAD.SHL.U32 R0, R2, 0x100000, RZ ;  /* 0x0010000002007824 */ /* 0x000fca00078e00ff */
[----:B------:R-:W-:-:S07]  /*6950*/  LOP3.LUT R0, R3, R0, R4, 0xfe, !PT ;  /* 0x0000000003007212 */ /* 0x000fce00078efe04 */
.L_x_1050:
[----:B------:R-:W-:Y:S05]  /*6960*/  BSYNC B0 ;  /* 0x0000000000007941 */ /* 0x000fea0003800000 */
.L_x_1049:
[----:B------:R-:W-:-:S04]  /*6970*/  F2FP.F16.F32.PACK_AB R0, RZ, R0 ;  /* 0x00000000ff00723e */ /* 0x000fc800000000ff */
[----:B------:R-:W-:Y:S01]  /*6980*/  PRMT R22, R0, 0x7610, R22 ;  /* 0x0000761000167816 */ /* 0x000fe20000000016 */
[----:B------:R-:W-:Y:S06]  /*6990*/  BRA `(.L_x_1034) ;  /* 0x0000000400287947 */ /* 0x000fec0003800000 */
.L_x_1047:
        /* <DEDUP_REMOVED lines=21> */
.L_x_1056:
[----:B------:R-:W-:Y:S05]  /*6af0*/  BSYNC B1 ;  /* 0x0000000000017941 */ /* 0x000fea0003800000 */
.L_x_1055:
[----:B------:R-:W-:Y:S01]  /*6b00*/  LEA R3, R0, 0x37800000, 0x17 ;  /* 0x3780000000037811 */ /* 0x000fe200078eb8ff */
[----:B------:R-:W-:-:S05]  /*6b10*/  IMAD.SHL.U32 R0, R2, 0x200000, RZ ;  /* 0x0020000002007824 */ /* 0x000fca00078e00ff */
[----:B------:R-:W-:-:S07]  /*6b20*/  LOP3.LUT R0, R3, R0, R4, 0xfe, !PT ;  /* 0x0000000003007212 */ /* 0x000fce00078efe04 */
.L_x_1054:
[----:B------:R-:W-:Y:S05]  /*6b30*/  BSYNC B0 ;  /* 0x0000000000007941 */ /* 0x000fea0003800000 */
.L_x_1053:
[----:B------:R-:W-:-:S04]  /*6b40*/  F2FP.F16.F32.PACK_AB R0, RZ, R0 ;  /* 0x00000000ff00723e */ /* 0x000fc800000000ff */
[----:B------:R-:W-:Y:S01]  /*6b50*/  PRMT R22, R0, 0x7610, R22 ;  /* 0x0000761000167816 */ /* 0x000fe20000000016 */
[----:B------:R-:W-:Y:S06]  /*6b60*/  BRA `(.L_x_1034) ;  /* 0x0000000000b47947 */ /* 0x000fec0003800000 */
.L_x_1046:
        /* <DEDUP_REMOVED lines=14> */
.L_x_1060:
[----:B------:R-:W-:Y:S05]  /*6c50*/  BSYNC B0 ;  /* 0x0000000000007941 */ /* 0x000fea0003800000 */
.L_x_1059:
[----:B------:R-:W-:-:S04]  /*6c60*/  F2FP.F16.F32.PACK_AB R0, RZ, R0 ;  /* 0x00000000ff00723e */ /* 0x000fc800000000ff */
[----:B------:R-:W-:Y:S01]  /*6c70*/  PRMT R22, R0, 0x7610, R22 ;  /* 0x0000761000167816 */ /* 0x000fe20000000016 */
[----:B------:R-:W-:Y:S06]  /*6c80*/  BRA `(.L_x_1034) ;  /* 0x00000000006c7947 */ /* 0x000fec0003800000 */
.L_x_1033:
        /* <DEDUP_REMOVED lines=16> */
.L_x_1061:
[----:B------:R-:W-:Y:S01]  /*6d90*/  PRMT R22, RZ, 0x7610, R22 ;  /* 0x00007610ff167816 */ /* 0x000fe20000000016 */
[----:B------:R-:W-:Y:S06]  /*6da0*/  BRA `(.L_x_1034) ;  /* 0x0000000000247947 */ /* 0x000fec0003800000 */
.L_x_1058:
[----:B------:R-:W2:Y:S02]  /*6db0*/  LDG.E.64 R2, desc[UR36][R2.64] ;  /* 0x0000002402027981 */ /* 0x000ea4000c1e1b00 */
[----:B--2---:R-:W0:Y:S02]  /*6dc0*/  I2F.U64 R0, R2 ;  /* 0x0000000200007312 */ /* 0x004e240000301000 */
[----:B0-----:R-:W-:-:S04]  /*6dd0*/  F2FP.F16.F32.PACK_AB R0, RZ, R0 ;  /* 0x00000000ff00723e */ /* 0x001fc800000000ff */
[----:B------:R-:W-:Y:S01]  /*6de0*/  PRMT R22, R0, 0x7610, R22 ;  /* 0x0000761000167816 */ /* 0x000fe20000000016 */
[----:B------:R-:W-:Y:S06]  /*6df0*/  BRA `(.L_x_1034) ;  /* 0x0000000000107947 */ /* 0x000fec0003800000 */
.L_x_1057:
[----:B------:R-:W2:Y:S02]  /*6e00*/  LDG.E R2, desc[UR36][R2.64] ;  /* 0x0000002402027981 */ /* 0x000ea4000c1e1900 */
[----:B--2---:R-:W-:-:S04]  /*6e10*/  I2FP.F32.U32 R0, R2 ;  /* 0x0000000200007245 */ /* 0x004fc80000201000 */
[----:B------:R-:W-:-:S04]  /*6e20*/  F2FP.F16.F32.PACK_AB R0, RZ, R0 ;  /* 0x00000000ff00723e */ /* 0x000fc800000000ff */
[----:B------:R-:W-:-:S07]  /*6e30*/  PRMT R22, R0, 0x7610, R22 ;  /* 0x0000761000167816 */ /* 0x000fce0000000016 */
.L_x_1034:
        /* <DEDUP_REMOVED lines=19> */
.L_x_1065:
[----:B------:R-:W2:Y:S02]  /*6f70*/  LDG.E.U8 R2, desc[UR36][R2.64] ;  /* 0x0000002402027981 */ /* 0x000ea4000c1e1100 */
[----:B--2---:R-:W-:-:S04]  /*6f80*/  I2FP.F32.U32 R0, R2 ;  /* 0x0000000200007245 */ /* 0x004fc80000201000 */
[----:B------:R-:W-:Y:S01]  /*6f90*/  F2FP.F16.F32.PACK_AB R0, RZ, R0 ;  /* 0x00000000ff00723e */ /* 0x000fe200000000ff */
[----:B------:R-:W-:Y:S06]  /*6fa0*/  BRA `(.L_x_1067) ;  /* 0x0000000c00887947 */ /* 0x000fec0003800000 */
.L_x_1064:
        /* <DEDUP_REMOVED lines=10> */
.L_x_1069:
[----:B------:R-:W2:Y:S02]  /*7050*/  LDG.E R2, desc[UR36][R2.64] ;  /* 0x0000002402027981 */ /* 0x000ea4000c1e1900 */
[----:B--2---:R-:W-:-:S04]  /*7060*/  I2FP.F32.S32 R0, R2 ;  /* 0x0000000200007245 */ /* 0x004fc80000201400 */
[----:B------:R-:W-:Y:S01]  /*7070*/  F2FP.F16.F32.PACK_AB R0, RZ, R0 ;  /* 0x00000000ff00723e */ /* 0x000fe200000000ff */
[----:B------:R-:W-:Y:S06]  /*7080*/  BRA `(.L_x_1067) ;  /* 0x0000000c00507947 */ /* 0x000fec0003800000 */
.L_x_1068:
[----:B------:R-:W2:Y:S02]  /*7090*/  LDG.E.U16 R2, desc[UR36][R2.64] ;  /* 0x0000002402027981 */ /* 0x000ea4000c1e1500 */
[----:B--2---:R-:W0:Y:S02]  /*70a0*/  I2F.S16 R0, R2 ;  /* 0x0000000200007306 */ /* 0x004e240000101400 */
[----:B0-----:R-:W-:Y:S01]  /*70b0*/  F2FP.F16.F32.PACK_AB R0, RZ, R0 ;  /* 0x00000000ff00723e */ /* 0x001fe200000000ff */
[----:B------:R-:W-:Y:S06]  /*70c0*/  BRA `(.L_x_1067) ;  /* 0x0000000c00407947 */ /* 0x000fec0003800000 */
.L_x_1063:
        /* <DEDUP_REMOVED lines=9> */
.L_x_1071:
[----:B------:R1:W5:Y:S01]  /*7160*/  LDG.E.U16 R0, desc[UR36][R2.64] ;  /* 0x0000002402007981 */ /* 0x000362000c1e1500 */
[----:B------:R-:W-:Y:S05]  /*7170*/  BRA `(.L_x_1067) ;  /* 0x0000000c00147947 */ /* 0x000fea0003800000 */
.L_x_1070:
        /* <DEDUP_REMOVED lines=9> */
.L_x_1073:
[----:B------:R0:W5:Y:S01]  /*7210*/  LDG.E.U16 R0, desc[UR36][R2.64] ;  /* 0x0000002402007981 */ /* 0x000162000c1e1500 */
[----:B------:R-:W-:Y:S05]  /*7220*/  BRA `(.L_x_1067) ;  /* 0x0000000800e87947 */ /* 0x000fea0003800000 */
.L_x_1072:
        /* <DEDUP_REMOVED lines=8> */
.L_x_1062:
        /* <DEDUP_REMOVED lines=13> */
.L_x_1076:
        /* <DEDUP_REMOVED lines=8> */
.L_x_1075:
        /* <DEDUP_REMOVED lines=28> */
.L_x_1078:
        /* <DEDUP_REMOVED lines=15> */
.L_x_1077:
[----:B------:R-:W2:Y:S02]  /*76b0*/  LDG.E.U16 R0, desc[UR36][R2.64] ;  /* 0x0000002402007981 */ /* 0x000ea4000c1e1500 */
[----:B--2---:R-:W-:-:S05]  /*76c0*/  IMAD.U32 R0, R0, 0x10000, RZ ;  /* 0x0001000000007824 */ /* 0x004fca00078e00ff */
[----:B------:R-:W-:Y:S01]  /*76d0*/  F2FP.F16.F32.PACK_AB R0, RZ, R0 ;  /* 0x00000000ff00723e */ /* 0x000fe200000000ff */
[----:B------:R-:W-:Y:S06]  /*76e0*/  BRA `(.L_x_1067) ;  /* 0x0000000400b87947 */ /* 0x000fec0003800000 */
.L_x_1074:
        /* <DEDUP_REMOVED lines=12> */
.L_x_1081:
        /* <DEDUP_REMOVED lines=21> */
.L_x_1085:
[----:B------:R-:W-:Y:S05]  /*7900*/  BSYNC B1 ;  /* 0x0000000000017941 */ /* 0x000fea0003800000 */
.L_x_1084:
[----:B------:R-:W-:Y:S01]  /*7910*/  LEA R3, R0, 0x3b800000, 0x17 ;  /* 0x3b80000000037811 */ /* 0x000fe200078eb8ff */
[----:B------:R-:W-:-:S05]  /*7920*/  IMAD.SHL.U32 R0, R2, 0x100000, RZ ;  /* 0x0010000002007824 */ /* 0x000fca00078e00ff */
[----:B------:R-:W-:-:S07]  /*7930*/  LOP3.LUT R0, R3, R0, R4, 0xfe, !PT ;  /* 0x0000000003007212 */ /* 0x000fce00078efe04 */
.L_x_1083:
[----:B------:R-:W-:Y:S05]  /*7940*/  BSYNC B0 ;  /* 0x0000000000007941 */ /* 0x000fea0003800000 */
.L_x_1082:
[----:B------:R-:W-:Y:S01]  /*7950*/  F2FP.F16.F32.PACK_AB R0, RZ, R0 ;  /* 0x00000000ff00723e */ /* 0x000fe200000000ff */
[----:B------:R-:W-:Y:S06]  /*7960*/  BRA `(.L_x_1067) ;  /* 0x0000000400187947 */ /* 0x000fec0003800000 */
.L_x_1080:
        /* <DEDUP_REMOVED lines=21> */
.L_x_1089:
[----:B------:R-:W-:Y:S05]  /*7ac0*/  BSYNC B1 ;  /* 0x0000000000017941 */ /* 0x000fea0003800000 */
.L_x_1088:
[----:B------:R-:W-:Y:S01]  /*7ad0*/  LEA R3, R0, 0x37800000, 0x17 ;  /* 0x3780000000037811 */ /* 0x000fe200078eb8ff */
[----:B------:R-:W-:-:S05]  /*7ae0*/  IMAD.SHL.U32 R0, R2, 0x200000, RZ ;  /* 0x0020000002007824 */ /* 0x000fca00078e00ff */
[----:B------:R-:W-:-:S07]  /*7af0*/  LOP3.LUT R0, R3, R0, R4, 0xfe, !PT ;  /* 0x0000000003007212 */ /* 0x000fce00078efe04 */
.L_x_1087:
[----:B------:R-:W-:Y:S05]  /*7b00*/  BSYNC B0 ;  /* 0x0000000000007941 */ /* 0x000fea0003800000 */
.L_x_1086:
[----:B------:R-:W-:Y:S01]  /*7b10*/  F2FP.F16.F32.PACK_AB R0, RZ, R0 ;  /* 0x00000000ff00723e */ /* 0x000fe200000000ff */
[----:B------:R-:W-:Y:S06]  /*7b20*/  BRA `(.L_x_1067) ;  /* 0x0000000000a87947 */ /* 0x000fec0003800000 */
.L_x_1079:
        /* <DEDUP_REMOVED lines=14> */
.L_x_1093:
[----:B------:R-:W-:Y:S05]  /*7c10*/  BSYNC B0 ;  /* 0x0000000000007941 */ /* 0x000fea0003800000 */
.L_x_1092:
[----:B------:R-:W-:Y:S01]  /*7c20*/  F2FP.F16.F32.PACK_AB R0, RZ, R0 ;  /* 0x00000000ff00723e */ /* 0x000fe200000000ff */
[----:B------:R-:W-:Y:S06]  /*7c30*/  BRA `(.L_x_1067) ;  /* 0x0000000000647947 */ /* 0x000fec0003800000 */
.L_x_1066:
        /* <DEDUP_REMOVED lines=16> */
.L_x_1094:
[----:B------:R-:W-:Y:S01]  /*7d40*/  PRMT R0, RZ, 0x7610, R0 ;  /* 0x00007610ff007816 */ /* 0x000fe20000000000 */
[----:B------:R-:W-:Y:S06]  /*7d50*/  BRA `(.L_x_1067) ;  /* 0x00000000001c7947 */ /* 0x000fec0003800000 */
.L_x_1091:
[----:B------:R-:W2:Y:S02]  /*7d60*/  LDG.E.64 R2, desc[UR36][R2.64] ;  /* 0x0000002402027981 */ /* 0x000ea4000c1e1b00 */
[----:B--2---:R-:W0:Y:S02]  /*7d70*/  I2F.U64 R0, R2 ;  /* 0x0000000200007312 */ /* 0x004e240000301000 */
[----:B0-----:R-:W-:Y:S01]  /*7d80*/  F2FP.F16.F32.PACK_AB R0, RZ, R0 ;  /* 0x00000000ff00723e */ /* 0x001fe200000000ff */
[----:B------:R-:W-:Y:S06]  /*7d90*/  BRA `(.L_x_1067) ;  /* 0x00000000000c7947 */ /* 0x000fec0003800000 */
.L_x_1090:
[----:B------:R-:W2:Y:S02]  /*7da0*/  LDG.E R2, desc[UR36][R2.64] ;  /* 0x0000002402027981 */ /* 0x000ea4000c1e1900 */
[----:B--2---:R-:W-:-:S04]  /*7db0*/  I2FP.F32.U32 R0, R2 ;  /* 0x0000000200007245 */ /* 0x004fc80000201000 */
[----:B------:R-:W-:-:S07]  /*7dc0*/  F2FP.F16.F32.PACK_AB R0, RZ, R0 ;  /* 0x00000000ff00723e */ /* 0x000fce00000000ff */
.L_x_1067:
[----:B------:R-:W0:Y:S01]  /*7dd0*/  LDC.U8 R4, c[0x0][0x491] ;  /* 0x00012440ff047b82 */ /* 0x000e220000000000 */
[----:B-----5:R-:W-:Y:S02]  /*7de0*/  HADD2.F32 R0, -RZ, R0.H0_H0 ;  /* 0x20000000ff007230 */ /* 0x020fe40000004100 */
[----:B------:R-:W-:-:S03]  /*7df0*/  HADD2.F32 R22, -RZ, R22.H0_H0 ;  /* 0x20000016ff167230 */ /* 0x000fc60000004100 */
[----:B------:R-:W-:-:S05]  /*7e00*/  FMUL.FTZ R0, R0, R0 ;  /* 0x0000000000007220 */ /* 0x000fca0000410000 */
[----:B------:R-:W-:-:S05]  /*7e10*/  F2FP.F16.F32.PACK_AB R0, RZ, R0 ;  /* 0x00000000ff00723e */ /* 0x000fca00000000ff */
[----:B------:R-:W-:-:S05]  /*7e20*/  HADD2.F32 R0, -RZ, R0.H0_H0 ;  /* 0x20000000ff007230 */ /* 0x000fca0000004100 */
[----:B------:R-:W-:Y:S01]  /*7e30*/  FADD.FTZ R0, -R0, 1 ;  /* 0x3f80000000007421 */ /* 0x000fe20000010100 */
[----:B01----:R-:W-:-:S04]  /*7e40*/  PRMT R2, R4, 0x9910, RZ ;  /* 0x0000991004027816 */ /* 0x003fc800000000ff */
        /* <DEDUP_REMOVED lines=18> */
.L_x_1098:
[----:B------:R-:W-:-:S06]  /*7f70*/  HADD2.F32 R3, -RZ, R3.H0_H0 ;  /* 0x20000003ff037230 */ /* 0x000fcc0000004100 */
[----:B------:R-:W0:Y:S02]  /*7f80*/  F2I.S64.TRUNC R2, R3 ;  /* 0x0000000300027311 */ /* 0x000e24000020d900 */
[----:B0-----:R0:W-:Y:S01]  /*7f90*/  STG.E.U8 desc[UR36][R16.64], R2 ;  /* 0x0000000210007986 */ /* 0x0011e2000c101124 */
[----:B------:R-:W-:Y:S05]  /*7fa0*/  BRA `(.L_x_1100) ;  /* 0x0000000c00847947 */ /* 0x000fea0003800000 */
.L_x_1097:
        /* <DEDUP_REMOVED lines=10> */
.L_x_1102:
[----:B------:R-:W-:-:S06]  /*8050*/  HADD2.F32 R3, -RZ, R3.H0_H0 ;  /* 0x20000003ff037230 */ /* 0x000fcc0000004100 */
[----:B------:R-:W0:Y:S02]  /*8060*/  F2I.FTZ.TRUNC.NTZ R3, R3 ;  /* 0x0000000300037305 */ /* 0x000e24000021f100 */
[----:B0-----:R3:W-:Y:S01]  /*8070*/  STG.E desc[UR36][R16.64], R3 ;  /* 0x0000000310007986 */ /* 0x0017e2000c101924 */
[----:B------:R-:W-:Y:S05]  /*8080*/  BRA `(.L_x_1100) ;  /* 0x0000000c004c7947 */ /* 0x000fea0003800000 */
.L_x_1101:
[----:B------:R-:W-:-:S06]  /*8090*/  HADD2.F32 R3, -RZ, R3.H0_H0 ;  /* 0x20000003ff037230 */ /* 0x000fcc0000004100 */
[----:B------:R-:W0:Y:S02]  /*80a0*/  F2I.FTZ.TRUNC.NTZ R3, R3 ;  /* 0x0000000300037305 */ /* 0x000e24000021f100 */
[----:B0-----:R2:W-:Y:S01]  /*80b0*/  STG.E.U16 desc[UR36][R16.64], R3 ;  /* 0x0000000310007986 */ /* 0x0015e2000c101524 */
[----:B------:R-:W-:Y:S05]  /*80c0*/  BRA `(.L_x_1100) ;  /* 0x0000000c003c7947 */ /* 0x000fea0003800000 */
.L_x_1096:
        /* <DEDUP_REMOVED lines=9> */
.L_x_1104:
[----:B------:R0:W-:Y:S01]  /*8160*/  STG.E.U16 desc[UR36][R16.64], R3 ;  /* 0x0000000310007986 */ /* 0x0001e2000c101524 */
[----:B------:R-:W-:Y:S05]  /*8170*/  BRA `(.L_x_1100) ;  /* 0x0000000c00107947 */ /* 0x000fea0003800000 */
.L_x_1103:
        /* <DEDUP_REMOVED lines=10> */
.L_x_1106:
[----:B------:R-:W-:-:S05]  /*8220*/  HADD2.F32 R0, -RZ, R3.H0_H0 ;  /* 0x20000003ff007230 */ /* 0x000fca0000004100 */
[----:B------:R-:W-:-:S04]  /*8230*/  F2FP.F16.F32.PACK_AB R0, RZ, R0 ;  /* 0x00000000ff00723e */ /* 0x000fc800000000ff */
[----:B------:R-:W-:-:S05]  /*8240*/  PRMT R0, R0, 0x5410, RZ ;  /* 0x0000541000007816 */ /* 0x000fca00000000ff */
[----:B------:R0:W-:Y:S01]  /*8250*/  STG.E desc[UR36][R16.64], R0 ;  /* 0x0000000010007986 */ /* 0x0001e2000c101924 */
[----:B------:R-:W-:Y:S05]  /*8260*/  BRA `(.L_x_1100) ;  /* 0x0000000800d47947 */ /* 0x000fea0003800000 */
.L_x_1105:
[----:B------:R-:W-:-:S05]  /*8270*/  HADD2.F32 R2, -RZ, R3.H0_H0 ;  /* 0x20000003ff027230 */ /* 0x000fca0000004100 */
[----:B------:R-:W-:-:S06]  /*8280*/  FMUL.FTZ R2, R2, 1 ;  /* 0x3f80000002027820 */ /* 0x000fcc0000410000 */
[----:B------:R-:W0:Y:S02]  /*8290*/  F2F.F64.F32 R2, R2 ;  /* 0x0000000200027310 */ /* 0x000e240000201800 */
[----:B0-----:R0:W-:Y:S01]  /*82a0*/  STG.E.64 desc[UR36][R16.64], R2 ;  /* 0x0000000210007986 */ /* 0x0011e2000c101b24 */
[----:B------:R-:W-:Y:S05]  /*82b0*/  BRA `(.L_x_1100) ;  /* 0x0000000800c07947 */ /* 0x000fea0003800000 */
.L_x_1095:
        /* <DEDUP_REMOVED lines=13> */
.L_x_1109:
[----:B------:R-:W-:Y:S01]  /*8390*/  HADD2.F32 R3, -RZ, R3.H0_H0 ;  /* 0x20000003ff037230 */ /* 0x000fe20000004100 */
[----:B------:R-:W-:-:S04]  /*83a0*/  CS2R R6, SRZ ;  /* 0x0000000000067805 */ /* 0x000fc8000001ff00 */
[----:B------:R-:W-:-:S04]  /*83b0*/  FMUL.FTZ R3, R3, 1 ;  /* 0x3f80000003037820 */ /* 0x000fc80000410000 */
[----:B------:R-:W0:Y:S02]  /*83c0*/  F2F.F64.F32 R4, R3 ;  /* 0x0000000300047310 */ /* 0x000e240000201800 */
[----:B0-----:R0:W-:Y:S01]  /*83d0*/  STG.E.128 desc[UR36][R16.64], R4 ;  /* 0x0000000410007986 */ /* 0x0011e2000c101d24 */
[----:B------:R-:W-:Y:S05]  /*83e0*/  BRA `(.L_x_1100) ;  /* 0x0000000800747947 */ /* 0x000fea0003800000 */
.L_x_1108:
        /* <DEDUP_REMOVED lines=21> */
.L_x_1113:
[----:B------:R-:W-:Y:S05]  /*8540*/  BSYNC B0 ;  /* 0x0000000000007941 */ /* 0x000fea0003800000 */
.L_x_1112:
[----:B------:R-:W-:-:S05]  /*8550*/  LOP3.LUT R3, R0, R3, RZ, 0xfc, !PT ;  /* 0x0000000300037212 */ /* 0x000fca00078efcff */
[----:B------:R0:W-:Y:S01]  /*8560*/  STG.E.U8 desc[UR36][R16.64], R3 ;  /* 0x0000000310007986 */ /* 0x0001e2000c101124 */
[----:B------:R-:W-:Y:S05]  /*8570*/  BRA `(.L_x_1100) ;  /* 0x0000000800107947 */ /* 0x000fea0003800000 */
.L_x_1111:
        /* <DEDUP_REMOVED lines=13> */
.L_x_1115:
[----:B------:R-:W-:Y:S01]  /*8650*/  IMAD.MOV.U32 R0, RZ, RZ, 0x7f ;  /* 0x0000007fff007424 */ /* 0x000fe200078e00ff */
[----:B------:R-:W-:-:S04]  /*8660*/  ISETP.GT.U32.AND P0, PT, R2, 0x7f800000, PT ;  /* 0x7f8000000200780c */ /* 0x000fc80003f04070 */
[----:B------:R-:W-:-:S09]  /*8670*/  SEL R0, R0, 0x7c, P0 ;  /* 0x0000007c00007807 */ /* 0x000fd20000000000 */
.L_x_1116:
[----:B------:R-:W-:Y:S05]  /*8680*/  BSYNC B0 ;  /* 0x0000000000007941 */ /* 0x000fea0003800000 */
.L_x_1114:
[----:B------:R-:W-:-:S04]  /*8690*/  LOP3.LUT R2, R3, 0x80000000, RZ, 0xc0, !PT ;  /* 0x8000000003027812 */ /* 0x000fc800078ec0ff */
[----:B------:R-:W-:-:S04]  /*86a0*/  SHF.R.U32.HI R3, RZ, 0x18, R2 ;  /* 0x00000018ff037819 */ /* 0x000fc80000011602 */
[----:B------:R-:W-:-:S05]  /*86b0*/  LOP3.LUT R3, R0, R3, RZ, 0xfc, !PT ;  /* 0x0000000300037212 */ /* 0x000fca00078efcff */
[----:B------:R0:W-:Y:S01]  /*86c0*/  STG.E.U8 desc[UR36][R16.64], R3 ;  /* 0x0000000310007986 */ /* 0x0001e2000c101124 */
[----:B------:R-:W-:Y:S05]  /*86d0*/  BRA `(.L_x_1100) ;  /* 0x0000000400b87947 */ /* 0x000fea0003800000 */
.L_x_1110:
[----:B------:R-:W-:-:S05]  /*86e0*/  HADD2.F32 R0, -RZ, R3.H0_H0 ;  /* 0x20000003ff007230 */ /* 0x000fca0000004100 */
[----:B------:R-:W-:-:S05]  /*86f0*/  F2FP.BF16.F32.PACK_AB R0, RZ, R0 ;  /* 0x00000000ff00723e */ /* 0x000fca00000010ff */
[----:B------:R0:W-:Y:S01]  /*8700*/  STG.E.U16 desc[UR36][R16.64], R0 ;  /* 0x0000000010007986 */ /* 0x0001e2000c101524 */
[----:B------:R-:W-:Y:S05]  /*8710*/  BRA `(.L_x_1100) ;  /* 0x0000000400a87947 */ /* 0x000fea0003800000 */
.L_x_1107:
        /* <DEDUP_REMOVED lines=12> */
.L_x_1119:
        /* <DEDUP_REMOVED lines=17> */
.L_x_1122:
[----:B------:R-:W-:-:S04]  /*88f0*/  LOP3.LUT R2, R3, 0x80000000, RZ, 0xc0, !PT ;  /* 0x8000000003027812 */ /* 0x000fc800078ec0ff */
[----:B------:R-:W-:-:S04]  /*8900*/  SHF.R.U32.HI R3, RZ, 0x18, R2 ;  /* 0x00000018ff037819 */ /* 0x000fc80000011602 */
[----:B------:R-:W-:-:S04]  /*8910*/  LOP3.LUT R0, R0, R3, RZ, 0xfc, !PT ;  /* 0x0000000300007212 */ /* 0x000fc800078efcff */
[----:B------:R-:W-:-:S07]  /*8920*/  PRMT R8, R0, 0x7610, R8 ;  /* 0x0000761000087816 */ /* 0x000fce0000000008 */
.L_x_1121:
[----:B------:R-:W-:Y:S05]  /*8930*/  BSYNC B0 ;  /* 0x0000000000007941 */ /* 0x000fea0003800000 */
.L_x_1120:
[----:B------:R0:W-:Y:S01]  /*8940*/  STG.E.U8 desc[UR36][R16.64], R8 ;  /* 0x0000000810007986 */ /* 0x0001e2000c101124 */
[----:B------:R-:W-:Y:S05]  /*8950*/  BRA `(.L_x_1100) ;  /* 0x0000000400187947 */ /* 0x000fea0003800000 */
.L_x_1118:
        /* <DEDUP_REMOVED lines=17> */
.L_x_1125:
[----:B------:R-:W-:-:S04]  /*8a70*/  LOP3.LUT R2, R3, 0x80000000, RZ, 0xc0, !PT ;  /* 0x8000000003027812 */ /* 0x000fc800078ec0ff */
[----:B------:R-:W-:-:S04]  /*8a80*/  SHF.R.U32.HI R3, RZ, 0x18, R2 ;  /* 0x00000018ff037819 */ /* 0x000fc80000011602 */
[----:B------:R-:W-:-:S04]  /*8a90*/  LOP3.LUT R0, R0, R3, RZ, 0xfc, !PT ;  /* 0x0000000300007212 */ /* 0x000fc800078efcff */
[----:B------:R-:W-:-:S07]  /*8aa0*/  PRMT R8, R0, 0x7610, R8 ;  /* 0x0000761000087816 */ /* 0x000fce0000000008 */
.L_x_1124:
[----:B------:R-:W-:Y:S05]  /*8ab0*/  BSYNC B0 ;  /* 0x0000000000007941 */ /* 0x000fea0003800000 */
.L_x_1123:
[----:B------:R0:W-:Y:S01]  /*8ac0*/  STG.E.U8 desc[UR36][R16.64], R8 ;  /* 0x0000000810007986 */ /* 0x0001e2000c101124 */
[----:B------:R-:W-:Y:S05]  /*8ad0*/  BRA `(.L_x_1100) ;  /* 0x0000000000b87947 */ /* 0x000fea0003800000 */
.L_x_1117:
        /* <DEDUP_REMOVED lines=22> */
.L_x_1099:
        /* <DEDUP_REMOVED lines=16> */
.L_x_1128:
[----:B------:R-:W-:Y:S05]  /*8d40*/  BRA `(.L_x_1100) ;  /* 0x00000000001c7947 */ /* 0x000fea0003800000 */
.L_x_1127:
[----:B------:R-:W-:-:S06]  /*8d50*/  HADD2.F32 R3, -RZ, R3.H0_H0 ;  /* 0x20000003ff037230 */ /* 0x000fcc0000004100 */
[----:B------:R-:W0:Y:S02]  /*8d60*/  F2I.U64.TRUNC R2, R3 ;  /* 0x0000000300027311 */ /* 0x000e24000020d800 */
[----:B0-----:R0:W-:Y:S01]  /*8d70*/  STG.E.64 desc[UR36][R16.64], R2 ;  /* 0x0000000210007986 */ /* 0x0011e2000c101b24 */
[----:B------:R-:W-:Y:S05]  /*8d80*/  BRA `(.L_x_1100) ;  /* 0x00000000000c7947 */ /* 0x000fea0003800000 */
.L_x_1126:
[----:B------:R-:W-:-:S06]  /*8d90*/  HADD2.F32 R3, -RZ, R3.H0_H0 ;  /* 0x20000003ff037230 */ /* 0x000fcc0000004100 */
[----:B------:R-:W0:Y:S02]  /*8da0*/  F2I.FTZ.U32.TRUNC.NTZ R3, R3 ;  /* 0x0000000300037305 */ /* 0x000e24000021f000 */
[----:B0-----:R0:W-:Y:S02]  /*8db0*/  STG.E desc[UR36][R16.64], R3 ;  /* 0x0000000310007986 */ /* 0x0011e4000c101924 */
.L_x_1100:
[----:B------:R-:W-:-:S07]  /*8dc0*/  VIADD R19, R19, 0x80 ;  /* 0x0000008013137836 */ /* 0x000fce0000000000 */
.L_x_1027:
[----:B------:R-:W-:Y:S05]  /*8dd0*/  BSYNC B6 ;  /* 0x0000000000067941 */ /* 0x000fea0003800000 */
.L_x_1026:
        /* <DEDUP_REMOVED lines=358> */
.L_x_1131:
        /* <DEDUP_REMOVED lines=23> */
.L_x_1135:
[----:B------:R-:W2:Y:S02]  /*a5b0*/  LDG.E.U8 R2, desc[UR36][R2.64] ;  /* 0x0000002402027981 */ /* 0x000ea4000c1e1100 */
[----:B--2---:R-:W-:-:S04]  /*a5c0*/  I2FP.F32.U32 R0, R2 ;  /* 0x0000000200007245 */ /* 0x004fc80000201000 */
[----:B------:R-:W-:-:S04]  /*a5d0*/  F2FP.F16.F32.PACK_AB R0, RZ, R0 ;  /* 0x00000000ff00723e */ /* 0x000fc800000000ff */
[----:B------:R-:W-:Y:S01]  /*a5e0*/  PRMT R22, R0, 0x7610, R22 ;  /* 0x0000761000167816 */ /* 0x000fe20000000016 */
[----:B------:R-:W-:Y:S06]  /*a5f0*/  BRA `(.L_x_1137) ;  /* 0x0000000c00bc7947 */ /* 0x000fec0003800000 */
.L_x_1134:
        /* <DEDUP_REMOVED lines=11> */
.L_x_1139:
[----:B------:R-:W2:Y:S02]  /*a6b0*/  LDG.E R2, desc[UR36][R2.64] ;  /* 0x0000002402027981 */ /* 0x000ea4000c1e1900 */
[----:B--2---:R-:W-:-:S04]  /*a6c0*/  I2FP.F32.S32 R0, R2 ;  /* 0x0000000200007245 */ /* 0x004fc80000201400 */
[----:B------:R-:W-:-:S04]  /*a6d0*/  F2FP.F16.F32.PACK_AB R0, RZ, R0 ;  /* 0x00000000ff00723e */ /* 0x000fc800000000ff */
[----:B------:R-:W-:Y:S01]  /*a6e0*/  PRMT R22, R0, 0x7610, R22 ;  /* 0x0000761000167816 */ /* 0x000fe20000000016 */
[----:B------:R-:W-:Y:S06]  /*a6f0*/  BRA `(.L_x_1137) ;  /* 0x0000000c007c7947 */ /* 0x000fec0003800000 */
.L_x_1138:
[----:B------:R-:W2:Y:S02]  /*a700*/  LDG.E.U16 R2, desc[UR36][R2.64] ;  /* 0x0000002402027981 */ /* 0x000ea4000c1e1500 */
[----:B--2---:R-:W0:Y:S02]  /*a710*/  I2F.S16 R0, R2 ;  /* 0x0000000200007306 */ /* 0x004e240000101400 */
[----:B0-----:R-:W-:-:S04]  /*a720*/  F2FP.F16.F32.PACK_AB R0, RZ, R0 ;  /* 0x00000000ff00723e */ /* 0x001fc800000000ff */
[----:B------:R-:W-:Y:S01]  /*a730*/  PRMT R22, R0, 0x7610, R22 ;  /* 0x0000761000167816 */ /* 0x000fe20000000016 */
[----:B------:R-:W-:Y:S06]  /*a740*/  BRA `(.L_x_1137) ;  /* 0x0000000c00687947 */ /* 0x000fec0003800000 */
.L_x_1133:
        /* <DEDUP_REMOVED lines=9> */
.L_x_1141:
[----:B------:R0:W5:Y:S01]  /*a7e0*/  LDG.E.U16 R22, desc[UR36][R2.64] ;  /* 0x0000002402167981 */ /* 0x000162000c1e1500 */
[----:B------:R-:W-:Y:S05]  /*a7f0*/  BRA `(.L_x_1137) ;  /* 0x0000000c003c7947 */ /* 0x000fea0003800000 */
.L_x_1140:
        /* <DEDUP_REMOVED lines=9> */
.L_x_1143:
[----:B------:R1:W5:Y:S01]  /*a890*/  LDG.E.U16 R22, desc[UR36][R2.64] ;  /* 0x0000002402167981 */ /* 0x000362000c1e1500 */
[----:B------:R-:W-:Y:S05]  /*a8a0*/  BRA `(.L_x_1137) ;  /* 0x0000000c00107947 */ /* 0x000fea0003800000 */
.L_x_1142:
        /* <DEDUP_REMOVED lines=9> */
.L_x_1132:
        /* <DEDUP_REMOVED lines=14> */
.L_x_1146:
        /* <DEDUP_REMOVED lines=9> */
.L_x_1145:
        /* <DEDUP_REMOVED lines=28> */
.L_x_1148:
        /* <DEDUP_REMOVED lines=15> */
.L_x_1147:
[----:B------:R-:W2:Y:S02]  /*ad60*/  LDG.E.U16 R0, desc[UR36][R2.64] ;  /* 0x0000002402007981 */ /* 0x000ea4000c1e1500 */
[----:B--2---:R-:W-:-:S05]  /*ad70*/  IMAD.U32 R0, R0, 0x10000, RZ ;  /* 0x0001000000007824 */ /* 0x004fca00078e00ff */
[----:B------:R-:W-:-:S04]  /*ad80*/  F2FP.F16.F32.PACK_AB R0, RZ, R0 ;  /* 0x00000000ff00723e */ /* 0x000fc800000000ff */
[----:B------:R-:W-:Y:S01]  /*ad90*/  PRMT R22, R0, 0x7610, R22 ;  /* 0x0000761000167816 */ /* 0x000fe20000000016 */
[----:B------:R-:W-:Y:S06]  /*ada0*/  BRA `(.L_x_1137) ;  /* 0x0000000400d07947 */ /* 0x000fec0003800000 */
.L_x_1144:
        /* <DEDUP_REMOVED lines=13> */
.L_x_1151:
        /* <DEDUP_REMOVED lines=21> */
.L_x_1155:
[----:B------:R-:W-:Y:S05]  /*afd0*/  BSYNC B1 ;  /* 0x0000000000017941 */ /* 0x000fea0003800000 */
.L_x_1154:
[----:B------:R-:W-:Y:S01]  /*afe0*/  LEA R3, R0, 0x3b800000, 0x17 ;  /* 0x3b80000000037811 */ /* 0x000fe200078eb8ff */
[----:B------:R-:W-:-:S05]  /*aff0*/  IMAD.SHL.U32 R0, R2, 0x100000, RZ ;  /* 0x0010000002007824 */ /* 0x000fca00078e00ff */
[----:B------:R-:W-:-:S07]  /*b000*/  LOP3.LUT R0, R3, R0, R4, 0xfe, !PT ;  /* 0x0000000003007212 */ /* 0x000fce00078efe04 */
.L_x_1153:
[----:B------:R-:W-:Y:S05]  /*b010*/  BSYNC B0 ;  /* 0x0000000000007941 */ /* 0x000fea0003800000 */
.L_x_1152:
[----:B------:R-:W-:-:S04]  /*b020*/  F2FP.F16.F32.PACK_AB R0, RZ, R0 ;  /* 0x00000000ff00723e */ /* 0x000fc800000000ff */
[----:B------:R-:W-:Y:S01]  /*b030*/  PRMT R22, R0, 0x7610, R22 ;  /* 0x0000761000167816 */ /* 0x000fe20000000016 */
[----:B------:R-:W-:Y:S06]  /*b040*/  BRA `(.L_x_1137) ;  /* 0x0000000400287947 */ /* 0x000fec0003800000 */
.L_x_1150:
        /* <DEDUP_REMOVED lines=21> */
.L_x_1159:
[----:B------:R-:W-:Y:S05]  /*b1a0*/  BSYNC B1 ;  /* 0x0000000000017941 */ /* 0x000fea0003800000 */
.L_x_1158:
[----:B------:R-:W-:Y:S01]  /*b1b0*/  LEA R3, R0, 0x37800000, 0x17 ;  /* 0x3780000000037811 */ /* 0x000fe200078eb8ff */
[----:B------:R-:W-:-:S05]  /*b1c0*/  IMAD.SHL.U32 R0, R2, 0x200000, RZ ;  /* 0x0020000002007824 */ /* 0x000fca00078e00ff */
[----:B------:R-:W-:-:S07]  /*b1d0*/  LOP3.LUT R0, R3, R0, R4, 0xfe, !PT ;  /* 0x0000000003007212 */ /* 0x000fce00078efe04 */
.L_x_1157:
[----:B------:R-:W-:Y:S05]  /*b1e0*/  BSYNC B0 ;  /* 0x0000000000007941 */ /* 0x000fea0003800000 */
.L_x_1156:
[----:B------:R-:W-:-:S04]  /*b1f0*/  F2FP.F16.F32.PACK_AB R0, RZ, R0 ;  /* 0x00000000ff00723e */ /* 0x000fc800000000ff */
[----:B------:R-:W-:Y:S01]  /*b200*/  PRMT R22, R0, 0x7610, R22 ;  /* 0x0000761000167816 */ /* 0x000fe20000000016 */
[----:B------:R-:W-:Y:S06]  /*b210*/  BRA `(.L_x_1137) ;  /* 0x0000000000b47947 */ /* 0x000fec0003800000 */
.L_x_1149:
        /* <DEDUP_REMOVED lines=14> */
.L_x_1163:
[----:B------:R-:W-:Y:S05]  /*b300*/  BSYNC B0 ;  /* 0x0000000000007941 */ /* 0x000fea0003800000 */
.L_x_1162:
[----:B------:R-:W-:-:S04]  /*b310*/  F2FP.F16.F32.PACK_AB R0, RZ, R0 ;  /* 0x00000000ff00723e */ /* 0x000fc800000000ff */
[----:B------:R-:W-:Y:S01]  /*b320*/  PRMT R22, R0, 0x7610, R22 ;  /* 0x0000761000167816 */ /* 0x000fe20000000016 */
[----:B------:R-:W-:Y:S06]  /*b330*/  BRA `(.L_x_1137) ;  /* 0x00000000006c7947 */ /* 0x000fec0003800000 */
.L_x_1136:
        /* <DEDUP_REMOVED lines=16> */
.L_x_1164:
[----:B------:R-:W-:Y:S01]  /*b440*/  PRMT R22, RZ, 0x7610, R22 ;  /* 0x00007610ff167816 */ /* 0x000fe20000000016 */
[----:B------:R-:W-:Y:S06]  /*b450*/  BRA `(.L_x_1137) ;  /* 0x0000000000247947 */ /* 0x000fec0003800000 */
.L_x_1161:
[----:B------:R-:W2:Y:S02]  /*b460*/  LDG.E.64 R2, desc[UR36][R2.64] ;  /* 0x0000002402027981 */ /* 0x000ea4000c1e1b00 */
[----:B--2---:R-:W0:Y:S02]  /*b470*/  I2F.U64 R0, R2 ;  /* 0x0000000200007312 */ /* 0x004e240000301000 */
[----:B0-----:R-:W-:-:S04]  /*b480*/  F2FP.F16.F32.PACK_AB R0, RZ, R0 ;  /* 0x00000000ff00723e */ /* 0x001fc800000000ff */
[----:B------:R-:W-:Y:S01]  /*b490*/  PRMT R22, R0, 0x7610, R22 ;  /* 0x0000761000167816 */ /* 0x000fe20000000016 */
[----:B------:R-:W-:Y:S06]  /*b4a0*/  BRA `(.L_x_1137) ;  /* 0x0000000000107947 */ /* 0x000fec0003800000 */
.L_x_1160:
[----:B------:R-:W2:Y:S02]  /*b4b0*/  LDG.E R2, desc[UR36][R2.64] ;  /* 0x0000002402027981 */ /* 0x000ea4000c1e1900 */
[----:B--2---:R-:W-:-:S04]  /*b4c0*/  I2FP.F32.U32 R0, R2 ;  /* 0x0000000200007245 */ /* 0x004fc80000201000 */
[----:B------:R-:W-:-:S04]  /*b4d0*/  F2FP.F16.F32.PACK_AB R0, RZ, R0 ;  /* 0x00000000ff00723e */ /* 0x000fc800000000ff */
[----:B------:R-:W-:-:S07]  /*b4e0*/  PRMT R22, R0, 0x7610, R22 ;  /* 0x0000761000167816 */ /* 0x000fce0000000016 */
.L_x_1137:
        /* <DEDUP_REMOVED lines=19> */
.L_x_1168:
[----:B------:R-:W2:Y:S02]  /*b620*/  LDG.E.U8 R2, desc[UR36][R2.64] ;  /* 0x0000002402027981 */ /* 0x000ea4000c1e1100 */
[----:B--2---:R-:W-:-:S04]  /*b630*/  I2FP.F32.U32 R0, R2 ;  /* 0x0000000200007245 */ /* 0x004fc80000201000 */
[----:B------:R-:W-:Y:S01]  /*b640*/  F2FP.F16.F32.PACK_AB R0, RZ, R0 ;  /* 0x00000000ff00723e */ /* 0x000fe200000000ff */
[----:B------:R-:W-:Y:S06]  /*b650*/  BRA `(.L_x_1170) ;  /* 0x0000000c00887947 */ /* 0x000fec0003800000 */
.L_x_1167:
        /* <DEDUP_REMOVED lines=10> */
.L_x_1172:
[----:B------:R-:W2:Y:S02]  /*b700*/  LDG.E R2, desc[UR36][R2.64] ;  /* 0x0000002402027981 */ /* 0x000ea4000c1e1900 */
[----:B--2---:R-:W-:-:S04]  /*b710*/  I2FP.F32.S32 R0, R2 ;  /* 0x0000000200007245 */ /* 0x004fc80000201400 */
[----:B------:R-:W-:Y:S01]  /*b720*/  F2FP.F16.F32.PACK_AB R0, RZ, R0 ;  /* 0x00000000ff00723e */ /* 0x000fe200000000ff */
[----:B------:R-:W-:Y:S06]  /*b730*/  BRA `(.L_x_1170) ;  /* 0x0000000c00507947 */ /* 0x000fec0003800000 */
.L_x_1171:
[----:B------:R-:W2:Y:S02]  /*b740*/  LDG.E.U16 R2, desc[UR36][R2.64] ;  /* 0x0000002402027981 */ /* 0x000ea4000c1e1500 */
[----:B--2---:R-:W0:Y:S02]  /*b750*/  I2F.S16 R0, R2 ;  /* 0x0000000200007306 */ /* 0x004e240000101400 */
[----:B0-----:R-:W-:Y:S01]  /*b760*/  F2FP.F16.F32.PACK_AB R0, RZ, R0 ;  /* 0x00000000ff00723e */ /* 0x001fe200000000ff */
[----:B------:R-:W-:Y:S06]  /*b770*/  BRA `(.L_x_1170) ;  /* 0x0000000c00407947 */ /* 0x000fec0003800000 */
.L_x_1166:
        /* <DEDUP_REMOVED lines=9> */
.L_x_1174:
[----:B------:R0:W5:Y:S01]  /*b810*/  LDG.E.U16 R0, desc[UR36][R2.64] ;  /* 0x0000002402007981 */ /* 0x000162000c1e1500 */
[----:B------:R-:W-:Y:S05]  /*b820*/  BRA `(.L_x_1170) ;  /* 0x0000000c00147947 */ /* 0x000fea0003800000 */
.L_x_1173:
        /* <DEDUP_REMOVED lines=9> */
.L_x_1176:
[----:B------:R1:W5:Y:S01]  /*b8c0*/  LDG.E.U16 R0, desc[UR36][R2.64] ;  /* 0x0000002402007981 */ /* 0x000362000c1e1500 */
[----:B------:R-:W-:Y:S05]  /*b8d0*/  BRA `(.L_x_1170) ;  /* 0x0000000800e87947 */ /* 0x000fea0003800000 */
.L_x_1175:
        /* <DEDUP_REMOVED lines=8> */
.L_x_1165:
        /* <DEDUP_REMOVED lines=13> */
.L_x_1179:
        /* <DEDUP_REMOVED lines=8> */
.L_x_1178:
        /* <DEDUP_REMOVED lines=28> */
.L_x_1181:
        /* <DEDUP_REMOVED lines=15> */
.L_x_1180:
[----:B------:R-:W2:Y:S02]  /*bd60*/  LDG.E.U16 R0, desc[UR36][R2.64] ;  /* 0x0000002402007981 */ /* 0x000ea4000c1e1500 */
[----:B--2---:R-:W-:-:S05]  /*bd70*/  IMAD.U32 R0, R0, 0x10000, RZ ;  /* 0x0001000000007824 */ /* 0x004fca00078e00ff */
[----:B------:R-:W-:Y:S01]  /*bd80*/  F2FP.F16.F32.PACK_AB R0, RZ, R0 ;  /* 0x00000000ff00723e */ /* 0x000fe200000000ff */
[----:B------:R-:W-:Y:S06]  /*bd90*/  BRA `(.L_x_1170) ;  /* 0x0000000400b87947 */ /* 0x000fec0003800000 */
.L_x_1177:
        /* <DEDUP_REMOVED lines=12> */
.L_x_1184:
        /* <DEDUP_REMOVED lines=21> */
.L_x_1188:
[----:B------:R-:W-:Y:S05]  /*bfb0*/  BSYNC B1 ;  /* 0x0000000000017941 */ /* 0x000fea0003800000 */
.L_x_1187:
[----:B------:R-:W-:Y:S01]  /*bfc0*/  LEA R3, R0, 0x3b800000, 0x17 ;  /* 0x3b80000000037811 */ /* 0x000fe200078eb8ff */
[----:B------:R-:W-:-:S05]  /*bfd0*/  IMAD.SHL.U32 R0, R2, 0x100000, RZ ;  /* 0x0010000002007824 */ /* 0x000fca00078e00ff */
[----:B------:R-:W-:-:S07]  /*bfe0*/  LOP3.LUT R0, R3, R0, R4, 0xfe, !PT ;  /* 0x0000000003007212 */ /* 0x000fce00078efe04 */
.L_x_1186:
[----:B------:R-:W-:Y:S05]  /*bff0*/  BSYNC B0 ;  /* 0x0000000000007941 */ /* 0x000fea0003800000 */
.L_x_1185:
[----:B------:R-:W-:Y:S01]  /*c000*/  F2FP.F16.F32.PACK_AB R0, RZ, R0 ;  /* 0x00000000ff00723e */ /* 0x000fe200000000ff */
[----:B------:R-:W-:Y:S06]  /*c010*/  BRA `(.L_x_1170) ;  /* 0x0000000400187947 */ /* 0x000fec0003800000 */
.L_x_1183:
        /* <DEDUP_REMOVED lines=21> */
.L_x_1192:
[----:B------:R-:W-:Y:S05]  /*c170*/  BSYNC B1 ;  /* 0x0000000000017941 */ /* 0x000fea0003800000 */
.L_x_1191:
[----:B------:R-:W-:Y:S01]  /*c180*/  LEA R3, R0, 0x37800000, 0x17 ;  /* 0x3780000000037811 */ /* 0x000fe200078eb8ff */
[----:B------:R-:W-:-:S05]  /*c190*/  IMAD.SHL.U32 R0, R2, 0x200000, RZ ;  /* 0x0020000002007824 */ /* 0x000fca00078e00ff */
[----:B------:R-:W-:-:S07]  /*c1a0*/  LOP3.LUT R0, R3, R0, R4, 0xfe, !PT ;  /* 0x0000000003007212 */ /* 0x000fce00078efe04 */
.L_x_1190:
[----:B------:R-:W-:Y:S05]  /*c1b0*/  BSYNC B0 ;  /* 0x0000000000007941 */ /* 0x000fea0003800000 */
.L_x_1189:
[----:B------:R-:W-:Y:S01]  /*c1c0*/  F2FP.F16.F32.PACK_AB R0, RZ, R0 ;  /* 0x00000000ff00723e */ /* 0x000fe200000000ff */
[----:B------:R-:W-:Y:S06]  /*c1d0*/  BRA `(.L_x_1170) ;  /* 0x0000000000a87947 */ /* 0x000fec0003800000 */
.L_x_1182:
        /* <DEDUP_REMOVED lines=14> */
.L_x_1196:
[----:B------:R-:W-:Y:S05]  /*c2c0*/  BSYNC B0 ;  /* 0x0000000000007941 */ /* 0x000fea0003800000 */
.L_x_1195:
[----:B------:R-:W-:Y:S01]  /*c2d0*/  F2FP.F16.F32.PACK_AB R0, RZ, R0 ;  /* 0x00000000ff00723e */ /* 0x000fe200000000ff */
[----:B------:R-:W-:Y:S06]  /*c2e0*/  BRA `(.L_x_1170) ;  /* 0x0000000000647947 */ /* 0x000fec0003800000 */
.L_x_1169:
        /* <DEDUP_REMOVED lines=16> */
.L_x_1197:
[----:B------:R-:W-:Y:S01]  /*c3f0*/  PRMT R0, RZ, 0x7610, R0 ;  /* 0x00007610ff007816 */ /* 0x000fe20000000000 */
[----:B------:R-:W-:Y:S06]  /*c400*/  BRA `(.L_x_1170) ;  /* 0x00000000001c7947 */ /* 0x000fec0003800000 */
.L_x_1194:
[----:B------:R-:W2:Y:S02]  /*c410*/  LDG.E.64 R2, desc[UR36][R2.64] ;  /* 0x0000002402027981 */ /* 0x000ea4000c1e1b00 */
[----:B--2---:R-:W0:Y:S02]  /*c420*/  I2F.U64 R0, R2 ;  /* 0x0000000200007312 */ /* 0x004e240000301000 */
[----:B0-----:R-:W-:Y:S01]  /*c430*/  F2FP.F16.F32.PACK_AB R0, RZ, R0 ;  /* 0x00000000ff00723e */ /* 0x001fe200000000ff */
[----:B------:R-:W-:Y:S06]  /*c440*/  BRA `(.L_x_1170) ;  /* 0x00000000000c7947 */ /* 0x000fec0003800000 */
.L_x_1193:
[----:B------:R-:W2:Y:S02]  /*c450*/  LDG.E R2, desc[UR36][R2.64] ;  /* 0x0000002402027981 */ /* 0x000ea4000c1e1900 */
[----:B--2---:R-:W-:-:S04]  /*c460*/  I2FP.F32.U32 R0, R2 ;  /* 0x0000000200007245 */ /* 0x004fc80000201000 */
[----:B------:R-:W-:-:S07]  /*c470*/  F2FP.F16.F32.PACK_AB R0, RZ, R0 ;  /* 0x00000000ff00723e */ /* 0x000fce00000000ff */
.L_x_1170:
        /* <DEDUP_REMOVED lines=26> */
.L_x_1201:
[----:B------:R-:W-:-:S06]  /*c620*/  HADD2.F32 R3, -RZ, R3.H0_H0 ;  /* 0x20000003ff037230 */ /* 0x000fcc0000004100 */
[----:B------:R-:W0:Y:S02]  /*c630*/  F2I.S64.TRUNC R2, R3 ;  /* 0x0000000300027311 */ /* 0x000e24000020d900 */
[----:B0-----:R0:W-:Y:S01]  /*c640*/  STG.E.U8 desc[UR36][R16.64], R2 ;  /* 0x0000000210007986 */ /* 0x0011e2000c101124 */
[----:B------:R-:W-:Y:S05]  /*c650*/  BRA `(.L_x_1203) ;  /* 0x0000000c00847947 */ /* 0x000fea0003800000 */
.L_x_1200:
        /* <DEDUP_REMOVED lines=10> */
.L_x_1205:
[----:B------:R-:W-:-:S06]  /*c700*/  HADD2.F32 R3, -RZ, R3.H0_H0 ;  /* 0x20000003ff037230 */ /* 0x000fcc0000004100 */
[----:B------:R-:W0:Y:S02]  /*c710*/  F2I.FTZ.TRUNC.NTZ R3, R3 ;  /* 0x0000000300037305 */ /* 0x000e24000021f100 */
[----:B0-----:R0:W-:Y:S01]  /*c720*/  STG.E desc[UR36][R16.64], R3 ;  /* 0x0000000310007986 */ /* 0x0011e2000c101924 */
[----:B------:R-:W-:Y:S05]  /*c730*/  BRA `(.L_x_1203) ;  /* 0x0000000c004c7947 */ /* 0x000fea0003800000 */
.L_x_1204:
[----:B------:R-:W-:-:S06]  /*c740*/  HADD2.F32 R3, -RZ, R3.H0_H0 ;  /* 0x20000003ff037230 */ /* 0x000fcc0000004100 */
[----:B------:R-:W0:Y:S02]  /*c750*/  F2I.FTZ.TRUNC.NTZ R3, R3 ;  /* 0x0000000300037305 */ /* 0x000e24000021f100 */
[----:B0-----:R0:W-:Y:S01]  /*c760*/  STG.E.U16 desc[UR36][R16.64], R3 ;  /* 0x0000000310007986 */ /* 0x0011e2000c101524 */
[----:B------:R-:W-:Y:S05]  /*c770*/  BRA `(.L_x_1203) ;  /* 0x0000000c003c7947 */ /* 0x000fea0003800000 */
.L_x_1199:
        /* <DEDUP_REMOVED lines=9> */
.L_x_1207:
[----:B------:R0:W-:Y:S01]  /*c810*/  STG.E.U16 desc[UR36][R16.64], R3 ;  /* 0x0000000310007986 */ /* 0x0001e2000c101524 */
[----:B------:R-:W-:Y:S05]  /*c820*/  BRA `(.L_x_1203) ;  /* 0x0000000c00107947 */ /* 0x000fea0003800000 */
.L_x_1206:
        /* <DEDUP_REMOVED lines=10> */
.L_x_1209:
[----:B------:R-:W-:-:S05]  /*c8d0*/  HADD2.F32 R0, -RZ, R3.H0_H0 ;  /* 0x20000003ff007230 */ /* 0x000fca0000004100 */
[----:B------:R-:W-:-:S04]  /*c8e0*/  F2FP.F16.F32.PACK_AB R0, RZ, R0 ;  /* 0x00000000ff00723e */ /* 0x000fc800000000ff */
[----:B------:R-:W-:-:S05]  /*c8f0*/  PRMT R0, R0, 0x5410, RZ ;  /* 0x0000541000007816 */ /* 0x000fca00000000ff */
[----:B------:R0:W-:Y:S01]  /*c900*/  STG.E desc[UR36][R16.64], R0 ;  /* 0x0000000010007986 */ /* 0x0001e2000c101924 */
[----:B------:R-:W-:Y:S05]  /*c910*/  BRA `(.L_x_1203) ;  /* 0x0000000800d47947 */ /* 0x000fea0003800000 */
.L_x_1208:
[----:B------:R-:W-:-:S05]  /*c920*/  HADD2.F32 R2, -RZ, R3.H0_H0 ;  /* 0x20000003ff027230 */ /* 0x000fca0000004100 */
[----:B------:R-:W-:-:S06]  /*c930*/  FMUL.FTZ R2, R2, 1 ;  /* 0x3f80000002027820 */ /* 0x000fcc0000410000 */
[----:B------:R-:W0:Y:S02]  /*c940*/  F2F.F64.F32 R2, R2 ;  /* 0x0000000200027310 */ /* 0x000e240000201800 */
[----:B0-----:R0:W-:Y:S01]  /*c950*/  STG.E.64 desc[UR36][R16.64], R2 ;  /* 0x0000000210007986 */ /* 0x0011e2000c101b24 */
[----:B------:R-:W-:Y:S05]  /*c960*/  BRA `(.L_x_1203) ;  /* 0x0000000800c07947 */ /* 0x000fea0003800000 */
.L_x_1198:
        /* <DEDUP_REMOVED lines=13> */
.L_x_1212:
[----:B------:R-:W-:Y:S01]  /*ca40*/  HADD2.F32 R3, -RZ, R3.H0_H0 ;  /* 0x20000003ff037230 */ /* 0x000fe20000004100 */
[----:B------:R-:W-:-:S04]  /*ca50*/  CS2R R6, SRZ ;  /* 0x0000000000067805 */ /* 0x000fc8000001ff00 */
[----:B------:R-:W-:-:S04]  /*ca60*/  FMUL.FTZ R3, R3, 1 ;  /* 0x3f80000003037820 */ /* 0x000fc80000410000 */
[----:B------:R-:W0:Y:S02]  /*ca70*/  F2F.F64.F32 R4, R3 ;  /* 0x0000000300047310 */ /* 0x000e240000201800 */
[----:B0-----:R0:W-:Y:S01]  /*ca80*/  STG.E.128 desc[UR36][R16.64], R4 ;  /* 0x0000000410007986 */ /* 0x0011e2000c101d24 */
[----:B------:R-:W-:Y:S05]  /*ca90*/  BRA `(.L_x_1203) ;  /* 0x0000000800747947 */ /* 0x000fea0003800000 */
.L_x_1211:
        /* <DEDUP_REMOVED lines=21> */
.L_x_1216:
[----:B------:R-:W-:Y:S05]  /*cbf0*/  BSYNC B0 ;  /* 0x0000000000007941 */ /* 0x000fea0003800000 */
.L_x_1215:
[----:B------:R-:W-:-:S05]  /*cc00*/  LOP3.LUT R3, R0, R3, RZ, 0xfc, !PT ;  /* 0x0000000300037212 */ /* 0x000fca00078efcff */
[----:B------:R0:W-:Y:S01]  /*cc10*/  STG.E.U8 desc[UR36][R16.64], R3 ;  /* 0x0000000310007986 */ /* 0x0001e2000c101124 */
[----:B------:R-:W-:Y:S05]  /*cc20*/  BRA `(.L_x_1203) ;  /* 0x0000000800107947 */ /* 0x000fea0003800000 */
.L_x_1214:
        /* <DEDUP_REMOVED lines=13> */
.L_x_1218:
[----:B------:R-:W-:Y:S01]  /*cd00*/  IMAD.MOV.U32 R0, RZ, RZ, 0x7f ;  /* 0x0000007fff007424 */ /* 0x000fe200078e00ff */
[----:B------:R-:W-:-:S04]  /*cd10*/  ISETP.GT.U32.AND P0, PT, R2, 0x7f800000, PT ;  /* 0x7f8000000200780c */ /* 0x000fc80003f04070 */
[----:B------:R-:W-:-:S09]  /*cd20*/  SEL R0, R0, 0x7c, P0 ;  /* 0x0000007c00007807 */ /* 0x000fd20000000000 */
.L_x_1219:
[----:B------:R-:W-:Y:S05]  /*cd30*/  BSYNC B0 ;  /* 0x0000000000007941 */ /* 0x000fea0003800000 */
.L_x_1217:
[----:B------:R-:W-:-:S04]  /*cd40*/  LOP3.LUT R2, R3, 0x80000000, RZ, 0xc0, !PT ;  /* 0x8000000003027812 */ /* 0x000fc800078ec0ff */
[----:B------:R-:W-:-:S04]  /*cd50*/  SHF.R.U32.HI R3, RZ, 0x18, R2 ;  /* 0x00000018ff037819 */ /* 0x000fc80000011602 */
[----:B------:R-:W-:-:S05]  /*cd60*/  LOP3.LUT R3, R0, R3, RZ, 0xfc, !PT ;  /* 0x0000000300037212 */ /* 0x000fca00078efcff */
[----:B------:R0:W-:Y:S01]  /*cd70*/  STG.E.U8 desc[UR36][R16.64], R3 ;  /* 0x0000000310007986 */ /* 0x0001e2000c101124 */
[----:B------:R-:W-:Y:S05]  /*cd80*/  BRA `(.L_x_1203) ;  /* 0x0000000400b87947 */ /* 0x000fea0003800000 */
.L_x_1213:
[----:B------:R-:W-:-:S05]  /*cd90*/  HADD2.F32 R0, -RZ, R3.H0_H0 ;  /* 0x20000003ff007230 */ /* 0x000fca0000004100 */
[----:B------:R-:W-:-:S05]  /*cda0*/  F2FP.BF16.F32.PACK_AB R0, RZ, R0 ;  /* 0x00000000ff00723e */ /* 0x000fca00000010ff */
[----:B------:R0:W-:Y:S01]  /*cdb0*/  STG.E.U16 desc[UR36][R16.64], R0 ;  /* 0x0000000010007986 */ /* 0x0001e2000c101524 */
[----:B------:R-:W-:Y:S05]  /*cdc0*/  BRA `(.L_x_1203) ;  /* 0x0000000400a87947 */ /* 0x000fea0003800000 */
.L_x_1210:
        /* <DEDUP_REMOVED lines=12> */
.L_x_1222:
        /* <DEDUP_REMOVED lines=17> */
.L_x_1225:
[----:B------:R-:W-:-:S04]  /*cfa0*/  LOP3.LUT R2, R3, 0x80000000, RZ, 0xc0, !PT ;  /* 0x8000000003027812 */ /* 0x000fc800078ec0ff */
[----:B------:R-:W-:-:S04]  /*cfb0*/  SHF.R.U32.HI R3, RZ, 0x18, R2 ;  /* 0x00000018ff037819 */ /* 0x000fc80000011602 */
[----:B------:R-:W-:-:S04]  /*cfc0*/  LOP3.LUT R0, R0, R3, RZ, 0xfc, !PT ;  /* 0x0000000300007212 */ /* 0x000fc800078efcff */
[----:B------:R-:W-:-:S07]  /*cfd0*/  PRMT R8, R0, 0x7610, R8 ;  /* 0x0000761000087816 */ /* 0x000fce0000000008 */
.L_x_1224:
[----:B------:R-:W-:Y:S05]  /*cfe0*/  BSYNC B0 ;  /* 0x0000000000007941 */ /* 0x000fea0003800000 */
.L_x_1223:
[----:B------:R3:W-:Y:S01]  /*cff0*/  STG.E.U8 desc[UR36][R16.64], R8 ;  /* 0x0000000810007986 */ /* 0x0007e2000c101124 */
[----:B------:R-:W-:Y:S05]  /*d000*/  BRA `(.L_x_1203) ;  /* 0x0000000400187947 */ /* 0x000fea0003800000 */
.L_x_1221:
        /* <DEDUP_REMOVED lines=17> */
.L_x_1228:
[----:B------:R-:W-:-:S04]  /*d120*/  LOP3.LUT R2, R3, 0x80000000, RZ, 0xc0, !PT ;  /* 0x8000000003027812 */ /* 0x000fc800078ec0ff */
[----:B------:R-:W-:-:S04]  /*d130*/  SHF.R.U32.HI R3, RZ, 0x18, R2 ;  /* 0x00000018ff037819 */ /* 0x000fc80000011602 */
[----:B------:R-:W-:-:S04]  /*d140*/  LOP3.LUT R0, R0, R3, RZ, 0xfc, !PT ;  /* 0x0000000300007212 */ /* 0x000fc800078efcff */
[----:B------:R-:W-:-:S07]  /*d150*/  PRMT R8, R0, 0x7610, R8 ;  /* 0x0000761000087816 */ /* 0x000fce0000000008 */
.L_x_1227:
[----:B------:R-:W-:Y:S05]  /*d160*/  BSYNC B0 ;  /* 0x0000000000007941 */ /* 0x000fea0003800000 */
.L_x_1226:
[----:B------:R0:W-:Y:S01]  /*d170*/  STG.E.U8 desc[UR36][R16.64], R8 ;  /* 0x0000000810007986 */ /* 0x0001e2000c101124 */
[----:B------:R-:W-:Y:S05]  /*d180*/  BRA `(.L_x_1203) ;  /* 0x0000000000b87947 */ /* 0x000fea0003800000 */
.L_x_1220:
        /* <DEDUP_REMOVED lines=22> */
.L_x_1202:
        /* <DEDUP_REMOVED lines=16> */
.L_x_1231:
[----:B------:R-:W-:Y:S05]  /*d3f0*/  BRA `(.L_x_1203) ;  /* 0x00000000001c7947 */ /* 0x000fea0003800000 */
.L_x_1230:
[----:B------:R-:W-:-:S06]  /*d400*/  HADD2.F32 R3, -RZ, R3.H0_H0 ;  /* 0x20000003ff037230 */ /* 0x000fcc0000004100 */
[----:B------:R-:W0:Y:S02]  /*d410*/  F2I.U64.TRUNC R2, R3 ;  /* 0x0000000300027311 */ /* 0x000e24000020d800 */
[----:B0-----:R1:W-:Y:S01]  /*d420*/  STG.E.64 desc[UR36][R16.64], R2 ;  /* 0x0000000210007986 */ /* 0x0013e2000c101b24 */
[----:B------:R-:W-:Y:S05]  /*d430*/  BRA `(.L_x_1203) ;  /* 0x00000000000c7947 */ /* 0x000fea0003800000 */
.L_x_1229:
[----:B------:R-:W-:-:S06]  /*d440*/  HADD2.F32 R3, -RZ, R3.H0_H0 ;  /* 0x20000003ff037230 */ /* 0x000fcc0000004100 */
[----:B------:R-:W0:Y:S02]  /*d450*/  F2I.FTZ.U32.TRUNC.NTZ R3, R3 ;  /* 0x0000000300037305 */ /* 0x000e24000021f000 */
[----:B0-----:R0:W-:Y:S02]  /*d460*/  STG.E desc[UR36][R16.64], R3 ;  /* 0x0000000310007986 */ /* 0x0011e4000c101924 */
.L_x_1203:
[----:B------:R-:W-:-:S07]  /*d470*/  VIADD R19, R19, 0x80 ;  /* 0x0000008013137836 */ /* 0x000fce0000000000 */
.L_x_1130:
[----:B------:R-:W-:Y:S05]  /*d480*/  BSYNC B6 ;  /* 0x0000000000067941 */ /* 0x000fea0003800000 */
.L_x_1129:
[----:B------:R-:W-:Y:S02]  /*d490*/  ULDC UR4, c[0x0][0x210] ;  /* 0x0000840000047ab9 */ /* 0x000fe40000000800 */
[----:B------:R-:W-:-:S13]  /*d4a0*/  ISETP.GE.AND P0, PT, R19, UR4, PT ;  /* 0x0000000413007c0c */ /* 0x000fda000bf06270 */
[----:B------:R-:W-:Y:S05]  /*d4b0*/  @P0 EXIT ;  /* 0x000000000000094d */ /* 0x000fea0003800000 */
        /* <DEDUP_REMOVED lines=354> */
.L_x_1232:
        /* <DEDUP_REMOVED lines=23> */
.L_x_1236:
[----:B------:R-:W2:Y:S02]  /*ec50*/  LDG.E.U8 R2, desc[UR36][R2.64] ;  /* 0x0000002402027981 */ /* 0x000ea4000c1e1100 */
[----:B--2---:R-:W-:-:S04]  /*ec60*/  I2FP.F32.U32 R0, R2 ;  /* 0x0000000200007245 */ /* 0x004fc80000201000 */
[----:B------:R-:W-:-:S04]  /*ec70*/  F2FP.F16.F32.PACK_AB R0, RZ, R0 ;  /* 0x00000000ff00723e */ /* 0x000fc800000000ff */
[----:B------:R-:W-:Y:S01]  /*ec80*/  PRMT R19, R0, 0x7610, R19 ;  /* 0x0000761000137816 */ /* 0x000fe20000000013 */
[----:B------:R-:W-:Y:S06]  /*ec90*/  BRA `(.L_x_1238) ;  /* 0x0000000c00bc7947 */ /* 0x000fec0003800000 */
.L_x_1235:
        /* <DEDUP_REMOVED lines=11> */
.L_x_1240:
[----:B------:R-:W2:Y:S02]  /*ed50*/  LDG.E R2, desc[UR36][R2.64] ;  /* 0x0000002402027981 */ /* 0x000ea4000c1e1900 */
[----:B--2---:R-:W-:-:S04]  /*ed60*/  I2FP.F32.S32 R0, R2 ;  /* 0x0000000200007245 */ /* 0x004fc80000201400 */
[----:B------:R-:W-:-:S04]  /*ed70*/  F2FP.F16.F32.PACK_AB R0, RZ, R0 ;  /* 0x00000000ff00723e */ /* 0x000fc800000000ff */
[----:B------:R-:W-:Y:S01]  /*ed80*/  PRMT R19, R0, 0x7610, R19 ;  /* 0x0000761000137816 */ /* 0x000fe20000000013 */
[----:B------:R-:W-:Y:S06]  /*ed90*/  BRA `(.L_x_1238) ;  /* 0x0000000c007c7947 */ /* 0x000fec0003800000 */
.L_x_1239:
[----:B------:R-:W2:Y:S02]  /*eda0*/  LDG.E.U16 R2, desc[UR36][R2.64] ;  /* 0x0000002402027981 */ /* 0x000ea4000c1e1500 */
[----:B--2---:R-:W0:Y:S02]  /*edb0*/  I2F.S16 R0, R2 ;  /* 0x0000000200007306 */ /* 0x004e240000101400 */
[----:B0-----:R-:W-:-:S04]  /*edc0*/  F2FP.F16.F32.PACK_AB R0, RZ, R0 ;  /* 0x00000000ff00723e */ /* 0x001fc800000000ff */
[----:B------:R-:W-:Y:S01]  /*edd0*/  PRMT R19, R0, 0x7610, R19 ;  /* 0x0000761000137816 */ /* 0x000fe20000000013 */
[----:B------:R-:W-:Y:S06]  /*ede0*/  BRA `(.L_x_1238) ;  /* 0x0000000c00687947 */ /* 0x000fec0003800000 */
.L_x_1234:
        /* <DEDUP_REMOVED lines=9> */
.L_x_1242:
[----:B------:R1:W5:Y:S01]  /*ee80*/  LDG.E.U16 R19, desc[UR36][R2.64] ;  /* 0x0000002402137981 */ /* 0x000362000c1e1500 */
[----:B------:R-:W-:Y:S05]  /*ee90*/  BRA `(.L_x_1238) ;  /* 0x0000000c003c7947 */ /* 0x000fea0003800000 */
.L_x_1241:
        /* <DEDUP_REMOVED lines=9> */
.L_x_1244:
[----:B------:R0:W5:Y:S01]  /*ef30*/  LDG.E.U16 R19, desc[UR36][R2.64] ;  /* 0x0000002402137981 */ /* 0x000162000c1e1500 */
[----:B------:R-:W-:Y:S05]  /*ef40*/  BRA `(.L_x_1238) ;  /* 0x0000000c00107947 */ /* 0x000fea0003800000 */
.L_x_1243:
        /* <DEDUP_REMOVED lines=9> */
.L_x_1233:
        /* <DEDUP_REMOVED lines=14> */
.L_x_1247:
        /* <DEDUP_REMOVED lines=9> */
.L_x_1246:
        /* <DEDUP_REMOVED lines=28> */
.L_x_1249:
        /* <DEDUP_REMOVED lines=15> */
.L_x_1248:
[----:B------:R-:W2:Y:S02]  /*f400*/  LDG.E.U16 R0, desc[UR36][R2.64] ;  /* 0x0000002402007981 */ /* 0x000ea4000c1e1500 */
[----:B--2---:R-:W-:-:S05]  /*f410*/  IMAD.U32 R0, R0, 0x10000, RZ ;  /* 0x0001000000007824 */ /* 0x004fca00078e00ff */
[----:B------:R-:W-:-:S04]  /*f420*/  F2FP.F16.F32.PACK_AB R0, RZ, R0 ;  /* 0x00000000ff00723e */ /* 0x000fc800000000ff */
[----:B------:R-:W-:Y:S01]  /*f430*/  PRMT R19, R0, 0x7610, R19 ;  /* 0x0000761000137816 */ /* 0x000fe20000000013 */
[----:B------:R-:W-:Y:S06]  /*f440*/  BRA `(.L_x_1238) ;  /* 0x0000000400d07947 */ /* 0x000fec0003800000 */
.L_x_1245:
        /* <DEDUP_REMOVED lines=13> */
.L_x_1252:
        /* <DEDUP_REMOVED lines=21> */
.L_x_1256:
[----:B------:R-:W-:Y:S05]  /*f670*/  BSYNC B1 ;  /* 0x0000000000017941 */ /* 0x000fea0003800000 */
.L_x_1255:
[----:B------:R-:W-:Y:S01]  /*f680*/  LEA R3, R0, 0x3b800000, 0x17 ;  /* 0x3b80000000037811 */ /* 0x000fe200078eb8ff */
[----:B------:R-:W-:-:S05]  /*f690*/  IMAD.SHL.U32 R0, R2, 0x100000, RZ ;  /* 0x0010000002007824 */ /* 0x000fca00078e00ff */
[----:B------:R-:W-:-:S07]  /*f6a0*/  LOP3.LUT R0, R3, R0, R4, 0xfe, !PT ;  /* 0x0000000003007212 */ /* 0x000fce00078efe04 */
.L_x_1254:
[----:B------:R-:W-:Y:S05]  /*f6b0*/  BSYNC B0 ;  /* 0x0000000000007941 */ /* 0x000fea0003800000 */
.L_x_1253:
[----:B------:R-:W-:-:S04]  /*f6c0*/  F2FP.F16.F32.PACK_AB R0, RZ, R0 ;  /* 0x00000000ff00723e */ /* 0x000fc800000000ff */
[----:B------:R-:W-:Y:S01]  /*f6d0*/  PRMT R19, R0, 0x7610, R19 ;  /* 0x0000761000137816 */ /* 0x000fe20000000013 */
[----:B------:R-:W-:Y:S06]  /*f6e0*/  BRA `(.L_x_1238) ;  /* 0x0000000400287947 */ /* 0x000fec0003800000 */
.L_x_1251:
        /* <DEDUP_REMOVED lines=21> */
.L_x_1260:
[----:B------:R-:W-:Y:S05]  /*f840*/  BSYNC B1 ;  /* 0x0000000000017941 */ /* 0x000fea0003800000 */
.L_x_1259:
[----:B------:R-:W-:Y:S01]  /*f850*/  LEA R3, R0, 0x37800000, 0x17 ;  /* 0x3780000000037811 */ /* 0x000fe200078eb8ff */
[----:B------:R-:W-:-:S05]  /*f860*/  IMAD.SHL.U32 R0, R2, 0x200000, RZ ;  /* 0x0020000002007824 */ /* 0x000fca00078e00ff */
[----:B------:R-:W-:-:S07]  /*f870*/  LOP3.LUT R0, R3, R0, R4, 0xfe, !PT ;  /* 0x0000000003007212 */ /* 0x000fce00078efe04 */
.L_x_1258:
[----:B------:R-:W-:Y:S05]  /*f880*/  BSYNC B0 ;  /* 0x0000000000007941 */ /* 0x000fea0003800000 */
.L_x_1257:
[----:B------:R-:W-:-:S04]  /*f890*/  F2FP.F16.F32.PACK_AB R0, RZ, R0 ;  /* 0x00000000ff00723e */ /* 0x000fc800000000ff */
[----:B------:R-:W-:Y:S01]  /*f8a0*/  PRMT R19, R0, 0x7610, R19 ;  /* 0x0000761000137816 */ /* 0x000fe20000000013 */
[----:B------:R-:W-:Y:S06]  /*f8b0*/  BRA `(.L_x_1238) ;  /* 0x0000000000b47947 */ /* 0x000fec0003800000 */
.L_x_1250:
        /* <DEDUP_REMOVED lines=14> */
.L_x_1264:
[----:B------:R-:W-:Y:S05]  /*f9a0*/  BSYNC B0 ;  /* 0x0000000000007941 */ /* 0x000fea0003800000 */
.L_x_1263:
[----:B------:R-:W-:-:S04]  /*f9b0*/  F2FP.F16.F32.PACK_AB R0, RZ, R0 ;  /* 0x00000000ff00723e */ /* 0x000fc800000000ff */
[----:B------:R-:W-:Y:S01]  /*f9c0*/  PRMT R19, R0, 0x7610, R19 ;  /* 0x0000761000137816 */ /* 0x000fe20000000013 */
[----:B------:R-:W-:Y:S06]  /*f9d0*/  BRA `(.L_x_1238) ;  /* 0x00000000006c7947 */ /* 0x000fec0003800000 */
.L_x_1237:
        /* <DEDUP_REMOVED lines=16> */
.L_x_1265:
[----:B------:R-:W-:Y:S01]  /*fae0*/  PRMT R19, RZ, 0x7610, R19 ;  /* 0x00007610ff137816 */ /* 0x000fe20000000013 */
[----:B------:R-:W-:Y:S06]  /*faf0*/  BRA `(.L_x_1238) ;  /* 0x0000000000247947 */ /* 0x000fec0003800000 */
.L_x_1262:
[----:B------:R-:W2:Y:S02]  /*fb00*/  LDG.E.64 R2, desc[UR36][R2.64] ;  /* 0x0000002402027981 */ /* 0x000ea4000c1e1b00 */
[----:B--2---:R-:W0:Y:S02]  /*fb10*/  I2F.U64 R0, R2 ;  /* 0x0000000200007312 */ /* 0x004e240000301000 */
[----:B0-----:R-:W-:-:S04]  /*fb20*/  F2FP.F16.F32.PACK_AB R0, RZ, R0 ;  /* 0x00000000ff00723e */ /* 0x001fc800000000ff */
[----:B------:R-:W-:Y:S01]  /*fb30*/  PRMT R19, R0, 0x7610, R19 ;  /* 0x0000761000137816 */ /* 0x000fe20000000013 */
[----:B------:R-:W-:Y:S06]  /*fb40*/  BRA `(.L_x_1238) ;  /* 0x0000000000107947 */ /* 0x000fec0003800000 */
.L_x_1261:
[----:B------:R-:W2:Y:S02]  /*fb50*/  LDG.E R2, desc[UR36][R2.64] ;  /* 0x0000002402027981 */ /* 0x000ea4000c1e1900 */
[----:B--2---:R-:W-:-:S04]  /*fb60*/  I2FP.F32.U32 R0, R2 ;  /* 0x0000000200007245 */ /* 0x004fc80000201000 */
[----:B------:R-:W-:-:S04]  /*fb70*/  F2FP.F16.F32.PACK_AB R0, RZ, R0 ;  /* 0x00000000ff00723e */ /* 0x000fc800000000ff */
[----:B------:R-:W-:-:S07]  /*fb80*/  PRMT R19, R0, 0x7610, R19 ;  /* 0x0000761000137816 */ /* 0x000fce0000000013 */
.L_x_1238:
        /* <DEDUP_REMOVED lines=19> */
.L_x_1269:
[----:B------:R-:W2:Y:S02]  /*fcc0*/  LDG.E.U8 R2, desc[UR36][R2.64] ;  /* 0x0000002402027981 */ /* 0x000ea4000c1e1100 */
[----:B--2---:R-:W-:-:S04]  /*fcd0*/  I2FP.F32.U32 R0, R2 ;  /* 0x0000000200007245 */ /* 0x004fc80000201000 */
[----:B------:R-:W-:Y:S01]  /*fce0*/  F2FP.F16.F32.PACK_AB R0, RZ, R0 ;  /* 0x00000000ff00723e */ /* 0x000fe200000000ff */
[----:B------:R-:W-:Y:S06]  /*fcf0*/  BRA `(.L_x_1271) ;  /* 0x0000000c00887947 */ /* 0x000fec0003800000 */
.L_x_1268:
        /* <DEDUP_REMOVED lines=10> */
.L_x_1273:
[----:B------:R-:W2:Y:S02]  /*fda0*/  LDG.E R2, desc[UR36][R2.64] ;  /* 0x0000002402027981 */ /* 0x000ea4000c1e1900 */
[----:B--2---:R-:W-:-:S04]  /*fdb0*/  I2FP.F32.S32 R0, R2 ;  /* 0x0000000200007245 */ /* 0x004fc80000201400 */
[----:B------:R-:W-:Y:S01]  /*fdc0*/  F2FP.F16.F32.PACK_AB R0, RZ, R0 ;  /* 0x00000000ff00723e */ /* 0x000fe200000000ff */
[----:B------:R-:W-:Y:S06]  /*fdd0*/  BRA `(.L_x_1271) ;  /* 0x0000000c00507947 */ /* 0x000fec0003800000 */
.L_x_1272:
[----:B------:R-:W2:Y:S02]  /*fde0*/  LDG.E.U16 R2, desc[UR36][R2.64] ;  /* 0x0000002402027981 */ /* 0x000ea4000c1e1500 */
[----:B--2---:R-:W0:Y:S02]  /*fdf0*/  I2F.S16 R0, R2 ;  /* 0x0000000200007306 */ /* 0x004e240000101400 */
[----:B0-----:R-:W-:Y:S01]  /*fe00*/  F2FP.F16.F32.PACK_AB R0, RZ, R0 ;  /* 0x00000000ff00723e */ /* 0x001fe200000000ff */
[----:B------:R-:W-:Y:S06]  /*fe10*/  BRA `(.L_x_1271) ;  /* 0x0000000c00407947 */ /* 0x000fec0003800000 */
.L_x_1267:
        /* <DEDUP_REMOVED lines=9> */
.L_x_1275:
[----:B------:R1:W5:Y:S01]  /*feb0*/  LDG.E.U16 R0, desc[UR36][R2.64] ;  /* 0x0000002402007981 */ /* 0x000362000c1e1500 */
[----:B------:R-:W-:Y:S05]  /*fec0*/  BRA `(.L_x_1271) ;  /* 0x0000000c00147947 */ /* 0x000fea0003800000 */
.L_x_1274:
        /* <DEDUP_REMOVED lines=9> */
.L_x_1277:
[----:B------:R0:W5:Y:S01]  /*ff60*/  LDG.E.U16 R0, desc[UR36][R2.64] ;  /* 0x0000002402007981 */ /* 0x000162000c1e1500 */
[----:B------:R-:W-:Y:S05]  /*ff70*/  BRA `(.L_x_1271) ;  /* 0x0000000800e87947 */ /* 0x000fea0003800000 */
.L_x_1276:
        /* <DEDUP_REMOVED lines=8> */
.L_x_1266:
        /* <DEDUP_REMOVED lines=13> */
.L_x_1280:
        /* <DEDUP_REMOVED lines=8> */
.L_x_1279:
        /* <DEDUP_REMOVED lines=28> */
.L_x_1282:
        /* <DEDUP_REMOVED lines=15> */
.L_x_1281:
[----:B------:R-:W2:Y:S02]  /*10400*/  LDG.E.U16 R0, desc[UR36][R2.64] ;  /* 0x0000002402007981 */ /* 0x000ea4000c1e1500 */
[----:B--2---:R-:W-:-:S05]  /*10410*/  IMAD.U32 R0, R0, 0x10000, RZ ;  /* 0x0001000000007824 */ /* 0x004fca00078e00ff */
[----:B------:R-:W-:Y:S01]  /*10420*/  F2FP.F16.F32.PACK_AB R0, RZ, R0 ;  /* 0x00000000ff00723e */ /* 0x000fe200000000ff */
[----:B------:R-:W-:Y:S06]  /*10430*/  BRA `(.L_x_1271) ;  /* 0x0000000400b87947 */ /* 0x000fec0003800000 */
.L_x_1278:
        /* <DEDUP_REMOVED lines=12> */
.L_x_1285:
        /* <DEDUP_REMOVED lines=21> */
.L_x_1289:
[----:B------:R-:W-:Y:S05]  /*10650*/  BSYNC B1 ;  /* 0x0000000000017941 */ /* 0x000fea0003800000 */
.L_x_1288:
[----:B------:R-:W-:Y:S01]  /*10660*/  LEA R3, R0, 0x3b800000, 0x17 ;  /* 0x3b80000000037811 */ /* 0x000fe200078eb8ff */
[----:B------:R-:W-:-:S05]  /*10670*/  IMAD.SHL.U32 R0, R2, 0x100000, RZ ;  /* 0x0010000002007824 */ /* 0x000fca00078e00ff */
[----:B------:R-:W-:-:S07]  /*10680*/  LOP3.LUT R0, R3, R0, R4, 0xfe, !PT ;  /* 0x0000000003007212 */ /* 0x000fce00078efe04 */
.L_x_1287:
[----:B------:R-:W-:Y:S05]  /*10690*/  BSYNC B0 ;  /* 0x0000000000007941 */ /* 0x000fea0003800000 */
.L_x_1286:
[----:B------:R-:W-:Y:S01]  /*106a0*/  F2FP.F16.F32.PACK_AB R0, RZ, R0 ;  /* 0x00000000ff00723e */ /* 0x000fe200000000ff */
[----:B------:R-:W-:Y:S06]  /*106b0*/  BRA `(.L_x_1271) ;  /* 0x0000000400187947 */ /* 0x000fec0003800000 */
.L_x_1284:
        /* <DEDUP_REMOVED lines=21> */
.L_x_1293:
[----:B------:R-:W-:Y:S05]  /*10810*/  BSYNC B1 ;  /* 0x0000000000017941 */ /* 0x000fea0003800000 */
.L_x_1292:
[----:B------:R-:W-:Y:S01]  /*10820*/  LEA R3, R0, 0x37800000, 0x17 ;  /* 0x3780000000037811 */ /* 0x000fe200078eb8ff */
[----:B------:R-:W-:-:S05]  /*10830*/  IMAD.SHL.U32 R0, R2, 0x200000, RZ ;  /* 0x0020000002007824 */ /* 0x000fca00078e00ff */
[----:B------:R-:W-:-:S07]  /*10840*/  LOP3.LUT R0, R3, R0, R4, 0xfe, !PT ;  /* 0x0000000003007212 */ /* 0x000fce00078efe04 */
.L_x_1291:
[----:B------:R-:W-:Y:S05]  /*10850*/  BSYNC B0 ;  /* 0x0000000000007941 */ /* 0x000fea0003800000 */
.L_x_1290:
[----:B------:R-:W-:Y:S01]  /*10860*/  F2FP.F16.F32.PACK_AB R0, RZ, R0 ;  /* 0x00000000ff00723e */ /* 0x000fe200000000ff */
[----:B------:R-:W-:Y:S06]  /*10870*/  BRA `(.L_x_1271) ;  /* 0x0000000000a87947 */ /* 0x000fec0003800000 */
.L_x_1283:
        /* <DEDUP_REMOVED lines=14> */
.L_x_1297:
[----:B------:R-:W-:Y:S05]  /*10960*/  BSYNC B0 ;  /* 0x0000000000007941 */ /* 0x000fea0003800000 */
.L_x_1296:
[----:B------:R-:W-:Y:S01]  /*10970*/  F2FP.F16.F32.PACK_AB R0, RZ, R0 ;  /* 0x00000000ff00723e */ /* 0x000fe200000000ff */
[----:B------:R-:W-:Y:S06]  /*10980*/  BRA `(.L_x_1271) ;  /* 0x0000000000647947 */ /* 0x000fec0003800000 */
.L_x_1270:
        /* <DEDUP_REMOVED lines=16> */
.L_x_1298:
[----:B------:R-:W-:Y:S01]  /*10a90*/  PRMT R0, RZ, 0x7610, R0 ;  /* 0x00007610ff007816 */ /* 0x000fe20000000000 */
[----:B------:R-:W-:Y:S06]  /*10aa0*/  BRA `(.L_x_1271) ;  /* 0x00000000001c7947 */ /* 0x000fec0003800000 */
.L_x_1295:
[----:B------:R-:W2:Y:S02]  /*10ab0*/  LDG.E.64 R2, desc[UR36][R2.64] ;  /* 0x0000002402027981 */ /* 0x000ea4000c1e1b00 */
[----:B--2---:R-:W0:Y:S02]  /*10ac0*/  I2F.U64 R0, R2 ;  /* 0x0000000200007312 */ /* 0x004e240000301000 */
[----:B0-----:R-:W-:Y:S01]  /*10ad0*/  F2FP.F16.F32.PACK_AB R0, RZ, R0 ;  /* 0x00000000ff00723e */ /* 0x001fe200000000ff */
[----:B------:R-:W-:Y:S06]  /*10ae0*/  BRA `(.L_x_1271) ;  /* 0x00000000000c7947 */ /* 0x000fec0003800000 */
.L_x_1294:
[----:B------:R-:W2:Y:S02]  /*10af0*/  LDG.E R2, desc[UR36][R2.64] ;  /* 0x0000002402027981 */ /* 0x000ea4000c1e1900 */
[----:B--2---:R-:W-:-:S04]  /*10b00*/  I2FP.F32.U32 R0, R2 ;  /* 0x0000000200007245 */ /* 0x004fc80000201000 */
[----:B------:R-:W-:-:S07]  /*10b10*/  F2FP.F16.F32.PACK_AB R0, RZ, R0 ;  /* 0x00000000ff00723e */ /* 0x000fce00000000ff */
.L_x_1271:
        /* <DEDUP_REMOVED lines=24> */
[----:B0-----:R-:W-:Y:S01]  /*10ca0*/  STG.E.U8 desc[UR36][R16.64], R3 ;  /* 0x0000000310007986 */ /* 0x001fe2000c101124 */
[----:B------:R-:W-:Y:S05]  /*10cb0*/  EXIT ;  /* 0x000000000000794d */ /* 0x000fea0003800000 */
.L_x_1302:
[----:B------:R-:W-:-:S06]  /*10cc0*/  HADD2.F32 R3, -RZ, R0.H0_H0 ;  /* 0x20000000ff037230 */ /* 0x000fcc0000004100 */
[----:B------:R-:W0:Y:S02]  /*10cd0*/  F2I.S64.TRUNC R2, R3 ;  /* 0x0000000300027311 */ /* 0x000e24000020d900 */
[----:B0-----:R-:W-:Y:S01]  /*10ce0*/  STG.E.U8 desc[UR36][R16.64], R2 ;  /* 0x0000000210007986 */ /* 0x001fe2000c101124 */
[----:B------:R-:W-:Y:S05]  /*10cf0*/  EXIT ;  /* 0x000000000000794d */ /* 0x000fea0003800000 */
.L_x_1301:
        /* <DEDUP_REMOVED lines=8> */
[----:B0-----:R-:W-:Y:S01]  /*10d80*/  STG.E.64 desc[UR36][R16.64], R2 ;  /* 0x0000000210007986 */ /* 0x001fe2000c101b24 */
[----:B------:R-:W-:Y:S05]  /*10d90*/  EXIT ;  /* 0x000000000000794d */ /* 0x000fea0003800000 */
.L_x_1305:
[----:B------:R-:W-:-:S04]  /*10da0*/  HADD2.F32 R0, -RZ, R0.H0_H0 ;  /* 0x20000000ff007230 */ /* 0x000fc80000004100 */
[----:B------:R-:W0:Y:S02]  /*10db0*/  F2I.FTZ.TRUNC.NTZ R3, R0 ;  /* 0x0000000000037305 */ /* 0x000e24000021f100 */
[----:B0-----:R-:W-:Y:S01]  /*10dc0*/  STG.E desc[UR36][R16.64], R3 ;  /* 0x0000000310007986 */ /* 0x001fe2000c101924 */
[----:B------:R-:W-:Y:S05]  /*10dd0*/  EXIT ;  /* 0x000000000000794d */ /* 0x000fea0003800000 */
.L_x_1304:
[----:B------:R-:W-:-:S04]  /*10de0*/  HADD2.F32 R0, -RZ, R0.H0_H0 ;  /* 0x20000000ff007230 */ /* 0x000fc80000004100 */
[----:B------:R-:W0:Y:S02]  /*10df0*/  F2I.FTZ.TRUNC.NTZ R3, R0 ;  /* 0x0000000000037305 */ /* 0x000e24000021f100 */
[----:B0-----:R-:W-:Y:S01]  /*10e00*/  STG.E.U16 desc[UR36][R16.64], R3 ;  /* 0x0000000310007986 */ /* 0x001fe2000c101524 */
[----:B------:R-:W-:Y:S05]  /*10e10*/  EXIT ;  /* 0x000000000000794d */ /* 0x000fea0003800000 */
.L_x_1300:
[----:B------:R-:W-:-:S13]  /*10e20*/  ISETP.GT.AND P0, PT, R2, 0x6, PT ;  /* 0x000000060200780c */ /* 0x000fda0003f04270 */
[----:B------:R-:W-:Y:S05]  /*10e30*/  @P0 BRA `(.L_x_1306) ;  /* 0x0000000000240947 */ /* 0x000fea0003800000 */
[----:B------:R-:W-:-:S13]  /*10e40*/  ISETP.NE.AND P0, PT, R2, 0x5, PT ;  /* 0x000000050200780c */ /* 0x000fda0003f05270 */
[----:B------:R-:W-:Y:S05]  /*10e50*/  @!P0 BRA `(.L_x_1307) ;  /* 0x0000000000148947 */ /* 0x000fea0003800000 */
[----:B------:R-:W-:-:S13]  /*10e60*/  ISETP.NE.AND P0, PT, R2, 0x6, PT ;  /* 0x000000060200780c */ /* 0x000fda0003f05270 */
[----:B------:R-:W-:Y:S05]  /*10e70*/  @P0 BRA `(.L_x_1303) ;  /* 0x0000000800c40947 */ /* 0x000fea0003800000 */
[----:B------:R-:W-:-:S05]  /*10e80*/  HADD2.F32 R3, -RZ, R0.H0_H0 ;  /* 0x20000000ff037230 */ /* 0x000fca0000004100 */
[----:B------:R-:W-:Y:S01]  /*10e90*/  STG.E desc[UR36][R16.64], R3 ;  /* 0x0000000310007986 */ /* 0x000fe2000c101924 */
[----:B------:R-:W-:Y:S05]  /*10ea0*/  EXIT ;  /* 0x000000000000794d */ /* 0x000fea0003800000 */
.L_x_1307:
[----:B------:R-:W-:Y:S01]  /*10eb0*/  STG.E.U16 desc[UR36][R16.64], R0 ;  /* 0x0000000010007986 */ /* 0x000fe2000c101524 */
[----:B------:R-:W-:Y:S05]  /*10ec0*/  EXIT ;  /* 0x000000000000794d */ /* 0x000fea0003800000 */
.L_x_1306:
        /* <DEDUP_REMOVED lines=8> */
[----:B------:R-:W-:Y:S01]  /*10f50*/  STG.E.64 desc[UR36][R16.64], R2 ;  /* 0x0000000210007986 */ /* 0x000fe2000c101b24 */
[----:B------:R-:W-:Y:S05]  /*10f60*/  EXIT ;  /* 0x000000000000794d */ /* 0x000fea0003800000 */
.L_x_1309:
[----:B------:R-:W-:-:S05]  /*10f70*/  HADD2.F32 R0, -RZ, R0.H0_H0 ;  /* 0x20000000ff007230 */ /* 0x000fca0000004100 */
[----:B------:R-:W-:-:S04]  /*10f80*/  F2FP.F16.F32.PACK_AB R0, RZ, R0 ;  /* 0x00000000ff00723e */ /* 0x000fc800000000ff */
[----:B------:R-:W-:-:S05]  /*10f90*/  PRMT R0, R0, 0x5410, RZ ;  /* 0x0000541000007816 */ /* 0x000fca00000000ff */
[----:B------:R-:W-:Y:S01]  /*10fa0*/  STG.E desc[UR36][R16.64], R0 ;  /* 0x0000000010007986 */ /* 0x000fe2000c101924 */
[----:B------:R-:W-:Y:S05]  /*10fb0*/  EXIT ;  /* 0x000000000000794d */ /* 0x000fea0003800000 */
.L_x_1308:
[----:B------:R-:W-:-:S05]  /*10fc0*/  HADD2.F32 R2, -RZ, R0.H0_H0 ;  /* 0x20000000ff027230 */ /* 0x000fca0000004100 */
[----:B------:R-:W-:-:S06]  /*10fd0*/  FMUL.FTZ R2, R2, 1 ;  /* 0x3f80000002027820 */ /* 0x000fcc0000410000 */
[----:B------:R-:W0:Y:S02]  /*10fe0*/  F2F.F64.F32 R2, R2 ;  /* 0x0000000200027310 */ /* 0x000e240000201800 */
[----:B0-----:R-:W-:Y:S01]  /*10ff0*/  STG.E.64 desc[UR36][R16.64], R2 ;  /* 0x0000000210007986 */ /* 0x001fe2000c101b24 */
[----:B------:R-:W-:Y:S05]  /*11000*/  EXIT ;  /* 0x000000000000794d */ /* 0x000fea0003800000 */
.L_x_1299:
        /* <DEDUP_REMOVED lines=11> */
[----:B------:R-:W-:Y:S01]  /*110c0*/  STG.E.U8 desc[UR36][R16.64], R3 ;  /* 0x0000000310007986 */ /* 0x000fe2000c101124 */
[----:B------:R-:W-:Y:S05]  /*110d0*/  EXIT ;  /* 0x000000000000794d */ /* 0x000fea0003800000 */
.L_x_1312:
[----:B------:R-:W-:Y:S01]  /*110e0*/  HADD2.F32 R0, -RZ, R0.H0_H0 ;  /* 0x20000000ff007230 */ /* 0x000fe20000004100 */
[----:B------:R-:W-:-:S04]  /*110f0*/  CS2R R6, SRZ ;  /* 0x0000000000067805 */ /* 0x000fc8000001ff00 */
[----:B------:R-:W-:-:S04]  /*11100*/  FMUL.FTZ R0, R0, 1 ;  /* 0x3f80000000007820 */ /* 0x000fc80000410000 */
[----:B------:R-:W0:Y:S02]  /*11110*/  F2F.F64.F32 R4, R0 ;  /* 0x0000000000047310 */ /* 0x000e240000201800 */
[----:B0-----:R-:W-:Y:S01]  /*11120*/  STG.E.128 desc[UR36][R16.64], R4 ;  /* 0x0000000410007986 */ /* 0x001fe2000c101d24 */
[----:B------:R-:W-:Y:S05]  /*11130*/  EXIT ;  /* 0x000000000000794d */ /* 0x000fea0003800000 */
.L_x_1311:
        /* <DEDUP_REMOVED lines=21> */
.L_x_1316:
[----:B------:R-:W-:Y:S05]  /*11290*/  BSYNC B0 ;  /* 0x0000000000007941 */ /* 0x000fea0003800000 */
.L_x_1315:
[----:B------:R-:W-:-:S05]  /*112a0*/  LOP3.LUT R3, R0, R3, RZ, 0xfc, !PT ;  /* 0x0000000300037212 */ /* 0x000fca00078efcff */
[----:B------:R-:W-:Y:S01]  /*112b0*/  STG.E.U8 desc[UR36][R16.64], R3 ;  /* 0x0000000310007986 */ /* 0x000fe2000c101124 */
[----:B------:R-:W-:Y:S05]  /*112c0*/  EXIT ;  /* 0x000000000000794d */ /* 0x000fea0003800000 */
.L_x_1314:
        /* <DEDUP_REMOVED lines=13> */
.L_x_1318:
[----:B------:R-:W-:Y:S01]  /*113a0*/  IMAD.MOV.U32 R0, RZ, RZ, 0x7f ;  /* 0x0000007fff007424 */ /* 0x000fe200078e00ff */
[----:B------:R-:W-:-:S04]  /*113b0*/  ISETP.GT.U32.AND P0, PT, R2, 0x7f800000, PT ;  /* 0x7f8000000200780c */ /* 0x000fc80003f04070 */
[----:B------:R-:W-:-:S09]  /*113c0*/  SEL R0, R0, 0x7c, P0 ;  /* 0x0000007c00007807 */ /* 0x000fd20000000000 */
.L_x_1319:
[----:B------:R-:W-:Y:S05]  /*113d0*/  BSYNC B0 ;  /* 0x0000000000007941 */ /* 0x000fea0003800000 */
.L_x_1317:
[----:B------:R-:W-:-:S04]  /*113e0*/  LOP3.LUT R2, R3, 0x80000000, RZ, 0xc0, !PT ;  /* 0x8000000003027812 */ /* 0x000fc800078ec0ff */
[----:B------:R-:W-:-:S04]  /*113f0*/  SHF.R.U32.HI R3, RZ, 0x18, R2 ;  /* 0x00000018ff037819 */ /* 0x000fc80000011602 */
[----:B------:R-:W-:-:S05]  /*11400*/  LOP3.LUT R3, R0, R3, RZ, 0xfc, !PT ;  /* 0x0000000300037212 */ /* 0x000fca00078efcff */
[----:B------:R-:W-:Y:S01]  /*11410*/  STG.E.U8 desc[UR36][R16.64], R3 ;  /* 0x0000000310007986 */ /* 0x000fe2000c101124 */
[----:B------:R-:W-:Y:S05]  /*11420*/  EXIT ;  /* 0x000000000000794d */ /* 0x000fea0003800000 */
.L_x_1313:
[----:B------:R-:W-:-:S05]  /*11430*/  HADD2.F32 R0, -RZ, R0.H0_H0 ;  /* 0x20000000ff007230 */ /* 0x000fca0000004100 */
[----:B------:R-:W-:-:S05]  /*11440*/  F2FP.BF16.F32.PACK_AB R0, RZ, R0 ;  /* 0x00000000ff00723e */ /* 0x000fca00000010ff */
[----:B------:R-:W-:Y:S01]  /*11450*/  STG.E.U16 desc[UR36][R16.64], R0 ;  /* 0x0000000010007986 */ /* 0x000fe2000c101524 */
[----:B------:R-:W-:Y:S05]  /*11460*/  EXIT ;  /* 0x000000000000794d */ /* 0x000fea0003800000 */
.L_x_1310:
        /* <DEDUP_REMOVED lines=10> */
[----:B0-----:R-:W-:Y:S01]  /*11510*/  STG.E.U16 desc[UR36][R16.64], R3 ;  /* 0x0000000310007986 */ /* 0x001fe2000c101524 */
[----:B------:R-:W-:Y:S05]  /*11520*/  EXIT ;  /* 0x000000000000794d */ /* 0x000fea0003800000 */
.L_x_1322:
        /* <DEDUP_REMOVED lines=17> */
.L_x_1325:
[----:B------:R-:W-:-:S04]  /*11640*/  LOP3.LUT R2, R3, 0x80000000, RZ, 0xc0, !PT ;  /* 0x8000000003027812 */ /* 0x000fc800078ec0ff */
[----:B------:R-:W-:-:S04]  /*11650*/  SHF.R.U32.HI R3, RZ, 0x18, R2 ;  /* 0x00000018ff037819 */ /* 0x000fc80000011602 */
[----:B------:R-:W-:-:S04]  /*11660*/  LOP3.LUT R0, R0, R3, RZ, 0xfc, !PT ;  /* 0x0000000300007212 */ /* 0x000fc800078efcff */
[----:B------:R-:W-:-:S07]  /*11670*/  PRMT R8, R0, 0x7610, R8 ;  /* 0x0000761000087816 */ /* 0x000fce0000000008 */
.L_x_1324:
[----:B------:R-:W-:Y:S05]  /*11680*/  BSYNC B0 ;  /* 0x0000000000007941 */ /* 0x000fea0003800000 */
.L_x_1323:
[----:B------:R-:W-:Y:S01]  /*11690*/  STG.E.U8 desc[UR36][R16.64], R8 ;  /* 0x0000000810007986 */ /* 0x000fe2000c101124 */
[----:B------:R-:W-:Y:S05]  /*116a0*/  EXIT ;  /* 0x000000000000794d */ /* 0x000fea0003800000 */
.L_x_1321:
        /* <DEDUP_REMOVED lines=17> */
.L_x_1328:
[----:B------:R-:W-:-:S04]  /*117c0*/  LOP3.LUT R2, R3, 0x80000000, RZ, 0xc0, !PT ;  /* 0x8000000003027812 */ /* 0x000fc800078ec0ff */
[----:B------:R-:W-:-:S04]  /*117d0*/  SHF.R.U32.HI R3, RZ, 0x18, R2 ;  /* 0x00000018ff037819 */ /* 0x000fc80000011602 */
[----:B------:R-:W-:-:S04]  /*117e0*/  LOP3.LUT R0, R0, R3, RZ, 0xfc, !PT ;  /* 0x0000000300007212 */ /* 0x000fc800078efcff */
[----:B------:R-:W-:-:S07]  /*117f0*/  PRMT R8, R0, 0x7610, R8 ;  /* 0x0000761000087816 */ /* 0x000fce0000000008 */
.L_x_1327:
[----:B------:R-:W-:Y:S05]  /*11800*/  BSYNC B0 ;  /* 0x0000000000007941 */ /* 0x000fea0003800000 */
.L_x_1326:
[----:B------:R-:W-:Y:S01]  /*11810*/  STG.E.U8 desc[UR36][R16.64], R8 ;  /* 0x0000000810007986 */ /* 0x000fe2000c101124 */
[----:B------:R-:W-:Y:S05]  /*11820*/  EXIT ;  /* 0x000000000000794d */ /* 0x000fea0003800000 */
.L_x_1320:
        /* <DEDUP_REMOVED lines=22> */
.L_x_1303:
        /* <DEDUP_REMOVED lines=16> */
.L_x_1331:
[----:B------:R-:W-:Y:S05]  /*11a90*/  EXIT ;  /* 0x000000000000794d */ /* 0x000fea0003800000 */
.L_x_1330:
[----:B------:R-:W-:-:S06]  /*11aa0*/  HADD2.F32 R2, -RZ, R0.H0_H0 ;  /* 0x20000000ff027230 */ /* 0x000fcc0000004100 */
[----:B------:R-:W0:Y:S02]  /*11ab0*/  F2I.U64.TRUNC R2, R2 ;  /* 0x0000000200027311 */ /* 0x000e24000020d800 */
[----:B0-----:R-:W-:Y:S01]  /*11ac0*/  STG.E.64 desc[UR36][R16.64], R2 ;  /* 0x0000000210007986 */ /* 0x001fe2000c101b24 */
[----:B------:R-:W-:Y:S05]  /*11ad0*/  EXIT ;  /* 0x000000000000794d */ /* 0x000fea0003800000 */
.L_x_1329:
[----:B------:R-:W-:-:S04]  /*11ae0*/  HADD2.F32 R0, -RZ, R0.H0_H0 ;  /* 0x20000000ff007230 */ /* 0x000fc80000004100 */
[----:B------:R-:W0:Y:S02]  /*11af0*/  F2I.FTZ.U32.TRUNC.NTZ R3, R0 ;  /* 0x0000000000037305 */ /* 0x000e24000021f000 */
[----:B0-----:R-:W-:Y:S01]  /*11b00*/  STG.E desc[UR36][R16.64], R3 ;  /* 0x0000000310007986 */ /* 0x001fe2000c101924 */
[----:B------:R-:W-:Y:S05]  /*11b10*/  EXIT ;  /* 0x000000000000794d */ /* 0x000fea0003800000 */
.L_x_1332:
        /* <DEDUP_REMOVED lines=14> */
.L_x_14593:


//--------------------- .text._ZN2at6native27unrolled_elementwise_kernelIZZZNS0_25tanh_backward_kernel_cudaERNS_18TensorIteratorBaseEENKUlvE0_clEvENKUlvE1_clEvEUlN3c104HalfES7_E_St5arrayIPcLm3EELi4E23TrivialOffsetCalculatorILi2EjESC_ILi1EjENS0_6memory12LoadWithCastILi2EEENSF_13StoreWithCastILi1EEEEEviT_T0_T2_T3_T4_T5_ --------------------------
	.section	.text._ZN2at6native27unrolled_elementwise_kernelIZZZNS0_25tanh_backward_kernel_cudaERNS_18TensorIteratorBaseEENKUlvE0_clEvENKUlvE1_clEvEUlN3c104HalfES7_E_St5arrayIPcLm3EELi4E23TrivialOffsetCalculatorILi2EjESC_ILi1EjENS0_6memory12LoadWithCastILi2EEENSF_13StoreWithCastILi1EEEEEviT_T0_T2_T3_T4_T5_,"ax",@progbits
	.align	128
        .global         _ZN2at6native27unrolled_elementwise_kernelIZZZNS0_25tanh_backward_kernel_cudaERNS_18TensorIteratorBaseEENKUlvE0_clEvENKUlvE1_clEvEUlN3c104HalfES7_E_St5arrayIPcLm3EELi4E23TrivialOffsetCalculatorILi2EjESC_ILi1EjENS0_6memory12LoadWithCastILi2EEENSF_13StoreWithCastILi1EEEEEviT_T0_T2_T3_T4_T5_
        .type           _ZN2at6native27unrolled_elementwise_kernelIZZZNS0_25tanh_backward_kernel_cudaERNS_18TensorIteratorBaseEENKUlvE0_clEvENKUlvE1_clEvEUlN3c104HalfES7_E_St5arrayIPcLm3EELi4E23TrivialOffsetCalculatorILi2EjESC_ILi1EjENS0_6memory12LoadWithCastILi2EEENSF_13StoreWithCastILi1EEEEEviT_T0_T2_T3_T4_T5_,@function
        .size           _ZN2at6native27unrolled_elementwise_kernelIZZZNS0_25tanh_backward_kernel_cudaERNS_18TensorIteratorBaseEENKUlvE0_clEvENKUlvE1_clEvEUlN3c104HalfES7_E_St5arrayIPcLm3EELi4E23TrivialOffsetCalculatorILi2EjESC_ILi1EjENS0_6memory12LoadWithCastILi2EEENSF_13StoreWithCastILi1EEEEEviT_T0_T2_T3_T4_T5_,(.L_x_14594 - _ZN2at6native27unrolled_elementwise_kernelIZZZNS0_25tanh_backward_kernel_cudaERNS_18TensorIteratorBaseEENKUlvE0_clEvENKUlvE1_clEvEUlN3c104HalfES7_E_St5arrayIPcLm3EELi4E23TrivialOffsetCalculatorILi2EjESC_ILi1EjENS0_6memory12LoadWithCastILi2EEENSF_13StoreWithCastILi1EEEEEviT_T0_T2_T3_T4_T5_)
        .other          _ZN2at6native27unrolled_elementwise_kernelIZZZNS0_25tanh_backward_kernel_cudaERNS_18TensorIteratorBaseEENKUlvE0_clEvENKUlvE1_clEvEUlN3c104HalfES7_E_St5arrayIPcLm3EELi4E23TrivialOffsetCalculatorILi2EjESC_ILi1EjENS0_6memory12LoadWithCastILi2EEENSF_13StoreWithCastILi1EEEEEviT_T0_T2_T3_T4_T5_,@"STO_CUDA_ENTRY STV_DEFAULT"
_ZN2at6native27unrolled_elementwise_kernelIZZZNS0_25tanh_backward_kernel_cudaERNS_18TensorIteratorBaseEENKUlvE0_clEvENKUlvE1_clEvEUlN3c104HalfES7_E_St5arrayIPcLm3EELi4E23TrivialOffsetCalculatorILi2EjESC_ILi1EjENS0_6memory12LoadWithCastILi2EEENSF_13StoreWithCastILi1EEEEEviT_T0_T2_T3_T4_T5_:
.text._ZN2at6native27unrolled_elementwise_kernelIZZZNS0_25tanh_backward_kernel_cudaERNS_18TensorIteratorBaseEENKUlvE0_clEvENKUlvE1_clEvEUlN3c104HalfES7_E_St5arrayIPcLm3EELi4E23TrivialOffsetCalculatorILi2EjESC_ILi1EjENS0_6memory12LoadWithCastILi2EEENSF_13StoreWithCastILi1EEEEEviT_T0_T2_T3_T4_T5_:
        /* <DEDUP_REMOVED lines=36> */
.L_x_1338:
[----:B------:R-:W2:Y:S02]  /*0240*/  LDG.E.U8 R4, desc[UR36][R4.64] ;  /* 0x0000002404047981 */ /* 0x000ea4000c1e1100 */
[----:B--2---:R-:W-:-:S04]  /*0250*/  I2FP.F32.U32 R0, R4 ;  /* 0x0000000400007245 */ /* 0x004fc80000201000 */
[----:B------:R-:W-:-:S04]  /*0260*/  F2FP.F16.F32.PACK_AB R0, RZ, R0 ;  /* 0x00000000ff00723e */ /* 0x000fc800000000ff */
[----:B------:R-:W-:Y:S01]  /*0270*/  PRMT R17, R0, 0x7610, R17 ;  /* 0x0000761000117816 */ /* 0x000fe20000000011 */
[----:B------:R-:W-:Y:S06]  /*0280*/  BRA `(.L_x_1340) ;  /* 0x0000000c00bc7947 */ /* 0x000fec0003800000 */
.L_x_1337:
        /* <DEDUP_REMOVED lines=11> */
.L_x_1342:
[----:B------:R-:W2:Y:S02]  /*0340*/  LDG.E R4, desc[UR36][R4.64] ;  /* 0x0000002404047981 */ /* 0x000ea4000c1e1900 */
[----:B--2---:R-:W-:-:S04]  /*0350*/  I2FP.F32.S32 R0, R4 ;  /* 0x0000000400007245 */ /* 0x004fc80000201400 */
[----:B------:R-:W-:-:S04]  /*0360*/  F2FP.F16.F32.PACK_AB R0, RZ, R0 ;  /* 0x00000000ff00723e */ /* 0x000fc800000000ff */
[----:B------:R-:W-:Y:S01]  /*0370*/  PRMT R17, R0, 0x7610, R17 ;  /* 0x0000761000117816 */ /* 0x000fe20000000011 */
[----:B------:R-:W-:Y:S06]  /*0380*/  BRA `(.L_x_1340) ;  /* 0x0000000c007c7947 */ /* 0x000fec0003800000 */
.L_x_1341:
[----:B------:R-:W2:Y:S02]  /*0390*/  LDG.E.U16 R4, desc[UR36][R4.64] ;  /* 0x0000002404047981 */ /* 0x000ea4000c1e1500 */
[----:B--2---:R-:W0:Y:S02]  /*03a0*/  I2F.S16 R0, R4 ;  /* 0x0000000400007306 */ /* 0x004e240000101400 */
[----:B0-----:R-:W-:-:S04]  /*03b0*/  F2FP.F16.F32.PACK_AB R0, RZ, R0 ;  /* 0x00000000ff00723e */ /* 0x001fc800000000ff */
[----:B------:R-:W-:Y:S01]  /*03c0*/  PRMT R17, R0, 0x7610, R17 ;  /* 0x0000761000117816 */ /* 0x000fe20000000011 */
[----:B------:R-:W-:Y:S06]  /*03d0*/  BRA `(.L_x_1340) ;  /* 0x0000000c00687947 */ /* 0x000fec0003800000 */
.L_x_1336:
        /* <DEDUP_REMOVED lines=9> */
.L_x_1344:
[----:B------:R1:W5:Y:S01]  /*0470*/  LDG.E.U16 R17, desc[UR36][R4.64] ;  /* 0x0000002404117981 */ /* 0x000362000c1e1500 */
[----:B------:R-:W-:Y:S05]  /*0480*/  BRA `(.L_x_1340) ;  /* 0x0000000c003c7947 */ /* 0x000fea0003800000 */
.L_x_1343:
        /* <DEDUP_REMOVED lines=9> */
.L_x_1346:
[----:B------:R0:W5:Y:S01]  /*0520*/  LDG.E.U16 R17, desc[UR36][R4.64] ;  /* 0x0000002404117981 */ /* 0x000162000c1e1500 */
[----:B------:R-:W-:Y:S05]  /*0530*/  BRA `(.L_x_1340) ;  /* 0x0000000c00107947 */ /* 0x000fea0003800000 */
.L_x_1345:
        /* <DEDUP_REMOVED lines=9> */
.L_x_1335:
        /* <DEDUP_REMOVED lines=14> */
.L_x_1349:
        /* <DEDUP_REMOVED lines=9> */
.L_x_1348:
        /* <DEDUP_REMOVED lines=28> */
.L_x_1351:
        /* <DEDUP_REMOVED lines=12> */
[----:B------:R-:W-:-:S04]  /*09c0*/  F2FP.F16.F32.PACK_AB R0, RZ, R0 ;  /* 0x00000000ff00723e */ /* 0x000fc800000000ff */
[----:B------:R-:W-:Y:S01]  /*09d0*/  PRMT R17, R0, 0x7610, R17 ;  /* 0x0000761000117816 */ /* 0x000fe20000000011 */
[----:B------:R-:W-:Y:S06]  /*09e0*/  BRA `(.L_x_1340) ;  /* 0x0000000400e47947 */ /* 0x000fec0003800000 */
.L_x_1350:
[----:B------:R-:W2:Y:S02]  /*09f0*/  LDG.E.U16 R0, desc[UR36][R4.64] ;  /* 0x0000002404007981 */ /* 0x000ea4000c1e1500 */
[----:B--2---:R-:W-:-:S05]  /*0a00*/  IMAD.U32 R0, R0, 0x10000, RZ ;  /* 0x0001000000007824 */ /* 0x004fca00078e00ff */
[----:B------:R-:W-:-:S04]  /*0a10*/  F2FP.F16.F32.PACK_AB R0, RZ, R0 ;  /* 0x00000000ff00723e */ /* 0x000fc800000000ff */
[----:B------:R-:W-:Y:S01]  /*0a20*/  PRMT R17, R0, 0x7610, R17 ;  /* 0x0000761000117816 */ /* 0x000fe20000000011 */
[----:B------:R-:W-:Y:S06]  /*0a30*/  BRA `(.L_x_1340) ;  /* 0x0000000400d07947 */ /* 0x000fec0003800000 */
.L_x_1347:
        /* <DEDUP_REMOVED lines=13> */
.L_x_1354:
        /* <DEDUP_REMOVED lines=21> */
.L_x_1358:
[----:B------:R-:W-:Y:S05]  /*0c60*/  BSYNC B1 ;  /* 0x0000000000017941 */ /* 0x000fea0003800000 */
.L_x_1357:
[----:B------:R-:W-:Y:S01]  /*0c70*/  LEA R5, R0, 0x3b800000, 0x17 ;  /* 0x3b80000000057811 */ /* 0x000fe200078eb8ff */
[----:B------:R-:W-:-:S05]  /*0c80*/  IMAD.SHL.U32 R0, R3, 0x100000, RZ ;  /* 0x0010000003007824 */ /* 0x000fca00078e00ff */
[----:B------:R-:W-:-:S07]  /*0c90*/  LOP3.LUT R0, R5, R0, R6, 0xfe, !PT ;  /* 0x0000000005007212 */ /* 0x000fce00078efe06 */
.L_x_1356:
[----:B------:R-:W-:Y:S05]  /*0ca0*/  BSYNC B0 ;  /* 0x0000000000007941 */ /* 0x000fea0003800000 */
.L_x_1355:
[----:B------:R-:W-:-:S04]  /*0cb0*/  F2FP.F16.F32.PACK_AB R0, RZ, R0 ;  /* 0x00000000ff00723e */ /* 0x000fc800000000ff */
[----:B------:R-:W-:Y:S01]  /*0cc0*/  PRMT R17, R0, 0x7610, R17 ;  /* 0x0000761000117816 */ /* 0x000fe20000000011 */
[----:B------:R-:W-:Y:S06]  /*0cd0*/  BRA `(.L_x_1340) ;  /* 0x0000000400287947 */ /* 0x000fec0003800000 */
.L_x_1353:
        /* <DEDUP_REMOVED lines=21> */
.L_x_1362:
[----:B------:R-:W-:Y:S05]  /*0e30*/  BSYNC B1 ;  /* 0x0000000000017941 */ /* 0x000fea0003800000 */
.L_x_1361:
[----:B------:R-:W-:Y:S01]  /*0e40*/  LEA R5, R0, 0x37800000, 0x17 ;  /* 0x3780000000057811 */ /* 0x000fe200078eb8ff */
[----:B------:R-:W-:-:S05]  /*0e50*/  IMAD.SHL.U32 R0, R3, 0x200000, RZ ;  /* 0x0020000003007824 */ /* 0x000fca00078e00ff */
[----:B------:R-:W-:-:S07]  /*0e60*/  LOP3.LUT R0, R5, R0, R6, 0xfe, !PT ;  /* 0x0000000005007212 */ /* 0x000fce00078efe06 */
.L_x_1360:
[----:B------:R-:W-:Y:S05]  /*0e70*/  BSYNC B0 ;  /* 0x0000000000007941 */ /* 0x000fea0003800000 */
.L_x_1359:
[----:B------:R-:W-:-:S04]  /*0e80*/  F2FP.F16.F32.PACK_AB R0, RZ, R0 ;  /* 0x00000000ff00723e */ /* 0x000fc800000000ff */
[----:B------:R-:W-:Y:S01]  /*0e90*/  PRMT R17, R0, 0x7610, R17 ;  /* 0x0000761000117816 */ /* 0x000fe20000000011 */
[----:B------:R-:W-:Y:S06]  /*0ea0*/  BRA `(.L_x_1340) ;  /* 0x0000000000b47947 */ /* 0x000fec0003800000 */
.L_x_1352:
        /* <DEDUP_REMOVED lines=14> */
.L_x_1366:
[----:B------:R-:W-:Y:S05]  /*0f90*/  BSYNC B0 ;  /* 0x0000000000007941 */ /* 0x000fea0003800000 */
.L_x_1365:
[----:B------:R-:W-:-:S04]  /*0fa0*/  F2FP.F16.F32.PACK_AB R0, RZ, R0 ;  /* 0x00000000ff00723e */ /* 0x000fc800000000ff */
[----:B------:R-:W-:Y:S01]  /*0fb0*/  PRMT R17, R0, 0x7610, R17 ;  /* 0x0000761000117816 */ /* 0x000fe20000000011 */
[----:B------:R-:W-:Y:S06]  /*0fc0*/  BRA `(.L_x_1340) ;  /* 0x00000000006c7947 */ /* 0x000fec0003800000 */
.L_x_1339:
        /* <DEDUP_REMOVED lines=16> */
.L_x_1367:
[----:B------:R-:W-:Y:S01]  /*10d0*/  PRMT R17, RZ, 0x7610, R17 ;  /* 0x00007610ff117816 */ /* 0x000fe20000000011 */
[----:B------:R-:W-:Y:S06]  /*10e0*/  BRA `(.L_x_1340) ;  /* 0x0000000000247947 */ /* 0x000fec0003800000 */
.L_x_1364:
[----:B------:R-:W2:Y:S02]  /*10f0*/  LDG.E.64 R4, desc[UR36][R4.64] ;  /* 0x0000002404047981 */ /* 0x000ea4000c1e1b00 */
[----:B--2---:R-:W0:Y:S02]  /*1100*/  I2F.U64 R0, R4 ;  /* 0x0000000400007312 */ /* 0x004e240000301000 */
[----:B0-----:R-:W-:-:S04]  /*1110*/  F2FP.F16.F32.PACK_AB R0, RZ, R0 ;  /* 0x00000000ff00723e */ /* 0x001fc800000000ff */
[----:B------:R-:W-:Y:S01]  /*1120*/  PRMT R17, R0, 0x7610, R17 ;  /* 0x0000761000117816 */ /* 0x000fe20000000011 */
[----:B------:R-:W-:Y:S06]  /*1130*/  BRA `(.L_x_1340) ;  /* 0x0000000000107947 */ /* 0x000fec0003800000 */
.L_x_1363:
[----:B------:R-:W2:Y:S02]  /*1140*/  LDG.E R4, desc[UR36][R4.64] ;  /* 0x0000002404047981 */ /* 0x000ea4000c1e1900 */
[----:B--2---:R-:W-:-:S04]  /*1150*/  I2FP.F32.U32 R0, R4 ;  /* 0x0000000400007245 */ /* 0x004fc80000201000 */
[----:B------:R-:W-:-:S04]  /*1160*/  F2FP.F16.F32.PACK_AB R0, RZ, R0 ;  /* 0x00000000ff00723e */ /* 0x000fc800000000ff */
[----:B------:R-:W-:-:S07]  /*1170*/  PRMT R17, R0, 0x7610, R17 ;  /* 0x0000761000117816 */ /* 0x000fce0000000011 */
.L_x_1340:
[----:B01----:R-:W0:Y:S01]  /*1180*/  LDC.64 R4, c[0x0][0x228] ;  /* 0x00008a00ff047b82 */ /* 0x003e220000000a00 */
        /* <DEDUP_REMOVED lines=20> */
.L_x_1371:
[----:B------:R-:W2:Y:S02]  /*12d0*/  LDG.E.U8 R4, desc[UR36][R4.64] ;  /* 0x0000002404047981 */ /* 0x000ea4000c1e1100 */
[----:B--2---:R-:W-:-:S04]  /*12e0*/  I2FP.F32.U32 R0, R4 ;  /* 0x0000000400007245 */ /* 0x004fc80000201000 */
[----:B------:R-:W-:-:S04]  /*12f0*/  F2FP.F16.F32.PACK_AB R0, RZ, R0 ;  /* 0x00000000ff00723e */ /* 0x000fc800000000ff */
[----:B------:R-:W-:Y:S01]  /*1300*/  PRMT R18, R0, 0x7610, R18 ;  /* 0x0000761000127816 */ /* 0x000fe20000000012 */
[----:B------:R-:W-:Y:S06]  /*1310*/  BRA `(.L_x_1373) ;  /* 0x0000000c00bc7947 */ /* 0x000fec0003800000 */
.L_x_1370:
        /* <DEDUP_REMOVED lines=11> */
.L_x_1375:
[----:B------:R-:W2:Y:S02]  /*13d0*/  LDG.E R4, desc[UR36][R4.64] ;  /* 0x0000002404047981 */ /* 0x000ea4000c1e1900 */
[----:B--2---:R-:W-:-:S04]  /*13e0*/  I2FP.F32.S32 R0, R4 ;  /* 0x0000000400007245 */ /* 0x004fc80000201400 */
[----:B------:R-:W-:-:S04]  /*13f0*/  F2FP.F16.F32.PACK_AB R0, RZ, R0 ;  /* 0x00000000ff00723e */ /* 0x000fc800000000ff */
[----:B------:R-:W-:Y:S01]  /*1400*/  PRMT R18, R0, 0x7610, R18 ;  /* 0x0000761000127816 */ /* 0x000fe20000000012 */
[----:B------:R-:W-:Y:S06]  /*1410*/  BRA `(.L_x_1373) ;  /* 0x0000000c007c7947 */ /* 0x000fec0003800000 */
.L_x_1374:
[----:B------:R-:W2:Y:S02]  /*1420*/  LDG.E.U16 R4, desc[UR36][R4.64] ;  /* 0x0000002404047981 */ /* 0x000ea4000c1e1500 */
[----:B--2---:R-:W0:Y:S02]  /*1430*/  I2F.S16 R0, R4 ;  /* 0x0000000400007306 */ /* 0x004e240000101400 */
[----:B0-----:R-:W-:-:S04]  /*1440*/  F2FP.F16.F32.PACK_AB R0, RZ, R0 ;  /* 0x00000000ff00723e */ /* 0x001fc800000000ff */
[----:B------:R-:W-:Y:S01]  /*1450*/  PRMT R18, R0, 0x7610, R18 ;  /* 0x0000761000127816 */ /* 0x000fe20000000012 */
[----:B------:R-:W-:Y:S06]  /*1460*/  BRA `(.L_x_1373) ;  /* 0x0000000c00687947 */ /* 0x000fec0003800000 */
.L_x_1369:
        /* <DEDUP_REMOVED lines=9> */
.L_x_1377:
[----:B------:R1:W5:Y:S01]  /*1500*/  LDG.E.U16 R18, desc[UR36][R4.64] ;  /* 0x0000002404127981 */ /* 0x000362000c1e1500 */
[----:B------:R-:W-:Y:S05]  /*1510*/  BRA `(.L_x_1373) ;  /* 0x0000000c003c7947 */ /* 0x000fea0003800000 */
.L_x_1376:
        /* <DEDUP_REMOVED lines=9> */
.L_x_1379:
[----:B------:R0:W5:Y:S01]  /*15b0*/  LDG.E.U16 R18, desc[UR36][R4.64] ;  /* 0x0000002404127981 */ /* 0x000162000c1e1500 */
[----:B------:R-:W-:Y:S05]  /*15c0*/  BRA `(.L_x_1373) ;  /* 0x0000000c00107947 */ /* 0x000fea0003800000 */
.L_x_1378:
        /* <DEDUP_REMOVED lines=9> */
.L_x_1368:
        /* <DEDUP_REMOVED lines=14> */
.L_x_1382:
        /* <DEDUP_REMOVED lines=9> */
.L_x_1381:
        /* <DEDUP_REMOVED lines=28> */
.L_x_1384:
        /* <DEDUP_REMOVED lines=15> */
.L_x_1383:
[----:B------:R-:W2:Y:S02]  /*1a80*/  LDG.E.U16 R0, desc[UR36][R4.64] ;  /* 0x0000002404007981 */ /* 0x000ea4000c1e1500 */
[----:B--2---:R-:W-:-:S05]  /*1a90*/  IMAD.U32 R0, R0, 0x10000, RZ ;  /* 0x0001000000007824 */ /* 0x004fca00078e00ff */
[----:B------:R-:W-:-:S04]  /*1aa0*/  F2FP.F16.F32.PACK_AB R0, RZ, R0 ;  /* 0x00000000ff00723e */ /* 0x000fc800000000ff */
[----:B------:R-:W-:Y:S01]  /*1ab0*/  PRMT R18, R0, 0x7610, R18 ;  /* 0x0000761000127816 */ /* 0x000fe20000000012 */
[----:B------:R-:W-:Y:S06]  /*1ac0*/  BRA `(.L_x_1373) ;  /* 0x0000000400d07947 */ /* 0x000fec0003800000 */
.L_x_1380:
        /* <DEDUP_REMOVED lines=13> */
.L_x_1387:
        /* <DEDUP_REMOVED lines=21> */
.L_x_1391:
[----:B------:R-:W-:Y:S05]  /*1cf0*/  BSYNC B1 ;  /* 0x0000000000017941 */ /* 0x000fea0003800000 */
.L_x_1390:
[----:B------:R-:W-:Y:S01]  /*1d00*/  LEA R5, R0, 0x3b800000, 0x17 ;  /* 0x3b80000000057811 */ /* 0x000fe200078eb8ff */
[----:B------:R-:W-:-:S05]  /*1d10*/  IMAD.SHL.U32 R0, R3, 0x100000, RZ ;  /* 0x0010000003007824 */ /* 0x000fca00078e00ff */
[----:B------:R-:W-:-:S07]  /*1d20*/  LOP3.LUT R0, R5, R0, R6, 0xfe, !PT ;  /* 0x0000000005007212 */ /* 0x000fce00078efe06 */
.L_x_1389:
[----:B------:R-:W-:Y:S05]  /*1d30*/  BSYNC B0 ;  /* 0x0000000000007941 */ /* 0x000fea0003800000 */
.L_x_1388:
[----:B------:R-:W-:-:S04]  /*1d40*/  F2FP.F16.F32.PACK_AB R0, RZ, R0 ;  /* 0x00000000ff00723e */ /* 0x000fc800000000ff */
[----:B------:R-:W-:Y:S01]  /*1d50*/  PRMT R18, R0, 0x7610, R18 ;  /* 0x0000761000127816 */ /* 0x000fe20000000012 */
[----:B------:R-:W-:Y:S06]  /*1d60*/  BRA `(.L_x_1373) ;  /* 0x0000000400287947 */ /* 0x000fec0003800000 */
.L_x_1386:
        /* <DEDUP_REMOVED lines=21> */
.L_x_1395:
[----:B------:R-:W-:Y:S05]  /*1ec0*/  BSYNC B1 ;  /* 0x0000000000017941 */ /* 0x000fea0003800000 */
.L_x_1394:
[----:B------:R-:W-:Y:S01]  /*1ed0*/  LEA R5, R0, 0x37800000, 0x17 ;  /* 0x3780000000057811 */ /* 0x000fe200078eb8ff */
[----:B------:R-:W-:-:S05]  /*1ee0*/  IMAD.SHL.U32 R0, R3, 0x200000, RZ ;  /* 0x0020000003007824 */ /* 0x000fca00078e00ff */
[----:B------:R-:W-:-:S07]  /*1ef0*/  LOP3.LUT R0, R5, R0, R6, 0xfe, !PT ;  /* 0x0000000005007212 */ /* 0x000fce00078efe06 */
.L_x_1393:
[----:B------:R-:W-:Y:S05]  /*1f00*/  BSYNC B0 ;  /* 0x0000000000007941 */ /* 0x000fea0003800000 */
.L_x_1392:
[----:B------:R-:W-:-:S04]  /*1f10*/  F2FP.F16.F32.PACK_AB R0, RZ, R0 ;  /* 0x00000000ff00723e */ /* 0x000fc800000000ff */
[----:B------:R-:W-:Y:S01]  /*1f20*/  PRMT R18, R0, 0x7610, R18 ;  /* 0x0000761000127816 */ /* 0x000fe20000000012 */
[----:B------:R-:W-:Y:S06]  /*1f30*/  BRA `(.L_x_1373) ;  /* 0x0000000000b47947 */ /* 0x000fec0003800000 */
.L_x_1385:
        /* <DEDUP_REMOVED lines=14> */
.L_x_1399:
[----:B------:R-:W-:Y:S05]  /*2020*/  BSYNC B0 ;  /* 0x0000000000007941 */ /* 0x000fea0003800000 */
.L_x_1398:
[----:B------:R-:W-:-:S04]  /*2030*/  F2FP.F16.F32.PACK_AB R0, RZ, R0 ;  /* 0x00000000ff00723e */ /* 0x000fc800000000ff */
[----:B------:R-:W-:Y:S01]  /*2040*/  PRMT R18, R0, 0x7610, R18 ;  /* 0x0000761000127816 */ /* 0x000fe20000000012 */
[----:B------:R-:W-:Y:S06]  /*2050*/  BRA `(.L_x_1373) ;  /* 0x00000000006c7947 */ /* 0x000fec0003800000 */
.L_x_1372:
        /* <DEDUP_REMOVED lines=16> */
.L_x_1400:
[----:B------:R-:W-:Y:S01]  /*2160*/  PRMT R18, RZ, 0x7610, R18 ;  /* 0x00007610ff127816 */ /* 0x000fe20000000012 */
[----:B------:R-:W-:Y:S06]  /*2170*/  BRA `(.L_x_1373) ;  /* 0x0000000000247947 */ /* 0x000fec0003800000 */
.L_x_1397:
[----:B------:R-:W2:Y:S02]  /*2180*/  LDG.E.64 R4, desc[UR36][R4.64] ;  /* 0x0000002404047981 */ /* 0x000ea4000c1e1b00 */
[----:B--2---:R-:W0:Y:S02]  /*2190*/  I2F.U64 R0, R4 ;  /* 0x0000000400007312 */ /* 0x004e240000301000 */
[----:B0-----:R-:W-:-:S04]  /*21a0*/  F2FP.F16.F32.PACK_AB R0, RZ, R0 ;  /* 0x00000000ff00723e */ /* 0x001fc800000000ff */
[----:B------:R-:W-:Y:S01]  /*21b0*/  PRMT R18, R0, 0x7610, R18 ;  /* 0x0000761000127816 */ /* 0x000fe20000000012 */
[----:B------:R-:W-:Y:S06]  /*21c0*/  BRA `(.L_x_1373) ;  /* 0x0000000000107947 */ /* 0x000fec0003800000 */
.L_x_1396:
[----:B------:R-:W2:Y:S02]  /*21d0*/  LDG.E R4, desc[UR36][R4.64] ;  /* 0x0000002404047981 */ /* 0x000ea4000c1e1900 */
[----:B--2---:R-:W-:-:S04]  /*21e0*/  I2FP.F32.U32 R0, R4 ;  /* 0x0000000400007245 */ /* 0x004fc80000201000 */
[----:B------:R-:W-:-:S04]  /*21f0*/  F2FP.F16.F32.PACK_AB R0, RZ, R0 ;  /* 0x00000000ff00723e */ /* 0x000fc800000000ff */
[----:B------:R-:W-:-:S07]  /*2200*/  PRMT R18, R0, 0x7610, R18 ;  /* 0x0000761000127816 */ /* 0x000fce0000000012 */
.L_x_1373:
[----:B------:R-:W-:-:S07]  /*2210*/  VIADD R27, R27, 0x80 ;  /* 0x000000801b1b7836 */ /* 0x000fce0000000000 */
.L_x_1334:
[----:B------:R-:W-:Y:S05]  /*2220*/  BSYNC B6 ;  /* 0x0000000000067941 */ /* 0x000fea0003800000 */
.L_x_1333:
[----:B------:R-:W-:Y:S01]  /*2230*/  ISETP.GE.AND P0, PT, R27, R28, PT ;  /* 0x0000001c1b00720c */ /* 0x000fe20003f06270 */
[----:B------:R-:W-:Y:S01]  /*2240*/  BSSY B6, `(.L_x_1401) ;  /* 0x0000218000067945 */ /* 0x000fe20003800000 */
[----:B------:R-:W-:-:S11]  /*2250*/  PRMT R19, RZ, 0x7610, R19 ;  /* 0x00007610ff137816 */ /* 0x000fd60000000013 */
[----:B------:R-:W-:Y:S05]  /*2260*/  @P0 BRA `(.L_x_1402) ;  /* 0x0000002000540947 */ /* 0x000fea0003800000 */
[----:B01----:R-:W0:Y:S01]  /*2270*/  LDC.64 R4, c[0x0][0x220] ;  /* 0x00008800ff047b82 */ /* 0x003e220000000a00 */
        /* <DEDUP_REMOVED lines=21> */
.L_x_1406:
[----:B------:R-:W2:Y:S02]  /*23d0*/  LDG.E.U8 R4, desc[UR36][R4.64] ;  /* 0x0000002404047981 */ /* 0x000ea4000c1e1100 */
[----:B--2---:R-:W-:-:S04]  /*23e0*/  I2FP.F32.U32 R0, R4 ;  /* 0x0000000400007245 */ /* 0x004fc80000201000 */
[----:B------:R-:W-:-:S04]  /*23f0*/  F2FP.F16.F32.PACK_AB R0, RZ, R0 ;  /* 0x00000000ff00723e */ /* 0x000fc800000000ff */
[----:B------:R-:W-:Y:S01]  /*2400*/  PRMT R16, R0, 0x7610, R16 ;  /* 0x0000761000107816 */ /* 0x000fe20000000010 */
[----:B------:R-:W-:Y:S06]  /*2410*/  BRA `(.L_x_1408) ;  /* 0x0000000c00c07947 */ /* 0x000fec0003800000 */
.L_x_1405:
        /* <DEDUP_REMOVED lines=11> */
.L_x_1410:
[----:B------:R-:W2:Y:S02]  /*24d0*/  LDG.E R4, desc[UR36][R4.64] ;  /* 0x0000002404047981 */ /* 0x000ea4000c1e1900 */
[----:B--2---:R-:W-:-:S04]  /*24e0*/  I2FP.F32.S32 R0, R4 ;  /* 0x0000000400007245 */ /* 0x004fc80000201400 */
[----:B------:R-:W-:-:S04]  /*24f0*/  F2FP.F16.F32.PACK_AB R0, RZ, R0 ;  /* 0x00000000ff00723e */ /* 0x000fc800000000ff */
[----:B------:R-:W-:Y:S01]  /*2500*/  PRMT R16, R0, 0x7610, R16 ;  /* 0x0000761000107816 */ /* 0x000fe20000000010 */
[----:B------:R-:W-:Y:S06]  /*2510*/  BRA `(.L_x_1408) ;  /* 0x0000000c00807947 */ /* 0x000fec0003800000 */
.L_x_1409:
[----:B------:R-:W2:Y:S02]  /*2520*/  LDG.E.U16 R4, desc[UR36][R4.64] ;  /* 0x0000002404047981 */ /* 0x000ea4000c1e1500 */
[----:B--2---:R-:W0:Y:S02]  /*2530*/  I2F.S16 R0, R4 ;  /* 0x0000000400007306 */ /* 0x004e240000101400 */
[----:B0-----:R-:W-:-:S04]  /*2540*/  F2FP.F16.F32.PACK_AB R0, RZ, R0 ;  /* 0x00000000ff00723e */ /* 0x001fc800000000ff */
[----:B------:R-:W-:Y:S01]  /*2550*/  PRMT R16, R0, 0x7610, R16 ;  /* 0x0000761000107816 */ /* 0x000fe20000000010 */
[----:B------:R-:W-:Y:S06]  /*2560*/  BRA `(.L_x_1408) ;  /* 0x0000000c006c7947 */ /* 0x000fec0003800000 */
.L_x_1404:
        /* <DEDUP_REMOVED lines=9> */
.L_x_1412:
[----:B------:R1:W5:Y:S01]  /*2600*/  LDG.E.U16 R16, desc[UR36][R4.64] ;  /* 0x0000002404107981 */ /* 0x000362000c1e1500 */
[----:B------:R-:W-:Y:S05]  /*2610*/  BRA `(.L_x_1408) ;  /* 0x0000000c00407947 */ /* 0x000fea0003800000 */
.L_x_1411:
        /* <DEDUP_REMOVED lines=9> */
.L_x_1414:
[----:B------:R0:W5:Y:S01]  /*26b0*/  LDG.E.U16 R16, desc[UR36][R4.64] ;  /* 0x0000002404107981 */ /* 0x000162000c1e1500 */
[----:B------:R-:W-:Y:S05]  /*26c0*/  BRA `(.L_x_1408) ;  /* 0x0000000c00147947 */ /* 0x000fea0003800000 */
.L_x_1413:
        /* <DEDUP_REMOVED lines=9> */
.L_x_1403:
        /* <DEDUP_REMOVED lines=14> */
.L_x_1417:
        /* <DEDUP_REMOVED lines=9> */
.L_x_1416:
        /* <DEDUP_REMOVED lines=28> */
.L_x_1419:
        /* <DEDUP_REMOVED lines=16> */
.L_x_1418:
[----:B------:R-:W2:Y:S02]  /*2b90*/  LDG.E.U16 R0, desc[UR36][R4.64] ;  /* 0x0000002404007981 */ /* 0x000ea4000c1e1500 */
[----:B--2---:R-:W-:-:S05]  /*2ba0*/  IMAD.U32 R0, R0, 0x10000, RZ ;  /* 0x0001000000007824 */ /* 0x004fca00078e00ff */
[----:B------:R-:W-:-:S04]  /*2bb0*/  F2FP.F16.F32.PACK_AB R0, RZ, R0 ;  /* 0x00000000ff00723e */ /* 0x000fc800000000ff */
[----:B------:R-:W-:Y:S01]  /*2bc0*/  PRMT R16, R0, 0x7610, R16 ;  /* 0x0000761000107816 */ /* 0x000fe20000000010 */
[----:B------:R-:W-:Y:S06]  /*2bd0*/  BRA `(.L_x_1408) ;  /* 0x0000000400d07947 */ /* 0x000fec0003800000 */
.L_x_1415:
        /* <DEDUP_REMOVED lines=13> */
.L_x_1422:
        /* <DEDUP_REMOVED lines=21> */
.L_x_1426:
[----:B------:R-:W-:Y:S05]  /*2e00*/  BSYNC B1 ;  /* 0x0000000000017941 */ /* 0x000fea0003800000 */
.L_x_1425:
[----:B------:R-:W-:Y:S01]  /*2e10*/  LEA R5, R0, 0x3b800000, 0x17 ;  /* 0x3b80000000057811 */ /* 0x000fe200078eb8ff */
[----:B------:R-:W-:-:S05]  /*2e20*/  IMAD.SHL.U32 R0, R3, 0x100000, RZ ;  /* 0x0010000003007824 */ /* 0x000fca00078e00ff */
[----:B------:R-:W-:-:S07]  /*2e30*/  LOP3.LUT R0, R5, R0, R6, 0xfe, !PT ;  /* 0x0000000005007212 */ /* 0x000fce00078efe06 */
.L_x_1424:
[----:B------:R-:W-:Y:S05]  /*2e40*/  BSYNC B0 ;  /* 0x0000000000007941 */ /* 0x000fea0003800000 */
.L_x_1423:
[----:B------:R-:W-:-:S04]  /*2e50*/  F2FP.F16.F32.PACK_AB R0, RZ, R0 ;  /* 0x00000000ff00723e */ /* 0x000fc800000000ff */
[----:B------:R-:W-:Y:S01]  /*2e60*/  PRMT R16, R0, 0x7610, R16 ;  /* 0x0000761000107816 */ /* 0x000fe20000000010 */
[----:B------:R-:W-:Y:S06]  /*2e70*/  BRA `(.L_x_1408) ;  /* 0x0000000400287947 */ /* 0x000fec0003800000 */
.L_x_1421:
        /* <DEDUP_REMOVED lines=21> */
.L_x_1430:
[----:B------:R-:W-:Y:S05]  /*2fd0*/  BSYNC B1 ;  /* 0x0000000000017941 */ /* 0x000fea0003800000 */
.L_x_1429:
[----:B------:R-:W-:Y:S01]  /*2fe0*/  LEA R5, R0, 0x37800000, 0x17 ;  /* 0x3780000000057811 */ /* 0x000fe200078eb8ff */
[----:B------:R-:W-:-:S05]  /*2ff0*/  IMAD.SHL.U32 R0, R3, 0x200000, RZ ;  /* 0x0020000003007824 */ /* 0x000fca00078e00ff */
[----:B------:R-:W-:-:S07]  /*3000*/  LOP3.LUT R0, R5, R0, R6, 0xfe, !PT ;  /* 0x0000000005007212 */ /* 0x000fce00078efe06 */
.L_x_1428:
[----:B------:R-:W-:Y:S05]  /*3010*/  BSYNC B0 ;  /* 0x0000000000007941 */ /* 0x000fea0003800000 */
.L_x_1427:
[----:B------:R-:W-:-:S04]  /*3020*/  F2FP.F16.F32.PACK_AB R0, RZ, R0 ;  /* 0x00000000ff00723e */ /* 0x000fc800000000ff */
[----:B------:R-:W-:Y:S01]  /*3030*/  PRMT R16, R0, 0x7610, R16 ;  /* 0x0000761000107816 */ /* 0x000fe20000000010 */
[----:B------:R-:W-:Y:S06]  /*3040*/  BRA `(.L_x_1408) ;  /* 0x0000000000b47947 */ /* 0x000fec0003800000 */
.L_x_1420:
        /* <DEDUP_REMOVED lines=14> */
.L_x_1434:
[----:B------:R-:W-:Y:S05]  /*3130*/  BSYNC B0 ;  /* 0x0000000000007941 */ /* 0x000fea0003800000 */
.L_x_1433:
[----:B------:R-:W-:-:S04]  /*3140*/  F2FP.F16.F32.PACK_AB R0, RZ, R0 ;  /* 0x00000000ff00723e */ /* 0x000fc800000000ff */
[----:B------:R-:W-:Y:S01]  /*3150*/  PRMT R16, R0, 0x7610, R16 ;  /* 0x0000761000107816 */ /* 0x000fe20000000010 */
[----:B------:R-:W-:Y:S06]  /*3160*/  BRA `(.L_x_1408) ;  /* 0x00000000006c7947 */ /* 0x000fec0003800000 */
.L_x_1407:
        /* <DEDUP_REMOVED lines=16> */
.L_x_1435:
[----:B------:R-:W-:Y:S01]  /*3270*/  PRMT R16, RZ, 0x7610, R16 ;  /* 0x00007610ff107816 */ /* 0x000fe20000000010 */
[----:B------:R-:W-:Y:S06]  /*3280*/  BRA `(.L_x_1408) ;  /* 0x0000000000247947 */ /* 0x000fec0003800000 */
.L_x_1432:
[----:B------:R-:W2:Y:S02]  /*3290*/  LDG.E.64 R4, desc[UR36][R4.64] ;  /* 0x0000002404047981 */ /* 0x000ea4000c1e1b00 */
[----:B--2---:R-:W0:Y:S02]  /*32a0*/  I2F.U64 R0, R4 ;  /* 0x0000000400007312 */ /* 0x004e240000301000 */
[----:B0-----:R-:W-:-:S04]  /*32b0*/  F2FP.F16.F32.PACK_AB R0, RZ, R0 ;  /* 0x00000000ff00723e */ /* 0x001fc800000000ff */
[----:B------:R-:W-:Y:S01]  /*32c0*/  PRMT R16, R0, 0x7610, R16 ;  /* 0x0000761000107816 */ /* 0x000fe20000000010 */
[----:B------:R-:W-:Y:S06]  /*32d0*/  BRA `(.L_x_1408) ;  /* 0x0000000000107947 */ /* 0x000fec0003800000 */
.L_x_1431:
[----:B------:R-:W2:Y:S02]  /*32e0*/  LDG.E R4, desc[UR36][R4.64] ;  /* 0x0000002404047981 */ /* 0x000ea4000c1e1900 */
[----:B--2---:R-:W-:-:S04]  /*32f0*/  I2FP.F32.U32 R0, R4 ;  /* 0x0000000400007245 */ /* 0x004fc80000201000 */
[----:B------:R-:W-:-:S04]  /*3300*/  F2FP.F16.F32.PACK_AB R0, RZ, R0 ;  /* 0x00000000ff00723e */ /* 0x000fc800000000ff */
[----:B------:R-:W-:-:S07]  /*3310*/  PRMT R16, R0, 0x7610, R16 ;  /* 0x0000761000107816 */ /* 0x000fce0000000010 */
.L_x_1408:
        /* <DEDUP_REMOVED lines=21> */
.L_x_1439:
[----:B------:R-:W2:Y:S02]  /*3470*/  LDG.E.U8 R4, desc[UR36][R4.64] ;  /* 0x0000002404047981 */ /* 0x000ea4000c1e1100 */
[----:B--2---:R-:W-:-:S04]  /*3480*/  I2FP.F32.U32 R0, R4 ;  /* 0x0000000400007245 */ /* 0x004fc80000201000 */
[----:B------:R-:W-:-:S04]  /*3490*/  F2FP.F16.F32.PACK_AB R0, RZ, R0 ;  /* 0x00000000ff00723e */ /* 0x000fc800000000ff */
[----:B------:R-:W-:Y:S01]  /*34a0*/  PRMT R19, R0, 0x7610, R19 ;  /* 0x0000761000137816 */ /* 0x000fe20000000013 */
[----:B------:R-:W-:Y:S06]  /*34b0*/  BRA `(.L_x_1441) ;  /* 0x0000000c00bc7947 */ /* 0x000fec0003800000 */
.L_x_1438:
        /* <DEDUP_REMOVED lines=11> */
.L_x_1443:
[----:B------:R-:W2:Y:S02]  /*3570*/  LDG.E R4, desc[UR36][R4.64] ;  /* 0x0000002404047981 */ /* 0x000ea4000c1e1900 */
[----:B--2---:R-:W-:-:S04]  /*3580*/  I2FP.F32.S32 R0, R4 ;  /* 0x0000000400007245 */ /* 0x004fc80000201400 */
[----:B------:R-:W-:-:S04]  /*3590*/  F2FP.F16.F32.PACK_AB R0, RZ, R0 ;  /* 0x00000000ff00723e */ /* 0x000fc800000000ff */
[----:B------:R-:W-:Y:S01]  /*35a0*/  PRMT R19, R0, 0x7610, R19 ;  /* 0x0000761000137816 */ /* 0x000fe20000000013 */
[----:B------:R-:W-:Y:S06]  /*35b0*/  BRA `(.L_x_1441) ;  /* 0x0000000c007c7947 */ /* 0x000fec0003800000 */
.L_x_1442:
[----:B------:R-:W2:Y:S02]  /*35c0*/  LDG.E.U16 R4, desc[UR36][R4.64] ;  /* 0x0000002404047981 */ /* 0x000ea4000c1e1500 */
[----:B--2---:R-:W0:Y:S02]  /*35d0*/  I2F.S16 R0, R4 ;  /* 0x0000000400007306 */ /* 0x004e240000101400 */
[----:B0-----:R-:W-:-:S04]  /*35e0*/  F2FP.F16.F32.PACK_AB R0, RZ, R0 ;  /* 0x00000000ff00723e */ /* 0x001fc800000000ff */
[----:B------:R-:W-:Y:S01]  /*35f0*/  PRMT R19, R0, 0x7610, R19 ;  /* 0x0000761000137816 */ /* 0x000fe20000000013 */
[----:B------:R-:W-:Y:S06]  /*3600*/  BRA `(.L_x_1441) ;  /* 0x0000000c00687947 */ /* 0x000fec0003800000 */
.L_x_1437:
        /* <DEDUP_REMOVED lines=9> */
.L_x_1445:
[----:B------:R1:W5:Y:S01]  /*36a0*/  LDG.E.U16 R19, desc[UR36][R4.64] ;  /* 0x0000002404137981 */ /* 0x000362000c1e1500 */
[----:B------:R-:W-:Y:S05]  /*36b0*/  BRA `(.L_x_1441) ;  /* 0x0000000c003c7947 */ /* 0x000fea0003800000 */
.L_x_1444:
        /* <DEDUP_REMOVED lines=9> */
.L_x_1447:
[----:B------:R0:W5:Y:S01]  /*3750*/  LDG.E.U16 R19, desc[UR36][R4.64] ;  /* 0x0000002404137981 */ /* 0x000162000c1e1500 */
[----:B------:R-:W-:Y:S05]  /*3760*/  BRA `(.L_x_1441) ;  /* 0x0000000c00107947 */ /* 0x000fea0003800000 */
.L_x_1446:
        /* <DEDUP_REMOVED lines=9> */
.L_x_1436:
        /* <DEDUP_REMOVED lines=14> */
.L_x_1450:
        /* <DEDUP_REMOVED lines=9> */
.L_x_1449:
        /* <DEDUP_REMOVED lines=28> */
.L_x_1452:
        /* <DEDUP_REMOVED lines=15> */
.L_x_1451:
[----:B------:R-:W2:Y:S02]  /*3c20*/  LDG.E.U16 R0, desc[UR36][R4.64] ;  /* 0x0000002404007981 */ /* 0x000ea4000c1e1500 */
[----:B--2---:R-:W-:-:S05]  /*3c30*/  IMAD.U32 R0, R0, 0x10000, RZ ;  /* 0x0001000000007824 */ /* 0x004fca00078e00ff */
[----:B------:R-:W-:-:S04]  /*3c40*/  F2FP.F16.F32.PACK_AB R0, RZ, R0 ;  /* 0x00000000ff00723e */ /* 0x000fc800000000ff */
[----:B------:R-:W-:Y:S01]  /*3c50*/  PRMT R19, R0, 0x7610, R19 ;  /* 0x0000761000137816 */ /* 0x000fe20000000013 */
[----:B------:R-:W-:Y:S06]  /*3c60*/  BRA `(.L_x_1441) ;  /* 0x0000000400d07947 */ /* 0x000fec0003800000 */
.L_x_1448:
        /* <DEDUP_REMOVED lines=13> */
.L_x_1455:
        /* <DEDUP_REMOVED lines=21> */
.L_x_1459:
[----:B------:R-:W-:Y:S05]  /*3e90*/  BSYNC B1 ;  /* 0x0000000000017941 */ /* 0x000fea0003800000 */
.L_x_1458:
[----:B------:R-:W-:Y:S01]  /*3ea0*/  LEA R5, R0, 0x3b800000, 0x17 ;  /* 0x3b80000000057811 */ /* 0x000fe200078eb8ff */
[----:B------:R-:W-:-:S05]  /*3eb0*/  IMAD.SHL.U32 R0, R3, 0x100000, RZ ;  /* 0x0010000003007824 */ /* 0x000fca00078e00ff */
[----:B------:R-:W-:-:S07]  /*3ec0*/  LOP3.LUT R0, R5, R0, R6, 0xfe, !PT ;  /* 0x0000000005007212 */ /* 0x000fce00078efe06 */
.L_x_1457:
[----:B------:R-:W-:Y:S05]  /*3ed0*/  BSYNC B0 ;  /* 0x0000000000007941 */ /* 0x000fea0003800000 */
.L_x_1456:
[----:B------:R-:W-:-:S04]  /*3ee0*/  F2FP.F16.F32.PACK_AB R0, RZ, R0 ;  /* 0x00000000ff00723e */ /* 0x000fc800000000ff */
[----:B------:R-:W-:Y:S01]  /*3ef0*/  PRMT R19, R0, 0x7610, R19 ;  /* 0x0000761000137816 */ /* 0x000fe20000000013 */
[----:B------:R-:W-:Y:S06]  /*3f00*/  BRA `(.L_x_1441) ;  /* 0x0000000400287947 */ /* 0x000fec0003800000 */
.L_x_1454:
        /* <DEDUP_REMOVED lines=21> */
.L_x_1463:
[----:B------:R-:W-:Y:S05]  /*4060*/  BSYNC B1 ;  /* 0x0000000000017941 */ /* 0x000fea0003800000 */
.L_x_1462:
[----:B------:R-:W-:Y:S01]  /*4070*/  LEA R5, R0, 0x37800000, 0x17 ;  /* 0x3780000000057811 */ /* 0x000fe200078eb8ff */
[----:B------:R-:W-:-:S05]  /*4080*/  IMAD.SHL.U32 R0, R3, 0x200000, RZ ;  /* 0x0020000003007824 */ /* 0x000fca00078e00ff */
[----:B------:R-:W-:-:S07]  /*4090*/  LOP3.LUT R0, R5, R0, R6, 0xfe, !PT ;  /* 0x0000000005007212 */ /* 0x000fce00078efe06 */
.L_x_1461:
[----:B------:R-:W-:Y:S05]  /*40a0*/  BSYNC B0 ;  /* 0x0000000000007941 */ /* 0x000fea0003800000 */
.L_x_1460:
[----:B------:R-:W-:-:S04]  /*40b0*/  F2FP.F16.F32.PACK_AB R0, RZ, R0 ;  /* 0x00000000ff00723e */ /* 0x000fc800000000ff */
[----:B------:R-:W-:Y:S01]  /*40c0*/  PRMT R19, R0, 0x7610, R19 ;  /* 0x0000761000137816 */ /* 0x000fe20000000013 */
[----:B------:R-:W-:Y:S06]  /*40d0*/  BRA `(.L_x_1441) ;  /* 0x0000000000b47947 */ /* 0x000fec0003800000 */
.L_x_1453:
        /* <DEDUP_REMOVED lines=14> */
.L_x_1467:
[----:B------:R-:W-:Y:S05]  /*41c0*/  BSYNC B0 ;  /* 0x0000000000007941 */ /* 0x000fea0003800000 */
.L_x_1466:
[----:B------:R-:W-:-:S04]  /*41d0*/  F2FP.F16.F32.PACK_AB R0, RZ, R0 ;  /* 0x00000000ff00723e */ /* 0x000fc800000000ff */
[----:B------:R-:W-:Y:S01]  /*41e0*/  PRMT R19, R0, 0x7610, R19 ;  /* 0x0000761000137816 */ /* 0x000fe20000000013 */
[----:B------:R-:W-:Y:S06]  /*41f0*/  BRA `(.L_x_1441) ;  /* 0x00000000006c7947 */ /* 0x000fec0003800000 */
.L_x_1440:
        /* <DEDUP_REMOVED lines=16> */
.L_x_1468:
[----:B------:R-:W-:Y:S01]  /*4300*/  PRMT R19, RZ, 0x7610, R19 ;  /* 0x00007610ff137816 */ /* 0x000fe20000000013 */
[----:B------:R-:W-:Y:S06]  /*4310*/  BRA `(.L_x_1441) ;  /* 0x0000000000247947 */ /* 0x000fec0003800000 */
.L_x_1465:
[----:B------:R-:W2:Y:S02]  /*4320*/  LDG.E.64 R4, desc[UR36][R4.64] ;  /* 0x0000002404047981 */ /* 0x000ea4000c1e1b00 */
[----:B--2---:R-:W0:Y:S02]  /*4330*/  I2F.U64 R0, R4 ;  /* 0x0000000400007312 */ /* 0x004e240000301000 */
[----:B0-----:R-:W-:-:S04]  /*4340*/  F2FP.F16.F32.PACK_AB R0, RZ, R0 ;  /* 0x00000000ff00723e */ /* 0x001fc800000000ff */
[----:B------:R-:W-:Y:S01]  /*4350*/  PRMT R19, R0, 0x7610, R19 ;  /* 0x0000761000137816 */ /* 0x000fe20000000013 */
[----:B------:R-:W-:Y:S06]  /*4360*/  BRA `(.L_x_1441) ;  /* 0x0000000000107947 */ /* 0x000fec0003800000 */
.L_x_1464:
[----:B------:R-:W2:Y:S02]  /*4370*/  LDG.E R4, desc[UR36][R4.64] ;  /* 0x0000002404047981 */ /* 0x000ea4000c1e1900 */
[----:B--2---:R-:W-:-:S04]  /*4380*/  I2FP.F32.U32 R0, R4 ;  /* 0x0000000400007245 */ /* 0x004fc80000201000 */
[----:B------:R-:W-:-:S04]  /*4390*/  F2FP.F16.F32.PACK_AB R0, RZ, R0 ;  /* 0x00000000ff00723e */ /* 0x000fc800000000ff */
[----:B------:R-:W-:-:S07]  /*43a0*/  PRMT R19, R0, 0x7610, R19 ;  /* 0x0000761000137816 */ /* 0x000fce0000000013 */
.L_x_1441:
[----:B------:R-:W-:-:S07]  /*43b0*/  VIADD R27, R27, 0x80 ;  /* 0x000000801b1b7836 */ /* 0x000fce0000000000 */
.L_x_1402:
[----:B------:R-:W-:Y:S05]  /*43c0*/  BSYNC B6 ;  /* 0x0000000000067941 */ /* 0x000fea0003800000 */
.L_x_1401:
[----:B------:R-:W-:Y:S01]  /*43d0*/  ISETP.GE.AND P0, PT, R27, R28, PT ;  /* 0x0000001c1b00720c */ /* 0x000fe20003f06270 */
[----:B------:R-:W-:Y:S01]  /*43e0*/  BSSY B6, `(.L_x_1469) ;  /* 0x000021a000067945 */ /* 0x000fe20003800000 */
[----:B------:R-:W-:Y:S02]  /*43f0*/  PRMT R22, RZ, 0x7610, R22 ;  /* 0x00007610ff167816 */ /* 0x000fe40000000016 */
[----:B------:R-:W-:Y:S02]  /*4400*/  PRMT R23, RZ, 0x7610, R23 ;  /* 0x00007610ff177816 */ /* 0x000fe40000000017 */
[----:B------:R-:W-:-:S07]  /*4410*/  PRMT R24, RZ, 0x7610, R24 ;  /* 0x00007610ff187816 */ /* 0x000fce0000000018 */
        /* <DEDUP_REMOVED lines=23> */
.L_x_1474:
[----:B------:R-:W2:Y:S02]  /*4590*/  LDG.E.U8 R4, desc[UR36][R4.64] ;  /* 0x0000002404047981 */ /* 0x000ea4000c1e1100 */
[----:B--2---:R-:W-:-:S04]  /*45a0*/  I2FP.F32.U32 R0, R4 ;  /* 0x0000000400007245 */ /* 0x004fc80000201000 */
[----:B------:R-:W-:-:S04]  /*45b0*/  F2FP.F16.F32.PACK_AB R0, RZ, R0 ;  /* 0x00000000ff00723e */ /* 0x000fc800000000ff */
[----:B------:R-:W-:Y:S01]  /*45c0*/  PRMT R23, R0, 0x7610, R23 ;  /* 0x0000761000177816 */ /* 0x000fe20000000017 */
[----:B------:R-:W-:Y:S06]  /*45d0*/  BRA `(.L_x_1476) ;  /* 0x0000000c00bc7947 */ /* 0x000fec0003800000 */
.L_x_1473:
        /* <DEDUP_REMOVED lines=11> */
.L_x_1478:
[----:B------:R-:W2:Y:S02]  /*4690*/  LDG.E R4, desc[UR36][R4.64] ;  /* 0x0000002404047981 */ /* 0x000ea4000c1e1900 */
[----:B--2---:R-:W-:-:S04]  /*46a0*/  I2FP.F32.S32 R0, R4 ;  /* 0x0000000400007245 */ /* 0x004fc80000201400 */
[----:B------:R-:W-:-:S04]  /*46b0*/  F2FP.F16.F32.PACK_AB R0, RZ, R0 ;  /* 0x00000000ff00723e */ /* 0x000fc800000000ff */
[----:B------:R-:W-:Y:S01]  /*46c0*/  PRMT R23, R0, 0x7610, R23 ;  /* 0x0000761000177816 */ /* 0x000fe20000000017 */
[----:B------:R-:W-:Y:S06]  /*46d0*/  BRA `(.L_x_1476) ;  /* 0x0000000c007c7947 */ /* 0x000fec0003800000 */
.L_x_1477:
[----:B------:R-:W2:Y:S02]  /*46e0*/  LDG.E.U16 R4, desc[UR36][R4.64] ;  /* 0x0000002404047981 */ /* 0x000ea4000c1e1500 */
[----:B--2---:R-:W0:Y:S02]  /*46f0*/  I2F.S16 R0, R4 ;  /* 0x0000000400007306 */ /* 0x004e240000101400 */
[----:B0-----:R-:W-:-:S04]  /*4700*/  F2FP.F16.F32.PACK_AB R0, RZ, R0 ;  /* 0x00000000ff00723e */ /* 0x001fc800000000ff */
[----:B------:R-:W-:Y:S01]  /*4710*/  PRMT R23, R0, 0x7610, R23 ;  /* 0x0000761000177816 */ /* 0x000fe20000000017 */
[----:B------:R-:W-:Y:S06]  /*4720*/  BRA `(.L_x_1476) ;  /* 0x0000000c00687947 */ /* 0x000fec0003800000 */
.L_x_1472:
        /* <DEDUP_REMOVED lines=9> */
.L_x_1480:
[----:B------:R1:W5:Y:S01]  /*47c0*/  LDG.E.U16 R23, desc[UR36][R4.64] ;  /* 0x0000002404177981 */ /* 0x000362000c1e1500 */
[----:B------:R-:W-:Y:S05]  /*47d0*/  BRA `(.L_x_1476) ;  /* 0x0000000c003c7947 */ /* 0x000fea0003800000 */
.L_x_1479:
        /* <DEDUP_REMOVED lines=9> */
.L_x_1482:
[----:B------:R0:W5:Y:S01]  /*4870*/  LDG.E.U16 R23, desc[UR36][R4.64] ;  /* 0x0000002404177981 */ /* 0x000162000c1e1500 */
[----:B------:R-:W-:Y:S05]  /*4880*/  BRA `(.L_x_1476) ;  /* 0x0000000c00107947 */ /* 0x000fea0003800000 */
.L_x_1481:
        /* <DEDUP_REMOVED lines=9> */
.L_x_1471:
        /* <DEDUP_REMOVED lines=14> */
.L_x_1485:
        /* <DEDUP_REMOVED lines=9> */
.L_x_1484:
        /* <DEDUP_REMOVED lines=28> */
.L_x_1487:
        /* <DEDUP_REMOVED lines=15> */
.L_x_1486:
[----:B------:R-:W2:Y:S02]  /*4d40*/  LDG.E.U16 R0, desc[UR36][R4.64] ;  /* 0x0000002404007981 */ /* 0x000ea4000c1e1500 */
[----:B--2---:R-:W-:-:S05]  /*4d50*/  IMAD.U32 R0, R0, 0x10000, RZ ;  /* 0x0001000000007824 */ /* 0x004fca00078e00ff */
[----:B------:R-:W-:-:S04]  /*4d60*/  F2FP.F16.F32.PACK_AB R0, RZ, R0 ;  /* 0x00000000ff00723e */ /* 0x000fc800000000ff */
[----:B------:R-:W-:Y:S01]  /*4d70*/  PRMT R23, R0, 0x7610, R23 ;  /* 0x0000761000177816 */ /* 0x000fe20000000017 */
[----:B------:R-:W-:Y:S06]  /*4d80*/  BRA `(.L_x_1476) ;  /* 0x0000000400d07947 */ /* 0x000fec0003800000 */
.L_x_1483:
        /* <DEDUP_REMOVED lines=13> */
.L_x_1490:
        /* <DEDUP_REMOVED lines=21> */
.L_x_1494:
[----:B------:R-:W-:Y:S05]  /*4fb0*/  BSYNC B1 ;  /* 0x0000000000017941 */ /* 0x000fea0003800000 */
.L_x_1493:
[----:B------:R-:W-:Y:S01]  /*4fc0*/  LEA R5, R0, 0x3b800000, 0x17 ;  /* 0x3b80000000057811 */ /* 0x000fe200078eb8ff */
[----:B------:R-:W-:-:S05]  /*4fd0*/  IMAD.SHL.U32 R0, R3, 0x100000, RZ ;  /* 0x0010000003007824 */ /* 0x000fca00078e00ff */
[----:B------:R-:W-:-:S07]  /*4fe0*/  LOP3.LUT R0, R5, R0, R6, 0xfe, !PT ;  /* 0x0000000005007212 */ /* 0x000fce00078efe06 */
.L_x_1492:
[----:B------:R-:W-:Y:S05]  /*4ff0*/  BSYNC B0 ;  /* 0x0000000000007941 */ /* 0x000fea0003800000 */
.L_x_1491:
[----:B------:R-:W-:-:S04]  /*5000*/  F2FP.F16.F32.PACK_AB R0, RZ, R0 ;  /* 0x00000000ff00723e */ /* 0x000fc800000000ff */
[----:B------:R-:W-:Y:S01]  /*5010*/  PRMT R23, R0, 0x7610, R23 ;  /* 0x0000761000177816 */ /* 0x000fe20000000017 */
[----:B------:R-:W-:Y:S06]  /*5020*/  BRA `(.L_x_1476) ;  /* 0x0000000400287947 */ /* 0x000fec0003800000 */
.L_x_1489:
        /* <DEDUP_REMOVED lines=21> */
.L_x_1498:
[----:B------:R-:W-:Y:S05]  /*5180*/  BSYNC B1 ;  /* 0x0000000000017941 */ /* 0x000fea0003800000 */
.L_x_1497:
[----:B------:R-:W-:Y:S01]  /*5190*/  LEA R5, R0, 0x37800000, 0x17 ;  /* 0x3780000000057811 */ /* 0x000fe200078eb8ff */
[----:B------:R-:W-:-:S05]  /*51a0*/  IMAD.SHL.U32 R0, R3, 0x200000, RZ ;  /* 0x0020000003007824 */ /* 0x000fca00078e00ff */
[----:B------:R-:W-:-:S07]  /*51b0*/  LOP3.LUT R0, R5, R0, R6, 0xfe, !PT ;  /* 0x0000000005007212 */ /* 0x000fce00078efe06 */
.L_x_1496:
[----:B------:R-:W-:Y:S05]  /*51c0*/  BSYNC B0 ;  /* 0x0000000000007941 */ /* 0x000fea0003800000 */
.L_x_1495:
[----:B------:R-:W-:-:S04]  /*51d0*/  F2FP.F16.F32.PACK_AB R0, RZ, R0 ;  /* 0x00000000ff00723e */ /* 0x000fc800000000ff */
[----:B------:R-:W-:Y:S01]  /*51e0*/  PRMT R23, R0, 0x7610, R23 ;  /* 0x0000761000177816 */ /* 0x000fe20000000017 */
[----:B------:R-:W-:Y:S06]  /*51f0*/  BRA `(.L_x_1476) ;  /* 0x0000000000b47947 */ /* 0x000fec0003800000 */
.L_x_1488:
        /* <DEDUP_REMOVED lines=14> */
.L_x_1502:
[----:B------:R-:W-:Y:S05]  /*52e0*/  BSYNC B0 ;  /* 0x0000000000007941 */ /* 0x000fea0003800000 */
.L_x_1501:
[----:B------:R-:W-:-:S04]  /*52f0*/  F2FP.F16.F32.PACK_AB R0, RZ, R0 ;  /* 0x00000000ff00723e */ /* 0x000fc800000000ff */
[----:B------:R-:W-:Y:S01]  /*5300*/  PRMT R23, R0, 0x7610, R23 ;  /* 0x0000761000177816 */ /* 0x000fe20000000017 */
[----:B------:R-:W-:Y:S06]  /*5310*/  BRA `(.L_x_1476) ;  /* 0x00000000006c7947 */ /* 0x000fec0003800000 */
.L_x_1475:
        /* <DEDUP_REMOVED lines=16> */
.L_x_1503:
[----:B------:R-:W-:Y:S01]  /*5420*/  PRMT R23, RZ, 0x7610, R23 ;  /* 0x00007610ff177816 */ /* 0x000fe20000000017 */
[----:B------:R-:W-:Y:S06]  /*5430*/  BRA `(.L_x_1476) ;  /* 0x0000000000247947 */ /* 0x000fec0003800000 */
.L_x_1500:
[----:B------:R-:W2:Y:S02]  /*5440*/  LDG.E.64 R4, desc[UR36][R4.64] ;  /* 0x0000002404047981 */ /* 0x000ea4000c1e1b00 */
[----:B--2---:R-:W0:Y:S02]  /*5450*/  I2F.U64 R0, R4 ;  /* 0x0000000400007312 */ /* 0x004e240000301000 */
[----:B0-----:R-:W-:-:S04]  /*5460*/  F2FP.F16.F32.PACK_AB R0, RZ, R0 ;  /* 0x00000000ff00723e */ /* 0x001fc800000000ff */
[----:B------:R-:W-:Y:S01]  /*5470*/  PRMT R23, R0, 0x7610, R23 ;  /* 0x0000761000177816 */ /* 0x000fe20000000017 */
[----:B------:R-:W-:Y:S06]  /*5480*/  BRA `(.L_x_1476) ;  /* 0x0000000000107947 */ /* 0x000fec0003800000 */
.L_x_1499:
[----:B------:R-:W2:Y:S02]  /*5490*/  LDG.E R4, desc[UR36][R4.64] ;  /* 0x0000002404047981 */ /* 0x000ea4000c1e1900 */
[----:B--2---:R-:W-:-:S04]  /*54a0*/  I2FP.F32.U32 R0, R4 ;  /* 0x0000000400007245 */ /* 0x004fc80000201000 */
[----:B------:R-:W-:-:S04]  /*54b0*/  F2FP.F16.F32.PACK_AB R0, RZ, R0 ;  /* 0x00000000ff00723e */ /* 0x000fc800000000ff */
[----:B------:R-:W-:-:S07]  /*54c0*/  PRMT R23, R0, 0x7610, R23 ;  /* 0x0000761000177816 */ /* 0x000fce0000000017 */
.L_x_1476:
[----:B------:R-:W2:Y:S01]  /*54d0*/  LDC.U8 R6, c[0x0][0x235] ;  /* 0x00008d40ff067b82 */ /* 0x000ea20000000000 */
[----:B------:R-:W-:Y:S02]  /*54e0*/  ULDC UR4, c[0x0][0x23c] ;  /* 0x00008f0000047ab9 */ /* 0x000fe40000000800 */
[----:B------:R-:W-:-:S05]  /*54f0*/  IMAD R3, R24, UR4, RZ ;  /* 0x0000000418037c24 */ /* 0x000fca000f8e02ff */
[----:B01----:R-:W0:Y:S01]  /*5500*/  LDC.64 R4, c[0x0][0x228] ;  /* 0x00008a00ff047b82 */ /* 0x003e220000000a00 */
[----:B--2---:R-:W-:-:S04]  /*5510*/  PRMT R0, R6, 0x9910, RZ ;  /* 0x0000991006007816 */ /* 0x004fc800000000ff */
        /* <DEDUP_REMOVED lines=17> */
.L_x_1507:
[----:B------:R-:W2:Y:S02]  /*5630*/  LDG.E.U8 R4, desc[UR36][R4.64] ;  /* 0x0000002404047981 */ /* 0x000ea4000c1e1100 */
[----:B--2---:R-:W-:-:S04]  /*5640*/  I2FP.F32.U32 R0, R4 ;  /* 0x0000000400007245 */ /* 0x004fc80000201000 */
[----:B------:R-:W-:-:S04]  /*5650*/  F2FP.F16.F32.PACK_AB R0, RZ, R0 ;  /* 0x00000000ff00723e */ /* 0x000fc800000000ff */
[----:B------:R-:W-:Y:S01]  /*5660*/  PRMT R24, R0, 0x7610, R24 ;  /* 0x0000761000187816 */ /* 0x000fe20000000018 */
[----:B------:R-:W-:Y:S06]  /*5670*/  BRA `(.L_x_1509) ;  /* 0x0000000c00bc7947 */ /* 0x000fec0003800000 */
.L_x_1506:
        /* <DEDUP_REMOVED lines=11> */
.L_x_1511:
[----:B------:R-:W2:Y:S02]  /*5730*/  LDG.E R4, desc[UR36][R4.64] ;  /* 0x0000002404047981 */ /* 0x000ea4000c1e1900 */
[----:B--2---:R-:W-:-:S04]  /*5740*/  I2FP.F32.S32 R0, R4 ;  /* 0x0000000400007245 */ /* 0x004fc80000201400 */
[----:B------:R-:W-:-:S04]  /*5750*/  F2FP.F16.F32.PACK_AB R0, RZ, R0 ;  /* 0x00000000ff00723e */ /* 0x000fc800000000ff */
[----:B------:R-:W-:Y:S01]  /*5760*/  PRMT R24, R0, 0x7610, R24 ;  /* 0x0000761000187816 */ /* 0x000fe20000000018 */
[----:B------:R-:W-:Y:S06]  /*5770*/  BRA `(.L_x_1509) ;  /* 0x0000000c007c7947 */ /* 0x000fec0003800000 */
.L_x_1510:
[----:B------:R-:W2:Y:S02]  /*5780*/  LDG.E.U16 R4, desc[UR36][R4.64] ;  /* 0x0000002404047981 */ /* 0x000ea4000c1e1500 */
[----:B--2---:R-:W0:Y:S02]  /*5790*/  I2F.S16 R0, R4 ;  /* 0x0000000400007306 */ /* 0x004e240000101400 */
[----:B0-----:R-:W-:-:S04]  /*57a0*/  F2FP.F16.F32.PACK_AB R0, RZ, R0 ;  /* 0x00000000ff00723e */ /* 0x001fc800000000ff */
[----:B------:R-:W-:Y:S01]  /*57b0*/  PRMT R24, R0, 0x7610, R24 ;  /* 0x0000761000187816 */ /* 0x000fe20000000018 */
[----:B------:R-:W-:Y:S06]  /*57c0*/  BRA `(.L_x_1509) ;  /* 0x0000000c00687947 */ /* 0x000fec0003800000 */
.L_x_1505:
        /* <DEDUP_REMOVED lines=9> */
.L_x_1513:
[----:B------:R1:W5:Y:S01]  /*5860*/  LDG.E.U16 R24, desc[UR36][R4.64] ;  /* 0x0000002404187981 */ /* 0x000362000c1e1500 */
[----:B------:R-:W-:Y:S05]  /*5870*/  BRA `(.L_x_1509) ;  /* 0x0000000c003c7947 */ /* 0x000fea0003800000 */
.L_x_1512:
        /* <DEDUP_REMOVED lines=9> */
.L_x_1515:
[----:B------:R0:W5:Y:S01]  /*5910*/  LDG.E.U16 R24, desc[UR36][R4.64] ;  /* 0x0000002404187981 */ /* 0x000162000c1e1500 */
[----:B------:R-:W-:Y:S05]  /*5920*/  BRA `(.L_x_1509) ;  /* 0x0000000c00107947 */ /* 0x000fea0003800000 */
.L_x_1514:
        /* <DEDUP_REMOVED lines=9> */
.L_x_1504:
        /* <DEDUP_REMOVED lines=14> */
.L_x_1518:
        /* <DEDUP_REMOVED lines=9> */
.L_x_1517:
        /* <DEDUP_REMOVED lines=28> */
.L_x_1520:
        /* <DEDUP_REMOVED lines=15> */
.L_x_1519:
[----:B------:R-:W2:Y:S02]  /*5de0*/  LDG.E.U16 R0, desc[UR36][R4.64] ;  /* 0x0000002404007981 */ /* 0x000ea4000c1e1500 */
[----:B--2---:R-:W-:-:S05]  /*5df0*/  IMAD.U32 R0, R0, 0x10000, RZ ;  /* 0x0001000000007824 */ /* 0x004fca00078e00ff */
[----:B------:R-:W-:-:S04]  /*5e00*/  F2FP.F16.F32.PACK_AB R0, RZ, R0 ;  /* 0x00000000ff00723e */ /* 0x000fc800000000ff */
[----:B------:R-:W-:Y:S01]  /*5e10*/  PRMT R24, R0, 0x7610, R24 ;  /* 0x0000761000187816 */ /* 0x000fe20000000018 */
[----:B------:R-:W-:Y:S06]  /*5e20*/  BRA `(.L_x_1509) ;  /* 0x0000000400d07947 */ /* 0x000fec0003800000 */
.L_x_1516:
        /* <DEDUP_REMOVED lines=13> */
.L_x_1523:
        /* <DEDUP_REMOVED lines=21> */
.L_x_1527:
[----:B------:R-:W-:Y:S05]  /*6050*/  BSYNC B1 ;  /* 0x0000000000017941 */ /* 0x000fea0003800000 */
.L_x_1526:
[----:B------:R-:W-:Y:S01]  /*6060*/  LEA R5, R0, 0x3b800000, 0x17 ;  /* 0x3b80000000057811 */ /* 0x000fe200078eb8ff */
[----:B------:R-:W-:-:S05]  /*6070*/  IMAD.SHL.U32 R0, R3, 0x100000, RZ ;  /* 0x0010000003007824 */ /* 0x000fca00078e00ff */
[----:B------:R-:W-:-:S07]  /*6080*/  LOP3.LUT R0, R5, R0, R6, 0xfe, !PT ;  /* 0x0000000005007212 */ /* 0x000fce00078efe06 */
.L_x_1525:
[----:B------:R-:W-:Y:S05]  /*6090*/  BSYNC B0 ;  /* 0x0000000000007941 */ /* 0x000fea0003800000 */
.L_x_1524:
[----:B------:R-:W-:-:S04]  /*60a0*/  F2FP.F16.F32.PACK_AB R0, RZ, R0 ;  /* 0x00000000ff00723e */ /* 0x000fc800000000ff */
[----:B------:R-:W-:Y:S01]  /*60b0*/  PRMT R24, R0, 0x7610, R24 ;  /* 0x0000761000187816 */ /* 0x000fe20000000018 */
[----:B------:R-:W-:Y:S06]  /*60c0*/  BRA `(.L_x_1509) ;  /* 0x0000000400287947 */ /* 0x000fec0003800000 */
.L_x_1522:
        /* <DEDUP_REMOVED lines=21> */
.L_x_1531:
[----:B------:R-:W-:Y:S05]  /*6220*/  BSYNC B1 ;  /* 0x0000000000017941 */ /* 0x000fea0003800000 */
.L_x_1530:
[----:B------:R-:W-:Y:S01]  /*6230*/  LEA R5, R0, 0x37800000, 0x17 ;  /* 0x3780000000057811 */ /* 0x000fe200078eb8ff */
[----:B------:R-:W-:-:S05]  /*6240*/  IMAD.SHL.U32 R0, R3, 0x200000, RZ ;  /* 0x0020000003007824 */ /* 0x000fca00078e00ff */
[----:B------:R-:W-:-:S07]  /*6250*/  LOP3.LUT R0, R5, R0, R6, 0xfe, !PT ;  /* 0x0000000005007212 */ /* 0x000fce00078efe06 */
.L_x_1529:
[----:B------:R-:W-:Y:S05]  /*6260*/  BSYNC B0 ;  /* 0x0000000000007941 */ /* 0x000fea0003800000 */
.L_x_1528:
[----:B------:R-:W-:-:S04]  /*6270*/  F2FP.F16.F32.PACK_AB R0, RZ, R0 ;  /* 0x00000000ff00723e */ /* 0x000fc800000000ff */
[----:B------:R-:W-:Y:S01]  /*6280*/  PRMT R24, R0, 0x7610, R24 ;  /* 0x0000761000187816 */ /* 0x000fe20000000018 */
[----:B------:R-:W-:Y:S06]  /*6290*/  BRA `(.L_x_1509) ;  /* 0x0000000000b47947 */ /* 0x000fec0003800000 */
.L_x_1521:
        /* <DEDUP_REMOVED lines=14> */
.L_x_1535:
[----:B------:R-:W-:Y:S05]  /*6380*/  BSYNC B0 ;  /* 0x0000000000007941 */ /* 0x000fea0003800000 */
.L_x_1534:
[----:B------:R-:W-:-:S04]  /*6390*/  F2FP.F16.F32.PACK_AB R0, RZ, R0 ;  /* 0x00000000ff00723e */ /* 0x000fc800000000ff */
[----:B------:R-:W-:Y:S01]  /*63a0*/  PRMT R24, R0, 0x7610, R24 ;  /* 0x0000761000187816 */ /* 0x000fe20000000018 */
[----:B------:R-:W-:Y:S06]  /*63b0*/  BRA `(.L_x_1509) ;  /* 0x00000000006c7947 */ /* 0x000fec0003800000 */
.L_x_1508:
        /* <DEDUP_REMOVED lines=16> */
.L_x_1536:
[----:B------:R-:W-:Y:S01]  /*64c0*/  PRMT R24, RZ, 0x7610, R24 ;  /* 0x00007610ff187816 */ /* 0x000fe20000000018 */
[----:B------:R-:W-:Y:S06]  /*64d0*/  BRA `(.L_x_1509) ;  /* 0x0000000000247947 */ /* 0x000fec0003800000 */
.L_x_1533:
[----:B------:R-:W2:Y:S02]  /*64e0*/  LDG.E.64 R4, desc[UR36][R4.64] ;  /* 0x0000002404047981 */ /* 0x000ea4000c1e1b00 */
[----:B--2---:R-:W0:Y:S02]  /*64f0*/  I2F.U64 R0, R4 ;  /* 0x0000000400007312 */ /* 0x004e240000301000 */
[----:B0-----:R-:W-:-:S04]  /*6500*/  F2FP.F16.F32.PACK_AB R0, RZ, R0 ;  /* 0x00000000ff00723e */ /* 0x001fc800000000ff */
[----:B------:R-:W-:Y:S01]  /*6510*/  PRMT R24, R0, 0x7610, R24 ;  /* 0x0000761000187816 */ /* 0x000fe20000000018 */
[----:B------:R-:W-:Y:S06]  /*6520*/  BRA `(.L_x_1509) ;  /* 0x0000000000107947 */ /* 0x000fec0003800000 */
.L_x_1532:
[----:B------:R-:W2:Y:S02]  /*6530*/  LDG.E R4, desc[UR36][R4.64] ;  /* 0x0000002404047981 */ /* 0x000ea4000c1e1900 */
[----:B--2---:R-:W-:-:S04]  /*6540*/  I2FP.F32.U32 R0, R4 ;  /* 0x0000000400007245 */ /* 0x004fc80000201000 */
[----:B------:R-:W-:-:S04]  /*6550*/  F2FP.F16.F32.PACK_AB R0, RZ, R0 ;  /* 0x00000000ff00723e */ /* 0x000fc800000000ff */
[----:B------:R-:W-:-:S07]  /*6560*/  PRMT R24, R0, 0x7610, R24 ;  /* 0x0000761000187816 */ /* 0x000fce0000000018 */
.L_x_1509:
[----:B------:R-:W-:-:S07]  /*6570*/  VIADD R27, R27, 0x80 ;  /* 0x000000801b1b7836 */ /* 0x000fce0000000000 */
.L_x_1470:
[----:B------:R-:W-:Y:S05]  /*6580*/  BSYNC B6 ;  /* 0x0000000000067941 */ /* 0x000fea0003800000 */
.L_x_1469:
        /* <DEDUP_REMOVED lines=26> */
.L_x_1542:
[----:B------:R-:W2:Y:S02]  /*6730*/  LDG.E.U8 R4, desc[UR36][R4.64] ;  /* 0x0000002404047981 */ /* 0x000ea4000c1e1100 */
[----:B--2---:R-:W-:-:S04]  /*6740*/  I2FP.F32.U32 R0, R4 ;  /* 0x0000000400007245 */ /* 0x004fc80000201000 */
[----:B------:R-:W-:-:S04]  /*6750*/  F2FP.F16.F32.PACK_AB R0, RZ, R0 ;  /* 0x00000000ff00723e */ /* 0x000fc800000000ff */
[----:B------:R-:W-:Y:S01]  /*6760*/  PRMT R22, R0, 0x7610, R22 ;  /* 0x0000761000167816 */ /* 0x000fe20000000016 */
[----:B------:R-:W-:Y:S06]  /*6770*/  BRA `(.L_x_1544) ;  /* 0x0000000c00bc7947 */ /* 0x000fec0003800000 */
.L_x_1541:
        /* <DEDUP_REMOVED lines=11> */
.L_x_1546:
[----:B------:R-:W2:Y:S02]  /*6830*/  LDG.E R4, desc[UR36][R4.64] ;  /* 0x0000002404047981 */ /* 0x000ea4000c1e1900 */
[----:B--2---:R-:W-:-:S04]  /*6840*/  I2FP.F32.S32 R0, R4 ;  /* 0x0000000400007245 */ /* 0x004fc80000201400 */
[----:B------:R-:W-:-:S04]  /*6850*/  F2FP.F16.F32.PACK_AB R0, RZ, R0 ;  /* 0x00000000ff00723e */ /* 0x000fc800000000ff */
[----:B------:R-:W-:Y:S01]  /*6860*/  PRMT R22, R0, 0x7610, R22 ;  /* 0x0000761000167816 */ /* 0x000fe20000000016 */
[----:B------:R-:W-:Y:S06]  /*6870*/  BRA `(.L_x_1544) ;  /* 0x0000000c007c7947 */ /* 0x000fec0003800000 */
.L_x_1545:
[----:B------:R-:W2:Y:S02]  /*6880*/  LDG.E.U16 R4, desc[UR36][R4.64] ;  /* 0x0000002404047981 */ /* 0x000ea4000c1e1500 */
[----:B--2---:R-:W0:Y:S02]  /*6890*/  I2F.S16 R0, R4 ;  /* 0x0000000400007306 */ /* 0x004e240000101400 */
[----:B0-----:R-:W-:-:S04]  /*68a0*/  F2FP.F16.F32.PACK_AB R0, RZ, R0 ;  /* 0x00000000ff00723e */ /* 0x001fc800000000ff */
[----:B------:R-:W-:Y:S01]  /*68b0*/  PRMT R22, R0, 0x7610, R22 ;  /* 0x0000761000167816 */ /* 0x000fe20000000016 */
[----:B------:R-:W-:Y:S06]  /*68c0*/  BRA `(.L_x_1544) ;  /* 0x0000000c00687947 */ /* 0x000fec0003800000 */
.L_x_1540:
        /* <DEDUP_REMOVED lines=9> */
.L_x_1548:
[----:B------:R0:W5:Y:S01]  /*6960*/  LDG.E.U16 R22, desc[UR36][R4.64] ;  /* 0x0000002404167981 */ /* 0x000162000c1e1500 */
[----:B------:R-:W-:Y:S05]  /*6970*/  BRA `(.L_x_1544) ;  /* 0x0000000c003c7947 */ /* 0x000fea0003800000 */
.L_x_1547:
        /* <DEDUP_REMOVED lines=9> */
.L_x_1550:
[----:B------:R1:W5:Y:S01]  /*6a10*/  LDG.E.U16 R22, desc[UR36][R4.64] ;  /* 0x0000002404167981 */ /* 0x000362000c1e1500 */
[----:B------:R-:W-:Y:S05]  /*6a20*/  BRA `(.L_x_1544) ;  /* 0x0000000c00107947 */ /* 0x000fea0003800000 */
.L_x_1549:
        /* <DEDUP_REMOVED lines=9> */
.L_x_1539:
        /* <DEDUP_REMOVED lines=14> */
.L_x_1553:
        /* <DEDUP_REMOVED lines=9> */
.L_x_1552:
        /* <DEDUP_REMOVED lines=28> */
.L_x_1555:
        /* <DEDUP_REMOVED lines=15> */
.L_x_1554:
[----:B------:R-:W2:Y:S02]  /*6ee0*/  LDG.E.U16 R0, desc[UR36][R4.64] ;  /* 0x0000002404007981 */ /* 0x000ea4000c1e1500 */
[----:B--2---:R-:W-:-:S05]  /*6ef0*/  IMAD.U32 R0, R0, 0x10000, RZ ;  /* 0x0001000000007824 */ /* 0x004fca00078e00ff */
[----:B------:R-:W-:-:S04]  /*6f00*/  F2FP.F16.F32.PACK_AB R0, RZ, R0 ;  /* 0x00000000ff00723e */ /* 0x000fc800000000ff */
[----:B------:R-:W-:Y:S01]  /*6f10*/  PRMT R22, R0, 0x7610, R22 ;  /* 0x0000761000167816 */ /* 0x000fe20000000016 */
[----:B------:R-:W-:Y:S06]  /*6f20*/  BRA `(.L_x_1544) ;  /* 0x0000000400d07947 */ /* 0x000fec0003800000 */
.L_x_1551:
        /* <DEDUP_REMOVED lines=13> */
.L_x_1558:
        /* <DEDUP_REMOVED lines=21> */
.L_x_1562:
[----:B------:R-:W-:Y:S05]  /*7150*/  BSYNC B1 ;  /* 0x0000000000017941 */ /* 0x000fea0003800000 */
.L_x_1561:
[----:B------:R-:W-:Y:S01]  /*7160*/  LEA R5, R0, 0x3b800000, 0x17 ;  /* 0x3b80000000057811 */ /* 0x000fe200078eb8ff */
[----:B------:R-:W-:-:S05]  /*7170*/  IMAD.SHL.U32 R0, R3, 0x100000, RZ ;  /* 0x0010000003007824 */ /* 0x000fca00078e00ff */
[----:B------:R-:W-:-:S07]  /*7180*/  LOP3.LUT R0, R5, R0, R6, 0xfe, !PT ;  /* 0x0000000005007212 */ /* 0x000fce00078efe06 */
.L_x_1560:
[----:B------:R-:W-:Y:S05]  /*7190*/  BSYNC B0 ;  /* 0x0000000000007941 */ /* 0x000fea0003800000 */
.L_x_1559:
[----:B------:R-:W-:-:S04]  /*71a0*/  F2FP.F16.F32.PACK_AB R0, RZ, R0 ;  /* 0x00000000ff00723e */ /* 0x000fc800000000ff */
[----:B------:R-:W-:Y:S01]  /*71b0*/  PRMT R22, R0, 0x7610, R22 ;  /* 0x0000761000167816 */ /* 0x000fe20000000016 */
[----:B------:R-:W-:Y:S06]  /*71c0*/  BRA `(.L_x_1544) ;  /* 0x0000000400287947 */ /* 0x000fec0003800000 */
.L_x_1557:
        /* <DEDUP_REMOVED lines=21> */
.L_x_1566:
[----:B------:R-:W-:Y:S05]  /*7320*/  BSYNC B1 ;  /* 0x0000000000017941 */ /* 0x000fea0003800000 */
.L_x_1565:
[----:B------:R-:W-:Y:S01]  /*7330*/  LEA R5, R0, 0x37800000, 0x17 ;  /* 0x3780000000057811 */ /* 0x000fe200078eb8ff */
[----:B------:R-:W-:-:S05]  /*7340*/  IMAD.SHL.U32 R0, R3, 0x200000, RZ ;  /* 0x0020000003007824 */ /* 0x000fca00078e00ff */
[----:B------:R-:W-:-:S07]  /*7350*/  LOP3.LUT R0, R5, R0, R6, 0xfe, !PT ;  /* 0x0000000005007212 */ /* 0x000fce00078efe06 */
.L_x_1564:
[----:B------:R-:W-:Y:S05]  /*7360*/  BSYNC B0 ;  /* 0x0000000000007941 */ /* 0x000fea0003800000 */
.L_x_1563:
[----:B------:R-:W-:-:S04]  /*7370*/  F2FP.F16.F32.PACK_AB R0, RZ, R0 ;  /* 0x00000000ff00723e */ /* 0x000fc800000000ff */
[----:B------:R-:W-:Y:S01]  /*7380*/  PRMT R22, R0, 0x7610, R22 ;  /* 0x0000761000167816 */ /* 0x000fe20000000016 */
[----:B------:R-:W-:Y:S06]  /*7390*/  BRA `(.L_x_1544) ;  /* 0x0000000000b47947 */ /* 0x000fec0003800000 */
.L_x_1556:
        /* <DEDUP_REMOVED lines=14> */
.L_x_1570:
[----:B------:R-:W-:Y:S05]  /*7480*/  BSYNC B0 ;  /* 0x0000000000007941 */ /* 0x000fea0003800000 */
.L_x_1569:
[----:B------:R-:W-:-:S04]  /*7490*/  F2FP.F16.F32.PACK_AB R0, RZ, R0 ;  /* 0x00000000ff00723e */ /* 0x000fc800000000ff */
[----:B------:R-:W-:Y:S01]  /*74a0*/  PRMT R22, R0, 0x7610, R22 ;  /* 0x0000761000167816 */ /* 0x000fe20000000016 */
[----:B------:R-:W-:Y:S06]  /*74b0*/  BRA `(.L_x_1544) ;  /* 0x00000000006c7947 */ /* 0x000fec0003800000 */
.L_x_1543:
        /* <DEDUP_REMOVED lines=16> */
.L_x_1571:
[----:B------:R-:W-:Y:S01]  /*75c0*/  PRMT R22, RZ, 0x7610, R22 ;  /* 0x00007610ff167816 */ /* 0x000fe20000000016 */
[----:B------:R-:W-:Y:S06]  /*75d0*/  BRA `(.L_x_1544) ;  /* 0x0000000000247947 */ /* 0x000fec0003800000 */
.L_x_1568:
[----:B------:R-:W2:Y:S02]  /*75e0*/  LDG.E.64 R4, desc[UR36][R4.64] ;  /* 0x0000002404047981 */ /* 0x000ea4000c1e1b00 */
[----:B--2---:R-:W0:Y:S02]  /*75f0*/  I2F.U64 R0, R4 ;  /* 0x0000000400007312 */ /* 0x004e240000301000 */
[----:B0-----:R-:W-:-:S04]  /*7600*/  F2FP.F16.F32.PACK_AB R0, RZ, R0 ;  /* 0x00000000ff00723e */ /* 0x001fc800000000ff */
[----:B------:R-:W-:Y:S01]  /*7610*/  PRMT R22, R0, 0x7610, R22 ;  /* 0x0000761000167816 */ /* 0x000fe20000000016 */
[----:B------:R-:W-:Y:S06]  /*7620*/  BRA `(.L_x_1544) ;  /* 0x0000000000107947 */ /* 0x000fec0003800000 */
.L_x_1567:
[----:B------:R-:W2:Y:S02]  /*7630*/  LDG.E R4, desc[UR36][R4.64] ;  /* 0x0000002404047981 */ /* 0x000ea4000c1e1900 */
[----:B--2---:R-:W-:-:S04]  /*7640*/  I2FP.F32.U32 R0, R4 ;  /* 0x0000000400007245 */ /* 0x004fc80000201000 */
[----:B------:R-:W-:-:S04]  /*7650*/  F2FP.F16.F32.PACK_AB R0, RZ, R0 ;  /* 0x00000000ff00723e */ /* 0x000fc800000000ff */
[----:B------:R-:W-:-:S07]  /*7660*/  PRMT R22, R0, 0x7610, R22 ;  /* 0x0000761000167816 */ /* 0x000fce0000000016 */
.L_x_1544:
        /* <DEDUP_REMOVED lines=21> */
.L_x_1575:
[----:B------:R-:W2:Y:S02]  /*77c0*/  LDG.E.U8 R4, desc[UR36][R4.64] ;  /* 0x0000002404047981 */ /* 0x000ea4000c1e1100 */
[----:B--2---:R-:W-:-:S04]  /*77d0*/  I2FP.F32.U32 R0, R4 ;  /* 0x0000000400007245 */ /* 0x004fc80000201000 */
[----:B------:R-:W-:Y:S01]  /*77e0*/  F2FP.F16.F32.PACK_AB R0, RZ, R0 ;  /* 0x00000000ff00723e */ /* 0x000fe200000000ff */
[----:B------:R-:W-:Y:S06]  /*77f0*/  BRA `(.L_x_1538) ;  /* 0x0000000c00847947 */ /* 0x000fec0003800000 */
.L_x_1574:
        /* <DEDUP_REMOVED lines=10> */
.L_x_1578:
[----:B------:R-:W2:Y:S02]  /*78a0*/  LDG.E R4, desc[UR36][R4.64] ;  /* 0x0000002404047981 */ /* 0x000ea4000c1e1900 */
[----:B--2---:R-:W-:-:S04]  /*78b0*/  I2FP.F32.S32 R0, R4 ;  /* 0x0000000400007245 */ /* 0x004fc80000201400 */
[----:B------:R-:W-:Y:S01]  /*78c0*/  F2FP.F16.F32.PACK_AB R0, RZ, R0 ;  /* 0x00000000ff00723e */ /* 0x000fe200000000ff */
[----:B------:R-:W-:Y:S06]  /*78d0*/  BRA `(.L_x_1538) ;  /* 0x0000000c004c7947 */ /* 0x000fec0003800000 */
.L_x_1577:
[----:B------:R-:W2:Y:S02]  /*78e0*/  LDG.E.U16 R4, desc[UR36][R4.64] ;  /* 0x0000002404047981 */ /* 0x000ea4000c1e1500 */
[----:B--2---:R-:W0:Y:S02]  /*78f0*/  I2F.S16 R0, R4 ;  /* 0x0000000400007306 */ /* 0x004e240000101400 */
[----:B0-----:R-:W-:Y:S01]  /*7900*/  F2FP.F16.F32.PACK_AB R0, RZ, R0 ;  /* 0x00000000ff00723e */ /* 0x001fe200000000ff */
[----:B------:R-:W-:Y:S06]  /*7910*/  BRA `(.L_x_1538) ;  /* 0x0000000c003c7947 */ /* 0x000fec0003800000 */
.L_x_1573:
        /* <DEDUP_REMOVED lines=9> */
.L_x_1580:
[----:B------:R2:W5:Y:S01]  /*79b0*/  LDG.E.U16 R0, desc[UR36][R4.64] ;  /* 0x0000002404007981 */ /* 0x000562000c1e1500 */
[----:B------:R-:W-:Y:S05]  /*79c0*/  BRA `(.L_x_1538) ;  /* 0x0000000c00107947 */ /* 0x000fea0003800000 */
.L_x_1579:
        /* <DEDUP_REMOVED lines=9> */
.L_x_1582:
[----:B------:R3:W5:Y:S01]  /*7a60*/  LDG.E.U16 R0, desc[UR36][R4.64] ;  /* 0x0000002404007981 */ /* 0x000762000c1e1500 */
[----:B------:R-:W-:Y:S05]  /*7a70*/  BRA `(.L_x_1538) ;  /* 0x0000000800e47947 */ /* 0x000fea0003800000 */
.L_x_1581:
        /* <DEDUP_REMOVED lines=8> */
.L_x_1572:
        /* <DEDUP_REMOVED lines=13> */
.L_x_1585:
        /* <DEDUP_REMOVED lines=8> */
.L_x_1584:
        /* <DEDUP_REMOVED lines=28> */
.L_x_1587:
        /* <DEDUP_REMOVED lines=12> */
[----:B------:R-:W-:Y:S01]  /*7ed0*/  F2FP.F16.F32.PACK_AB R0, RZ, R0 ;  /* 0x00000000ff00723e */ /* 0x000fe200000000ff */
[----:B------:R-:W-:Y:S06]  /*7ee0*/  BRA `(.L_x_1538) ;  /* 0x0000000400c87947 */ /* 0x000fec0003800000 */
.L_x_1586:
[----:B------:R-:W2:Y:S02]  /*7ef0*/  LDG.E.U16 R0, desc[UR36][R4.64] ;  /* 0x0000002404007981 */ /* 0x000ea4000c1e1500 */
[----:B--2---:R-:W-:-:S05]  /*7f00*/  IMAD.U32 R0, R0, 0x10000, RZ ;  /* 0x0001000000007824 */ /* 0x004fca00078e00ff */
[----:B------:R-:W-:Y:S01]  /*7f10*/  F2FP.F16.F32.PACK_AB R0, RZ, R0 ;  /* 0x00000000ff00723e */ /* 0x000fe200000000ff */
[----:B------:R-:W-:Y:S06]  /*7f20*/  BRA `(.L_x_1538) ;  /* 0x0000000400b87947 */ /* 0x000fec0003800000 */
.L_x_1583:
        /* <DEDUP_REMOVED lines=12> */
.L_x_1590:
        /* <DEDUP_REMOVED lines=21> */
.L_x_1594:
[----:B------:R-:W-:Y:S05]  /*8140*/  BSYNC B1 ;  /* 0x0000000000017941 */ /* 0x000fea0003800000 */
.L_x_1593:
[----:B------:R-:W-:Y:S01]  /*8150*/  LEA R5, R0, 0x3b800000, 0x17 ;  /* 0x3b80000000057811 */ /* 0x000fe200078eb8ff */
[----:B------:R-:W-:-:S05]  /*8160*/  IMAD.SHL.U32 R0, R3, 0x100000, RZ ;  /* 0x0010000003007824 */ /* 0x000fca00078e00ff */
[----:B------:R-:W-:-:S07]  /*8170*/  LOP3.LUT R0, R5, R0, R6, 0xfe, !PT ;  /* 0x0000000005007212 */ /* 0x000fce00078efe06 */
.L_x_1592:
[----:B------:R-:W-:Y:S05]  /*8180*/  BSYNC B0 ;  /* 0x0000000000007941 */ /* 0x000fea0003800000 */
.L_x_1591:
[----:B------:R-:W-:Y:S01]  /*8190*/  F2FP.F16.F32.PACK_AB R0, RZ, R0 ;  /* 0x00000000ff00723e */ /* 0x000fe200000000ff */
[----:B------:R-:W-:Y:S06]  /*81a0*/  BRA `(.L_x_1538) ;  /* 0x0000000400187947 */ /* 0x000fec0003800000 */
.L_x_1589:
        /* <DEDUP_REMOVED lines=21> */
.L_x_1598:
[----:B------:R-:W-:Y:S05]  /*8300*/  BSYNC B1 ;  /* 0x0000000000017941 */ /* 0x000fea0003800000 */
.L_x_1597:
[----:B------:R-:W-:Y:S01]  /*8310*/  LEA R5, R0, 0x37800000, 0x17 ;  /* 0x3780000000057811 */ /* 0x000fe200078eb8ff */
[----:B------:R-:W-:-:S05]  /*8320*/  IMAD.SHL.U32 R0, R3, 0x200000, RZ ;  /* 0x0020000003007824 */ /* 0x000fca00078e00ff */
[----:B------:R-:W-:-:S07]  /*8330*/  LOP3.LUT R0, R5, R0, R6, 0xfe, !PT ;  /* 0x0000000005007212 */ /* 0x000fce00078efe06 */
.L_x_1596:
[----:B------:R-:W-:Y:S05]  /*8340*/  BSYNC B0 ;  /* 0x0000000000007941 */ /* 0x000fea0003800000 */
.L_x_1595:
[----:B------:R-:W-:Y:S01]  /*8350*/  F2FP.F16.F32.PACK_AB R0, RZ, R0 ;  /* 0x00000000ff00723e */ /* 0x000fe200000000ff */
[----:B------:R-:W-:Y:S06]  /*8360*/  BRA `(.L_x_1538) ;  /* 0x0000000000a87947 */ /* 0x000fec0003800000 */
.L_x_1588:
        /* <DEDUP_REMOVED lines=14> */
.L_x_1602:
[----:B------:R-:W-:Y:S05]  /*8450*/  BSYNC B0 ;  /* 0x0000000000007941 */ /* 0x000fea0003800000 */
.L_x_1601:
[----:B------:R-:W-:Y:S01]  /*8460*/  F2FP.F16.F32.PACK_AB R0, RZ, R0 ;  /* 0x00000000ff00723e */ /* 0x000fe200000000ff */
[----:B------:R-:W-:Y:S06]  /*8470*/  BRA `(.L_x_1538) ;  /* 0x0000000000647947 */ /* 0x000fec0003800000 */
.L_x_1576:
        /* <DEDUP_REMOVED lines=16> */
.L_x_1603:
[----:B------:R-:W-:Y:S01]  /*8580*/  PRMT R0, RZ, 0x7610, R0 ;  /* 0x00007610ff007816 */ /* 0x000fe20000000000 */
[----:B------:R-:W-:Y:S06]  /*8590*/  BRA `(.L_x_1538) ;  /* 0x00000000001c7947 */ /* 0x000fec0003800000 */
.L_x_1600:
[----:B------:R-:W2:Y:S02]  /*85a0*/  LDG.E.64 R4, desc[UR36][R4.64] ;  /* 0x0000002404047981 */ /* 0x000ea4000c1e1b00 */
[----:B--2---:R-:W0:Y:S02]  /*85b0*/  I2F.U64 R0, R4 ;  /* 0x0000000400007312 */ /* 0x004e240000301000 */
[----:B0-----:R-:W-:Y:S01]  /*85c0*/  F2FP.F16.F32.PACK_AB R0, RZ, R0 ;  /* 0x00000000ff00723e */ /* 0x001fe200000000ff */
[----:B------:R-:W-:Y:S06]  /*85d0*/  BRA `(.L_x_1538) ;  /* 0x00000000000c7947 */ /* 0x000fec0003800000 */
.L_x_1599:
[----:B------:R-:W2:Y:S02]  /*85e0*/  LDG.E R4, desc[UR36][R4.64] ;  /* 0x0000002404047981 */ /* 0x000ea4000c1e1900 */
[----:B--2---:R-:W-:-:S04]  /*85f0*/  I2FP.F32.U32 R0, R4 ;  /* 0x0000000400007245 */ /* 0x004fc80000201000 */
[----:B------:R-:W-:-:S07]  /*8600*/  F2FP.F16.F32.PACK_AB R0, RZ, R0 ;  /* 0x00000000ff00723e */ /* 0x000fce00000000ff */
.L_x_1538:
[----:B------:R-:W-:Y:S05]  /*8610*/  BSYNC B6 ;  /* 0x0000000000067941 */ /* 0x000fea0003800000 */
.L_x_1537:
[----:B------:R-:W4:Y:S01]  /*8620*/  S2R R27, SR_TID.X ;  /* 0x00000000001b7919 */ /* 0x000f220000002100 */
[----:B------:R-:W0:Y:S01]  /*8630*/  LDC.U8 R25, c[0x0][0x240] ;  /* 0x00009000ff197b82 */ /* 0x000e220000000000 */
[----:B------:R-:W-:Y:S01]  /*8640*/  BSSY B0, `(.L_x_1604) ;  /* 0x0000013000007945 */ /* 0x000fe20003800000 */
[CC--:B----4-:R-:W-:Y:S01]  /*8650*/  ISETP.GE.AND P3, PT, R27.reuse, R28.reuse, PT ;  /* 0x0000001c1b00720c */ /* 0x0d0fe20003f66270 */
[C---:B------:R-:W-:Y:S02]  /*8660*/  VIADD R3, R27.reuse, 0x100 ;  /* 0x000001001b037836 */ /* 0x040fe40000000000 */
[C---:B0123--:R-:W-:Y:S02]  /*8670*/  VIADD R5, R27.reuse, 0x180 ;  /* 0x000001801b057836 */ /* 0x04ffe40000000000 */
[----:B------:R-:W-:Y:S01]  /*8680*/  VIADD R26, R27, 0x80 ;  /* 0x000000801b1a7836 */ /* 0x000fe20000000000 */
[-C--:B------:R-:W-:Y:S02]  /*8690*/  ISETP.GE.AND P1, PT, R3, R28.reuse, PT ;  /* 0x0000001c0300720c */ /* 0x080fe40003f26270 */
[----:B------:R-:W-:-:S02]  /*86a0*/  ISETP.GE.AND P2, PT, R5, R28, PT ;  /* 0x0000001c0500720c */ /* 0x000fc40003f46270 */
[----:B------:R-:W-:-:S03]  /*86b0*/  ISETP.GE.AND P0, PT, R26, R28, PT ;  /* 0x0000001c1a00720c */ /* 0x000fc60003f06270 */
[----:B------:R-:W-:Y:S10]  /*86c0*/  @P3 BRA `(.L_x_1605) ;  /* 0x0000000000283947 */ /* 0x000ff40003800000 */
[----:B-----5:R-:W-:Y:S02]  /*86d0*/  HADD2.F32 R18, -RZ, R18.H0_H0 ;  /* 0x20000012ff127230 */ /* 0x020fe40000004100 */
[----:B------:R-:W-:-:S03]  /*86e0*/  HADD2.F32 R17, -RZ, R17.H0_H0 ;  /* 0x20000011ff117230 */ /* 0x000fc60000004100 */
[----:B------:R-:W-:-:S05]  /*86f0*/  FMUL.FTZ R18, R18, R18 ;  /* 0x0000001212127220 */ /* 0x000fca0000410000 */
[----:B------:R-:W-:-:S05]  /*8700*/  F2FP.F16.F32.PACK_AB R18, RZ, R18 ;  /* 0x00000012ff12723e */ /* 0x000fca00000000ff */
[----:B------:R-:W-:-:S05]  /*8710*/  HADD2.F32 R18, -RZ, R18.H0_H0 ;  /* 0x20000012ff127230 */ /* 0x000fca0000004100 */
[----:B------:R-:W-:-:S05]  /*8720*/  FADD.FTZ R18, -R18, 1 ;  /* 0x3f80000012127421 */ /* 0x000fca0000010100 */
[----:B------:R-:W-:-:S05]  /*8730*/  F2FP.F16.F32.PACK_AB R18, RZ, R18 ;  /* 0x00000012ff12723e */ /* 0x000fca00000000ff */
[----:B------:R-:W-:-:S05]  /*8740*/  HADD2.F32 R18, -RZ, R18.H0_H0 ;  /* 0x20000012ff127230 */ /* 0x000fca0000004100 */
[----:B------:R-:W-:-:S05]  /*8750*/  FMUL.FTZ R3, R17, R18 ;  /* 0x0000001211037220 */ /* 0x000fca0000410000 */
[----:B------:R-:W-:-:S07]  /*8760*/  F2FP.F16.F32.PACK_AB R3, RZ, R3 ;  /* 0x00000003ff03723e */ /* 0x000fce00000000ff */
.L_x_1605:
[----:B------:R-:W-:Y:S05]  /*8770*/  BSYNC B0 ;  /* 0x0000000000007941 */ /* 0x000fea0003800000 */
.L_x_1604:
[----:B------:R-:W-:Y:S04]  /*8780*/  BSSY B0, `(.L_x_1606) ;  /* 0x000000c000007945 */ /* 0x000fe80003800000 */
[----:B------:R-:W-:Y:S05]  /*8790*/  @P0 BRA `(.L_x_1607) ;  /* 0x0000000000280947 */ /* 0x000fea0003800000 */
        /* <DEDUP_REMOVED lines=10> */
.L_x_1607:
[----:B------:R-:W-:Y:S05]  /*8840*/  BSYNC B0 ;  /* 0x0000000000007941 */ /* 0x000fea0003800000 */
.L_x_1606:
        /* <DEDUP_REMOVED lines=12> */
.L_x_1609:
[----:B------:R-:W-:Y:S05]  /*8910*/  BSYNC B0 ;  /* 0x0000000000007941 */ /* 0x000fea0003800000 */
.L_x_1608:
        /* <DEDUP_REMOVED lines=12> */
.L_x_1611:
[----:B------:R-:W-:Y:S05]  /*89e0*/  BSYNC B0 ;  /* 0x0000000000007941 */ /* 0x000fea0003800000 */
.L_x_1610:
[----:B------:R-:W-:Y:S04]  /*89f0*/  BSSY B6, `(.L_x_1612) ;  /* 0x0000112000067945 */ /* 0x000fe80003800000 */
[----:B------:R-:W-:Y:S05]  /*8a00*/  @P3 BRA `(.L_x_1613) ;  /* 0x0000001000403947 */ /* 0x000fea0003800000 */
[----:B------:R-:W0:Y:S01]  /*8a10*/  LDC.64 R8, c[0x0][0x218] ;  /* 0x00008600ff087b82 */ /* 0x000e220000000a00 */
[----:B-----5:R-:W-:Y:S01]  /*8a20*/  PRMT R0, R25, 0x9910, RZ ;  /* 0x0000991019007816 */ /* 0x020fe200000000ff */
        /* <DEDUP_REMOVED lines=15> */
[----:B------:R-:W-:Y:S02]  /*8b20*/  HADD2.F32 R3, -RZ, R3.H0_H0 ;  /* 0x20000003ff037230 */ /* 0x000fe40000004100 */
[----:B------:R-:W-:-:S04]  /*8b30*/  IMAD.MOV.U32 R27, RZ, RZ, R26 ;  /* 0x000000ffff1b7224 */ /* 0x000fc800078e001a */
[----:B------:R-:W0:Y:S02]  /*8b40*/  F2I.FTZ.TRUNC.NTZ R3, R3 ;  /* 0x0000000300037305 */ /* 0x000e24000021f100 */
[----:B0-----:R0:W-:Y:S01]  /*8b50*/  STG.E.U8 desc[UR36][R8.64], R3 ;  /* 0x0000000308007986 */ /* 0x0011e2000c101124 */
[----:B------:R-:W-:Y:S05]  /*8b60*/  BRA `(.L_x_1613) ;  /* 0x0000000c00e87947 */ /* 0x000fea0003800000 */
.L_x_1617:
[----:B------:R-:W-:Y:S02]  /*8b70*/  HADD2.F32 R5, -RZ, R3.H0_H0 ;  /* 0x20000003ff057230 */ /* 0x000fe40000004100 */
[----:B------:R-:W-:-:S04]  /*8b80*/  IMAD.MOV.U32 R27, RZ, RZ, R26 ;  /* 0x000000ffff1b7224 */ /* 0x000fc800078e001a */
[----:B------:R-:W0:Y:S02]  /*8b90*/  F2I.S64.TRUNC R4, R5 ;  /* 0x0000000500047311 */ /* 0x000e24000020d900 */
[----:B0-----:R0:W-:Y:S01]  /*8ba0*/  STG.E.U8 desc[UR36][R8.64], R4 ;  /* 0x0000000408007986 */ /* 0x0011e2000c101124 */
[----:B------:R-:W-:Y:S05]  /*8bb0*/  BRA `(.L_x_1613) ;  /* 0x0000000c00d47947 */ /* 0x000fea0003800000 */
.L_x_1616:
[----:B------:R-:W-:-:S13]  /*8bc0*/  ISETP.NE.AND P0, PT, R0, 0x2, PT ;  /* 0x000000020000780c */ /* 0x000fda0003f05270 */
[----:B------:R-:W-:Y:S05]  /*8bd0*/  @!P0 BRA `(.L_x_1619) ;  /* 0x0000000000388947 */ /* 0x000fea0003800000 */
[----:B------:R-:W-:-:S13]  /*8be0*/  ISETP.NE.AND P0, PT, R0, 0x3, PT ;  /* 0x000000030000780c */ /* 0x000fda0003f05270 */
[----:B------:R-:W-:Y:S05]  /*8bf0*/  @!P0 BRA `(.L_x_1620) ;  /* 0x00000000001c8947 */ /* 0x000fea0003800000 */
[----:B------:R-:W-:-:S13]  /*8c00*/  ISETP.NE.AND P0, PT, R0, 0x4, PT ;  /* 0x000000040000780c */ /* 0x000fda0003f05270 */
[----:B------:R-:W-:Y:S05]  /*8c10*/  @P0 BRA `(.L_x_1618) ;  /* 0x0000000c00500947 */ /* 0x000fea0003800000 */
[----:B------:R-:W-:Y:S02]  /*8c20*/  HADD2.F32 R4, -RZ, R3.H0_H0 ;  /* 0x20000003ff047230 */ /* 0x000fe40000004100 */
[----:B------:R-:W-:-:S04]  /*8c30*/  IMAD.MOV.U32 R27, RZ, RZ, R26 ;  /* 0x000000ffff1b7224 */ /* 0x000fc800078e001a */
[----:B------:R-:W0:Y:S02]  /*8c40*/  F2I.S64.TRUNC R4, R4 ;  /* 0x0000000400047311 */ /* 0x000e24000020d900 */
[----:B0-----:R0:W-:Y:S01]  /*8c50*/  STG.E.64 desc[UR36][R8.64], R4 ;  /* 0x0000000408007986 */ /* 0x0011e2000c101b24 */
[----:B------:R-:W-:Y:S05]  /*8c60*/  BRA `(.L_x_1613) ;  /* 0x0000000c00a87947 */ /* 0x000fea0003800000 */
.L_x_1620:
[----:B------:R-:W-:Y:S02]  /*8c70*/  HADD2.F32 R3, -RZ, R3.H0_H0 ;  /* 0x20000003ff037230 */ /* 0x000fe40000004100 */
[----:B------:R-:W-:-:S04]  /*8c80*/  IMAD.MOV.U32 R27, RZ, RZ, R26 ;  /* 0x000000ffff1b7224 */ /* 0x000fc800078e001a */
[----:B------:R-:W0:Y:S02]  /*8c90*/  F2I.FTZ.TRUNC.NTZ R3, R3 ;  /* 0x0000000300037305 */ /* 0x000e24000021f100 */
[----:B0-----:R0:W-:Y:S01]  /*8ca0*/  STG.E desc[UR36][R8.64], R3 ;  /* 0x0000000308007986 */ /* 0x0011e2000c101924 */
[----:B------:R-:W-:Y:S05]  /*8cb0*/  BRA `(.L_x_1613) ;  /* 0x0000000c00947947 */ /* 0x000fea0003800000 */
.L_x_1619:
[----:B------:R-:W-:Y:S02]  /*8cc0*/  HADD2.F32 R3, -RZ, R3.H0_H0 ;  /* 0x20000003ff037230 */ /* 0x000fe40000004100 */
[----:B------:R-:W-:-:S04]  /*8cd0*/  IMAD.MOV.U32 R27, RZ, RZ, R26 ;  /* 0x000000ffff1b7224 */ /* 0x000fc800078e001a */
[----:B------:R-:W0:Y:S02]  /*8ce0*/  F2I.FTZ.TRUNC.NTZ R3, R3 ;  /* 0x0000000300037305 */ /* 0x000e24000021f100 */
[----:B0-----:R0:W-:Y:S01]  /*8cf0*/  STG.E.U16 desc[UR36][R8.64], R3 ;  /* 0x0000000308007986 */ /* 0x0011e2000c101524 */
[----:B------:R-:W-:Y:S05]  /*8d00*/  BRA `(.L_x_1613) ;  /* 0x0000000c00807947 */ /* 0x000fea0003800000 */
.L_x_1615:
[----:B------:R-:W-:-:S13]  /*8d10*/  ISETP.GT.AND P0, PT, R0, 0x6, PT ;  /* 0x000000060000780c */ /* 0x000fda0003f04270 */
[----:B------:R-:W-:Y:S05]  /*8d20*/  @P0 BRA `(.L_x_1621) ;  /* 0x00000000002c0947 */ /* 0x000fea0003800000 */
[----:B------:R-:W-:-:S13]  /*8d30*/  ISETP.NE.AND P0, PT, R0, 0x5, PT ;  /* 0x000000050000780c */ /* 0x000fda0003f05270 */
[----:B------:R-:W-:Y:S05]  /*8d40*/  @!P0 BRA `(.L_x_1622) ;  /* 0x0000000000188947 */ /* 0x000fea0003800000 */
[----:B------:R-:W-:-:S13]  /*8d50*/  ISETP.NE.AND P0, PT, R0, 0x6, PT ;  /* 0x000000060000780c */ /* 0x000fda0003f05270 */
[----:B------:R-:W-:Y:S05]  /*8d60*/  @P0 BRA `(.L_x_1618) ;  /* 0x0000000800fc0947 */ /* 0x000fea0003800000 */
[----:B------:R-:W-:Y:S02]  /*8d70*/  HADD2.F32 R3, -RZ, R3.H0_H0 ;  /* 0x20000003ff037230 */ /* 0x000fe40000004100 */
[----:B------:R-:W-:-:S03]  /*8d80*/  IMAD.MOV.U32 R27, RZ, RZ, R26 ;  /* 0x000000ffff1b7224 */ /* 0x000fc600078e001a */
[----:B------:R0:W-:Y:S01]  /*8d90*/  STG.E desc[UR36][R8.64], R3 ;  /* 0x0000000308007986 */ /* 0x0001e2000c101924 */
[----:B------:R-:W-:Y:S05]  /*8da0*/  BRA `(.L_x_1613) ;  /* 0x0000000c00587947 */ /* 0x000fea0003800000 */
.L_x_1622:
[----:B------:R0:W-:Y:S01]  /*8db0*/  STG.E.U16 desc[UR36][R8.64], R3 ;  /* 0x0000000308007986 */ /* 0x0001e2000c101524 */
[----:B------:R-:W-:Y:S01]  /*8dc0*/  IMAD.MOV.U32 R27, RZ, RZ, R26 ;  /* 0x000000ffff1b7224 */ /* 0x000fe200078e001a */
[----:B------:R-:W-:Y:S06]  /*8dd0*/  BRA `(.L_x_1613) ;  /* 0x0000000c004c7947 */ /* 0x000fec0003800000 */
.L_x_1621:
[----:B------:R-:W-:-:S13]  /*8de0*/  ISETP.NE.AND P0, PT, R0, 0x7, PT ;  /* 0x000000070000780c */ /* 0x000fda0003f05270 */
[----:B------:R-:W-:Y:S05]  /*8df0*/  @!P0 BRA `(.L_x_1623) ;  /* 0x00000000003c8947 */ /* 0x000fea0003800000 */
[----:B------:R-:W-:-:S13]  /*8e00*/  ISETP.NE.AND P0, PT, R0, 0x8, PT ;  /* 0x000000080000780c */ /* 0x000fda0003f05270 */
[----:B------:R-:W-:Y:S05]  /*8e10*/  @!P0 BRA `(.L_x_1624) ;  /* 0x00000000001c8947 */ /* 0x000fea0003800000 */
[----:B------:R-:W-:-:S13]  /*8e20*/  ISETP.NE.AND P0, PT, R0, 0x9, PT ;  /* 0x000000090000780c */ /* 0x000fda0003f05270 */
[----:B------:R-:W-:Y:S05]  /*8e30*/  @P0 BRA `(.L_x_1618) ;  /* 0x0000000800c80947 */ /* 0x000fea0003800000 */
[----:B------:R-:W-:Y:S02]  /*8e40*/  HADD2.F32 R4, -RZ, R3.H0_H0 ;  /* 0x20000003ff047230 */ /* 0x000fe40000004100 */
[----:B------:R-:W-:Y:S02]  /*8e50*/  IMAD.MOV.U32 R5, RZ, RZ, RZ ;  /* 0x000000ffff057224 */ /* 0x000fe400078e00ff */
[----:B------:R-:W-:-:S03]  /*8e60*/  IMAD.MOV.U32 R27, RZ, RZ, R26 ;  /* 0x000000ffff1b7224 */ /* 0x000fc600078e001a */
[----:B------:R0:W-:Y:S01]  /*8e70*/  STG.E.64 desc[UR36][R8.64], R4 ;  /* 0x0000000408007986 */ /* 0x0001e2000c101b24 */
[----:B------:R-:W-:Y:S05]  /*8e80*/  BRA `(.L_x_1613) ;  /* 0x0000000c00207947 */ /* 0x000fea0003800000 */
.L_x_1624:
[----:B------:R-:W-:Y:S02]  /*8e90*/  HADD2.F32 R0, -RZ, R3.H0_H0 ;  /* 0x20000003ff007230 */ /* 0x000fe40000004100 */
[----:B------:R-:W-:-:S03]  /*8ea0*/  IMAD.MOV.U32 R27, RZ, RZ, R26 ;  /* 0x000000ffff1b7224 */ /* 0x000fc600078e001a */
[----:B------:R-:W-:-:S04]  /*8eb0*/  F2FP.F16.F32.PACK_AB R0, RZ, R0 ;  /* 0x00000000ff00723e */ /* 0x000fc800000000ff */
[----:B------:R-:W-:-:S05]  /*8ec0*/  PRMT R0, R0, 0x5410, RZ ;  /* 0x0000541000007816 */ /* 0x000fca00000000ff */
[----:B------:R0:W-:Y:S01]  /*8ed0*/  STG.E desc[UR36][R8.64], R0 ;  /* 0x0000000008007986 */ /* 0x0001e2000c101924 */
[----:B------:R-:W-:Y:S05]  /*8ee0*/  BRA `(.L_x_1613) ;  /* 0x0000000c00087947 */ /* 0x000fea0003800000 */
.L_x_1623:
[----:B------:R-:W-:Y:S02]  /*8ef0*/  HADD2.F32 R4, -RZ, R3.H0_H0 ;  /* 0x20000003ff047230 */ /* 0x000fe40000004100 */
[----:B------:R-:W-:-:S03]  /*8f00*/  IMAD.MOV.U32 R27, RZ, RZ, R26 ;  /* 0x000000ffff1b7224 */ /* 0x000fc600078e001a */
[----:B------:R-:W-:-:S06]  /*8f10*/  FMUL.FTZ R4, R4, 1 ;  /* 0x3f80000004047820 */ /* 0x000fcc0000410000 */
[----:B------:R-:W0:Y:S02]  /*8f20*/  F2F.F64.F32 R4, R4 ;  /* 0x0000000400047310 */ /* 0x000e240000201800 */
[----:B0-----:R0:W-:Y:S01]  /*8f30*/  STG.E.64 desc[UR36][R8.64], R4 ;  /* 0x0000000408007986 */ /* 0x0011e2000c101b24 */
[----:B------:R-:W-:Y:S05]  /*8f40*/  BRA `(.L_x_1613) ;  /* 0x0000000800f07947 */ /* 0x000fea0003800000 */
.L_x_1614:
        /* <DEDUP_REMOVED lines=10> */
[----:B------:R-:W-:-:S04]  /*8ff0*/  FSETP.NEU.FTZ.AND P0, PT, R3, RZ, PT ;  /* 0x000000ff0300720b */ /* 0x000fc80003f1d000 */
[----:B------:R-:W-:-:S05]  /*9000*/  SEL R3, RZ, 0x1, !P0 ;  /* 0x00000001ff037807 */ /* 0x000fca0004000000 */
[----:B------:R1:W-:Y:S01]  /*9010*/  STG.E.U8 desc[UR36][R8.64], R3 ;  /* 0x0000000308007986 */ /* 0x0003e2000c101124 */
[----:B------:R-:W-:Y:S05]  /*9020*/  BRA `(.L_x_1613) ;  /* 0x0000000800b87947 */ /* 0x000fea0003800000 */
.L_x_1627:
[----:B------:R-:W-:Y:S01]  /*9030*/  HADD2.F32 R3, -RZ, R3.H0_H0 ;  /* 0x20000003ff037230 */ /* 0x000fe20000004100 */
[----:B------:R-:W-:Y:S01]  /*9040*/  CS2R R6, SRZ ;  /* 0x0000000000067805 */ /* 0x000fe2000001ff00 */
[----:B------:R-:W-:-:S03]  /*9050*/  IMAD.MOV.U32 R27, RZ, RZ, R26 ;  /* 0x000000ffff1b7224 */ /* 0x000fc600078e001a */
[----:B------:R-:W-:-:S04]  /*9060*/  FMUL.FTZ R3, R3, 1 ;  /* 0x3f80000003037820 */ /* 0x000fc80000410000 */
[----:B------:R-:W0:Y:S02]  /*9070*/  F2F.F64.F32 R4, R3 ;  /* 0x0000000300047310 */ /* 0x000e240000201800 */
[----:B0-----:R0:W-:Y:S01]  /*9080*/  STG.E.128 desc[UR36][R8.64], R4 ;  /* 0x0000000408007986 */ /* 0x0011e2000c101d24 */
[----:B------:R-:W-:Y:S05]  /*9090*/  BRA `(.L_x_1613) ;  /* 0x00000008009c7947 */ /* 0x000fea0003800000 */
.L_x_1626:
        /* <DEDUP_REMOVED lines=21> */
.L_x_1631:
[----:B------:R-:W-:Y:S05]  /*91f0*/  BSYNC B0 ;  /* 0x0000000000007941 */ /* 0x000fea0003800000 */
.L_x_1630:
[----:B------:R-:W-:Y:S01]  /*9200*/  LOP3.LUT R5, R0, R5, RZ, 0xfc, !PT ;  /* 0x0000000500057212 */ /* 0x000fe200078efcff */
[----:B------:R-:W-:-:S04]  /*9210*/  IMAD.MOV.U32 R27, RZ, RZ, R26 ;  /* 0x000000ffff1b7224 */ /* 0x000fc800078e001a */
[----:B------:R3:W-:Y:S01]  /*9220*/  STG.E.U8 desc[UR36][R8.64], R5 ;  /* 0x0000000508007986 */ /* 0x0007e2000c101124 */
[----:B------:R-:W-:Y:S05]  /*9230*/  BRA `(.L_x_1613) ;  /* 0x0000000800347947 */ /* 0x000fea0003800000 */
.L_x_1629:
        /* <DEDUP_REMOVED lines=13> */
.L_x_1633:
[----:B------:R-:W-:Y:S01]  /*9310*/  IMAD.MOV.U32 R0, RZ, RZ, 0x7f ;  /* 0x0000007fff007424 */ /* 0x000fe200078e00ff */
[----:B------:R-:W-:-:S04]  /*9320*/  ISETP.GT.U32.AND P0, PT, R3, 0x7f800000, PT ;  /* 0x7f8000000300780c */ /* 0x000fc80003f04070 */
[----:B------:R-:W-:-:S09]  /*9330*/  SEL R0, R0, 0x7c, P0 ;  /* 0x0000007c00007807 */ /* 0x000fd20000000000 */
.L_x_1634:
[----:B------:R-:W-:Y:S05]  /*9340*/  BSYNC B0 ;  /* 0x0000000000007941 */ /* 0x000fea0003800000 */
.L_x_1632:
[----:B------:R-:W-:Y:S01]  /*9350*/  LOP3.LUT R3, R5, 0x80000000, RZ, 0xc0, !PT ;  /* 0x8000000005037812 */ /* 0x000fe200078ec0ff */
[----:B------:R-:W-:-:S03]  /*9360*/  IMAD.MOV.U32 R27, RZ, RZ, R26 ;  /* 0x000000ffff1b7224 */ /* 0x000fc600078e001a */
[----:B------:R-:W-:-:S04]  /*9370*/  SHF.R.U32.HI R3, RZ, 0x18, R3 ;  /* 0x00000018ff037819 */ /* 0x000fc80000011603 */
[----:B------:R-:W-:-:S05]  /*9380*/  LOP3.LUT R3, R0, R3, RZ, 0xfc, !PT ;  /* 0x0000000300037212 */ /* 0x000fca00078efcff */
[----:B------:R4:W-:Y:S01]  /*9390*/  STG.E.U8 desc[UR36][R8.64], R3 ;  /* 0x0000000308007986 */ /* 0x0009e2000c101124 */
[----:B------:R-:W-:Y:S05]  /*93a0*/  BRA `(.L_x_1613) ;  /* 0x0000000400d87947 */ /* 0x000fea0003800000 */
.L_x_1628:
[----:B------:R-:W-:Y:S02]  /*93b0*/  HADD2.F32 R0, -RZ, R3.H0_H0 ;  /* 0x20000003ff007230 */ /* 0x000fe40000004100 */
[----:B------:R-:W-:-:S03]  /*93c0*/  IMAD.MOV.U32 R27, RZ, RZ, R26 ;  /* 0x000000ffff1b7224 */ /* 0x000fc600078e001a */
[----:B------:R-:W-:-:S05]  /*93d0*/  F2FP.BF16.F32.PACK_AB R0, RZ, R0 ;  /* 0x00000000ff00723e */ /* 0x000fca00000010ff */
[----:B------:R2:W-:Y:S01]  /*93e0*/  STG.E.U16 desc[UR36][R8.64], R0 ;  /* 0x0000000008007986 */ /* 0x0005e2000c101524 */
[----:B------:R-:W-:Y:S05]  /*93f0*/  BRA `(.L_x_1613) ;  /* 0x0000000400c47947 */ /* 0x000fea0003800000 */
.L_x_1625:
        /* <DEDUP_REMOVED lines=10> */
[----:B------:R-:W0:Y:S02]  /*94a0*/  F2I.FTZ.U32.TRUNC.NTZ R3, R3 ;  /* 0x0000000300037305 */ /* 0x000e24000021f000 */
[----:B0-----:R0:W-:Y:S01]  /*94b0*/  STG.E.U16 desc[UR36][R8.64], R3 ;  /* 0x0000000308007986 */ /* 0x0011e2000c101524 */
[----:B------:R-:W-:Y:S05]  /*94c0*/  BRA `(.L_x_1613) ;  /* 0x0000000400907947 */ /* 0x000fea0003800000 */
.L_x_1637:
        /* <DEDUP_REMOVED lines=17> */
.L_x_1640:
[----:B------:R-:W-:-:S04]  /*95e0*/  LOP3.LUT R3, R5, 0x80000000, RZ, 0xc0, !PT ;  /* 0x8000000005037812 */ /* 0x000fc800078ec0ff */
[----:B------:R-:W-:-:S04]  /*95f0*/  SHF.R.U32.HI R3, RZ, 0x18, R3 ;  /* 0x00000018ff037819 */ /* 0x000fc80000011603 */
[----:B------:R-:W-:-:S04]  /*9600*/  LOP3.LUT R0, R0, R3, RZ, 0xfc, !PT ;  /* 0x0000000300007212 */ /* 0x000fc800078efcff */
[----:B------:R-:W-:-:S07]  /*9610*/  PRMT R4, R0, 0x7610, R4 ;  /* 0x0000761000047816 */ /* 0x000fce0000000004 */
.L_x_1639:
[----:B------:R-:W-:Y:S05]  /*9620*/  BSYNC B0 ;  /* 0x0000000000007941 */ /* 0x000fea0003800000 */
.L_x_1638:
[----:B------:R0:W-:Y:S01]  /*9630*/  STG.E.U8 desc[UR36][R8.64], R4 ;  /* 0x0000000408007986 */ /* 0x0001e2000c101124 */
[----:B------:R-:W-:Y:S01]  /*9640*/  IMAD.MOV.U32 R27, RZ, RZ, R26 ;  /* 0x000000ffff1b7224 */ /* 0x000fe200078e001a */
[----:B------:R-:W-:Y:S06]  /*9650*/  BRA `(.L_x_1613) ;  /* 0x00000004002c7947 */ /* 0x000fec0003800000 */
.L_x_1636:
        /* <DEDUP_REMOVED lines=17> */
.L_x_1643:
[----:B------:R-:W-:-:S04]  /*9770*/  LOP3.LUT R3, R5, 0x80000000, RZ, 0xc0, !PT ;  /* 0x8000000005037812 */ /* 0x000fc800078ec0ff */
[----:B------:R-:W-:-:S04]  /*9780*/  SHF.R.U32.HI R3, RZ, 0x18, R3 ;  /* 0x00000018ff037819 */ /* 0x000fc80000011603 */
[----:B------:R-:W-:-:S04]  /*9790*/  LOP3.LUT R0, R0, R3, RZ, 0xfc, !PT ;  /* 0x0000000300007212 */ /* 0x000fc800078efcff */
[----:B------:R-:W-:-:S07]  /*97a0*/  PRMT R4, R0, 0x7610, R4 ;  /* 0x0000761000047816 */ /* 0x000fce0000000004 */
.L_x_1642:
[----:B------:R-:W-:Y:S05]  /*97b0*/  BSYNC B0 ;  /* 0x0000000000007941 */ /* 0x000fea0003800000 */
.L_x_1641:
[----:B------:R0:W-:Y:S01]  /*97c0*/  STG.E.U8 desc[UR36][R8.64], R4 ;  /* 0x0000000408007986 */ /* 0x0001e2000c101124 */
[----:B------:R-:W-:Y:S01]  /*97d0*/  IMAD.MOV.U32 R27, RZ, RZ, R26 ;  /* 0x000000ffff1b7224 */ /* 0x000fe200078e001a */
[----:B------:R-:W-:Y:S06]  /*97e0*/  BRA `(.L_x_1613) ;  /* 0x0000000000c87947 */ /* 0x000fec0003800000 */
.L_x_1635:
[----:B------:R-:W-:-:S13]  /*97f0*/  ISETP.NE.AND P0, PT, R0, 0x1c, PT ;  /* 0x0000001c0000780c */ /* 0x000fda0003f05270 */
[----:B------:R-:W-:Y:S05]  /*9800*/  @!P0 BRA `(.L_x_1644) ;  /* 0x0000000000b08947 */ /* 0x000fea0003800000 */
[----:B------:R-:W-:-:S13]  /*9810*/  ISETP.NE.AND P0, PT, R0, 0x1d, PT ;  /* 0x0000001d0000780c */ /* 0x000fda0003f05270 */
[----:B------:R-:W-:Y:S05]  /*9820*/  @!P0 BRA `(.L_x_1645) ;  /* 0x0000000000948947 */ /* 0x000fea0003800000 */
[----:B------:R-:W-:-:S13]  /*9830*/  ISETP.NE.AND P0, PT, R0, 0x2c, PT ;  /* 0x0000002c0000780c */ /* 0x000fda0003f05270 */
[----:B------:R-:W-:Y:S05]  /*9840*/  @P0 BRA `(.L_x_1618) ;  /* 0x0000000000440947 */ /* 0x000fea0003800000 */
[----:B------:R-:W-:Y:S02]  /*9850*/  HADD2.F32 R4, -RZ, R3.H0_H0 ;  /* 0x20000003ff047230 */ /* 0x000fe40000004100 */
[----:B------:R-:W-:-:S03]  /*9860*/  IMAD.MOV.U32 R27, RZ, RZ, R26 ;  /* 0x000000ffff1b7224 */ /* 0x000fc600078e001a */
        /* <DEDUP_REMOVED lines=15> */
.L_x_1618:
        /* <DEDUP_REMOVED lines=16> */
.L_x_1646:
[----:B------:R-:W-:Y:S01]  /*9a60*/  IMAD.MOV.U32 R27, RZ, RZ, R26 ;  /* 0x000000ffff1b7224 */ /* 0x000fe200078e001a */
[----:B------:R-:W-:Y:S06]  /*9a70*/  BRA `(.L_x_1613) ;  /* 0x0000000000247947 */ /* 0x000fec0003800000 */
.L_x_1645:
[----:B------:R-:W-:Y:S02]  /*9a80*/  HADD2.F32 R4, -RZ, R3.H0_H0 ;  /* 0x20000003ff047230 */ /* 0x000fe40000004100 */
[----:B------:R-:W-:-:S04]  /*9a90*/  IMAD.MOV.U32 R27, RZ, RZ, R26 ;  /* 0x000000ffff1b7224 */ /* 0x000fc800078e001a */
[----:B------:R-:W0:Y:S02]  /*9aa0*/  F2I.U64.TRUNC R4, R4 ;  /* 0x0000000400047311 */ /* 0x000e24000020d800 */
[----:B0-----:R0:W-:Y:S01]  /*9ab0*/  STG.E.64 desc[UR36][R8.64], R4 ;  /* 0x0000000408007986 */ /* 0x0011e2000c101b24 */
[----:B------:R-:W-:Y:S05]  /*9ac0*/  BRA `(.L_x_1613) ;  /* 0x0000000000107947 */ /* 0x000fea0003800000 */
.L_x_1644:
[----:B------:R-:W-:Y:S02]  /*9ad0*/  HADD2.F32 R3, -RZ, R3.H0_H0 ;  /* 0x20000003ff037230 */ /* 0x000fe40000004100 */
[----:B------:R-:W-:-:S04]  /*9ae0*/  IMAD.MOV.U32 R27, RZ, RZ, R26 ;  /* 0x000000ffff1b7224 */ /* 0x000fc800078e001a */
[----:B------:R-:W0:Y:S02]  /*9af0*/  F2I.FTZ.U32.TRUNC.NTZ R3, R3 ;  /* 0x0000000300037305 */ /* 0x000e24000021f000 */
[----:B0-----:R0:W-:Y:S02]  /*9b00*/  STG.E desc[UR36][R8.64], R3 ;  /* 0x0000000308007986 */ /* 0x0011e4000c101924 */
.L_x_1613:
[----:B------:R-:W-:Y:S05]  /*9b10*/  BSYNC B6 ;  /* 0x0000000000067941 */ /* 0x000fea0003800000 */
.L_x_1612:
[----:B------:R-:W-:Y:S01]  /*9b20*/  ISETP.GE.AND P0, PT, R27, R28, PT ;  /* 0x0000001c1b00720c */ /* 0x000fe20003f06270 */
[----:B------:R-:W-:-:S12]  /*9b30*/  BSSY B6, `(.L_x_1647) ;  /* 0x00001fc000067945 */ /* 0x000fd80003800000 */
[----:B------:R-:W-:Y:S05]  /*9b40*/  @P0 BRA `(.L_x_1648) ;  /* 0x0000001c00e80947 */ /* 0x000fea0003800000 */
[----:B01234-:R-:W0:Y:S01]  /*9b50*/  LDC.64 R8, c[0x0][0x218] ;  /* 0x00008600ff087b82 */ /* 0x01fe220000000a00 */
[----:B-----5:R-:W-:Y:S01]  /*9b60*/  IMAD R0, R2, 0x200, R27 ;  /* 0x0000020002007824 */ /* 0x020fe200078e021b */
        /* <DEDUP_REMOVED lines=20> */
.L_x_1652:
[----:B------:R-:W-:-:S06]  /*9cb0*/  HADD2.F32 R5, -RZ, R18.H0_H0 ;  /* 0x20000012ff057230 */ /* 0x000fcc0000004100 */
[----:B------:R-:W0:Y:S02]  /*9cc0*/  F2I.S64.TRUNC R4, R5 ;  /* 0x0000000500047311 */ /* 0x000e24000020d900 */
[----:B0-----:R0:W-:Y:S01]  /*9cd0*/  STG.E.U8 desc[UR36][R8.64], R4 ;  /* 0x0000000408007986 */ /* 0x0011e2000c101124 */
[----:B------:R-:W-:Y:S05]  /*9ce0*/  BRA `(.L_x_1654) ;  /* 0x0000000c00847947 */ /* 0x000fea0003800000 */
.L_x_1651:
        /* <DEDUP_REMOVED lines=10> */
.L_x_1656:
[----:B------:R-:W-:-:S04]  /*9d90*/  HADD2.F32 R18, -RZ, R18.H0_H0 ;  /* 0x20000012ff127230 */ /* 0x000fc80000004100 */
[----:B------:R-:W0:Y:S02]  /*9da0*/  F2I.FTZ.TRUNC.NTZ R3, R18 ;  /* 0x0000001200037305 */ /* 0x000e24000021f100 */
[----:B0-----:R0:W-:Y:S01]  /*9db0*/  STG.E desc[UR36][R8.64], R3 ;  /* 0x0000000308007986 */ /* 0x0011e2000c101924 */
[----:B------:R-:W-:Y:S05]  /*9dc0*/  BRA `(.L_x_1654) ;  /* 0x0000000c004c7947 */ /* 0x000fea0003800000 */
.L_x_1655:
[----:B------:R-:W-:-:S04]  /*9dd0*/  HADD2.F32 R18, -RZ, R18.H0_H0 ;  /* 0x20000012ff127230 */ /* 0x000fc80000004100 */
[----:B------:R-:W0:Y:S02]  /*9de0*/  F2I.FTZ.TRUNC.NTZ R3, R18 ;  /* 0x0000001200037305 */ /* 0x000e24000021f100 */
[----:B0-----:R0:W-:Y:S01]  /*9df0*/  STG.E.U16 desc[UR36][R8.64], R3 ;  /* 0x0000000308007986 */ /* 0x0011e2000c101524 */
[----:B------:R-:W-:Y:S05]  /*9e00*/  BRA `(.L_x_1654) ;  /* 0x0000000c003c7947 */ /* 0x000fea0003800000 */
.L_x_1650:
        /* <DEDUP_REMOVED lines=9> */
.L_x_1658:
[----:B------:R0:W-:Y:S01]  /*9ea0*/  STG.E.U16 desc[UR36][R8.64], R18 ;  /* 0x0000001208007986 */ /* 0x0001e2000c101524 */
[----:B------:R-:W-:Y:S05]  /*9eb0*/  BRA `(.L_x_1654) ;  /* 0x0000000c00107947 */ /* 0x000fea0003800000 */
.L_x_1657:
        /* <DEDUP_REMOVED lines=10> */
.L_x_1660:
[----:B------:R-:W-:-:S05]  /*9f60*/  HADD2.F32 R0, -RZ, R18.H0_H0 ;  /* 0x20000012ff007230 */ /* 0x000fca0000004100 */
[----:B------:R-:W-:-:S04]  /*9f70*/  F2FP.F16.F32.PACK_AB R0, RZ, R0 ;  /* 0x00000000ff00723e */ /* 0x000fc800000000ff */
[----:B------:R-:W-:-:S05]  /*9f80*/  PRMT R0, R0, 0x5410, RZ ;  /* 0x0000541000007816 */ /* 0x000fca00000000ff */
[----:B------:R0:W-:Y:S01]  /*9f90*/  STG.E desc[UR36][R8.64], R0 ;  /* 0x0000000008007986 */ /* 0x0001e2000c101924 */
[----:B------:R-:W-:Y:S05]  /*9fa0*/  BRA `(.L_x_1654) ;  /* 0x0000000800d47947 */ /* 0x000fea0003800000 */
.L_x_1659:
[----:B------:R-:W-:-:S05]  /*9fb0*/  HADD2.F32 R4, -RZ, R18.H0_H0 ;  /* 0x20000012ff047230 */ /* 0x000fca0000004100 */
[----:B------:R-:W-:-:S06]  /*9fc0*/  FMUL.FTZ R4, R4, 1 ;  /* 0x3f80000004047820 */ /* 0x000fcc0000410000 */
[----:B------:R-:W0:Y:S02]  /*9fd0*/  F2F.F64.F32 R4, R4 ;  /* 0x0000000400047310 */ /* 0x000e240000201800 */
[----:B0-----:R0:W-:Y:S01]  /*9fe0*/  STG.E.64 desc[UR36][R8.64], R4 ;  /* 0x0000000408007986 */ /* 0x0011e2000c101b24 */
[----:B------:R-:W-:Y:S05]  /*9ff0*/  BRA `(.L_x_1654) ;  /* 0x0000000800c07947 */ /* 0x000fea0003800000 */
.L_x_1649:
        /* <DEDUP_REMOVED lines=13> */
.L_x_1663:
[----:B------:R-:W-:Y:S01]  /*a0d0*/  HADD2.F32 R18, -RZ, R18.H0_H0 ;  /* 0x20000012ff127230 */ /* 0x000fe20000004100 */
[----:B------:R-:W-:-:S04]  /*a0e0*/  CS2R R6, SRZ ;  /* 0x0000000000067805 */ /* 0x000fc8000001ff00 */
[----:B------:R-:W-:-:S06]  /*a0f0*/  FMUL.FTZ R4, R18, 1 ;  /* 0x3f80000012047820 */ /* 0x000fcc0000410000 */
[----:B------:R-:W0:Y:S02]  /*a100*/  F2F.F64.F32 R4, R4 ;  /* 0x0000000400047310 */ /* 0x000e240000201800 */
[----:B0-----:R0:W-:Y:S01]  /*a110*/  STG.E.128 desc[UR36][R8.64], R4 ;  /* 0x0000000408007986 */ /* 0x0011e2000c101d24 */
[----:B------:R-:W-:Y:S05]  /*a120*/  BRA `(.L_x_1654) ;  /* 0x0000000800747947 */ /* 0x000fea0003800000 */
.L_x_1662:
        /* <DEDUP_REMOVED lines=21> */
.L_x_1667:
[----:B------:R-:W-:Y:S05]  /*a280*/  BSYNC B0 ;  /* 0x0000000000007941 */ /* 0x000fea0003800000 */
.L_x_1666:
[----:B------:R-:W-:-:S05]  /*a290*/  LOP3.LUT R5, R0, R5, RZ, 0xfc, !PT ;  /* 0x0000000500057212 */ /* 0x000fca00078efcff */
[----:B------:R3:W-:Y:S01]  /*a2a0*/  STG.E.U8 desc[UR36][R8.64], R5 ;  /* 0x0000000508007986 */ /* 0x0007e2000c101124 */
[----:B------:R-:W-:Y:S05]  /*a2b0*/  BRA `(.L_x_1654) ;  /* 0x0000000800107947 */ /* 0x000fea0003800000 */
.L_x_1665:
        /* <DEDUP_REMOVED lines=13> */
.L_x_1669:
[----:B------:R-:W-:Y:S01]  /*a390*/  IMAD.MOV.U32 R0, RZ, RZ, 0x7f ;  /* 0x0000007fff007424 */ /* 0x000fe200078e00ff */
[----:B------:R-:W-:-:S04]  /*a3a0*/  ISETP.GT.U32.AND P0, PT, R3, 0x7f800000, PT ;  /* 0x7f8000000300780c */ /* 0x000fc80003f04070 */
[----:B------:R-:W-:-:S09]  /*a3b0*/  SEL R0, R0, 0x7c, P0 ;  /* 0x0000007c00007807 */ /* 0x000fd20000000000 */
.L_x_1670:
[----:B------:R-:W-:Y:S05]  /*a3c0*/  BSYNC B0 ;  /* 0x0000000000007941 */ /* 0x000fea0003800000 */
.L_x_1668:
[----:B------:R-:W-:-:S04]  /*a3d0*/  LOP3.LUT R3, R5, 0x80000000, RZ, 0xc0, !PT ;  /* 0x8000000005037812 */ /* 0x000fc800078ec0ff */
[----:B------:R-:W-:-:S04]  /*a3e0*/  SHF.R.U32.HI R3, RZ, 0x18, R3 ;  /* 0x00000018ff037819 */ /* 0x000fc80000011603 */
[----:B------:R-:W-:-:S05]  /*a3f0*/  LOP3.LUT R3, R0, R3, RZ, 0xfc, !PT ;  /* 0x0000000300037212 */ /* 0x000fca00078efcff */
[----:B------:R4:W-:Y:S01]  /*a400*/  STG.E.U8 desc[UR36][R8.64], R3 ;  /* 0x0000000308007986 */ /* 0x0009e2000c101124 */
[----:B------:R-:W-:Y:S05]  /*a410*/  BRA `(.L_x_1654) ;  /* 0x0000000400b87947 */ /* 0x000fea0003800000 */
.L_x_1664:
[----:B------:R-:W-:-:S05]  /*a420*/  HADD2.F32 R0, -RZ, R18.H0_H0 ;  /* 0x20000012ff007230 */ /* 0x000fca0000004100 */
[----:B------:R-:W-:-:S05]  /*a430*/  F2FP.BF16.F32.PACK_AB R0, RZ, R0 ;  /* 0x00000000ff00723e */ /* 0x000fca00000010ff */
[----:B------:R2:W-:Y:S01]  /*a440*/  STG.E.U16 desc[UR36][R8.64], R0 ;  /* 0x0000000008007986 */ /* 0x0005e2000c101524 */
[----:B------:R-:W-:Y:S05]  /*a450*/  BRA `(.L_x_1654) ;  /* 0x0000000400a87947 */ /* 0x000fea0003800000 */
.L_x_1661:
        /* <DEDUP_REMOVED lines=12> */
.L_x_1673:
        /* <DEDUP_REMOVED lines=17> */
.L_x_1676:
[----:B------:R-:W-:-:S04]  /*a630*/  LOP3.LUT R3, R5, 0x80000000, RZ, 0xc0, !PT ;  /* 0x8000000005037812 */ /* 0x000fc800078ec0ff */
[----:B------:R-:W-:-:S04]  /*a640*/  SHF.R.U32.HI R3, RZ, 0x18, R3 ;  /* 0x00000018ff037819 */ /* 0x000fc80000011603 */
[----:B------:R-:W-:-:S04]  /*a650*/  LOP3.LUT R0, R0, R3, RZ, 0xfc, !PT ;  /* 0x0000000300007212 */ /* 0x000fc800078efcff */
[----:B------:R-:W-:-:S07]  /*a660*/  PRMT R4, R0, 0x7610, R4 ;  /* 0x0000761000047816 */ /* 0x000fce0000000004 */
.L_x_1675:
[----:B------:R-:W-:Y:S05]  /*a670*/  BSYNC B0 ;  /* 0x0000000000007941 */ /* 0x000fea0003800000 */
.L_x_1674:
[----:B------:R0:W-:Y:S01]  /*a680*/  STG.E.U8 desc[UR36][R8.64], R4 ;  /* 0x0000000408007986 */ /* 0x0001e2000c101124 */
[----:B------:R-:W-:Y:S05]  /*a690*/  BRA `(.L_x_1654) ;  /* 0x0000000400187947 */ /* 0x000fea0003800000 */
.L_x_1672:
        /* <DEDUP_REMOVED lines=17> */
.L_x_1679:
[----:B------:R-:W-:-:S04]  /*a7b0*/  LOP3.LUT R3, R5, 0x80000000, RZ, 0xc0, !PT ;  /* 0x8000000005037812 */ /* 0x000fc800078ec0ff */
[----:B------:R-:W-:-:S04]  /*a7c0*/  SHF.R.U32.HI R3, RZ, 0x18, R3 ;  /* 0x00000018ff037819 */ /* 0x000fc80000011603 */
[----:B------:R-:W-:-:S04]  /*a7d0*/  LOP3.LUT R0, R0, R3, RZ, 0xfc, !PT ;  /* 0x0000000300007212 */ /* 0x000fc800078efcff */
[----:B------:R-:W-:-:S07]  /*a7e0*/  PRMT R4, R0, 0x7610, R4 ;  /* 0x0000761000047816 */ /* 0x000fce0000000004 */
.L_x_1678:
[----:B------:R-:W-:Y:S05]  /*a7f0*/  BSYNC B0 ;  /* 0x0000000000007941 */ /* 0x000fea0003800000 */
.L_x_1677:
[----:B------:R0:W-:Y:S01]  /*a800*/  STG.E.U8 desc[UR36][R8.64], R4 ;  /* 0x0000000408007986 */ /* 0x0001e2000c101124 */
[----:B------:R-:W-:Y:S05]  /*a810*/  BRA `(.L_x_1654) ;  /* 0x0000000000b87947 */ /* 0x000fea0003800000 */
.L_x_1671:
        /* <DEDUP_REMOVED lines=22> */
.L_x_1653:
        /* <DEDUP_REMOVED lines=16> */
.L_x_1682:
[----:B------:R-:W-:Y:S05]  /*aa80*/  BRA `(.L_x_1654) ;  /* 0x00000000001c7947 */ /* 0x000fea0003800000 */
.L_x_1681:
[----:B------:R-:W-:-:S06]  /*aa90*/  HADD2.F32 R4, -RZ, R18.H0_H0 ;  /* 0x20000012ff047230 */ /* 0x000fcc0000004100 */
[----:B------:R-:W0:Y:S02]  /*aaa0*/  F2I.U64.TRUNC R4, R4 ;  /* 0x0000000400047311 */ /* 0x000e24000020d800 */
[----:B0-----:R0:W-:Y:S01]  /*aab0*/  STG.E.64 desc[UR36][R8.64], R4 ;  /* 0x0000000408007986 */ /* 0x0011e2000c101b24 */
[----:B------:R-:W-:Y:S05]  /*aac0*/  BRA `(.L_x_1654) ;  /* 0x00000000000c7947 */ /* 0x000fea0003800000 */
.L_x_1680:
[----:B------:R-:W-:-:S04]  /*aad0*/  HADD2.F32 R18, -RZ, R18.H0_H0 ;  /* 0x20000012ff127230 */ /* 0x000fc80000004100 */
[----:B------:R-:W0:Y:S02]  /*aae0*/  F2I.FTZ.U32.TRUNC.NTZ R3, R18 ;  /* 0x0000001200037305 */ /* 0x000e24000021f000 */
[----:B0-----:R0:W-:Y:S02]  /*aaf0*/  STG.E desc[UR36][R8.64], R3 ;  /* 0x0000000308007986 */ /* 0x0011e4000c101924 */
.L_x_1654:
[----:B------:R-:W-:-:S05]  /*ab00*/  VIADD R27, R27, 0x80 ;  /* 0x000000801b1b7836 */ /* 0x000fca0000000000 */
[----:B------:R-:W-:-:S13]  /*ab10*/  ISETP.GE.AND P0, PT, R27, R28, PT ;  /* 0x0000001c1b00720c */ /* 0x000fda0003f06270 */
[----:B------:R-:W-:Y:S05]  /*ab20*/  @P0 BRA `(.L_x_1648) ;  /* 0x0000000c00f00947 */ /* 0x000fea0003800000 */
[----:B01234-:R-:W0:Y:S01]  /*ab30*/  LDC.64 R8, c[0x0][0x218] ;  /* 0x00008600ff087b82 */ /* 0x01fe220000000a00 */
        /* <DEDUP_REMOVED lines=21> */
.L_x_1686:
[----:B------:R-:W-:-:S06]  /*ac90*/  HADD2.F32 R5, -RZ, R16.H0_H0 ;  /* 0x20000010ff057230 */ /* 0x000fcc0000004100 */
[----:B------:R-:W0:Y:S02]  /*aca0*/  F2I.S64.TRUNC R4, R5 ;  /* 0x0000000500047311 */ /* 0x000e24000020d900 */
[----:B0-----:R0:W-:Y:S01]  /*acb0*/  STG.E.U8 desc[UR36][R8.64], R4 ;  /* 0x0000000408007986 */ /* 0x0011e2000c101124 */
[----:B------:R-:W-:Y:S05]  /*acc0*/  BRA `(.L_x_1688) ;  /* 0x0000000c00847947 */ /* 0x000fea0003800000 */
.L_x_1685:
        /* <DEDUP_REMOVED lines=10> */
.L_x_1690:
[----:B------:R-:W-:-:S04]  /*ad70*/  HADD2.F32 R16, -RZ, R16.H0_H0 ;  /* 0x20000010ff107230 */ /* 0x000fc80000004100 */
[----:B------:R-:W0:Y:S02]  /*ad80*/  F2I.FTZ.TRUNC.NTZ R3, R16 ;  /* 0x0000001000037305 */ /* 0x000e24000021f100 */
[----:B0-----:R0:W-:Y:S01]  /*ad90*/  STG.E desc[UR36][R8.64], R3 ;  /* 0x0000000308007986 */ /* 0x0011e2000c101924 */
[----:B------:R-:W-:Y:S05]  /*ada0*/  BRA `(.L_x_1688) ;  /* 0x0000000c004c7947 */ /* 0x000fea0003800000 */
.L_x_1689:
[----:B------:R-:W-:-:S04]  /*adb0*/  HADD2.F32 R16, -RZ, R16.H0_H0 ;  /* 0x20000010ff107230 */ /* 0x000fc80000004100 */
[----:B------:R-:W0:Y:S02]  /*adc0*/  F2I.FTZ.TRUNC.NTZ R3, R16 ;  /* 0x0000001000037305 */ /* 0x000e24000021f100 */
[----:B0-----:R0:W-:Y:S01]  /*add0*/  STG.E.U16 desc[UR36][R8.64], R3 ;  /* 0x0000000308007986 */ /* 0x0011e2000c101524 */
[----:B------:R-:W-:Y:S05]  /*ade0*/  BRA `(.L_x_1688) ;  /* 0x0000000c003c7947 */ /* 0x000fea0003800000 */
.L_x_1684:
        /* <DEDUP_REMOVED lines=9> */
.L_x_1692:
[----:B------:R0:W-:Y:S01]  /*ae80*/  STG.E.U16 desc[UR36][R8.64], R16 ;  /* 0x0000001008007986 */ /* 0x0001e2000c101524 */
[----:B------:R-:W-:Y:S05]  /*ae90*/  BRA `(.L_x_1688) ;  /* 0x0000000c00107947 */ /* 0x000fea0003800000 */
.L_x_1691:
        /* <DEDUP_REMOVED lines=10> */
.L_x_1694:
[----:B------:R-:W-:-:S05]  /*af40*/  HADD2.F32 R0, -RZ, R16.H0_H0 ;  /* 0x20000010ff007230 */ /* 0x000fca0000004100 */
[----:B------:R-:W-:-:S04]  /*af50*/  F2FP.F16.F32.PACK_AB R0, RZ, R0 ;  /* 0x00000000ff00723e */ /* 0x000fc800000000ff */
[----:B------:R-:W-:-:S05]  /*af60*/  PRMT R0, R0, 0x5410, RZ ;  /* 0x0000541000007816 */ /* 0x000fca00000000ff */
[----:B------:R2:W-:Y:S01]  /*af70*/  STG.E desc[UR36][R8.64], R0 ;  /* 0x0000000008007986 */ /* 0x0005e2000c101924 */
[----:B------:R-:W-:Y:S05]  /*af80*/  BRA `(.L_x_1688) ;  /* 0x0000000800d47947 */ /* 0x000fea0003800000 */
.L_x_1693:
[----:B------:R-:W-:-:S05]  /*af90*/  HADD2.F32 R4, -RZ, R16.H0_H0 ;  /* 0x20000010ff047230 */ /* 0x000fca0000004100 */
[----:B------:R-:W-:-:S06]  /*afa0*/  FMUL.FTZ R4, R4, 1 ;  /* 0x3f80000004047820 */ /* 0x000fcc0000410000 */
[----:B------:R-:W0:Y:S02]  /*afb0*/  F2F.F64.F32 R4, R4 ;  /* 0x0000000400047310 */ /* 0x000e240000201800 */
[----:B0-----:R4:W-:Y:S01]  /*afc0*/  STG.E.64 desc[UR36][R8.64], R4 ;  /* 0x0000000408007986 */ /* 0x0019e2000c101b24 */
[----:B------:R-:W-:Y:S05]  /*afd0*/  BRA `(.L_x_1688) ;  /* 0x0000000800c07947 */ /* 0x000fea0003800000 */
.L_x_1683:
        /* <DEDUP_REMOVED lines=13> */
.L_x_1697:
[----:B------:R-:W-:Y:S01]  /*b0b0*/  HADD2.F32 R16, -RZ, R16.H0_H0 ;  /* 0x20000010ff107230 */ /* 0x000fe20000004100 */
[----:B------:R-:W-:-:S04]  /*b0c0*/  CS2R R6, SRZ ;  /* 0x0000000000067805 */ /* 0x000fc8000001ff00 */
[----:B------:R-:W-:-:S06]  /*b0d0*/  FMUL.FTZ R4, R16, 1 ;  /* 0x3f80000010047820 */ /* 0x000fcc0000410000 */
[----:B------:R-:W0:Y:S02]  /*b0e0*/  F2F.F64.F32 R4, R4 ;  /* 0x0000000400047310 */ /* 0x000e240000201800 */
[----:B0-----:R0:W-:Y:S01]  /*b0f0*/  STG.E.128 desc[UR36][R8.64], R4 ;  /* 0x0000000408007986 */ /* 0x0011e2000c101d24 */
[----:B------:R-:W-:Y:S05]  /*b100*/  BRA `(.L_x_1688) ;  /* 0x0000000800747947 */ /* 0x000fea0003800000 */
.L_x_1696:
        /* <DEDUP_REMOVED lines=21> */
.L_x_1701:
[----:B------:R-:W-:Y:S05]  /*b260*/  BSYNC B0 ;  /* 0x0000000000007941 */ /* 0x000fea0003800000 */
.L_x_1700:
[----:B------:R-:W-:-:S05]  /*b270*/  LOP3.LUT R5, R0, R5, RZ, 0xfc, !PT ;  /* 0x0000000500057212 */ /* 0x000fca00078efcff */
[----:B------:R0:W-:Y:S01]  /*b280*/  STG.E.U8 desc[UR36][R8.64], R5 ;  /* 0x0000000508007986 */ /* 0x0001e2000c101124 */
[----:B------:R-:W-:Y:S05]  /*b290*/  BRA `(.L_x_1688) ;  /* 0x0000000800107947 */ /* 0x000fea0003800000 */
.L_x_1699:
        /* <DEDUP_REMOVED lines=13> */
.L_x_1703:
[----:B------:R-:W-:Y:S01]  /*b370*/  IMAD.MOV.U32 R0, RZ, RZ, 0x7f ;  /* 0x0000007fff007424 */ /* 0x000fe200078e00ff */
[----:B------:R-:W-:-:S04]  /*b380*/  ISETP.GT.U32.AND P0, PT, R3, 0x7f800000, PT ;  /* 0x7f8000000300780c */ /* 0x000fc80003f04070 */
[----:B------:R-:W-:-:S09]  /*b390*/  SEL R0, R0, 0x7c, P0 ;  /* 0x0000007c00007807 */ /* 0x000fd20000000000 */
.L_x_1704:
[----:B------:R-:W-:Y:S05]  /*b3a0*/  BSYNC B0 ;  /* 0x0000000000007941 */ /* 0x000fea0003800000 */
.L_x_1702:
[----:B------:R-:W-:-:S04]  /*b3b0*/  LOP3.LUT R3, R5, 0x80000000, RZ, 0xc0, !PT ;  /* 0x8000000005037812 */ /* 0x000fc800078ec0ff */
[----:B------:R-:W-:-:S04]  /*b3c0*/  SHF.R.U32.HI R3, RZ, 0x18, R3 ;  /* 0x00000018ff037819 */ /* 0x000fc80000011603 */
[----:B------:R-:W-:-:S05]  /*b3d0*/  LOP3.LUT R3, R0, R3, RZ, 0xfc, !PT ;  /* 0x0000000300037212 */ /* 0x000fca00078efcff */
[----:B------:R0:W-:Y:S01]  /*b3e0*/  STG.E.U8 desc[UR36][R8.64], R3 ;  /* 0x0000000308007986 */ /* 0x0001e2000c101124 */
[----:B------:R-:W-:Y:S05]  /*b3f0*/  BRA `(.L_x_1688) ;  /* 0x0000000400b87947 */ /* 0x000fea0003800000 */
.L_x_1698:
[----:B------:R-:W-:-:S05]  /*b400*/  HADD2.F32 R0, -RZ, R16.H0_H0 ;  /* 0x20000010ff007230 */ /* 0x000fca0000004100 */
[----:B------:R-:W-:-:S05]  /*b410*/  F2FP.BF16.F32.PACK_AB R0, RZ, R0 ;  /* 0x00000000ff00723e */ /* 0x000fca00000010ff */
[----:B------:R0:W-:Y:S01]  /*b420*/  STG.E.U16 desc[UR36][R8.64], R0 ;  /* 0x0000000008007986 */ /* 0x0001e2000c101524 */
[----:B------:R-:W-:Y:S05]  /*b430*/  BRA `(.L_x_1688) ;  /* 0x0000000400a87947 */ /* 0x000fea0003800000 */
.L_x_1695:
        /* <DEDUP_REMOVED lines=12> */
.L_x_1707:
        /* <DEDUP_REMOVED lines=17> */
.L_x_1710:
[----:B------:R-:W-:-:S04]  /*b610*/  LOP3.LUT R3, R5, 0x80000000, RZ, 0xc0, !PT ;  /* 0x8000000005037812 */ /* 0x000fc800078ec0ff */
[----:B------:R-:W-:-:S04]  /*b620*/  SHF.R.U32.HI R3, RZ, 0x18, R3 ;  /* 0x00000018ff037819 */ /* 0x000fc80000011603 */
[----:B------:R-:W-:-:S04]  /*b630*/  LOP3.LUT R0, R0, R3, RZ, 0xfc, !PT ;  /* 0x0000000300007212 */ /* 0x000fc800078efcff */
[----:B------:R-:W-:-:S07]  /*b640*/  PRMT R4, R0, 0x7610, R4 ;  /* 0x0000761000047816 */ /* 0x000fce0000000004 */
.L_x_1709:
[----:B------:R-:W-:Y:S05]  /*b650*/  BSYNC B0 ;  /* 0x0000000000007941 */ /* 0x000fea0003800000 */
.L_x_1708:
[----:B------:R0:W-:Y:S01]  /*b660*/  STG.E.U8 desc[UR36][R8.64], R4 ;  /* 0x0000000408007986 */ /* 0x0001e2000c101124 */
[----:B------:R-:W-:Y:S05]  /*b670*/  BRA `(.L_x_1688) ;  /* 0x0000000400187947 */ /* 0x000fea0003800000 */
.L_x_1706:
        /* <DEDUP_REMOVED lines=17> */
.L_x_1713:
[----:B------:R-:W-:-:S04]  /*b790*/  LOP3.LUT R3, R5, 0x80000000, RZ, 0xc0, !PT ;  /* 0x8000000005037812 */ /* 0x000fc800078ec0ff */
[----:B------:R-:W-:-:S04]  /*b7a0*/  SHF.R.U32.HI R3, RZ, 0x18, R3 ;  /* 0x00000018ff037819 */ /* 0x000fc80000011603 */
[----:B------:R-:W-:-:S04]  /*b7b0*/  LOP3.LUT R0, R0, R3, RZ, 0xfc, !PT ;  /* 0x0000000300007212 */ /* 0x000fc800078efcff */
[----:B------:R-:W-:-:S07]  /*b7c0*/  PRMT R4, R0, 0x7610, R4 ;  /* 0x0000761000047816 */ /* 0x000fce0000000004 */
.L_x_1712:
[----:B------:R-:W-:Y:S05]  /*b7d0*/  BSYNC B0 ;  /* 0x0000000000007941 */ /* 0x000fea0003800000 */
.L_x_1711:
[----:B------:R0:W-:Y:S01]  /*b7e0*/  STG.E.U8 desc[UR36][R8.64], R4 ;  /* 0x0000000408007986 */ /* 0x0001e2000c101124 */
[----:B------:R-:W-:Y:S05]  /*b7f0*/  BRA `(.L_x_1688) ;  /* 0x0000000000b87947 */ /* 0x000fea0003800000 */
.L_x_1705:
        /* <DEDUP_REMOVED lines=22> */
.L_x_1687:
        /* <DEDUP_REMOVED lines=16> */
.L_x_1716:
[----:B------:R-:W-:Y:S05]  /*ba60*/  BRA `(.L_x_1688) ;  /* 0x00000000001c7947 */ /* 0x000fea0003800000 */
.L_x_1715:
[----:B------:R-:W-:-:S06]  /*ba70*/  HADD2.F32 R4, -RZ, R16.H0_H0 ;  /* 0x20000010ff047230 */ /* 0x000fcc0000004100 */
[----:B------:R-:W0:Y:S02]  /*ba80*/  F2I.U64.TRUNC R4, R4 ;  /* 0x0000000400047311 */ /* 0x000e24000020d800 */
[----:B0-----:R0:W-:Y:S01]  /*ba90*/  STG.E.64 desc[UR36][R8.64], R4 ;  /* 0x0000000408007986 */ /* 0x0011e2000c101b24 */
[----:B------:R-:W-:Y:S05]  /*baa0*/  BRA `(.L_x_1688) ;  /* 0x00000000000c7947 */ /* 0x000fea0003800000 */
.L_x_1714:
[----:B------:R-:W-:-:S04]  /*bab0*/  HADD2.F32 R16, -RZ, R16.H0_H0 ;  /* 0x20000010ff107230 */ /* 0x000fc80000004100 */
[----:B------:R-:W0:Y:S02]  /*bac0*/  F2I.FTZ.U32.TRUNC.NTZ R3, R16 ;  /* 0x0000001000037305 */ /* 0x000e24000021f000 */
[----:B0-----:R0:W-:Y:S02]  /*bad0*/  STG.E desc[UR36][R8.64], R3 ;  /* 0x0000000308007986 */ /* 0x0011e4000c101924 */
.L_x_1688:
[----:B------:R-:W-:-:S07]  /*bae0*/  VIADD R27, R27, 0x80 ;  /* 0x000000801b1b7836 */ /* 0x000fce0000000000 */
.L_x_1648:
[----:B------:R-:W-:Y:S05]  /*baf0*/  BSYNC B6 ;  /* 0x0000000000067941 */ /* 0x000fea0003800000 */
.L_x_1647:
[----:B------:R-:W-:-:S13]  /*bb00*/  ISETP.GE.AND P0, PT, R27, R28, PT ;  /* 0x0000001c1b00720c */ /* 0x000fda0003f06270 */
[----:B------:R-:W-:Y:S05]  /*bb10*/  @P0 EXIT ;  /* 0x000000000000094d */ /* 0x000fea0003800000 */
[----:B0--34-:R-:W0:Y:S01]  /*bb20*/  LDC.64 R4, c[0x0][0x218] ;  /* 0x00008600ff047b82 */ /* 0x019e220000000a00 */
[----:B--2--5:R-:W-:Y:S01]  /*bb30*/  PRMT R0, R25, 0x9910, RZ ;  /* 0x0000991019007816 */ /* 0x024fe200000000ff */
[----:B------:R-:W-:Y:S01]  /*bb40*/  IMAD R2, R2, 0x200, R27 ;  /* 0x0000020002027824 */ /* 0x000fe200078e021b */
[----:B------:R-:W-:Y:S02]  /*bb50*/  ULDC UR4, c[0x0][0x244] ;  /* 0x0000910000047ab9 */ /* 0x000fe40000000800 */
[----:B------:R-:W-:Y:S01]  /*bb60*/  ISETP.GT.AND P1, PT, R0, 0x9, PT ;  /* 0x000000090000780c */ /* 0x000fe20003f24270 */
[----:B-1----:R-:W-:-:S05]  /*bb70*/  IMAD R3, R2, UR4, RZ ;  /* 0x0000000402037c24 */ /* 0x002fca000f8e02ff */
        /* <DEDUP_REMOVED lines=11> */
[----:B------:R-:W-:-:S06]  /*bc30*/  HADD2.F32 R17, -RZ, R17.H0_H0 ;  /* 0x20000011ff117230 */ /* 0x000fcc0000004100 */
[----:B------:R-:W0:Y:S02]  /*bc40*/  F2I.FTZ.TRUNC.NTZ R17, R17 ;  /* 0x0000001100117305 */ /* 0x000e24000021f100 */
[----:B0-----:R-:W-:Y:S01]  /*bc50*/  STG.E.U8 desc[UR36][R2.64], R17 ;  /* 0x0000001102007986 */ /* 0x001fe2000c101124 */
[----:B------:R-:W-:Y:S05]  /*bc60*/  EXIT ;  /* 0x000000000000794d */ /* 0x000fea0003800000 */
.L_x_1720:
[----:B------:R-:W-:-:S06]  /*bc70*/  HADD2.F32 R5, -RZ, R17.H0_H0 ;  /* 0x20000011ff057230 */ /* 0x000fcc0000004100 */
[----:B------:R-:W0:Y:S02]  /*bc80*/  F2I.S64.TRUNC R4, R5 ;  /* 0x0000000500047311 */ /* 0x000e24000020d900 */
[----:B0-----:R-:W-:Y:S01]  /*bc90*/  STG.E.U8 desc[UR36][R2.64], R4 ;  /* 0x0000000402007986 */ /* 0x001fe2000c101124 */
[----:B------:R-:W-:Y:S05]  /*bca0*/  EXIT ;  /* 0x000000000000794d */ /* 0x000fea0003800000 */
.L_x_1719:
        /* <DEDUP_REMOVED lines=10> */
.L_x_1723:
[----:B------:R-:W-:-:S06]  /*bd50*/  HADD2.F32 R17, -RZ, R17.H0_H0 ;  /* 0x20000011ff117230 */ /* 0x000fcc0000004100 */
[----:B------:R-:W0:Y:S02]  /*bd60*/  F2I.FTZ.TRUNC.NTZ R17, R17 ;  /* 0x0000001100117305 */ /* 0x000e24000021f100 */
[----:B0-----:R-:W-:Y:S01]  /*bd70*/  STG.E desc[UR36][R2.64], R17 ;  /* 0x0000001102007986 */ /* 0x001fe2000c101924 */
[----:B------:R-:W-:Y:S05]  /*bd80*/  EXIT ;  /* 0x000000000000794d */ /* 0x000fea0003800000 */
.L_x_1722:
[----:B------:R-:W-:-:S06]  /*bd90*/  HADD2.F32 R17, -RZ, R17.H0_H0 ;  /* 0x20000011ff117230 */ /* 0x000fcc0000004100 */
[----:B------:R-:W0:Y:S02]  /*bda0*/  F2I.FTZ.TRUNC.NTZ R17, R17 ;  /* 0x0000001100117305 */ /* 0x000e24000021f100 */
[----:B0-----:R-:W-:Y:S01]  /*bdb0*/  STG.E.U16 desc[UR36][R2.64], R17 ;  /* 0x0000001102007986 */ /* 0x001fe2000c101524 */
[----:B------:R-:W-:Y:S05]  /*bdc0*/  EXIT ;  /* 0x000000000000794d */ /* 0x000fea0003800000 */
.L_x_1718:
        /* <DEDUP_REMOVED lines=9> */
.L_x_1725:
[----:B------:R-:W-:Y:S01]  /*be60*/  STG.E.U16 desc[UR36][R2.64], R17 ;  /* 0x0000001102007986 */ /* 0x000fe2000c101524 */
[----:B------:R-:W-:Y:S05]  /*be70*/  EXIT ;  /* 0x000000000000794d */ /* 0x000fea0003800000 */
.L_x_1724:
        /* <DEDUP_REMOVED lines=10> */
.L_x_1727:
[----:B------:R-:W-:-:S05]  /*bf20*/  HADD2.F32 R0, -RZ, R17.H0_H0 ;  /* 0x20000011ff007230 */ /* 0x000fca0000004100 */
[----:B------:R-:W-:-:S04]  /*bf30*/  F2FP.F16.F32.PACK_AB R0, RZ, R0 ;  /* 0x00000000ff00723e */ /* 0x000fc800000000ff */
[----:B------:R-:W-:-:S05]  /*bf40*/  PRMT R0, R0, 0x5410, RZ ;  /* 0x0000541000007816 */ /* 0x000fca00000000ff */
[----:B------:R-:W-:Y:S01]  /*bf50*/  STG.E desc[UR36][R2.64], R0 ;  /* 0x0000000002007986 */ /* 0x000fe2000c101924 */
[----:B------:R-:W-:Y:S05]  /*bf60*/  EXIT ;  /* 0x000000000000794d */ /* 0x000fea0003800000 */
.L_x_1726:
[----:B------:R-:W-:-:S05]  /*bf70*/  HADD2.F32 R4, -RZ, R17.H0_H0 ;  /* 0x20000011ff047230 */ /* 0x000fca0000004100 */
[----:B------:R-:W-:-:S06]  /*bf80*/  FMUL.FTZ R4, R4, 1 ;  /* 0x3f80000004047820 */ /* 0x000fcc0000410000 */
[----:B------:R-:W0:Y:S02]  /*bf90*/  F2F.F64.F32 R4, R4 ;  /* 0x0000000400047310 */ /* 0x000e240000201800 */
[----:B0-----:R-:W-:Y:S01]  /*bfa0*/  STG.E.64 desc[UR36][R2.64], R4 ;  /* 0x0000000402007986 */ /* 0x001fe2000c101b24 */
[----:B------:R-:W-:Y:S05]  /*bfb0*/  EXIT ;  /* 0x000000000000794d */ /* 0x000fea0003800000 */
.L_x_1717:
        /* <DEDUP_REMOVED lines=13> */
.L_x_1730:
[----:B------:R-:W-:Y:S01]  /*c090*/  HADD2.F32 R17, -RZ, R17.H0_H0 ;  /* 0x20000011ff117230 */ /* 0x000fe20000004100 */
[----:B------:R-:W-:-:S04]  /*c0a0*/  CS2R R6, SRZ ;  /* 0x0000000000067805 */ /* 0x000fc8000001ff00 */
[----:B------:R-:W-:-:S06]  /*c0b0*/  FMUL.FTZ R4, R17, 1 ;  /* 0x3f80000011047820 */ /* 0x000fcc0000410000 */
[----:B------:R-:W0:Y:S02]  /*c0c0*/  F2F.F64.F32 R4, R4 ;  /* 0x0000000400047310 */ /* 0x000e240000201800 */
[----:B0-----:R-:W-:Y:S01]  /*c0d0*/  STG.E.128 desc[UR36][R2.64], R4 ;  /* 0x0000000402007986 */ /* 0x001fe2000c101d24 */
[----:B------:R-:W-:Y:S05]  /*c0e0*/  EXIT ;  /* 0x000000000000794d */ /* 0x000fea0003800000 */
.L_x_1729:
        /* <DEDUP_REMOVED lines=21> */
.L_x_1734:
[----:B------:R-:W-:Y:S05]  /*c240*/  BSYNC B0 ;  /* 0x0000000000007941 */ /* 0x000fea0003800000 */
.L_x_1733:
[----:B------:R-:W-:-:S05]  /*c250*/  LOP3.LUT R5, R0, R5, RZ, 0xfc, !PT ;  /* 0x0000000500057212 */ /* 0x000fca00078efcff */
[----:B------:R-:W-:Y:S01]  /*c260*/  STG.E.U8 desc[UR36][R2.64], R5 ;  /* 0x0000000502007986 */ /* 0x000fe2000c101124 */
[----:B------:R-:W-:Y:S05]  /*c270*/  EXIT ;  /* 0x000000000000794d */ /* 0x000fea0003800000 */
.L_x_1732:
        /* <DEDUP_REMOVED lines=13> */
.L_x_1736:
[----:B------:R-:W-:Y:S01]  /*c350*/  IMAD.MOV.U32 R0, RZ, RZ, 0x7f ;  /* 0x0000007fff007424 */ /* 0x000fe200078e00ff */
[----:B------:R-:W-:-:S04]  /*c360*/  ISETP.GT.U32.AND P0, PT, R4, 0x7f800000, PT ;  /* 0x7f8000000400780c */ /* 0x000fc80003f04070 */
[----:B------:R-:W-:-:S09]  /*c370*/  SEL R0, R0, 0x7c, P0 ;  /* 0x0000007c00007807 */ /* 0x000fd20000000000 */
.L_x_1737:
[----:B------:R-:W-:Y:S05]  /*c380*/  BSYNC B0 ;  /* 0x0000000000007941 */ /* 0x000fea0003800000 */
.L_x_1735:
[----:B------:R-:W-:-:S04]  /*c390*/  LOP3.LUT R4, R17, 0x80000000, RZ, 0xc0, !PT ;  /* 0x8000000011047812 */ /* 0x000fc800078ec0ff */
[----:B------:R-:W-:-:S04]  /*c3a0*/  SHF.R.U32.HI R5, RZ, 0x18, R4 ;  /* 0x00000018ff057819 */ /* 0x000fc80000011604 */
[----:B------:R-:W-:-:S05]  /*c3b0*/  LOP3.LUT R5, R0, R5, RZ, 0xfc, !PT ;  /* 0x0000000500057212 */ /* 0x000fca00078efcff */
[----:B------:R-:W-:Y:S01]  /*c3c0*/  STG.E.U8 desc[UR36][R2.64], R5 ;  /* 0x0000000502007986 */ /* 0x000fe2000c101124 */
[----:B------:R-:W-:Y:S05]  /*c3d0*/  EXIT ;  /* 0x000000000000794d */ /* 0x000fea0003800000 */
.L_x_1731:
[----:B------:R-:W-:-:S05]  /*c3e0*/  HADD2.F32 R0, -RZ, R17.H0_H0 ;  /* 0x20000011ff007230 */ /* 0x000fca0000004100 */
[----:B------:R-:W-:-:S05]  /*c3f0*/  F2FP.BF16.F32.PACK_AB R0, RZ, R0 ;  /* 0x00000000ff00723e */ /* 0x000fca00000010ff */
[----:B------:R-:W-:Y:S01]  /*c400*/  STG.E.U16 desc[UR36][R2.64], R0 ;  /* 0x0000000002007986 */ /* 0x000fe2000c101524 */
[----:B------:R-:W-:Y:S05]  /*c410*/  EXIT ;  /* 0x000000000000794d */ /* 0x000fea0003800000 */
.L_x_1728:
        /* <DEDUP_REMOVED lines=12> */
.L_x_1740:
        /* <DEDUP_REMOVED lines=17> */
.L_x_1743:
[----:B------:R-:W-:-:S04]  /*c5f0*/  LOP3.LUT R0, R17, 0x80000000, RZ, 0xc0, !PT ;  /* 0x8000000011007812 */ /* 0x000fc800078ec0ff */
[----:B------:R-:W-:-:S04]  /*c600*/  SHF.R.U32.HI R5, RZ, 0x18, R0 ;  /* 0x00000018ff057819 */ /* 0x000fc80000011600 */
[----:B------:R-:W-:-:S04]  /*c610*/  LOP3.LUT R4, R4, R5, RZ, 0xfc, !PT ;  /* 0x0000000504047212 */ /* 0x000fc800078efcff */
[----:B------:R-:W-:-:S07]  /*c620*/  PRMT R0, R4, 0x7610, R0 ;  /* 0x0000761004007816 */ /* 0x000fce0000000000 */
.L_x_1742:
[----:B------:R-:W-:Y:S05]  /*c630*/  BSYNC B0 ;  /* 0x0000000000007941 */ /* 0x000fea0003800000 */
.L_x_1741:
[----:B------:R-:W-:Y:S01]  /*c640*/  STG.E.U8 desc[UR36][R2.64], R0 ;  /* 0x0000000002007986 */ /* 0x000fe2000c101124 */
[----:B------:R-:W-:Y:S05]  /*c650*/  EXIT ;  /* 0x000000000000794d */ /* 0x000fea0003800000 */
.L_x_1739:
        /* <DEDUP_REMOVED lines=17> */
.L_x_1746:
[----:B------:R-:W-:-:S04]  /*c770*/  LOP3.LUT R0, R17, 0x80000000, RZ, 0xc0, !PT ;  /* 0x8000000011007812 */ /* 0x000fc800078ec0ff */
[----:B------:R-:W-:-:S04]  /*c780*/  SHF.R.U32.HI R5, RZ, 0x18, R0 ;  /* 0x00000018ff057819 */ /* 0x000fc80000011600 */
[----:B------:R-:W-:-:S04]  /*c790*/  LOP3.LUT R4, R4, R5, RZ, 0xfc, !PT ;  /* 0x0000000504047212 */ /* 0x000fc800078efcff */
[----:B------:R-:W-:-:S07]  /*c7a0*/  PRMT R0, R4, 0x7610, R0 ;  /* 0x0000761004007816 */ /* 0x000fce0000000000 */
.L_x_1745:
[----:B------:R-:W-:Y:S05]  /*c7b0*/  BSYNC B0 ;  /* 0x0000000000007941 */ /* 0x000fea0003800000 */
.L_x_1744:
[----:B------:R-:W-:Y:S01]  /*c7c0*/  STG.E.U8 desc[UR36][R2.64], R0 ;  /* 0x0000000002007986 */ /* 0x000fe2000c101124 */
[----:B------:R-:W-:Y:S05]  /*c7d0*/  EXIT ;  /* 0x000000000000794d */ /* 0x000fea0003800000 */
.L_x_1738:
[----:B------:R-:W-:-:S13]  /*c7e0*/  ISETP.NE.AND P0, PT, R0, 0x1c, PT ;  /* 0x0000001c0000780c */ /* 0x000fda0003f05270 */
[----:B------:R-:W-:Y:S05]  /*c7f0*/  @!P0 BRA `(.L_x_1747) ;  /* 0x0000000000a48947 */ /* 0x000fea0003800000 */
[----:B------:R-:W-:-:S13]  /*c800*/  ISETP.NE.AND P0, PT, R0, 0x1d, PT ;  /* 0x0000001d0000780c */ /* 0x000fda0003f05270 */
[----:B------:R-:W-:Y:S05]  /*c810*/  @!P0 BRA `(.L_x_1748) ;  /* 0x00000000008c8947 */ /* 0x000fea0003800000 */
[----:B------:R-:W-:-:S13]  /*c820*/  ISETP.NE.AND P0, PT, R0, 0x2c, PT ;  /* 0x0000002c0000780c */ /* 0x000fda0003f05270 */
[----:B------:R-:W-:Y:S05]  /*c830*/  @P0 BRA `(.L_x_1721) ;  /* 0x0000000000400947 */ /* 0x000fea0003800000 */
[----:B------:R-:W-:Y:S02]  /*c840*/  HADD2.F32 R17, -RZ, R17.H0_H0 ;  /* 0x20000011ff117230 */ /* 0x000fe40000004100 */
        /* <DEDUP_REMOVED lines=15> */
.L_x_1721:
        /* <DEDUP_REMOVED lines=16> */
.L_x_1749:
[----:B------:R-:W-:Y:S05]  /*ca40*/  EXIT ;  /* 0x000000000000794d */ /* 0x000fea0003800000 */
.L_x_1748:
[----:B------:R-:W-:-:S06]  /*ca50*/  HADD2.F32 R4, -RZ, R17.H0_H0 ;  /* 0x20000011ff047230 */ /* 0x000fcc0000004100 */
[----:B------:R-:W0:Y:S02]  /*ca60*/  F2I.U64.TRUNC R4, R4 ;  /* 0x0000000400047311 */ /* 0x000e24000020d800 */
[----:B0-----:R-:W-:Y:S01]  /*ca70*/  STG.E.64 desc[UR36][R2.64], R4 ;  /* 0x0000000402007986 */ /* 0x001fe2000c101b24 */
[----:B------:R-:W-:Y:S05]  /*ca80*/  EXIT ;  /* 0x000000000000794d */ /* 0x000fea0003800000 */
.L_x_1747:
[----:B------:R-:W-:-:S06]  /*ca90*/  HADD2.F32 R17, -RZ, R17.H0_H0 ;  /* 0x20000011ff117230 */ /* 0x000fcc0000004100 */
[----:B------:R-:W0:Y:S02]  /*caa0*/  F2I.FTZ.U32.TRUNC.NTZ R17, R17 ;  /* 0x0000001100117305 */ /* 0x000e24000021f000 */
[----:B0-----:R-:W-:Y:S01]  /*cab0*/  STG.E desc[UR36][R2.64], R17 ;  /* 0x0000001102007986 */ /* 0x001fe2000c101924 */
[----:B------:R-:W-:Y:S05]  /*cac0*/  EXIT ;  /* 0x000000000000794d */ /* 0x000fea0003800000 */
.L_x_1750:
        /* <DEDUP_REMOVED lines=11> */
.L_x_14594:


//--------------------- .text._ZN2at6native18elementwise_kernelILi128ELi4EZNS0_22gpu_kernel_impl_nocastIZZZNS0_25tanh_backward_kernel_cudaERNS_18TensorIteratorBaseEENKUlvE0_clEvENKUlvE1_clEvEUlN3c104HalfES8_E_EEvS4_RKT_EUliE_EEviT1_ --------------------------
	.section	.text._ZN2at6native18elementwise_kernelILi128ELi4EZNS0_22gpu_kernel_impl_nocastIZZZNS0_25tanh_backward_kernel_cudaERNS_18TensorIteratorBaseEENKUlvE0_clEvENKUlvE1_clEvEUlN3c104HalfES8_E_EEvS4_RKT_EUliE_EEviT1_,"ax",@progbits
	.align	128
        .global         _ZN2at6native18elementwise_kernelILi128ELi4EZNS0_22gpu_kernel_impl_nocastIZZZNS0_25tanh_backward_kernel_cudaERNS_18TensorIteratorBaseEENKUlvE0_clEvENKUlvE1_clEvEUlN3c104HalfES8_E_EEvS4_RKT_EUliE_EEviT1_
        .type           _ZN2at6native18elementwise_kernelILi128ELi4EZNS0_22gpu_kernel_impl_nocastIZZZNS0_25tanh_backward_kernel_cudaERNS_18TensorIteratorBaseEENKUlvE0_clEvENKUlvE1_clEvEUlN3c104HalfES8_E_EEvS4_RKT_EUliE_EEviT1_,@function
        .size           _ZN2at6native18elementwise_kernelILi128ELi4EZNS0_22gpu_kernel_impl_nocastIZZZNS0_25tanh_backward_kernel_cudaERNS_18TensorIteratorBaseEENKUlvE0_clEvENKUlvE1_clEvEUlN3c104HalfES8_E_EEvS4_RKT_EUliE_EEviT1_,(.L_x_14595 - _ZN2at6native18elementwise_kernelILi128ELi4EZNS0_22gpu_kernel_impl_nocastIZZZNS0_25tanh_backward_kernel_cudaERNS_18TensorIteratorBaseEENKUlvE0_clEvENKUlvE1_clEvEUlN3c104HalfES8_E_EEvS4_RKT_EUliE_EEviT1_)
        .other          _ZN2at6native18elementwise_kernelILi128ELi4EZNS0_22gpu_kernel_impl_nocastIZZZNS0_25tanh_backward_kernel_cudaERNS_18TensorIteratorBaseEENKUlvE0_clEvENKUlvE1_clEvEUlN3c104HalfES8_E_EEvS4_RKT_EUliE_EEviT1_,@"STO_CUDA_ENTRY STV_DEFAULT"
_ZN2at6native18elementwise_kernelILi128ELi4EZNS0_22gpu_kernel_impl_nocastIZZZNS0_25tanh_backward_kernel_cudaERNS_18TensorIteratorBaseEENKUlvE0_clEvENKUlvE1_clEvEUlN3c104HalfES8_E_EEvS4_RKT_EUliE_EEviT1_:
.text._ZN2at6native18elementwise_kernelILi128ELi4EZNS0_22gpu_kernel_impl_nocastIZZZNS0_25tanh_backward_kernel_cudaERNS_18TensorIteratorBaseEENKUlvE0_clEvENKUlvE1_clEvEUlN3c104HalfES8_E_EEvS4_RKT_EUliE_EEviT1_:
        /* <DEDUP_REMOVED lines=363> */
.L_x_1753:
        /* <DEDUP_REMOVED lines=9> */
[----:B------:R-:W-:Y:S02]  /*1740*/  IADD3 R4, P0, R5, UR8, RZ ;  /* 0x0000000805047c10 */ /* 0x000fe4000ff1e0ff */
[----:B------:R-:W-:Y:S02]  /*1750*/  IADD3 R3, R3, 0x80, RZ ;  /* 0x0000008003037810 */ /* 0x000fe40007ffe0ff */
[----:B------:R-:W-:Y:S01]  /*1760*/  IADD3.X R5, RZ, UR9, RZ, P0, !PT ;  /* 0x00000009ff057c10 */ /* 0x000fe200087fe4ff */
[----:B--2---:R-:W-:-:S05]  /*1770*/  HADD2.F32 R0, -RZ, R8.H0_H0 ;  /* 0x20000008ff007230 */ /* 0x004fca0000004100 */
[----:B------:R-:W-:-:S05]  /*1780*/  FMUL.FTZ R0, R0, R0 ;  /* 0x0000000000007220 */ /* 0x000fca0000410000 */
[----:B------:R-:W-:Y:S01]  /*1790*/  F2FP.F16.F32.PACK_AB R0, RZ, R0 ;  /* 0x00000000ff00723e */ /* 0x000fe200000000ff */
[----:B---3--:R-:W-:-:S04]  /*17a0*/  HADD2.F32 R2, -RZ, R6.H0_H0 ;  /* 0x20000006ff027230 */ /* 0x008fc80000004100 */
[----:B------:R-:W-:-:S05]  /*17b0*/  HADD2.F32 R0, -RZ, R0.H0_H0 ;  /* 0x20000000ff007230 */ /* 0x000fca0000004100 */
[----:B------:R-:W-:-:S05]  /*17c0*/  FADD.FTZ R0, -R0, 1 ;  /* 0x3f80000000007421 */ /* 0x000fca0000010100 */
[----:B------:R-:W-:-:S05]  /*17d0*/  F2FP.F16.F32.PACK_AB R0, RZ, R0 ;  /* 0x00000000ff00723e */ /* 0x000fca00000000ff */
[----:B------:R-:W-:-:S05]  /*17e0*/  HADD2.F32 R9, -RZ, R0.H0_H0 ;  /* 0x20000000ff097230 */ /* 0x000fca0000004100 */
[----:B------:R-:W-:-:S05]  /*17f0*/  FMUL.FTZ R2, R2, R9 ;  /* 0x0000000902027220 */ /* 0x000fca0000410000 */
[----:B------:R-:W-:-:S05]  /*1800*/  F2FP.F16.F32.PACK_AB R2, RZ, R2 ;  /* 0x00000002ff02723e */ /* 0x000fca00000000ff */
[----:B------:R0:W-:Y:S02]  /*1810*/  STG.E.U16 desc[UR4][R4.64], R2 ;  /* 0x0000000204007986 */ /* 0x0001e4000c101504 */
.L_x_1752:
[----:B------:R-:W-:Y:S05]  /*1820*/  BSYNC B0 ;  /* 0x0000000000007941 */ /* 0x000fea0003800000 */
.L_x_1751:
        /* <DEDUP_REMOVED lines=356> */
.L_x_1756:
        /* <DEDUP_REMOVED lines=11> */
[----:B------:R-:W-:Y:S02]  /*2f20*/  IADD3.X R5, RZ, UR9, RZ, P0, !PT ;  /* 0x00000009ff057c10 */ /* 0x000fe400087fe4ff */
[----:B------:R-:W-:Y:S01]  /*2f30*/  ISETP.GE.AND P0, PT, R3, UR6, PT ;  /* 0x0000000603007c0c */ /* 0x000fe2000bf06270 */
        /* <DEDUP_REMOVED lines=10> */
[----:B------:R1:W-:Y:S01]  /*2fe0*/  STG.E.U16 desc[UR4][R4.64], R2 ;  /* 0x0000000204007986 */ /* 0x0003e2000c101504 */
        /* <DEDUP_REMOVED lines=354> */
.L_x_1757:
        /* <DEDUP_REMOVED lines=23> */
.L_x_1755:
[----:B------:R-:W-:Y:S05]  /*4780*/  BSYNC B0 ;  /* 0x0000000000007941 */ /* 0x000fea0003800000 */
.L_x_1754:
        /* <DEDUP_REMOVED lines=355> */
.L_x_1758:
        /* <DEDUP_REMOVED lines=9> */
[----:B--2---:R-:W-:-:S05]  /*5e50*/  HADD2.F32 R0, -RZ, R6.H0_H0 ;  /* 0x20000006ff007230 */ /* 0x004fca0000004100 */
[----:B------:R-:W-:-:S05]  /*5e60*/  FMUL.FTZ R0, R0, R0 ;  /* 0x0000000000007220 */ /* 0x000fca0000410000 */
[----:B------:R-:W-:Y:S01]  /*5e70*/  F2FP.F16.F32.PACK_AB R0, RZ, R0 ;  /* 0x00000000ff00723e */ /* 0x000fe200000000ff */
[----:B---3--:R-:W-:Y:S01]  /*5e80*/  HADD2.F32 R4, -RZ, R2.H0_H0 ;  /* 0x20000002ff047230 */ /* 0x008fe20000004100 */
[----:B------:R-:W-:-:S03]  /*5e90*/  IADD3 R2, P0, R5, UR6, RZ ;  /* 0x0000000605027c10 */ /* 0x000fc6000ff1e0ff */
[----:B------:R-:W-:Y:S01]  /*5ea0*/  HADD2.F32 R0, -RZ, R0.H0_H0 ;  /* 0x20000000ff007230 */ /* 0x000fe20000004100 */
[----:B------:R-:W-:-:S04]  /*5eb0*/  IADD3.X R3, RZ, UR7, RZ, P0, !PT ;  /* 0x00000007ff037c10 */ /* 0x000fc800087fe4ff */
[----:B------:R-:W-:-:S05]  /*5ec0*/  FADD.FTZ R0, -R0, 1 ;  /* 0x3f80000000007421 */ /* 0x000fca0000010100 */
[----:B------:R-:W-:-:S05]  /*5ed0*/  F2FP.F16.F32.PACK_AB R0, RZ, R0 ;  /* 0x00000000ff00723e */ /* 0x000fca00000000ff */
[----:B------:R-:W-:-:S05]  /*5ee0*/  HADD2.F32 R7, -RZ, R0.H0_H0 ;  /* 0x20000000ff077230 */ /* 0x000fca0000004100 */
[----:B------:R-:W-:-:S05]  /*5ef0*/  FMUL.FTZ R4, R4, R7 ;  /* 0x0000000704047220 */ /* 0x000fca0000410000 */
[----:B------:R-:W-:-:S05]  /*5f00*/  F2FP.F16.F32.PACK_AB R4, RZ, R4 ;  /* 0x00000004ff04723e */ /* 0x000fca00000000ff */
[----:B------:R-:W-:Y:S01]  /*5f10*/  STG.E.U16 desc[UR4][R2.64], R4 ;  /* 0x0000000402007986 */ /* 0x000fe2000c101504 */
[----:B------:R-:W-:Y:S05]  /*5f20*/  EXIT ;  /* 0x000000000000794d */ /* 0x000fea0003800000 */
.L_x_1759:
        /* <DEDUP_REMOVED lines=13> */
.L_x_14595:


//--------------------- .text._ZN2at6native27unrolled_elementwise_kernelIZZZNS0_25tanh_backward_kernel_cudaERNS_18TensorIteratorBaseEENKUlvE0_clEvENKUlvE1_clEvEUlN3c104HalfES7_E_St5arrayIPcLm3EELi4E23TrivialOffsetCalculatorILi2EjESC_ILi1EjENS0_6memory15LoadWithoutCastENSF_16StoreWithoutCastEEEviT_T0_T2_T3_T4_T5_ --------------------------
	.section	.text._ZN2at6native27unrolled_elementwise_kernelIZZZNS0_25tanh_backward_kernel_cudaERNS_18TensorIteratorBaseEENKUlvE0_clEvENKUlvE1_clEvEUlN3c104HalfES7_E_St5arrayIPcLm3EELi4E23TrivialOffsetCalculatorILi2EjESC_ILi1EjENS0_6memory15LoadWithoutCastENSF_16StoreWithoutCastEEEviT_T0_T2_T3_T4_T5_,"ax",@progbits
	.align	128
        .global         _ZN2at6native27unrolled_elementwise_kernelIZZZNS0_25tanh_backward_kernel_cudaERNS_18TensorIteratorBaseEENKUlvE0_clEvENKUlvE1_clEvEUlN3c104HalfES7_E_St5arrayIPcLm3EELi4E23TrivialOffsetCalculatorILi2EjESC_ILi1EjENS0_6memory15LoadWithoutCastENSF_16StoreWithoutCastEEEviT_T0_T2_T3_T4_T5_
        .type           _ZN2at6native27unrolled_elementwise_kernelIZZZNS0_25tanh_backward_kernel_cudaERNS_18TensorIteratorBaseEENKUlvE0_clEvENKUlvE1_clEvEUlN3c104HalfES7_E_St5arrayIPcLm3EELi4E23TrivialOffsetCalculatorILi2EjESC_ILi1EjENS0_6memory15LoadWithoutCastENSF_16StoreWithoutCastEEEviT_T0_T2_T3_T4_T5_,@function
        .size           _ZN2at6native27unrolled_elementwise_kernelIZZZNS0_25tanh_backward_kernel_cudaERNS_18TensorIteratorBaseEENKUlvE0_clEvENKUlvE1_clEvEUlN3c104HalfES7_E_St5arrayIPcLm3EELi4E23TrivialOffsetCalculatorILi2EjESC_ILi1EjENS0_6memory15LoadWithoutCastENSF_16StoreWithoutCastEEEviT_T0_T2_T3_T4_T5_,(.L_x_14596 - _ZN2at6native27unrolled_elementwise_kernelIZZZNS0_25tanh_backward_kernel_cudaERNS_18TensorIteratorBaseEENKUlvE0_clEvENKUlvE1_clEvEUlN3c104HalfES7_E_St5arrayIPcLm3EELi4E23TrivialOffsetCalculatorILi2EjESC_ILi1EjENS0_6memory15LoadWithoutCastENSF_16StoreWithoutCastEEEviT_T0_T2_T3_T4_T5_)
        .other          _ZN2at6native27unrolled_elementwise_kernelIZZZNS0_25tanh_backward_kernel_cudaERNS_18TensorIteratorBaseEENKUlvE0_clEvENKUlvE1_clEvEUlN3c104HalfES7_E_St5arrayIPcLm3EELi4E23TrivialOffsetCalculatorILi2EjESC_ILi1EjENS0_6memory15LoadWithoutCastENSF_16StoreWithoutCastEEEviT_T0_T2_T3_T4_T5_,@"STO_CUDA_ENTRY STV_DEFAULT"
_ZN2at6native27unrolled_elementwise_kernelIZZZNS0_25tanh_backward_kernel_cudaERNS_18TensorIteratorBaseEENKUlvE0_clEvENKUlvE1_clEvEUlN3c104HalfES7_E_St5arrayIPcLm3EELi4E23TrivialOffsetCalculatorILi2EjESC_ILi1EjENS0_6memory15LoadWithoutCastENSF_16StoreWithoutCastEEEviT_T0_T2_T3_T4_T5_:
.text._ZN2at6native27unrolled_elementwise_kernelIZZZNS0_25tanh_backward_kernel_cudaERNS_18TensorIteratorBaseEENKUlvE0_clEvENKUlvE1_clEvEUlN3c104HalfES7_E_St5arrayIPcLm3EELi4E23TrivialOffsetCalculatorILi2EjESC_ILi1EjENS0_6memory15LoadWithoutCastENSF_16StoreWithoutCastEEEviT_T0_T2_T3_T4_T5_:
        /* <DEDUP_REMOVED lines=9> */
[----:B------:R-:W-:Y:S01]  /*0090*/  @!P0 LEA R14, R0, R17, 0x9 ;  /* 0x00000011000e8211 */ /* 0x000fe200078e48ff */
[----:B------:R-:W0:Y:S01]  /*00a0*/  @!P0 LDC.64 R24, c[0x0][0x228] ;  /* 0x00008a00ff188b82 */ /* 0x000e220000000a00 */
[----:B------:R-:W-:-:S04]  /*00b0*/  @!P0 IADD3 R17, R17, 0x80, RZ ;  /* 0x0000008011118810 */ /* 0x000fc80007ffe0ff */
[----:B------:R-:W-:-:S13]  /*00c0*/  ISETP.GE.AND P1, PT, R17, R12, PT ;  /* 0x0000000c1100720c */ /* 0x000fda0003f26270 */
[----:B------:R-:W1:Y:S01]  /*00d0*/  @!P1 LDC.64 R22, c[0x0][0x220] ;  /* 0x00008800ff169b82 */ /* 0x000e620000000a00 */
[----:B------:R-:W-:Y:S01]  /*00e0*/  @!P1 IMAD R19, R0, 0x200, R17 ;  /* 0x0000020000139824 */ /* 0x000fe200078e0211 */
[----:B------:R-:W-:-:S04]  /*00f0*/  @!P1 IADD3 R17, R17, 0x80, RZ ;  /* 0x0000008011119810 */ /* 0x000fc80007ffe0ff */
[----:B------:R-:W-:Y:S01]  /*0100*/  ISETP.GE.AND P3, PT, R17, R12, PT ;  /* 0x0000000c1100720c */ /* 0x000fe20003f66270 */
[----:B0-----:R-:W-:Y:S01]  /*0110*/  @!P0 IMAD.WIDE.U32 R24, R14, 0x2, R24 ;  /* 0x000000020e188825 */ /* 0x001fe200078e0018 */
[----:B------:R-:W0:Y:S11]  /*0120*/  @!P1 LDC.64 R2, c[0x0][0x228] ;  /* 0x00008a00ff029b82 */ /* 0x000e360000000a00 */
[----:B------:R-:W2:Y:S01]  /*0130*/  @!P3 LDC.64 R4, c[0x0][0x220] ;  /* 0x00008800ff04bb82 */ /* 0x000ea20000000a00 */
[----:B------:R-:W-:-:S02]  /*0140*/  @!P3 LEA R21, R0, R17, 0x9 ;  /* 0x000000110015b211 */ /* 0x000fc400078e48ff */
[----:B------:R-:W-:Y:S01]  /*0150*/  @!P3 IADD3 R17, R17, 0x80, RZ ;  /* 0x000000801111b810 */ /* 0x000fe20007ffe0ff */
[----:B-1----:R-:W-:-:S03]  /*0160*/  @!P1 IMAD.WIDE.U32 R22, R19, 0x2, R22 ;  /* 0x0000000213169825 */ /* 0x002fc600078e0016 */
[----:B------:R-:W-:Y:S01]  /*0170*/  ISETP.GE.AND P2, PT, R17, R12, PT ;  /* 0x0000000c1100720c */ /* 0x000fe20003f46270 */
[----:B------:R-:W1:Y:S01]  /*0180*/  @!P3 LDC.64 R6, c[0x0][0x228] ;  /* 0x00008a00ff06bb82 */ /* 0x000e620000000a00 */
[----:B------:R3:W5:Y:S07]  /*0190*/  @!P1 LDG.E.U16 R13, desc[UR4][R22.64] ;  /* 0x00000004160d9981 */ /* 0x00076e000c1e1500 */
[----:B---3--:R-:W3:Y:S01]  /*01a0*/  @!P0 LDC.64 R22, c[0x0][0x220] ;  /* 0x00008800ff168b82 */ /* 0x008ee20000000a00 */
[----:B------:R-:W-:Y:S01]  /*01b0*/  PRMT R20, RZ, 0x7610, R20 ;  /* 0x00007610ff147816 */ /* 0x000fe20000000014 */
[----:B0-----:R-:W-:-:S04]  /*01c0*/  @!P1 IMAD.WIDE.U32 R2, R19, 0x2, R2 ;  /* 0x0000000213029825 */ /* 0x001fc800078e0002 */
[C---:B--2---:R-:W-:Y:S01]  /*01d0*/  @!P3 IMAD.WIDE.U32 R4, R21.reuse, 0x2, R4 ;  /* 0x000000021504b825 */ /* 0x044fe200078e0004 */
[----:B------:R0:W5:Y:S01]  /*01e0*/  @!P1 LDG.E.U16 R20, desc[UR4][R2.64] ;  /* 0x0000000402149981 */ /* 0x000162000c1e1500 */
[----:B------:R-:W2:Y:S01]  /*01f0*/  @!P2 LDC.64 R8, c[0x0][0x220] ;  /* 0x00008800ff08ab82 */ /* 0x000ea20000000a00 */
[----:B------:R-:W-:Y:S01]  /*0200*/  PRMT R18, RZ, 0x7610, R18 ;  /* 0x00007610ff127816 */ /* 0x000fe20000000012 */
[----:B------:R-:W-:Y:S02]  /*0210*/  @!P2 IMAD R17, R0, 0x200, R17 ;  /* 0x000002000011a824 */ /* 0x000fe400078e0211 */
[----:B-1----:R-:W-:Y:S01]  /*0220*/  @!P3 IMAD.WIDE.U32 R6, R21, 0x2, R6 ;  /* 0x000000021506b825 */ /* 0x002fe200078e0006 */
[----:B------:R-:W-:-:S03]  /*0230*/  PRMT R21, RZ, 0x7610, R21 ;  /* 0x00007610ff157816 */ /* 0x000fc60000000015 */
[----:B------:R-:W1:Y:S01]  /*0240*/  @!P2 LDC.64 R10, c[0x0][0x228] ;  /* 0x00008a00ff0aab82 */ /* 0x000e620000000a00 */
[----:B---3--:R-:W-:Y:S01]  /*0250*/  @!P0 IMAD.WIDE.U32 R22, R14, 0x2, R22 ;  /* 0x000000020e168825 */ /* 0x008fe200078e0016 */
[----:B------:R-:W-:Y:S01]  /*0260*/  PRMT R14, RZ, 0x7610, R14 ;  /* 0x00007610ff0e7816 */ /* 0x000fe2000000000e */
[----:B------:R-:W5:Y:S05]  /*0270*/  @!P0 LDG.E.U16 R21, desc[UR4][R24.64] ;  /* 0x0000000418158981 */ /* 0x000f6a000c1e1500 */
[----:B0-----:R-:W0:Y:S01]  /*0280*/  @!P0 LDC.64 R2, c[0x0][0x218] ;  /* 0x00008600ff028b82 */ /* 0x001e220000000a00 */
[----:B------:R-:W-:Y:S02]  /*0290*/  PRMT R19, RZ, 0x7610, R19 ;  /* 0x00007610ff137816 */ /* 0x000fe40000000013 */
[----:B------:R-:W-:Y:S01]  /*02a0*/  PRMT R16, RZ, 0x7610, R16 ;  /* 0x00007610ff107816 */ /* 0x000fe20000000010 */
[----:B------:R-:W5:Y:S01]  /*02b0*/  @!P0 LDG.E.U16 R14, desc[UR4][R22.64] ;  /* 0x00000004160e8981 */ /* 0x000f62000c1e1500 */
[----:B--2---:R-:W-:-:S03]  /*02c0*/  @!P2 IMAD.WIDE.U32 R8, R17, 0x2, R8 ;  /* 0x000000021108a825 */ /* 0x004fc600078e0008 */
[----:B------:R2:W5:Y:S04]  /*02d0*/  @!P3 LDG.E.U16 R19, desc[UR4][R4.64] ;  /* 0x000000040413b981 */ /* 0x000568000c1e1500 */
[----:B------:R3:W5:Y:S01]  /*02e0*/  @!P3 LDG.E.U16 R18, desc[UR4][R6.64] ;  /* 0x000000040612b981 */ /* 0x000762000c1e1500 */
[----:B-1----:R-:W-:Y:S01]  /*02f0*/  @!P2 IMAD.WIDE.U32 R10, R17, 0x2, R10 ;  /* 0x00000002110aa825 */ /* 0x002fe200078e000a */
[----:B------:R-:W-:Y:S02]  /*0300*/  PRMT R17, RZ, 0x7610, R17 ;  /* 0x00007610ff117816 */ /* 0x000fe40000000011 */
[----:B--2---:R-:W-:Y:S02]  /*0310*/  MOV R5, R15 ;  /* 0x0000000f00057202 */ /* 0x004fe40000000f00 */
[----:B------:R1:W5:Y:S02]  /*0320*/  @!P2 LDG.E.U16 R16, desc[UR4][R10.64] ;  /* 0x000000040a10a981 */ /* 0x000364000c1e1500 */
[----:B---3--:R-:W-:-:S02]  /*0330*/  IADD3 R7, R5, 0x100, RZ ;  /* 0x0000010005077810 */ /* 0x008fc40007ffe0ff */
[----:B------:R2:W5:Y:S02]  /*0340*/  @!P2 LDG.E.U16 R17, desc[UR4][R8.64] ;  /* 0x000000040811a981 */ /* 0x000564000c1e1500 */
[-C--:B------:R-:W-:Y:S02]  /*0350*/  ISETP.GE.AND P2, PT, R7, R12.reuse, PT ;  /* 0x0000000c0700720c */ /* 0x080fe40003f46270 */
[C---:B-1----:R-:W-:Y:S02]  /*0360*/  IADD3 R11, R5.reuse, 0x80, RZ ;  /* 0x00000080050b7810 */ /* 0x042fe40007ffe0ff */
[----:B------:R-:W-:Y:S01]  /*0370*/  @!P0 LEA R7, R0, R15, 0x9 ;  /* 0x0000000f00078211 */ /* 0x000fe200078e48ff */
[----:B--2---:R-:W-:Y:S01]  /*0380*/  VIADD R9, R5, 0x180 ;  /* 0x0000018005097836 */ /* 0x004fe20000000000 */
[----:B------:R-:W-:Y:S01]  /*0390*/  @!P0 MOV R5, R11 ;  /* 0x0000000b00058202 */ /* 0x000fe20000000f00 */
[----:B------:R-:W-:Y:S01]  /*03a0*/  BSSY B0, `(.L_x_1760) ;  /* 0x0000010000007945 */ /* 0x000fe20003800000 */
[-C--:B------:R-:W-:Y:S01]  /*03b0*/  ISETP.GE.AND P1, PT, R11, R12.reuse, PT ;  /* 0x0000000c0b00720c */ /* 0x080fe20003f26270 */
[----:B0-----:R-:W-:Y:S01]  /*03c0*/  @!P0 IMAD.WIDE.U32 R2, R7, 0x2, R2 ;  /* 0x0000000207028825 */ /* 0x001fe200078e0002 */
[----:B------:R-:W-:-:S02]  /*03d0*/  ISETP.GE.AND P3, PT, R9, R12, PT ;  /* 0x0000000c0900720c */ /* 0x000fc40003f66270 */
[----:B------:R-:W-:Y:S01]  /*03e0*/  ISETP.GE.AND P4, PT, R5, R12, PT ;  /* 0x0000000c0500720c */ /* 0x000fe20003f86270 */
[----:B------:R-:W-:-:S12]  /*03f0*/  @P0 BRA `(.L_x_1761) ;  /* 0x0000000000280947 */ /* 0x000fd80003800000 */
        /* <DEDUP_REMOVED lines=10> */
.L_x_1761:
[----:B------:R-:W-:Y:S05]  /*04a0*/  BSYNC B0 ;  /* 0x0000000000007941 */ /* 0x000fea0003800000 */
.L_x_1760:
        /* <DEDUP_REMOVED lines=12> */
.L_x_1763:
[----:B------:R-:W-:Y:S05]  /*0570*/  BSYNC B0 ;  /* 0x0000000000007941 */ /* 0x000fea0003800000 */
.L_x_1762:
        /* <DEDUP_REMOVED lines=12> */
.L_x_1765:
[----:B------:R-:W-:Y:S05]  /*0640*/  BSYNC B0 ;  /* 0x0000000000007941 */ /* 0x000fea0003800000 */
.L_x_1764:
        /* <DEDUP_REMOVED lines=12> */
.L_x_1767:
[----:B------:R-:W-:Y:S05]  /*0710*/  BSYNC B0 ;  /* 0x0000000000007941 */ /* 0x000fea0003800000 */
.L_x_1766:
[----:B------:R0:W-:Y:S01]  /*0720*/  @!P0 STG.E.U16 desc[UR4][R2.64], R4 ;  /* 0x0000000402008986 */ /* 0x0001e2000c101504 */
[----:B------:R-:W-:Y:S04]  /*0730*/  BSSY B0, `(.L_x_1768) ;  /* 0x000000c000007945 */ /* 0x000fe80003800000 */
[----:B------:R-:W-:Y:S05]  /*0740*/  @P4 BRA `(.L_x_1769) ;  /* 0x0000000000284947 */ /* 0x000fea0003800000 */
[----:B------:R-:W1:Y:S01]  /*0750*/  LDC.64 R8, c[0x0][0x218] ;  /* 0x00008600ff087b82 */ /* 0x000e620000000a00 */
[----:B0-----:R-:W-:Y:S01]  /*0760*/  LEA R3, R0, R5, 0x9 ;  /* 0x0000000500037211 */ /* 0x001fe200078e48ff */
[----:B------:R-:W-:-:S05]  /*0770*/  VIADD R5, R5, 0x80 ;  /* 0x0000008005057836 */ /* 0x000fca0000000000 */
[----:B------:R-:W-:-:S13]  /*0780*/  ISETP.GE.AND P0, PT, R5, R12, PT ;  /* 0x0000000c0500720c */ /* 0x000fda0003f06270 */
[----:B------:R-:W-:Y:S02]  /*0790*/  @!P0 LEA R11, R0, R5, 0x9 ;  /* 0x00000005000b8211 */ /* 0x000fe400078e48ff */
[----:B------:R-:W-:Y:S01]  /*07a0*/  @!P0 IADD3 R5, R5, 0x80, RZ ;  /* 0x0000008005058810 */ /* 0x000fe20007ffe0ff */
[----:B-1----:R-:W-:-:S04]  /*07b0*/  IMAD.WIDE.U32 R2, R3, 0x2, R8 ;  /* 0x0000000203027825 */ /* 0x002fc800078e0008 */
[----:B------:R-:W-:Y:S01]  /*07c0*/  @!P0 IMAD.WIDE.U32 R8, R11, 0x2, R8 ;  /* 0x000000020b088825 */ /* 0x000fe200078e0008 */
[----:B------:R1:W-:Y:S04]  /*07d0*/  STG.E.U16 desc[UR4][R2.64], R6 ;  /* 0x0000000602007986 */ /* 0x0003e8000c101504 */
[----:B------:R1:W-:Y:S02]  /*07e0*/  @!P0 STG.E.U16 desc[UR4][R8.64], R7 ;  /* 0x0000000708008986 */ /* 0x0003e4000c101504 */
.L_x_1769:
[----:B------:R-:W-:Y:S05]  /*07f0*/  BSYNC B0 ;  /* 0x0000000000007941 */ /* 0x000fea0003800000 */
.L_x_1768:
[----:B------:R-:W-:-:S13]  /*0800*/  ISETP.GE.AND P0, PT, R5, R12, PT ;  /* 0x0000000c0500720c */ /* 0x000fda0003f06270 */
[----:B------:R-:W-:Y:S05]  /*0810*/  @P0 EXIT ;  /* 0x000000000000094d */ /* 0x000fea0003800000 */
[----:B01----:R-:W0:Y:S01]  /*0820*/  LDC.64 R2, c[0x0][0x218] ;  /* 0x00008600ff027b82 */ /* 0x003e220000000a00 */
[----:B------:R-:W-:-:S05]  /*0830*/  LEA R5, R0, R5, 0x9 ;  /* 0x0000000500057211 */ /* 0x000fca00078e48ff */
[----:B0-----:R-:W-:-:S05]  /*0840*/  IMAD.WIDE.U32 R2, R5, 0x2, R2 ;  /* 0x0000000205027825 */ /* 0x001fca00078e0002 */
[----:B-----5:R-:W-:Y:S01]  /*0850*/  STG.E.U16 desc[UR4][R2.64], R16 ;  /* 0x0000001002007986 */ /* 0x020fe2000c101504 */
[----:B------:R-:W-:Y:S05]  /*0860*/  EXIT ;  /* 0x000000000000794d */ /* 0x000fea0003800000 */
.L_x_1770:
        /* <DEDUP_REMOVED lines=9> */
.L_x_14596:


//--------------------- .text._ZN2at6native29vectorized_elementwise_kernelILi2EZZZNS0_25tanh_backward_kernel_cudaERNS_18TensorIteratorBaseEENKUlvE0_clEvENKUlvE1_clEvEUlN3c104HalfES7_E_St5arrayIPcLm3EEEEviT0_T1_ --------------------------
	.section	.text._ZN2at6native29vectorized_elementwise_kernelILi2EZZZNS0_25tanh_backward_kernel_cudaERNS_18TensorIteratorBaseEENKUlvE0_clEvENKUlvE1_clEvEUlN3c104HalfES7_E_St5arrayIPcLm3EEEEviT0_T1_,"ax",@progbits
	.align	128
        .global         _ZN2at6native29vectorized_elementwise_kernelILi2EZZZNS0_25tanh_backward_kernel_cudaERNS_18TensorIteratorBaseEENKUlvE0_clEvENKUlvE1_clEvEUlN3c104HalfES7_E_St5arrayIPcLm3EEEEviT0_T1_
        .type           _ZN2at6native29vectorized_elementwise_kernelILi2EZZZNS0_25tanh_backward_kernel_cudaERNS_18TensorIteratorBaseEENKUlvE0_clEvENKUlvE1_clEvEUlN3c104HalfES7_E_St5arrayIPcLm3EEEEviT0_T1_,@function
        .size           _ZN2at6native29vectorized_elementwise_kernelILi2EZZZNS0_25tanh_backward_kernel_cudaERNS_18TensorIteratorBaseEENKUlvE0_clEvENKUlvE1_clEvEUlN3c104HalfES7_E_St5arrayIPcLm3EEEEviT0_T1_,(.L_x_14597 - _ZN2at6native29vectorized_elementwise_kernelILi2EZZZNS0_25tanh_backward_kernel_cudaERNS_18TensorIteratorBaseEENKUlvE0_clEvENKUlvE1_clEvEUlN3c104HalfES7_E_St5arrayIPcLm3EEEEviT0_T1_)
        .other          _ZN2at6native29vectorized_elementwise_kernelILi2EZZZNS0_25tanh_backward_kernel_cudaERNS_18TensorIteratorBaseEENKUlvE0_clEvENKUlvE1_clEvEUlN3c104HalfES7_E_St5arrayIPcLm3EEEEviT0_T1_,@"STO_CUDA_ENTRY STV_DEFAULT"
_ZN2at6native29vectorized_elementwise_kernelILi2EZZZNS0_25tanh_backward_kernel_cudaERNS_18TensorIteratorBaseEENKUlvE0_clEvENKUlvE1_clEvEUlN3c104HalfES7_E_St5arrayIPcLm3EEEEviT0_T1_:
.text._ZN2at6native29vectorized_elementwise_kernelILi2EZZZNS0_25tanh_backward_kernel_cudaERNS_18TensorIteratorBaseEENKUlvE0_clEvENKUlvE1_clEvEUlN3c104HalfES7_E_St5arrayIPcLm3EEEEviT0_T1_:
        /* <DEDUP_REMOVED lines=19> */
[----:B------:R-:W4:Y:S04]  /*0130*/  LDG.E R8, desc[UR4][R10.64] ;  /* 0x000000040a087981 */ /* 0x000f28000c1e1900 */
[----:B------:R-:W5:Y:S04]  /*0140*/  LDG.E R2, desc[UR4][R10.64+0x200] ;  /* 0x000200040a027981 */ /* 0x000f68000c1e1900 */
[----:B------:R-:W5:Y:S04]  /*0150*/  LDG.E R3, desc[UR4][R10.64+0x400] ;  /* 0x000400040a037981 */ /* 0x000f68000c1e1900 */
[----:B------:R0:W5:Y:S01]  /*0160*/  LDG.E R5, desc[UR4][R10.64+0x600] ;  /* 0x000600040a057981 */ /* 0x000162000c1e1900 */
[----:B--2---:R-:W-:-:S02]  /*0170*/  HADD2.F32 R9, -RZ, R14.H0_H0 ;  /* 0x2000000eff097230 */ /* 0x004fc40000004100 */
[----:B---3--:R-:W-:-:S03]  /*0180*/  HADD2.F32 R15, -RZ, R7.H0_H0 ;  /* 0x20000007ff0f7230 */ /* 0x008fc60000004100 */
[----:B------:R-:W-:Y:S01]  /*0190*/  FMUL.FTZ R9, R9, R9 ;  /* 0x0000000909097220 */ /* 0x000fe20000410000 */
[----:B------:R-:W-:Y:S02]  /*01a0*/  HADD2.F32 R14, -RZ, R14.H1_H1 ;  /* 0x3000000eff0e7230 */ /* 0x000fe40000004100 */
[----:B------:R-:W-:Y:S02]  /*01b0*/  FMUL.FTZ R15, R15, R15 ;  /* 0x0000000f0f0f7220 */ /* 0x000fe40000410000 */
[----:B------:R-:W-:Y:S01]  /*01c0*/  F2FP.F16.F32.PACK_AB R9, RZ, R9 ;  /* 0x00000009ff09723e */ /* 0x000fe200000000ff */
[----:B------:R-:W-:Y:S02]  /*01d0*/  FMUL.FTZ R14, R14, R14 ;  /* 0x0000000e0e0e7220 */ /* 0x000fe40000410000 */
[----:B------:R-:W-:Y:S02]  /*01e0*/  F2FP.F16.F32.PACK_AB R15, RZ, R15 ;  /* 0x0000000fff0f723e */ /* 0x000fe400000000ff */
[----:B------:R-:W-:Y:S01]  /*01f0*/  HADD2.F32 R9, -RZ, R9.H0_H0 ;  /* 0x20000009ff097230 */ /* 0x000fe20000004100 */
[----:B------:R-:W-:-:S02]  /*0200*/  F2FP.F16.F32.PACK_AB R14, RZ, R14 ;  /* 0x0000000eff0e723e */ /* 0x000fc400000000ff */
[----:B------:R-:W-:Y:S02]  /*0210*/  HADD2.F32 R15, -RZ, R15.H0_H0 ;  /* 0x2000000fff0f7230 */ /* 0x000fe40000004100 */
[----:B------:R-:W-:Y:S01]  /*0220*/  FADD.FTZ R9, -R9, 1 ;  /* 0x3f80000009097421 */ /* 0x000fe20000010100 */
[----:B------:R-:W-:Y:S02]  /*0230*/  HADD2.F32 R14, -RZ, R14.H0_H0 ;  /* 0x2000000eff0e7230 */ /* 0x000fe40000004100 */
[----:B------:R-:W-:Y:S01]  /*0240*/  FADD.FTZ R15, -R15, 1 ;  /* 0x3f8000000f0f7421 */ /* 0x000fe20000010100 */
[----:B------:R-:W-:Y:S01]  /*0250*/  HADD2.F32 R7, -RZ, R7.H1_H1 ;  /* 0x30000007ff077230 */ /* 0x000fe20000004100 */
[----:B------:R-:W-:Y:S01]  /*0260*/  F2FP.F16.F32.PACK_AB R9, RZ, R9 ;  /* 0x00000009ff09723e */ /* 0x000fe200000000ff */
[----:B------:R-:W-:Y:S02]  /*0270*/  FADD.FTZ R14, -R14, 1 ;  /* 0x3f8000000e0e7421 */ /* 0x000fe40000010100 */
[----:B------:R-:W-:Y:S01]  /*0280*/  F2FP.F16.F32.PACK_AB R15, RZ, R15 ;  /* 0x0000000fff0f723e */ /* 0x000fe200000000ff */
[----:B-1----:R-:W-:Y:S01]  /*0290*/  FMUL.FTZ R13, R7, R7 ;  /* 0x00000007070d7220 */ /* 0x002fe20000410000 */
[----:B0-----:R-:W-:-:S02]  /*02a0*/  HADD2.F32 R10, -RZ, R9.H0_H0 ;  /* 0x20000009ff0a7230 */ /* 0x001fc40000004100 */
[----:B----4-:R-:W-:Y:S01]  /*02b0*/  HADD2.F32 R7, -RZ, R8.H0_H0 ;  /* 0x20000008ff077230 */ /* 0x010fe20000004100 */
[----:B------:R-:W-:Y:S01]  /*02c0*/  F2FP.F16.F32.PACK_AB R14, RZ, R14 ;  /* 0x0000000eff0e723e */ /* 0x000fe200000000ff */
[----:B------:R-:W-:Y:S02]  /*02d0*/  HADD2.F32 R12, -RZ, R15.H0_H0 ;  /* 0x2000000fff0c7230 */ /* 0x000fe40000004100 */
[----:B-----5:R-:W-:Y:S02]  /*02e0*/  HADD2.F32 R11, -RZ, R2.H0_H0 ;  /* 0x20000002ff0b7230 */ /* 0x020fe40000004100 */
[----:B------:R-:W-:Y:S02]  /*02f0*/  HADD2.F32 R9, -RZ, R8.H1_H1 ;  /* 0x30000008ff097230 */ /* 0x000fe40000004100 */
[----:B------:R-:W-:Y:S01]  /*0300*/  FMUL.FTZ R8, R7, R10 ;  /* 0x0000000a07087220 */ /* 0x000fe20000410000 */
[----:B------:R-:W-:Y:S02]  /*0310*/  HADD2.F32 R7, -RZ, R4.H0_H0 ;  /* 0x20000004ff077230 */ /* 0x000fe40000004100 */
[----:B------:R-:W-:Y:S01]  /*0320*/  FMUL.FTZ R10, R11, R12 ;  /* 0x0000000c0b0a7220 */ /* 0x000fe20000410000 */
[----:B------:R-:W-:-:S02]  /*0330*/  HADD2.F32 R14, -RZ, R14.H0_H0 ;  /* 0x2000000eff0e7230 */ /* 0x000fc40000004100 */
[----:B------:R-:W-:Y:S02]  /*0340*/  HADD2.F32 R4, -RZ, R4.H1_H1 ;  /* 0x30000004ff047230 */ /* 0x000fe40000004100 */
[--C-:B------:R-:W-:Y:S02]  /*0350*/  HADD2.F32 R11, -RZ, R6.reuse.H0_H0 ;  /* 0x20000006ff0b7230 */ /* 0x100fe40000004100 */
[----:B------:R-:W-:Y:S01]  /*0360*/  HADD2.F32 R12, -RZ, R6.H1_H1 ;  /* 0x30000006ff0c7230 */ /* 0x000fe20000004100 */
[----:B------:R-:W-:Y:S01]  /*0370*/  F2FP.F16.F32.PACK_AB R13, RZ, R13 ;  /* 0x0000000dff0d723e */ /* 0x000fe200000000ff */
[----:B------:R-:W-:Y:S01]  /*0380*/  FMUL.FTZ R9, R9, R14 ;  /* 0x0000000e09097220 */ /* 0x000fe20000410000 */
[----:B------:R-:W-:Y:S01]  /*0390*/  FMUL.FTZ R7, R7, R7 ;  /* 0x0000000707077220 */ /* 0x000fe20000410000 */
[----:B------:R-:W-:Y:S01]  /*03a0*/  FMUL.FTZ R6, R4, R4 ;  /* 0x0000000404067220 */ /* 0x000fe20000410000 */
[----:B------:R-:W-:Y:S01]  /*03b0*/  FMUL.FTZ R11, R11, R11 ;  /* 0x0000000b0b0b7220 */ /* 0x000fe20000410000 */
[----:B------:R-:W-:Y:S01]  /*03c0*/  FMUL.FTZ R14, R12, R12 ;  /* 0x0000000c0c0e7220 */ /* 0x000fe20000410000 */
[----:B------:R-:W-:Y:S01]  /*03d0*/  HADD2.F32 R13, -RZ, R13.H0_H0 ;  /* 0x2000000dff0d7230 */ /* 0x000fe20000004100 */
[----:B------:R-:W-:-:S02]  /*03e0*/  F2FP.F16.F32.PACK_AB R4, RZ, R7 ;  /* 0x00000007ff04723e */ /* 0x000fc400000000ff */
[----:B------:R-:W-:Y:S02]  /*03f0*/  F2FP.F16.F32.PACK_AB R12, RZ, R6 ;  /* 0x00000006ff0c723e */ /* 0x000fe400000000ff */
[----:B------:R-:W-:Y:S01]  /*0400*/  F2FP.F16.F32.PACK_AB R15, RZ, R11 ;  /* 0x0000000bff0f723e */ /* 0x000fe200000000ff */
[----:B------:R-:W0:Y:S01]  /*0410*/  LDC.64 R6, c[0x0][0x218] ;  /* 0x00008600ff067b82 */ /* 0x000e220000000a00 */
[----:B------:R-:W-:Y:S01]  /*0420*/  F2FP.F16.F32.PACK_AB R16, RZ, R14 ;  /* 0x0000000eff10723e */ /* 0x000fe200000000ff */
[----:B------:R-:W-:Y:S01]  /*0430*/  FADD.FTZ R13, -R13, 1 ;  /* 0x3f8000000d0d7421 */ /* 0x000fe20000010100 */
[----:B------:R-:W-:Y:S02]  /*0440*/  HADD2.F32 R11, -RZ, R4.H0_H0 ;  /* 0x20000004ff0b7230 */ /* 0x000fe40000004100 */
[----:B------:R-:W-:Y:S02]  /*0450*/  HADD2.F32 R14, -RZ, R12.H0_H0 ;  /* 0x2000000cff0e7230 */ /* 0x000fe40000004100 */
[----:B------:R-:W-:-:S02]  /*0460*/  HADD2.F32 R15, -RZ, R15.H0_H0 ;  /* 0x2000000fff0f7230 */ /* 0x000fc40000004100 */
[----:B------:R-:W-:Y:S01]  /*0470*/  HADD2.F32 R16, -RZ, R16.H0_H0 ;  /* 0x20000010ff107230 */ /* 0x000fe20000004100 */
[----:B------:R-:W-:Y:S01]  /*0480*/  F2FP.F16.F32.PACK_AB R13, RZ, R13 ;  /* 0x0000000dff0d723e */ /* 0x000fe200000000ff */
[----:B------:R-:W-:Y:S01]  /*0490*/  FADD.FTZ R12, -R11, 1 ;  /* 0x3f8000000b0c7421 */ /* 0x000fe20000010100 */
[----:B------:R-:W-:Y:S01]  /*04a0*/  FADD.FTZ R14, -R14, 1 ;  /* 0x3f8000000e0e7421 */ /* 0x000fe20000010100 */
[----:B------:R-:W-:Y:S01]  /*04b0*/  FADD.FTZ R15, -R15, 1 ;  /* 0x3f8000000f0f7421 */ /* 0x000fe20000010100 */
[----:B------:R-:W-:Y:S01]  /*04c0*/  FADD.FTZ R16, -R16, 1 ;  /* 0x3f80000010107421 */ /* 0x000fe20000010100 */
[----:B------:R-:W-:Y:S02]  /*04d0*/  HADD2.F32 R4, -RZ, R13.H0_H0 ;  /* 0x2000000dff047230 */ /* 0x000fe40000004100 */
[----:B------:R-:W-:Y:S01]  /*04e0*/  HADD2.F32 R11, -RZ, R2.H1_H1 ;  /* 0x30000002ff0b7230 */ /* 0x000fe20000004100 */
[----:B------:R-:W-:Y:S02]  /*04f0*/  F2FP.F16.F32.PACK_AB R12, RZ, R12 ;  /* 0x0000000cff0c723e */ /* 0x000fe400000000ff */
[----:B------:R-:W-:-:S02]  /*0500*/  F2FP.F16.F32.PACK_AB R14, RZ, R14 ;  /* 0x0000000eff0e723e */ /* 0x000fc400000000ff */
[----:B------:R-:W-:Y:S02]  /*0510*/  F2FP.F16.F32.PACK_AB R15, RZ, R15 ;  /* 0x0000000fff0f723e */ /* 0x000fe400000000ff */
[----:B------:R-:W-:Y:S01]  /*0520*/  F2FP.F16.F32.PACK_AB R16, RZ, R16 ;  /* 0x00000010ff10723e */ /* 0x000fe200000000ff */
[----:B------:R-:W-:Y:S01]  /*0530*/  FMUL.FTZ R11, R11, R4 ;  /* 0x000000040b0b7220 */ /* 0x000fe20000410000 */
[----:B------:R-:W-:Y:S02]  /*0540*/  HADD2.F32 R2, -RZ, R3.H0_H0 ;  /* 0x20000003ff027230 */ /* 0x000fe40000004100 */
[----:B------:R-:W-:Y:S02]  /*0550*/  HADD2.F32 R4, -RZ, R5.H0_H0 ;  /* 0x20000005ff047230 */ /* 0x000fe40000004100 */
[----:B------:R-:W-:Y:S02]  /*0560*/  HADD2.F32 R13, -RZ, R12.H0_H0 ;  /* 0x2000000cff0d7230 */ /* 0x000fe40000004100 */
[----:B------:R-:W-:-:S02]  /*0570*/  HADD2.F32 R14, -RZ, R14.H0_H0 ;  /* 0x2000000eff0e7230 */ /* 0x000fc40000004100 */
[----:B------:R-:W-:Y:S02]  /*0580*/  HADD2.F32 R15, -RZ, R15.H0_H0 ;  /* 0x2000000fff0f7230 */ /* 0x000fe40000004100 */
[----:B------:R-:W-:Y:S02]  /*0590*/  HADD2.F32 R16, -RZ, R16.H0_H0 ;  /* 0x20000010ff107230 */ /* 0x000fe40000004100 */
[----:B------:R-:W-:Y:S02]  /*05a0*/  HADD2.F32 R3, -RZ, R3.H1_H1 ;  /* 0x30000003ff037230 */ /* 0x000fe40000004100 */
[----:B------:R-:W-:Y:S02]  /*05b0*/  HADD2.F32 R5, -RZ, R5.H1_H1 ;  /* 0x30000005ff057230 */ /* 0x000fe40000004100 */
[----:B------:R-:W-:Y:S01]  /*05c0*/  FMUL.FTZ R2, R2, R13 ;  /* 0x0000000d02027220 */ /* 0x000fe20000410000 */
[----:B0-----:R-:W-:-:S04]  /*05d0*/  IMAD.WIDE.U32 R6, R23, 0x2, R6 ;  /* 0x0000000217067825 */ /* 0x001fc800078e0006 */
[----:B------:R-:W-:Y:S01]  /*05e0*/  FMUL.FTZ R3, R3, R14 ;  /* 0x0000000e03037220 */ /* 0x000fe20000410000 */
[----:B------:R-:W-:Y:S01]  /*05f0*/  FMUL.FTZ R4, R4, R15 ;  /* 0x0000000f04047220 */ /* 0x000fe20000410000 */
[----:B------:R-:W-:Y:S01]  /*0600*/  FMUL.FTZ R5, R5, R16 ;  /* 0x0000001005057220 */ /* 0x000fe20000410000 */
[----:B------:R-:W-:Y:S01]  /*0610*/  F2FP.F16.F32.PACK_AB R9, R9, R8 ;  /* 0x000000080909723e */ /* 0x000fe200000000ff */
[----:B------:R-:W-:Y:S01]  /*0620*/  IMAD.WIDE R6, R0, 0x4, R6 ;  /* 0x0000000400067825 */ /* 0x000fe200078e0206 */
[----:B------:R-:W-:Y:S02]  /*0630*/  F2FP.F16.F32.PACK_AB R11, R11, R10 ;  /* 0x0000000a0b0b723e */ /* 0x000fe400000000ff */
[----:B------:R-:W-:Y:S02]  /*0640*/  F2FP.F16.F32.PACK_AB R3, R3, R2 ;  /* 0x000000020303723e */ /* 0x000fe400000000ff */
[----:B------:R-:W-:Y:S01]  /*0650*/  F2FP.F16.F32.PACK_AB R5, R5, R4 ;  /* 0x000000040505723e */ /* 0x000fe200000000ff */
[----:B------:R-:W-:Y:S04]  /*0660*/  STG.E desc[UR4][R6.64], R9 ;  /* 0x0000000906007986 */ /* 0x000fe8000c101904 */
[----:B------:R-:W-:Y:S04]  /*0670*/  STG.E desc[UR4][R6.64+0x200], R11 ;  /* 0x0002000b06007986 */ /* 0x000fe8000c101904 */
[----:B------:R-:W-:Y:S04]  /*0680*/  STG.E desc[UR4][R6.64+0x400], R3 ;  /* 0x0004000306007986 */ /* 0x000fe8000c101904 */
[----:B------:R-:W-:Y:S01]  /*0690*/  STG.E desc[UR4][R6.64+0x600], R5 ;  /* 0x0006000506007986 */ /* 0x000fe2000c101904 */
[----:B------:R-:W-:Y:S05]  /*06a0*/  EXIT ;  /* 0x000000000000794d */ /* 0x000fea0003800000 */
.L_x_1771:
[----:B------:R-:W0:Y:S01]  /*06b0*/  S2R R25, SR_TID.X ;  /* 0x0000000000197919 */ /* 0x000e220000002100 */
[----:B------:R-:W-:Y:S02]  /*06c0*/  PRMT R22, RZ, 0x7610, R22 ;  /* 0x00007610ff167816 */ /* 0x000fe40000000016 */
[----:B------:R-:W-:Y:S02]  /*06d0*/  PRMT R13, RZ, 0x7610, R13 ;  /* 0x00007610ff0d7816 */ /* 0x000fe4000000000d */
[----:B0-----:R-:W-:Y:S02]  /*06e0*/  ISETP.GE.AND P0, PT, R25, R24, PT ;  /* 0x000000181900720c */ /* 0x001fe40003f06270 */
[----:B------:R-:W-:-:S11]  /*06f0*/  MOV R0, R25 ;  /* 0x0000001900007202 */ /* 0x000fd60000000f00 */
[----:B------:R-:W-:Y:S02]  /*0700*/  @!P0 IADD3 R27, R23, R0, RZ ;  /* 0x00000000171b8210 */ /* 0x000fe40007ffe0ff */
[----:B------:R-:W-:-:S04]  /*0710*/  @!P0 IADD3 R0, R0, 0x80, RZ ;  /* 0x0000008000008810 */ /* 0x000fc80007ffe0ff */
[----:B------:R-:W-:-:S13]  /*0720*/  ISETP.GE.AND P1, PT, R0, R24, PT ;  /* 0x000000180000720c */ /* 0x000fda0003f26270 */
[----:B------:R-:W-:Y:S01]  /*0730*/  @!P1 IADD3 R15, R23, R0, RZ ;  /* 0x00000000170f9210 */ /* 0x000fe20007ffe0ff */
[----:B------:R-:W0:Y:S01]  /*0740*/  @!P1 LDC.64 R2, c[0x0][0x220] ;  /* 0x00008800ff029b82 */ /* 0x000e220000000a00 */
[----:B------:R-:W-:-:S04]  /*0750*/  @!P1 IADD3 R0, R0, 0x80, RZ ;  /* 0x0000008000009810 */ /* 0x000fc80007ffe0ff */
[----:B------:R-:W-:-:S03]  /*0760*/  ISETP.GE.AND P2, PT, R0, R24, PT ;  /* 0x000000180000720c */ /* 0x000fc60003f46270 */
[----:B------:R-:W1:Y:S10]  /*0770*/  @!P1 LDC.64 R4, c[0x0][0x228] ;  /* 0x00008a00ff049b82 */ /* 0x000e740000000a00 */
[----:B------:R-:W-:Y:S01]  /*0780*/  @!P2 IADD3 R11, R23, R0, RZ ;  /* 0x00000000170ba210 */ /* 0x000fe20007ffe0ff */
[----:B------:R-:W2:Y:S01]  /*0790*/  @!P2 LDC.64 R28, c[0x0][0x220] ;  /* 0x00008800ff1cab82 */ /* 0x000ea20000000a00 */
[----:B------:R-:W-:-:S04]  /*07a0*/  @!P2 IADD3 R0, R0, 0x80, RZ ;  /* 0x000000800000a810 */ /* 0x000fc80007ffe0ff */
[----:B------:R-:W-:Y:S01]  /*07b0*/  ISETP.GE.AND P3, PT, R0, R24, PT ;  /* 0x000000180000720c */ /* 0x000fe20003f66270 */
[C---:B0-----:R-:W-:Y:S02]  /*07c0*/  @!P1 IMAD.WIDE.U32 R2, R15.reuse, 0x2, R2 ;  /* 0x000000020f029825 */ /* 0x041fe400078e0002 */
[----:B------:R-:W0:Y:S03]  /*07d0*/  @!P2 LDC.64 R16, c[0x0][0x228] ;  /* 0x00008a00ff10ab82 */ /* 0x000e260000000a00 */
[----:B------:R-:W5:Y:S01]  /*07e0*/  @!P1 LDG.E.U16 R22, desc[UR4][R2.64] ;  /* 0x0000000402169981 */ /* 0x000f62000c1e1500 */
[----:B-1----:R-:W-:-:S06]  /*07f0*/  @!P1 IMAD.WIDE.U32 R14, R15, 0x2, R4 ;  /* 0x000000020f0e9825 */ /* 0x002fcc00078e0004 */
[----:B------:R-:W-:Y:S01]  /*0800*/  @!P3 IADD3 R9, R23, R0, RZ ;  /* 0x000000001709b210 */ /* 0x000fe20007ffe0ff */
[----:B------:R-:W1:Y:S01]  /*0810*/  @!P3 LDC.64 R20, c[0x0][0x220] ;  /* 0x00008800ff14bb82 */ /* 0x000e620000000a00 */
[----:B------:R-:W-:Y:S01]  /*0820*/  @!P3 IADD3 R0, R0, 0x80, RZ ;  /* 0x000000800000b810 */ /* 0x000fe20007ffe0ff */
[----:B------:R3:W5:Y:S03]  /*0830*/  @!P1 LDG.E.U16 R13, desc[UR4][R14.64] ;  /* 0x000000040e0d9981 */ /* 0x000766000c1e1500 */
[----:B------:R-:W-:-:S03]  /*0840*/  ISETP.GE.AND P4, PT, R0, R24, PT ;  /* 0x000000180000720c */ /* 0x000fc60003f86270 */
[----:B------:R-:W4:Y:S10]  /*0850*/  @!P3 LDC.64 R18, c[0x0][0x228] ;  /* 0x00008a00ff12bb82 */ /* 0x000f340000000a00 */
[----:B------:R-:W-:Y:S01]  /*0860*/  @!P4 IADD3 R7, R23, R0, RZ ;  /* 0x000000001707c210 */ /* 0x000fe20007ffe0ff */
[----:B--2---:R-:W-:Y:S01]  /*0870*/  @!P2 IMAD.WIDE.U32 R28, R11, 0x2, R28 ;  /* 0x000000020b1ca825 */ /* 0x004fe200078e001c */
[----:B------:R-:W-:Y:S01]  /*0880*/  @!P4 IADD3 R0, R0, 0x80, RZ ;  /* 0x000000800000c810 */ /* 0x000fe20007ffe0ff */
[----:B------:R-:W2:Y:S03]  /*0890*/  @!P4 LDC.64 R4, c[0x0][0x220] ;  /* 0x00008800ff04cb82 */ /* 0x000ea60000000a00 */
[----:B------:R-:W-:-:S02]  /*08a0*/  ISETP.GE.AND P1, PT, R0, R24, PT ;  /* 0x000000180000720c */ /* 0x000fc40003f26270 */
[----:B------:R-:W-:Y:S01]  /*08b0*/  PRMT R12, RZ, 0x7610, R12 ;  /* 0x00007610ff0c7816 */ /* 0x000fe2000000000c */
[----:B0-----:R-:W-:Y:S01]  /*08c0*/  @!P2 IMAD.WIDE.U32 R16, R11, 0x2, R16 ;  /* 0x000000020b10a825 */ /* 0x001fe200078e0010 */
[----:B------:R-:W-:Y:S01]  /*08d0*/  PRMT R11, RZ, 0x7610, R11 ;  /* 0x00007610ff0b7816 */ /* 0x000fe2000000000b */
[----:B---3--:R-:W0:Y:S03]  /*08e0*/  @!P4 LDC.64 R14, c[0x0][0x228] ;  /* 0x00008a00ff0ecb82 */ /* 0x008e260000000a00 */
[----:B------:R3:W5:Y:S04]  /*08f0*/  @!P2 LDG.E.U16 R12, desc[UR4][R28.64] ;  /* 0x000000041c0ca981 */ /* 0x000768000c1e1500 */
[----:B------:R1:W5:Y:S01]  /*0900*/  @!P2 LDG.E.U16 R11, desc[UR4][R16.64] ;  /* 0x00000004100ba981 */ /* 0x000362000c1e1500 */
[----:B------:R-:W0:Y:S01]  /*0910*/  @!P1 LDC.64 R2, c[0x0][0x220] ;  /* 0x00008800ff029b82 */ /* 0x000e220000000a00 */
[----:B---3--:R-:W-:-:S02]  /*0920*/  @!P1 IADD3 R29, R23, R0, RZ ;  /* 0x00000000171d9210 */ /* 0x008fc40007ffe0ff */
[----:B------:R-:W-:-:S05]  /*0930*/  @!P1 IADD3 R0, R0, 0x80, RZ ;  /* 0x0000008000009810 */ /* 0x000fca0007ffe0ff */
[----:B-1----:R-:W1:Y:S01]  /*0940*/  @!P1 LDC.64 R16, c[0x0][0x228] ;  /* 0x00008a00ff109b82 */ /* 0x002e620000000a00 */
[----:B------:R-:W-:Y:S01]  /*0950*/  ISETP.GE.AND P2, PT, R0, R24, PT ;  /* 0x000000180000720c */ /* 0x000fe20003f46270 */
[----:B------:R-:W-:Y:S01]  /*0960*/  @!P3 IMAD.WIDE.U32 R20, R9, 0x2, R20 ;  /* 0x000000020914b825 */ /* 0x000fe200078e0014 */
[----:B------:R-:W-:-:S03]  /*0970*/  PRMT R10, RZ, 0x7610, R10 ;  /* 0x00007610ff0a7816 */ /* 0x000fc6000000000a */
[----:B----4-:R-:W-:Y:S01]  /*0980*/  @!P3 IMAD.WIDE.U32 R18, R9, 0x2, R18 ;  /* 0x000000020912b825 */ /* 0x010fe200078e0012 */
[----:B------:R-:W-:Y:S02]  /*0990*/  PRMT R9, RZ, 0x7610, R9 ;  /* 0x00007610ff097816 */ /* 0x000fe40000000009 */
[----:B------:R3:W5:Y:S04]  /*09a0*/  @!P3 LDG.E.U16 R10, desc[UR4][R20.64] ;  /* 0x00000004140ab981 */ /* 0x000768000c1e1500 */
[----:B------:R4:W5:Y:S01]  /*09b0*/  @!P3 LDG.E.U16 R9, desc[UR4][R18.64] ;  /* 0x000000041209b981 */ /* 0x000962000c1e1500 */
[----:B------:R-:W-:Y:S01]  /*09c0*/  PRMT R8, RZ, 0x7610, R8 ;  /* 0x00007610ff087816 */ /* 0x000fe20000000008 */
[----:B---3--:R-:W3:Y:S01]  /*09d0*/  @!P2 LDC.64 R20, c[0x0][0x228] ;  /* 0x00008a00ff14ab82 */ /* 0x008ee20000000a00 */
[----:B--2---:R-:W-:Y:S01]  /*09e0*/  @!P4 IMAD.WIDE.U32 R4, R7, 0x2, R4 ;  /* 0x000000020704c825 */ /* 0x004fe200078e0004 */
[----:B------:R-:W-:-:S04]  /*09f0*/  PRMT R6, RZ, 0x7610, R6 ;  /* 0x00007610ff067816 */ /* 0x000fc80000000006 */
[----:B------:R2:W5:Y:S02]  /*0a00*/  @!P4 LDG.E.U16 R8, desc[UR4][R4.64] ;  /* 0x000000040408c981 */ /* 0x000564000c1e1500 */
[----:B----4-:R-:W4:Y:S01]  /*0a10*/  @!P2 LDC.64 R18, c[0x0][0x220] ;  /* 0x00008800ff12ab82 */ /* 0x010f220000000a00 */
[----:B0-----:R-:W-:-:S04]  /*0a20*/  @!P1 IMAD.WIDE.U32 R2, R29, 0x2, R2 ;  /* 0x000000021d029825 */ /* 0x001fc800078e0002 */
[----:B-1----:R-:W-:Y:S01]  /*0a30*/  @!P1 IMAD.WIDE.U32 R16, R29, 0x2, R16 ;  /* 0x000000021d109825 */ /* 0x002fe200078e0010 */
[----:B------:R-:W-:Y:S01]  /*0a40*/  @!P2 IADD3 R29, R23, R0, RZ ;  /* 0x00000000171da210 */ /* 0x000fe20007ffe0ff */
[----:B------:R0:W5:Y:S01]  /*0a50*/  @!P1 LDG.E.U16 R6, desc[UR4][R2.64] ;  /* 0x0000000402069981 */ /* 0x000162000c1e1500 */
[----:B--2---:R-:W-:Y:S02]  /*0a60*/  PRMT R5, RZ, 0x7610, R5 ;  /* 0x00007610ff057816 */ /* 0x004fe40000000005 */
[----:B------:R-:W-:-:S04]  /*0a70*/  @!P2 IADD3 R0, R0, 0x80, RZ ;  /* 0x000000800000a810 */ /* 0x000fc80007ffe0ff */
[----:B------:R1:W5:Y:S01]  /*0a80*/  @!P1 LDG.E.U16 R5, desc[UR4][R16.64] ;  /* 0x0000000410059981 */ /* 0x000362000c1e1500 */
[----:B------:R-:W-:Y:S01]  /*0a90*/  ISETP.GE.AND P1, PT, R0, R24, PT ;  /* 0x000000180000720c */ /* 0x000fe20003f26270 */
[----:B------:R-:W-:Y:S01]  /*0aa0*/  @!P4 IMAD.WIDE.U32 R14, R7, 0x2, R14 ;  /* 0x00000002070ec825 */ /* 0x000fe200078e000e */
[----:B------:R-:W-:Y:S02]  /*0ab0*/  PRMT R4, RZ, 0x7610, R4 ;  /* 0x00007610ff047816 */ /* 0x000fe40000000004 */
[----:B0-----:R-:W-:Y:S01]  /*0ac0*/  PRMT R3, RZ, 0x7610, R3 ;  /* 0x00007610ff037816 */ /* 0x001fe20000000003 */
[----:B---3--:R-:W-:Y:S01]  /*0ad0*/  @!P2 IMAD.WIDE.U32 R20, R29, 0x2, R20 ;  /* 0x000000021d14a825 */ /* 0x008fe200078e0014 */
[----:B------:R-:W-:-:S03]  /*0ae0*/  PRMT R7, RZ, 0x7610, R7 ;  /* 0x00007610ff077816 */ /* 0x000fc60000000007 */
[----:B----4-:R-:W-:Y:S01]  /*0af0*/  @!P2 IMAD.WIDE.U32 R18, R29, 0x2, R18 ;  /* 0x000000021d12a825 */ /* 0x010fe200078e0012 */
[----:B------:R0:W5:Y:S03]  /*0b00*/  @!P2 LDG.E.U16 R3, desc[UR4][R20.64] ;  /* 0x000000041403a981 */ /* 0x000166000c1e1500 */
[----:B-1----:R-:W1:Y:S01]  /*0b10*/  @!P1 LDC.64 R16, c[0x0][0x228] ;  /* 0x00008a00ff109b82 */ /* 0x002e620000000a00 */
        /* <DEDUP_REMOVED lines=28> */
[----:B0-----:R-:W-:-:S05]  /*0ce0*/  FMUL.FTZ R16, R26, R27 ;  /* 0x0000001b1a107220 */ /* 0x001fca0000410000 */
[----:B------:R-:W-:-:S07]  /*0cf0*/  F2FP.F16.F32.PACK_AB R16, RZ, R16 ;  /* 0x00000010ff10723e */ /* 0x000fce00000000ff */
.L_x_1773:
[----:B------:R-:W-:Y:S05]  /*0d00*/  BSYNC B0 ;  /* 0x0000000000007941 */ /* 0x000fea0003800000 */
.L_x_1772:
[C---:B0-----:R-:W-:Y:S01]  /*0d10*/  IADD3 R17, R25.reuse, 0x100, RZ ;  /* 0x0000010019117810 */ /* 0x041fe20007ffe0ff */
[----:B------:R-:W0:Y:S01]  /*0d20*/  @!P0 LDC.64 R14, c[0x0][0x218] ;  /* 0x00008600ff0e8b82 */ /* 0x000e220000000a00 */
[----:B------:R-:W-:Y:S01]  /*0d30*/  IADD3 R19, R25, 0x200, RZ ;  /* 0x0000020019137810 */ /* 0x000fe20007ffe0ff */
[----:B------:R-:W-:Y:S01]  /*0d40*/  BSSY B0, `(.L_x_1774) ;  /* 0x000001b000007945 */ /* 0x000fe20003800000 */
[-C--:B------:R-:W-:Y:S02]  /*0d50*/  ISETP.GE.AND P1, PT, R17, R24.reuse, PT ;  /* 0x000000181100720c */ /* 0x080fe40003f26270 */
[----:B------:R-:W-:Y:S02]  /*0d60*/  IADD3 R17, R25, 0x180, RZ ;  /* 0x0000018019117810 */ /* 0x000fe40007ffe0ff */
[----:B------:R-:W-:Y:S02]  /*0d70*/  P2R R18, PR, RZ, 0x2 ;  /* 0x00000002ff127803 */ /* 0x000fe40000000000 */
[----:B------:R-:W-:-:S02]  /*0d80*/  ISETP.GE.AND P1, PT, R17, R24, PT ;  /* 0x000000181100720c */ /* 0x000fc40003f26270 */
[----:B------:R-:W-:Y:S02]  /*0d90*/  IADD3 R17, R25, 0x280, RZ ;  /* 0x0000028019117810 */ /* 0x000fe40007ffe0ff */
[-C--:B------:R-:W-:Y:S02]  /*0da0*/  ISETP.GE.AND P2, PT, R19, R24.reuse, PT ;  /* 0x000000181300720c */ /* 0x080fe40003f46270 */
[-C--:B------:R-:W-:Y:S02]  /*0db0*/  ISETP.GE.AND P3, PT, R17, R24.reuse, PT ;  /* 0x000000181100720c */ /* 0x080fe40003f66270 */
[C---:B------:R-:W-:Y:S02]  /*0dc0*/  IADD3 R17, R25.reuse, 0x80, RZ ;  /* 0x0000008019117810 */ /* 0x040fe40007ffe0ff */
[----:B------:R-:W-:Y:S02]  /*0dd0*/  IADD3 R19, R25, 0x300, RZ ;  /* 0x0000030019137810 */ /* 0x000fe40007ffe0ff */
[----:B------:R-:W-:-:S02]  /*0de0*/  ISETP.GE.AND P6, PT, R17, R24, PT ;  /* 0x000000181100720c */ /* 0x000fc40003fc6270 */
[----:B------:R-:W-:Y:S02]  /*0df0*/  @!P0 IADD3 R21, R23, R25, RZ ;  /* 0x0000001917158210 */ /* 0x000fe40007ffe0ff */
[----:B------:R-:W-:Y:S02]  /*0e00*/  ISETP.GE.AND P4, PT, R19, R24, PT ;  /* 0x000000181300720c */ /* 0x000fe40003f86270 */
[----:B------:R-:W-:Y:S01]  /*0e10*/  IADD3 R19, R25, 0x380, RZ ;  /* 0x0000038019137810 */ /* 0x000fe20007ffe0ff */
[----:B0-----:R-:W-:-:S03]  /*0e20*/  @!P0 IMAD.WIDE.U32 R14, R21, 0x2, R14 ;  /* 0x00000002150e8825 */ /* 0x001fc600078e000e */
        /* <DEDUP_REMOVED lines=12> */
.L_x_1775:
[----:B------:R-:W-:Y:S05]  /*0ef0*/  BSYNC B0 ;  /* 0x0000000000007941 */ /* 0x000fea0003800000 */
.L_x_1774:
[----:B------:R-:W-:Y:S01]  /*0f00*/  ISETP.NE.AND P6, PT, R18, RZ, PT ;  /* 0x000000ff1200720c */ /* 0x000fe20003fc5270 */
[----:B------:R-:W-:-:S12]  /*0f10*/  BSSY B0, `(.L_x_1776) ;  /* 0x000000c000007945 */ /* 0x000fd80003800000 */
        /* <DEDUP_REMOVED lines=11> */
.L_x_1777:
[----:B------:R-:W-:Y:S05]  /*0fd0*/  BSYNC B0 ;  /* 0x0000000000007941 */ /* 0x000fea0003800000 */
.L_x_1776:
        /* <DEDUP_REMOVED lines=12> */
.L_x_1779:
[----:B------:R-:W-:Y:S05]  /*10a0*/  BSYNC B0 ;  /* 0x0000000000007941 */ /* 0x000fea0003800000 */
.L_x_1778:
        /* <DEDUP_REMOVED lines=12> */
.L_x_1781:
[----:B------:R-:W-:Y:S05]  /*1170*/  BSYNC B0 ;  /* 0x0000000000007941 */ /* 0x000fea0003800000 */
.L_x_1780:
        /* <DEDUP_REMOVED lines=12> */
.L_x_1783:
[----:B------:R-:W-:Y:S05]  /*1240*/  BSYNC B0 ;  /* 0x0000000000007941 */ /* 0x000fea0003800000 */
.L_x_1782:
        /* <DEDUP_REMOVED lines=12> */
.L_x_1785:
[----:B------:R-:W-:Y:S05]  /*1310*/  BSYNC B0 ;  /* 0x0000000000007941 */ /* 0x000fea0003800000 */
.L_x_1784:
        /* <DEDUP_REMOVED lines=12> */
.L_x_1787:
[----:B------:R-:W-:Y:S05]  /*13e0*/  BSYNC B0 ;  /* 0x0000000000007941 */ /* 0x000fea0003800000 */
.L_x_1786:
[----:B------:R-:W-:Y:S01]  /*13f0*/  @!P0 MOV R25, R17 ;  /* 0x0000001100198202 */ /* 0x000fe20000000f00 */
[----:B------:R0:W-:Y:S01]  /*1400*/  @!P0 STG.E.U16 desc[UR4][R14.64], R16 ;  /* 0x000000100e008986 */ /* 0x0001e2000c101504 */
[----:B------:R-:W-:Y:S04]  /*1410*/  BSSY B0, `(.L_x_1788) ;  /* 0x000002e000007945 */ /* 0x000fe80003800000 */
[----:B------:R-:W-:Y:S01]  /*1420*/  BSSY B1, `(.L_x_1789) ;  /* 0x0000026000017945 */ /* 0x000fe20003800000 */
[----:B------:R-:W-:-:S13]  /*1430*/  ISETP.GE.AND P0, PT, R25, R24, PT ;  /* 0x000000181900720c */ /* 0x000fda0003f06270 */
[----:B0-----:R-:W-:Y:S05]  /*1440*/  @P0 BRA `(.L_x_1790) ;  /* 0x0000000000340947 */ /* 0x001fea0003800000 */
[----:B------:R-:W0:Y:S01]  /*1450*/  LDC.64 R14, c[0x0][0x218] ;  /* 0x00008600ff0e7b82 */ /* 0x000e220000000a00 */
[----:B------:R-:W-:Y:S02]  /*1460*/  IADD3 R17, R23, R25, RZ ;  /* 0x0000001917117210 */ /* 0x000fe40007ffe0ff */
[----:B-----5:R-:W-:Y:S02]  /*1470*/  PRMT R6, R13, 0x7610, R6 ;  /* 0x000076100d067816 */ /* 0x020fe40000000006 */
[----:B------:R-:W-:-:S04]  /*1480*/  IADD3 R25, R25, 0x80, RZ ;  /* 0x0000008019197810 */ /* 0x000fc80007ffe0ff */
        /* <DEDUP_REMOVED lines=9> */
.L_x_1790:
[----:B------:R-:W-:-:S13]  /*1520*/  ISETP.GE.AND P0, PT, R25, R24, PT ;  /* 0x000000181900720c */ /* 0x000fda0003f06270 */
[----:B------:R-:W-:Y:S05]  /*1530*/  @P0 BRA `(.L_x_1792) ;  /* 0x0000000000300947 */ /* 0x000fea0003800000 */
[----:B0----5:R-:W0:Y:S01]  /*1540*/  LDC.64 R10, c[0x0][0x218] ;  /* 0x00008600ff0a7b82 */ /* 0x021e220000000a00 */
[----:B------:R-:W-:Y:S02]  /*1550*/  IADD3 R13, R23, R25, RZ ;  /* 0x00000019170d7210 */ /* 0x000fe40007ffe0ff */
[----:B------:R-:W-:-:S03]  /*1560*/  IADD3 R25, R25, 0x80, RZ ;  /* 0x0000008019197810 */ /* 0x000fc60007ffe0ff */
[----:B0-----:R-:W-:-:S05]  /*1570*/  IMAD.WIDE.U32 R10, R13, 0x2, R10 ;  /* 0x000000020d0a7825 */ /* 0x001fca00078e000a */
[----:B------:R1:W-:Y:S02]  /*1580*/  STG.E.U16 desc[UR4][R10.64], R9 ;  /* 0x000000090a007986 */ /* 0x0003e4000c101504 */
.L_x_1791:
[----:B------:R-:W-:-:S13]  /*1590*/  ISETP.GE.AND P0, PT, R25, R24, PT ;  /* 0x000000181900720c */ /* 0x000fda0003f06270 */
[----:B------:R-:W-:Y:S05]  /*15a0*/  @P0 BRA `(.L_x_1793) ;  /* 0x0000000000340947 */ /* 0x000fea0003800000 */
[----:B-1----:R-:W1:Y:S01]  /*15b0*/  LDC.64 R8, c[0x0][0x218] ;  /* 0x00008600ff087b82 */ /* 0x002e620000000a00 */
[----:B------:R-:W-:Y:S02]  /*15c0*/  IADD3 R11, R23, R25, RZ ;  /* 0x00000019170b7210 */ /* 0x000fe40007ffe0ff */
[----:B------:R-:W-:-:S03]  /*15d0*/  IADD3 R25, R25, 0x80, RZ ;  /* 0x0000008019197810 */ /* 0x000fc60007ffe0ff */
[----:B-1----:R-:W-:-:S05]  /*15e0*/  IMAD.WIDE.U32 R8, R11, 0x2, R8 ;  /* 0x000000020b087825 */ /* 0x002fca00078e0008 */
[----:B------:R1:W-:Y:S02]  /*15f0*/  STG.E.U16 desc[UR4][R8.64], R7 ;  /* 0x0000000708007986 */ /* 0x0003e4000c101504 */
.L_x_1792:
[----:B------:R-:W-:-:S13]  /*1600*/  ISETP.GE.AND P0, PT, R25, R24, PT ;  /* 0x000000181900720c */ /* 0x000fda0003f06270 */
[----:B------:R-:W-:Y:S05]  /*1610*/  @P0 BREAK B1 ;  /* 0x0000000000010942 */ /* 0x000fea0003800000 */
[----:B------:R-:W-:Y:S05]  /*1620*/  @P0 BRA `(.L_x_1794) ;  /* 0x0000000000300947 */ /* 0x000fea0003800000 */
[----:B01---5:R-:W0:Y:S01]  /*1630*/  LDC.64 R6, c[0x0][0x218] ;  /* 0x00008600ff067b82 */ /* 0x023e220000000a00 */
[----:B------:R-:W-:Y:S02]  /*1640*/  IADD3 R9, R23, R25, RZ ;  /* 0x0000001917097210 */ /* 0x000fe40007ffe0ff */
[----:B------:R-:W-:-:S03]  /*1650*/  IADD3 R25, R25, 0x80, RZ ;  /* 0x0000008019197810 */ /* 0x000fc60007ffe0ff */
[----:B0-----:R-:W-:-:S05]  /*1660*/  IMAD.WIDE.U32 R6, R9, 0x2, R6 ;  /* 0x0000000209067825 */ /* 0x001fca00078e0006 */
[----:B------:R2:W-:Y:S02]  /*1670*/  STG.E.U16 desc[UR4][R6.64], R5 ;  /* 0x0000000506007986 */ /* 0x0005e4000c101504 */
.L_x_1793:
[----:B------:R-:W-:Y:S05]  /*1680*/  BSYNC B1 ;  /* 0x0000000000017941 */ /* 0x000fea0003800000 */
.L_x_1789:
[----:B------:R-:W-:-:S13]  /*1690*/  ISETP.GE.AND P0, PT, R25, R24, PT ;  /* 0x000000181900720c */ /* 0x000fda0003f06270 */
[----:B--2---:R-:W2:Y:S01]  /*16a0*/  @!P0 LDC.64 R4, c[0x0][0x218] ;  /* 0x00008600ff048b82 */ /* 0x004ea20000000a00 */
[----:B------:R-:W-:Y:S02]  /*16b0*/  @!P0 IADD3 R7, R23, R25, RZ ;  /* 0x0000001917078210 */ /* 0x000fe40007ffe0ff */
[----:B------:R-:W-:-:S03]  /*16c0*/  @!P0 IADD3 R25, R25, 0x80, RZ ;  /* 0x0000008019198810 */ /* 0x000fc60007ffe0ff */
[----:B--2---:R-:W-:-:S05]  /*16d0*/  @!P0 IMAD.WIDE.U32 R4, R7, 0x2, R4 ;  /* 0x0000000207048825 */ /* 0x004fca00078e0004 */
[----:B------:R2:W-:Y:S02]  /*16e0*/  @!P0 STG.E.U16 desc[UR4][R4.64], R3 ;  /* 0x0000000304008986 */ /* 0x0005e4000c101504 */
.L_x_1794:
[----:B------:R-:W-:Y:S05]  /*16f0*/  BSYNC B0 ;  /* 0x0000000000007941 */ /* 0x000fea0003800000 */
.L_x_1788:
[----:B------:R-:W-:Y:S05]  /*1700*/  WARPSYNC.ALL ;  /* 0x0000000000007948 */ /* 0x000fea0003800000 */
[----:B------:R-:W-:-:S13]  /*1710*/  ISETP.GE.AND P0, PT, R25, R24, PT ;  /* 0x000000181900720c */ /* 0x000fda0003f06270 */
[----:B------:R-:W-:Y:S05]  /*1720*/  @P0 EXIT ;  /* 0x000000000000094d */ /* 0x000fea0003800000 */
[----:B--2--5:R-:W2:Y:S01]  /*1730*/  LDC.64 R2, c[0x0][0x218] ;  /* 0x00008600ff027b82 */ /* 0x024ea20000000a00 */
[----:B------:R-:W-:-:S05]  /*1740*/  IADD3 R23, R23, R25, RZ ;  /* 0x0000001917177210 */ /* 0x000fca0007ffe0ff */
[----:B--2---:R-:W-:-:S05]  /*1750*/  IMAD.WIDE.U32 R2, R23, 0x2, R2 ;  /* 0x0000000217027825 */ /* 0x004fca00078e0002 */
[----:B------:R-:W-:Y:S01]  /*1760*/  STG.E.U16 desc[UR4][R2.64], R0 ;  /* 0x0000000002007986 */ /* 0x000fe2000c101504 */
[----:B------:R-:W-:Y:S05]  /*1770*/  EXIT ;  /* 0x000000000000794d */ /* 0x000fea0003800000 */
.L_x_1795:
        /* <DEDUP_REMOVED lines=16> */
.L_x_14597:


//--------------------- .text._ZN2at6native29vectorized_elementwise_kernelILi4EZZZNS0_25tanh_backward_kernel_cudaERNS_18TensorIteratorBaseEENKUlvE0_clEvENKUlvE1_clEvEUlN3c104HalfES7_E_St5arrayIPcLm3EEEEviT0_T1_ --------------------------
	.section	.text._ZN2at6native29vectorized_elementwise_kernelILi4EZZZNS0_25tanh_backward_kernel_cudaERNS_18TensorIteratorBaseEENKUlvE0_clEvENKUlvE1_clEvEUlN3c104HalfES7_E_St5arrayIPcLm3EEEEviT0_T1_,"ax",@progbits
	.align	128
        .global         _ZN2at6native29vectorized_elementwise_kernelILi4EZZZNS0_25tanh_backward_kernel_cudaERNS_18TensorIteratorBaseEENKUlvE0_clEvENKUlvE1_clEvEUlN3c104HalfES7_E_St5arrayIPcLm3EEEEviT0_T1_
        .type           _ZN2at6native29vectorized_elementwise_kernelILi4EZZZNS0_25tanh_backward_kernel_cudaERNS_18TensorIteratorBaseEENKUlvE0_clEvENKUlvE1_clEvEUlN3c104HalfES7_E_St5arrayIPcLm3EEEEviT0_T1_,@function
        .size           _ZN2at6native29vectorized_elementwise_kernelILi4EZZZNS0_25tanh_backward_kernel_cudaERNS_18TensorIteratorBaseEENKUlvE0_clEvENKUlvE1_clEvEUlN3c104HalfES7_E_St5arrayIPcLm3EEEEviT0_T1_,(.L_x_14598 - _ZN2at6native29vectorized_elementwise_kernelILi4EZZZNS0_25tanh_backward_kernel_cudaERNS_18TensorIteratorBaseEENKUlvE0_clEvENKUlvE1_clEvEUlN3c104HalfES7_E_St5arrayIPcLm3EEEEviT0_T1_)
        .other          _ZN2at6native29vectorized_elementwise_kernelILi4EZZZNS0_25tanh_backward_kernel_cudaERNS_18TensorIteratorBaseEENKUlvE0_clEvENKUlvE1_clEvEUlN3c104HalfES7_E_St5arrayIPcLm3EEEEviT0_T1_,@"STO_CUDA_ENTRY STV_DEFAULT"
_ZN2at6native29vectorized_elementwise_kernelILi4EZZZNS0_25tanh_backward_kernel_cudaERNS_18TensorIteratorBaseEENKUlvE0_clEvENKUlvE1_clEvEUlN3c104HalfES7_E_St5arrayIPcLm3EEEEviT0_T1_:
.text._ZN2at6native29vectorized_elementwise_kernelILi4EZZZNS0_25tanh_backward_kernel_cudaERNS_18TensorIteratorBaseEENKUlvE0_clEvENKUlvE1_clEvEUlN3c104HalfES7_E_St5arrayIPcLm3EEEEviT0_T1_:
        /* <DEDUP_REMOVED lines=13> */
[----:B------:R-:W2:Y:S01]  /*00d0*/  LDG.E.64 R4, desc[UR4][R12.64] ;  /* 0x000000040c047981 */ /* 0x000ea2000c1e1b00 */
[----:B0-----:R-:W-:-:S04]  /*00e0*/  IMAD.WIDE R2, R23, 0x2, R2 ;  /* 0x0000000217027825 */ /* 0x001fc800078e0202 */
[----:B------:R-:W-:Y:S02]  /*00f0*/  IMAD.WIDE.U32 R10, R0, 0x8, R2 ;  /* 0x00000008000a7825 */ /* 0x000fe400078e0002 */
[----:B------:R-:W3:Y:S04]  /*0100*/  LDG.E.64 R2, desc[UR4][R12.64+0x400] ;  /* 0x000400040c027981 */ /* 0x000ee8000c1e1b00 */
[----:B------:R-:W4:Y:S04]  /*0110*/  LDG.E.64 R8, desc[UR4][R10.64] ;  /* 0x000000040a087981 */ /* 0x000f28000c1e1b00 */
[----:B------:R0:W5:Y:S02]  /*0120*/  LDG.E.64 R6, desc[UR4][R10.64+0x400] ;  /* 0x000400040a067981 */ /* 0x000164000c1e1b00 */
[----:B0-----:R-:W0:Y:S02]  /*0130*/  LDC.64 R10, c[0x0][0x218] ;  /* 0x00008600ff0a7b82 */ /* 0x001e240000000a00 */
[----:B0-----:R-:W-:-:S04]  /*0140*/  IMAD.WIDE.U32 R10, R23, 0x2, R10 ;  /* 0x00000002170a7825 */ /* 0x001fc800078e000a */
[----:B------:R-:W-:-:S04]  /*0150*/  IMAD.WIDE R10, R0, 0x8, R10 ;  /* 0x00000008000a7825 */ /* 0x000fc800078e020a */
[--C-:B--2---:R-:W-:Y:S02]  /*0160*/  HADD2.F32 R14, -RZ, R4.reuse.H0_H0 ;  /* 0x20000004ff0e7230 */ /* 0x104fe40000004100 */
[----:B------:R-:W-:Y:S02]  /*0170*/  HADD2.F32 R4, -RZ, R4.H1_H1 ;  /* 0x30000004ff047230 */ /* 0x000fe40000004100 */
[----:B------:R-:W-:Y:S02]  /*0180*/  HADD2.F32 R15, -RZ, R5.H0_H0 ;  /* 0x20000005ff0f7230 */ /* 0x000fe40000004100 */
[----:B------:R-:W-:Y:S01]  /*0190*/  FMUL.FTZ R14, R14, R14 ;  /* 0x0000000e0e0e7220 */ /* 0x000fe20000410000 */
[----:B------:R-:W-:Y:S02]  /*01a0*/  FMUL.FTZ R4, R4, R4 ;  /* 0x0000000404047220 */ /* 0x000fe40000410000 */
[----:B------:R-:W-:Y:S02]  /*01b0*/  FMUL.FTZ R15, R15, R15 ;  /* 0x0000000f0f0f7220 */ /* 0x000fe40000410000 */
[----:B------:R-:W-:-:S02]  /*01c0*/  F2FP.F16.F32.PACK_AB R14, RZ, R14 ;  /* 0x0000000eff0e723e */ /* 0x000fc400000000ff */
[----:B------:R-:W-:Y:S02]  /*01d0*/  F2FP.F16.F32.PACK_AB R4, RZ, R4 ;  /* 0x00000004ff04723e */ /* 0x000fe400000000ff */
[----:B------:R-:W-:Y:S01]  /*01e0*/  F2FP.F16.F32.PACK_AB R15, RZ, R15 ;  /* 0x0000000fff0f723e */ /* 0x000fe200000000ff */
[----:B------:R-:W-:Y:S02]  /*01f0*/  HADD2.F32 R14, -RZ, R14.H0_H0 ;  /* 0x2000000eff0e7230 */ /* 0x000fe40000004100 */
[----:B------:R-:W-:Y:S02]  /*0200*/  HADD2.F32 R4, -RZ, R4.H0_H0 ;  /* 0x20000004ff047230 */ /* 0x000fe40000004100 */
[----:B------:R-:W-:Y:S02]  /*0210*/  HADD2.F32 R15, -RZ, R15.H0_H0 ;  /* 0x2000000fff0f7230 */ /* 0x000fe40000004100 */
[----:B------:R-:W-:Y:S01]  /*0220*/  FADD.FTZ R14, -R14, 1 ;  /* 0x3f8000000e0e7421 */ /* 0x000fe20000010100 */
[----:B------:R-:W-:-:S02]  /*0230*/  FADD.FTZ R4, -R4, 1 ;  /* 0x3f80000004047421 */ /* 0x000fc40000010100 */
[----:B------:R-:W-:Y:S02]  /*0240*/  FADD.FTZ R15, -R15, 1 ;  /* 0x3f8000000f0f7421 */ /* 0x000fe40000010100 */
[----:B------:R-:W-:Y:S02]  /*0250*/  F2FP.F16.F32.PACK_AB R14, RZ, R14 ;  /* 0x0000000eff0e723e */ /* 0x000fe400000000ff */
[----:B------:R-:W-:Y:S02]  /*0260*/  F2FP.F16.F32.PACK_AB R4, RZ, R4 ;  /* 0x00000004ff04723e */ /* 0x000fe400000000ff */
[----:B------:R-:W-:Y:S01]  /*0270*/  F2FP.F16.F32.PACK_AB R12, RZ, R15 ;  /* 0x0000000fff0c723e */ /* 0x000fe200000000ff */
[----:B------:R-:W-:Y:S02]  /*0280*/  HADD2.F32 R13, -RZ, R14.H0_H0 ;  /* 0x2000000eff0d7230 */ /* 0x000fe40000004100 */
[----:B------:R-:W-:Y:S02]  /*0290*/  HADD2.F32 R15, -RZ, R4.H0_H0 ;  /* 0x20000004ff0f7230 */ /* 0x000fe40000004100 */
[----:B----4-:R-:W-:-:S02]  /*02a0*/  HADD2.F32 R4, -RZ, R8.H0_H0 ;  /* 0x20000008ff047230 */ /* 0x010fc40000004100 */
[----:B------:R-:W-:-:S03]  /*02b0*/  HADD2.F32 R8, -RZ, R8.H1_H1 ;  /* 0x30000008ff087230 */ /* 0x000fc60000004100 */
[----:B------:R-:W-:Y:S02]  /*02c0*/  FMUL.FTZ R4, R4, R13 ;  /* 0x0000000d04047220 */ /* 0x000fe40000410000 */
[----:B------:R-:W-:Y:S01]  /*02d0*/  FMUL.FTZ R13, R8, R15 ;  /* 0x0000000f080d7220 */ /* 0x000fe20000410000 */
[--C-:B---3--:R-:W-:Y:S02]  /*02e0*/  HADD2.F32 R15, -RZ, R2.reuse.H0_H0 ;  /* 0x20000002ff0f7230 */ /* 0x108fe40000004100 */
[----:B------:R-:W-:Y:S02]  /*02f0*/  HADD2.F32 R2, -RZ, R2.H1_H1 ;  /* 0x30000002ff027230 */ /* 0x000fe40000004100 */
[----:B------:R-:W-:Y:S02]  /*0300*/  HADD2.F32 R16, -RZ, R3.H0_H0 ;  /* 0x20000003ff107230 */ /* 0x000fe40000004100 */
[----:B------:R-:W-:Y:S02]  /*0310*/  HADD2.F32 R5, -RZ, R5.H1_H1 ;  /* 0x30000005ff057230 */ /* 0x000fe40000004100 */
[----:B------:R-:W-:-:S02]  /*0320*/  HADD2.F32 R3, -RZ, R3.H1_H1 ;  /* 0x30000003ff037230 */ /* 0x000fc40000004100 */
[----:B------:R-:W-:Y:S01]  /*0330*/  FMUL.FTZ R15, R15, R15 ;  /* 0x0000000f0f0f7220 */ /* 0x000fe20000410000 */
[----:B------:R-:W-:Y:S01]  /*0340*/  FMUL.FTZ R2, R2, R2 ;  /* 0x0000000202027220 */ /* 0x000fe20000410000 */
[----:B------:R-:W-:Y:S01]  /*0350*/  FMUL.FTZ R16, R16, R16 ;  /* 0x0000001010107220 */ /* 0x000fe20000410000 */
[----:B------:R-:W-:Y:S01]  /*0360*/  FMUL.FTZ R5, R5, R5 ;  /* 0x0000000505057220 */ /* 0x000fe20000410000 */
[----:B------:R-:W-:Y:S01]  /*0370*/  FMUL.FTZ R3, R3, R3 ;  /* 0x0000000303037220 */ /* 0x000fe20000410000 */
[----:B------:R-:W-:Y:S02]  /*0380*/  F2FP.F16.F32.PACK_AB R15, RZ, R15 ;  /* 0x0000000fff0f723e */ /* 0x000fe400000000ff */
[----:B------:R-:W-:Y:S02]  /*0390*/  F2FP.F16.F32.PACK_AB R2, RZ, R2 ;  /* 0x00000002ff02723e */ /* 0x000fe400000000ff */
[----:B------:R-:W-:Y:S02]  /*03a0*/  F2FP.F16.F32.PACK_AB R16, RZ, R16 ;  /* 0x00000010ff10723e */ /* 0x000fe400000000ff */
[----:B------:R-:W-:-:S02]  /*03b0*/  F2FP.F16.F32.PACK_AB R5, RZ, R5 ;  /* 0x00000005ff05723e */ /* 0x000fc400000000ff */
[----:B------:R-:W-:Y:S01]  /*03c0*/  F2FP.F16.F32.PACK_AB R3, RZ, R3 ;  /* 0x00000003ff03723e */ /* 0x000fe200000000ff */
[----:B------:R-:W-:Y:S02]  /*03d0*/  HADD2.F32 R17, -RZ, R12.H0_H0 ;  /* 0x2000000cff117230 */ /* 0x000fe40000004100 */
[----:B------:R-:W-:Y:S02]  /*03e0*/  HADD2.F32 R15, -RZ, R15.H0_H0 ;  /* 0x2000000fff0f7230 */ /* 0x000fe40000004100 */
[----:B------:R-:W-:Y:S02]  /*03f0*/  HADD2.F32 R12, -RZ, R9.H0_H0 ;  /* 0x20000009ff0c7230 */ /* 0x000fe40000004100 */
[----:B------:R-:W-:Y:S02]  /*0400*/  HADD2.F32 R2, -RZ, R2.H0_H0 ;  /* 0x20000002ff027230 */ /* 0x000fe40000004100 */
[----:B------:R-:W-:Y:S02]  /*0410*/  HADD2.F32 R16, -RZ, R16.H0_H0 ;  /* 0x20000010ff107230 */ /* 0x000fe40000004100 */
[----:B------:R-:W-:-:S02]  /*0420*/  HADD2.F32 R5, -RZ, R5.H0_H0 ;  /* 0x20000005ff057230 */ /* 0x000fc40000004100 */
[----:B------:R-:W-:Y:S02]  /*0430*/  HADD2.F32 R3, -RZ, R3.H0_H0 ;  /* 0x20000003ff037230 */ /* 0x000fe40000004100 */
[----:B------:R-:W-:Y:S01]  /*0440*/  FADD.FTZ R15, -R15, 1 ;  /* 0x3f8000000f0f7421 */ /* 0x000fe20000010100 */
[----:B------:R-:W-:Y:S01]  /*0450*/  FMUL.FTZ R8, R12, R17 ;  /* 0x000000110c087220 */ /* 0x000fe20000410000 */
[----:B------:R-:W-:Y:S01]  /*0460*/  FADD.FTZ R2, -R2, 1 ;  /* 0x3f80000002027421 */ /* 0x000fe20000010100 */
[----:B------:R-:W-:Y:S01]  /*0470*/  FADD.FTZ R16, -R16, 1 ;  /* 0x3f80000010107421 */ /* 0x000fe20000010100 */
[----:B------:R-:W-:Y:S01]  /*0480*/  FADD.FTZ R5, -R5, 1 ;  /* 0x3f80000005057421 */ /* 0x000fe20000010100 */
[----:B------:R-:W-:Y:S01]  /*0490*/  FADD.FTZ R17, -R3, 1 ;  /* 0x3f80000003117421 */ /* 0x000fe20000010100 */
[----:B------:R-:W-:Y:S02]  /*04a0*/  F2FP.F16.F32.PACK_AB R15, RZ, R15 ;  /* 0x0000000fff0f723e */ /* 0x000fe400000000ff */
[----:B------:R-:W-:-:S02]  /*04b0*/  F2FP.F16.F32.PACK_AB R3, RZ, R2 ;  /* 0x00000002ff03723e */ /* 0x000fc400000000ff */
[----:B------:R-:W-:Y:S02]  /*04c0*/  F2FP.F16.F32.PACK_AB R16, RZ, R16 ;  /* 0x00000010ff10723e */ /* 0x000fe400000000ff */
[----:B------:R-:W-:Y:S02]  /*04d0*/  F2FP.F16.F32.PACK_AB R5, RZ, R5 ;  /* 0x00000005ff05723e */ /* 0x000fe400000000ff */
[----:B------:R-:W-:Y:S01]  /*04e0*/  F2FP.F16.F32.PACK_AB R17, RZ, R17 ;  /* 0x00000011ff11723e */ /* 0x000fe200000000ff */
[----:B------:R-:W-:Y:S02]  /*04f0*/  HADD2.F32 R14, -RZ, R9.H1_H1 ;  /* 0x30000009ff0e7230 */ /* 0x000fe40000004100 */
[--C-:B-----5:R-:W-:Y:S02]  /*0500*/  HADD2.F32 R9, -RZ, R6.reuse.H0_H0 ;  /* 0x20000006ff097230 */ /* 0x120fe40000004100 */
[----:B------:R-:W-:Y:S02]  /*0510*/  HADD2.F32 R12, -RZ, R6.H1_H1 ;  /* 0x30000006ff0c7230 */ /* 0x000fe40000004100 */
[----:B------:R-:W-:-:S02]  /*0520*/  HADD2.F32 R2, -RZ, R15.H0_H0 ;  /* 0x2000000fff027230 */ /* 0x000fc40000004100 */
[----:B------:R-:W-:Y:S02]  /*0530*/  HADD2.F32 R6, -RZ, R7.H0_H0 ;  /* 0x20000007ff067230 */ /* 0x000fe40000004100 */
[----:B------:R-:W-:Y:S02]  /*0540*/  HADD2.F32 R3, -RZ, R3.H0_H0 ;  /* 0x20000003ff037230 */ /* 0x000fe40000004100 */
[----:B------:R-:W-:Y:S02]  /*0550*/  HADD2.F32 R15, -RZ, R16.H0_H0 ;  /* 0x20000010ff0f7230 */ /* 0x000fe40000004100 */
[----:B------:R-:W-:Y:S02]  /*0560*/  HADD2.F32 R7, -RZ, R7.H1_H1 ;  /* 0x30000007ff077230 */ /* 0x000fe40000004100 */
[----:B------:R-:W-:Y:S02]  /*0570*/  HADD2.F32 R5, -RZ, R5.H0_H0 ;  /* 0x20000005ff057230 */ /* 0x000fe40000004100 */
[----:B------:R-:W-:-:S02]  /*0580*/  HADD2.F32 R16, -RZ, R17.H0_H0 ;  /* 0x20000011ff107230 */ /* 0x000fc40000004100 */
[----:B------:R-:W-:Y:S01]  /*0590*/  FMUL.FTZ R2, R9, R2 ;  /* 0x0000000209027220 */ /* 0x000fe20000410000 */
[----:B------:R-:W-:Y:S01]  /*05a0*/  FMUL.FTZ R3, R12, R3 ;  /* 0x000000030c037220 */ /* 0x000fe20000410000 */
[----:B------:R-:W-:Y:S01]  /*05b0*/  FMUL.FTZ R5, R14, R5 ;  /* 0x000000050e057220 */ /* 0x000fe20000410000 */
[----:B------:R-:W-:Y:S01]  /*05c0*/  FMUL.FTZ R6, R6, R15 ;  /* 0x0000000f06067220 */ /* 0x000fe20000410000 */
[----:B------:R-:W-:Y:S01]  /*05d0*/  FMUL.FTZ R7, R7, R16 ;  /* 0x0000001007077220 */ /* 0x000fe20000410000 */
[----:B------:R-:W-:Y:S02]  /*05e0*/  F2FP.F16.F32.PACK_AB R4, R13, R4 ;  /* 0x000000040d04723e */ /* 0x000fe400000000ff */
[----:B------:R-:W-:Y:S02]  /*05f0*/  F2FP.F16.F32.PACK_AB R2, R3, R2 ;  /* 0x000000020302723e */ /* 0x000fe400000000ff */
[----:B------:R-:W-:Y:S02]  /*0600*/  F2FP.F16.F32.PACK_AB R5, R5, R8 ;  /* 0x000000080505723e */ /* 0x000fe400000000ff */
[----:B------:R-:W-:-:S03]  /*0610*/  F2FP.F16.F32.PACK_AB R3, R7, R6 ;  /* 0x000000060703723e */ /* 0x000fc600000000ff */
[----:B------:R-:W-:Y:S04]  /*0620*/  STG.E.64 desc[UR4][R10.64], R4 ;  /* 0x000000040a007986 */ /* 0x000fe8000c101b04 */
[----:B------:R-:W-:Y:S01]  /*0630*/  STG.E.64 desc[UR4][R10.64+0x400], R2 ;  /* 0x000400020a007986 */ /* 0x000fe2000c101b04 */
[----:B------:R-:W-:Y:S05]  /*0640*/  EXIT ;  /* 0x000000000000794d */ /* 0x000fea0003800000 */
.L_x_1796:
        /* <DEDUP_REMOVED lines=101> */
.L_x_1798:
[----:B------:R-:W-:Y:S05]  /*0ca0*/  BSYNC B0 ;  /* 0x0000000000007941 */ /* 0x000fea0003800000 */
.L_x_1797:
        /* <DEDUP_REMOVED lines=30> */
.L_x_1800:
[----:B------:R-:W-:Y:S05]  /*0e90*/  BSYNC B0 ;  /* 0x0000000000007941 */ /* 0x000fea0003800000 */
.L_x_1799:
        /* <DEDUP_REMOVED lines=13> */
.L_x_1802:
[----:B------:R-:W-:Y:S05]  /*0f70*/  BSYNC B0 ;  /* 0x0000000000007941 */ /* 0x000fea0003800000 */
.L_x_1801:
        /* <DEDUP_REMOVED lines=12> */
.L_x_1804:
[----:B------:R-:W-:Y:S05]  /*1040*/  BSYNC B0 ;  /* 0x0000000000007941 */ /* 0x000fea0003800000 */
.L_x_1803:
        /* <DEDUP_REMOVED lines=12> */
.L_x_1806:
[----:B------:R-:W-:Y:S05]  /*1110*/  BSYNC B0 ;  /* 0x0000000000007941 */ /* 0x000fea0003800000 */
.L_x_1805:
        /* <DEDUP_REMOVED lines=12> */
.L_x_1808:
[----:B------:R-:W-:Y:S05]  /*11e0*/  BSYNC B0 ;  /* 0x0000000000007941 */ /* 0x000fea0003800000 */
.L_x_1807:
        /* <DEDUP_REMOVED lines=12> */
.L_x_1810:
[----:B------:R-:W-:Y:S05]  /*12b0*/  BSYNC B0 ;  /* 0x0000000000007941 */ /* 0x000fea0003800000 */
.L_x_1809:
        /* <DEDUP_REMOVED lines=12> */
.L_x_1812:
[----:B------:R-:W-:Y:S05]  /*1380*/  BSYNC B0 ;  /* 0x0000000000007941 */ /* 0x000fea0003800000 */
.L_x_1811:
        /* <DEDUP_REMOVED lines=19> */
.L_x_1815:
[----:B------:R-:W-:-:S13]  /*14c0*/  ISETP.GE.AND P0, PT, R25, R24, PT ;  /* 0x000000181900720c */ /* 0x000fda0003f06270 */
[----:B------:R-:W-:Y:S05]  /*14d0*/  @P0 BRA `(.L_x_1817) ;  /* 0x0000000000300947 */ /* 0x000fea0003800000 */
[----:B0----5:R-:W0:Y:S01]  /*14e0*/  LDC.64 R10, c[0x0][0x218] ;  /* 0x00008600ff0a7b82 */ /* 0x021e220000000a00 */
[----:B------:R-:W-:Y:S02]  /*14f0*/  IADD3 R13, R23, R25, RZ ;  /* 0x00000019170d7210 */ /* 0x000fe40007ffe0ff */
[----:B------:R-:W-:-:S03]  /*1500*/  IADD3 R25, R25, 0x80, RZ ;  /* 0x0000008019197810 */ /* 0x000fc60007ffe0ff */
[----:B0-----:R-:W-:-:S05]  /*1510*/  IMAD.WIDE.U32 R10, R13, 0x2, R10 ;  /* 0x000000020d0a7825 */ /* 0x001fca00078e000a */
[----:B------:R1:W-:Y:S02]  /*1520*/  STG.E.U16 desc[UR4][R10.64], R9 ;  /* 0x000000090a007986 */ /* 0x0003e4000c101504 */
.L_x_1816:
[----:B------:R-:W-:-:S13]  /*1530*/  ISETP.GE.AND P0, PT, R25, R24, PT ;  /* 0x000000181900720c */ /* 0x000fda0003f06270 */
[----:B------:R-:W-:Y:S05]  /*1540*/  @P0 BRA `(.L_x_1818) ;  /* 0x0000000000340947 */ /* 0x000fea0003800000 */
[----:B-1----:R-:W1:Y:S01]  /*1550*/  LDC.64 R8, c[0x0][0x218] ;  /* 0x00008600ff087b82 */ /* 0x002e620000000a00 */
[----:B------:R-:W-:Y:S02]  /*1560*/  IADD3 R11, R23, R25, RZ ;  /* 0x00000019170b7210 */ /* 0x000fe40007ffe0ff */
[----:B------:R-:W-:-:S03]  /*1570*/  IADD3 R25, R25, 0x80, RZ ;  /* 0x0000008019197810 */ /* 0x000fc60007ffe0ff */
[----:B-1----:R-:W-:-:S05]  /*1580*/  IMAD.WIDE.U32 R8, R11, 0x2, R8 ;  /* 0x000000020b087825 */ /* 0x002fca00078e0008 */
[----:B------:R1:W-:Y:S02]  /*1590*/  STG.E.U16 desc[UR4][R8.64], R7 ;  /* 0x0000000708007986 */ /* 0x0003e4000c101504 */
.L_x_1817:
        /* <DEDUP_REMOVED lines=8> */
.L_x_1818:
[----:B------:R-:W-:Y:S05]  /*1620*/  BSYNC B1 ;  /* 0x0000000000017941 */ /* 0x000fea0003800000 */
.L_x_1814:
[----:B------:R-:W-:-:S13]  /*1630*/  ISETP.GE.AND P0, PT, R25, R24, PT ;  /* 0x000000181900720c */ /* 0x000fda0003f06270 */
[----:B--2---:R-:W2:Y:S01]  /*1640*/  @!P0 LDC.64 R4, c[0x0][0x218] ;  /* 0x00008600ff048b82 */ /* 0x004ea20000000a00 */
[----:B------:R-:W-:Y:S02]  /*1650*/  @!P0 IADD3 R7, R23, R25, RZ ;  /* 0x0000001917078210 */ /* 0x000fe40007ffe0ff */
[----:B------:R-:W-:-:S03]  /*1660*/  @!P0 IADD3 R25, R25, 0x80, RZ ;  /* 0x0000008019198810 */ /* 0x000fc60007ffe0ff */
[----:B--2---:R-:W-:-:S05]  /*1670*/  @!P0 IMAD.WIDE.U32 R4, R7, 0x2, R4 ;  /* 0x0000000207048825 */ /* 0x004fca00078e0004 */
[----:B------:R2:W-:Y:S02]  /*1680*/  @!P0 STG.E.U16 desc[UR4][R4.64], R3 ;  /* 0x0000000304008986 */ /* 0x0005e4000c101504 */
.L_x_1819:
[----:B------:R-:W-:Y:S05]  /*1690*/  BSYNC B0 ;  /* 0x0000000000007941 */ /* 0x000fea0003800000 */
.L_x_1813:
        /* <DEDUP_REMOVED lines=8> */
.L_x_1820:
        /* <DEDUP_REMOVED lines=14> */
.L_x_14598:


//--------------------- .text._ZN2at6native29vectorized_elementwise_kernelILi8EZZZNS0_25tanh_backward_kernel_cudaERNS_18TensorIteratorBaseEENKUlvE0_clEvENKUlvE1_clEvEUlN3c104HalfES7_E_St5arrayIPcLm3EEEEviT0_T1_ --------------------------
	.section	.text._ZN2at6native29vectorized_elementwise_kernelILi8EZZZNS0_25tanh_backward_kernel_cudaERNS_18TensorIteratorBaseEENKUlvE0_clEvENKUlvE1_clEvEUlN3c104HalfES7_E_St5arrayIPcLm3EEEEviT0_T1_,"ax",@progbits
	.align	128
        .global         _ZN2at6native29vectorized_elementwise_kernelILi8EZZZNS0_25tanh_backward_kernel_cudaERNS_18TensorIteratorBaseEENKUlvE0_clEvENKUlvE1_clEvEUlN3c104HalfES7_E_St5arrayIPcLm3EEEEviT0_T1_
        .type           _ZN2at6native29vectorized_elementwise_kernelILi8EZZZNS0_25tanh_backward_kernel_cudaERNS_18TensorIteratorBaseEENKUlvE0_clEvENKUlvE1_clEvEUlN3c104HalfES7_E_St5arrayIPcLm3EEEEviT0_T1_,@function
        .size           _ZN2at6native29vectorized_elementwise_kernelILi8EZZZNS0_25tanh_backward_kernel_cudaERNS_18TensorIteratorBaseEENKUlvE0_clEvENKUlvE1_clEvEUlN3c104HalfES7_E_St5arrayIPcLm3EEEEviT0_T1_,(.L_x_14599 - _ZN2at6native29vectorized_elementwise_kernelILi8EZZZNS0_25tanh_backward_kernel_cudaERNS_18TensorIteratorBaseEENKUlvE0_clEvENKUlvE1_clEvEUlN3c104HalfES7_E_St5arrayIPcLm3EEEEviT0_T1_)
        .other          _ZN2at6native29vectorized_elementwise_kernelILi8EZZZNS0_25tanh_backward_kernel_cudaERNS_18TensorIteratorBaseEENKUlvE0_clEvENKUlvE1_clEvEUlN3c104HalfES7_E_St5arrayIPcLm3EEEEviT0_T1_,@"STO_CUDA_ENTRY STV_DEFAULT"
_ZN2at6native29vectorized_elementwise_kernelILi8EZZZNS0_25tanh_backward_kernel_cudaERNS_18TensorIteratorBaseEENKUlvE0_clEvENKUlvE1_clEvEUlN3c104HalfES7_E_St5arrayIPcLm3EEEEviT0_T1_:
.text._ZN2at6native29vectorized_elementwise_kernelILi8EZZZNS0_25tanh_backward_kernel_cudaERNS_18TensorIteratorBaseEENKUlvE0_clEvENKUlvE1_clEvEUlN3c104HalfES7_E_St5arrayIPcLm3EEEEviT0_T1_:
        /* <DEDUP_REMOVED lines=9> */
[----:B------:R-:W1:Y:S08]  /*0090*/  LDC.64 R2, c[0x0][0x228] ;  /* 0x00008a00ff027b82 */ /* 0x000e700000000a00 */
[----:B------:R-:W2:Y:S01]  /*00a0*/  LDC.64 R8, c[0x0][0x220] ;  /* 0x00008800ff087b82 */ /* 0x000ea20000000a00 */
[----:B-1----:R-:W-:-:S04]  /*00b0*/  IMAD.WIDE R2, R23, 0x2, R2 ;  /* 0x0000000217027825 */ /* 0x002fc800078e0202 */
[----:B0-----:R-:W-:-:S06]  /*00c0*/  IMAD.WIDE.U32 R4, R0, 0x10, R2 ;  /* 0x0000001000047825 */ /* 0x001fcc00078e0002 */
[----:B------:R-:W3:Y:S01]  /*00d0*/  LDG.E.128 R4, desc[UR4][R4.64] ;  /* 0x0000000404047981 */ /* 0x000ee2000c1e1d00 */
[----:B--2---:R-:W-:-:S04]  /*00e0*/  IMAD.WIDE R2, R23, 0x2, R8 ;  /* 0x0000000217027825 */ /* 0x004fc800078e0208 */
[----:B------:R-:W-:-:S05]  /*00f0*/  IMAD.WIDE.U32 R2, R0, 0x10, R2 ;  /* 0x0000001000027825 */ /* 0x000fca00078e0002 */
[----:B------:R0:W2:Y:S02]  /*0100*/  LDG.E.128 R8, desc[UR4][R2.64] ;  /* 0x0000000402087981 */ /* 0x0000a4000c1e1d00 */
[----:B0-----:R-:W0:Y:S02]  /*0110*/  LDC.64 R2, c[0x0][0x218] ;  /* 0x00008600ff027b82 */ /* 0x001e240000000a00 */
[----:B0-----:R-:W-:-:S04]  /*0120*/  IMAD.WIDE.U32 R2, R23, 0x2, R2 ;  /* 0x0000000217027825 */ /* 0x001fc800078e0002 */
[----:B------:R-:W-:-:S04]  /*0130*/  IMAD.WIDE R2, R0, 0x10, R2 ;  /* 0x0000001000027825 */ /* 0x000fc800078e0202 */
[--C-:B---3--:R-:W-:Y:S02]  /*0140*/  HADD2.F32 R13, -RZ, R4.reuse.H1_H1 ;  /* 0x30000004ff0d7230 */ /* 0x108fe40000004100 */
[----:B------:R-:W-:Y:S02]  /*0150*/  HADD2.F32 R12, -RZ, R4.H0_H0 ;  /* 0x20000004ff0c7230 */ /* 0x000fe40000004100 */
[--C-:B------:R-:W-:Y:S02]  /*0160*/  HADD2.F32 R14, -RZ, R5.reuse.H0_H0 ;  /* 0x20000005ff0e7230 */ /* 0x100fe40000004100 */
[----:B------:R-:W-:Y:S01]  /*0170*/  FMUL.FTZ R13, R13, R13 ;  /* 0x0000000d0d0d7220 */ /* 0x000fe20000410000 */
[----:B------:R-:W-:Y:S02]  /*0180*/  HADD2.F32 R18, -RZ, R5.H1_H1 ;  /* 0x30000005ff127230 */ /* 0x000fe40000004100 */
[----:B------:R-:W-:Y:S01]  /*0190*/  FMUL.FTZ R12, R12, R12 ;  /* 0x0000000c0c0c7220 */ /* 0x000fe20000410000 */
[----:B------:R-:W-:-:S02]  /*01a0*/  HADD2.F32 R19, -RZ, R6.H0_H0 ;  /* 0x20000006ff137230 */ /* 0x000fc40000004100 */
[----:B------:R-:W-:Y:S01]  /*01b0*/  FMUL.FTZ R14, R14, R14 ;  /* 0x0000000e0e0e7220 */ /* 0x000fe20000410000 */
[----:B------:R-:W-:Y:S01]  /*01c0*/  HADD2.F32 R20, -RZ, R6.H1_H1 ;  /* 0x30000006ff147230 */ /* 0x000fe20000004100 */
[----:B------:R-:W-:Y:S01]  /*01d0*/  F2FP.F16.F32.PACK_AB R13, RZ, R13 ;  /* 0x0000000dff0d723e */ /* 0x000fe200000000ff */
[--C-:B------:R-:W-:Y:S02]  /*01e0*/  HADD2.F32 R21, -RZ, R7.reuse.H0_H0 ;  /* 0x20000007ff157230 */ /* 0x100fe40000004100 */
[----:B------:R-:W-:Y:S01]  /*01f0*/  FMUL.FTZ R18, R18, R18 ;  /* 0x0000001212127220 */ /* 0x000fe20000410000 */
[----:B------:R-:W-:Y:S02]  /*0200*/  HADD2.F32 R22, -RZ, R7.H1_H1 ;  /* 0x30000007ff167230 */ /* 0x000fe40000004100 */
[----:B------:R-:W-:Y:S01]  /*0210*/  FMUL.FTZ R19, R19, R19 ;  /* 0x0000001313137220 */ /* 0x000fe20000410000 */
[----:B------:R-:W-:Y:S01]  /*0220*/  FMUL.FTZ R20, R20, R20 ;  /* 0x0000001414147220 */ /* 0x000fe20000410000 */
[----:B------:R-:W-:Y:S01]  /*0230*/  FMUL.FTZ R21, R21, R21 ;  /* 0x0000001515157220 */ /* 0x000fe20000410000 */
[----:B------:R-:W-:Y:S01]  /*0240*/  F2FP.F16.F32.PACK_AB R12, RZ, R12 ;  /* 0x0000000cff0c723e */ /* 0x000fe200000000ff */
[----:B------:R-:W-:Y:S01]  /*0250*/  FMUL.FTZ R22, R22, R22 ;  /* 0x0000001616167220 */ /* 0x000fe20000410000 */
[----:B------:R-:W-:Y:S01]  /*0260*/  F2FP.F16.F32.PACK_AB R14, RZ, R14 ;  /* 0x0000000eff0e723e */ /* 0x000fe200000000ff */
[----:B------:R-:W-:Y:S01]  /*0270*/  HADD2.F32 R13, -RZ, R13.H0_H0 ;  /* 0x2000000dff0d7230 */ /* 0x000fe20000004100 */
[----:B------:R-:W-:Y:S01]  /*0280*/  F2FP.F16.F32.PACK_AB R18, RZ, R18 ;  /* 0x00000012ff12723e */ /* 0x000fe200000000ff */
[----:B------:R-:W-:Y:S01]  /*0290*/  HADD2.F32 R12, -RZ, R12.H0_H0 ;  /* 0x2000000cff0c7230 */ /* 0x000fe20000004100 */
[----:B------:R-:W-:Y:S01]  /*02a0*/  F2FP.F16.F32.PACK_AB R19, RZ, R19 ;  /* 0x00000013ff13723e */ /* 0x000fe200000000ff */
[----:B------:R-:W-:Y:S01]  /*02b0*/  HADD2.F32 R14, -RZ, R14.H0_H0 ;  /* 0x2000000eff0e7230 */ /* 0x000fe20000004100 */
[----:B------:R-:W-:Y:S01]  /*02c0*/  F2FP.F16.F32.PACK_AB R20, RZ, R20 ;  /* 0x00000014ff14723e */ /* 0x000fe200000000ff */
[----:B------:R-:W-:Y:S01]  /*02d0*/  FADD.FTZ R13, -R13, 1 ;  /* 0x3f8000000d0d7421 */ /* 0x000fe20000010100 */
[----:B------:R-:W-:Y:S01]  /*02e0*/  F2FP.F16.F32.PACK_AB R21, RZ, R21 ;  /* 0x00000015ff15723e */ /* 0x000fe200000000ff */
[----:B------:R-:W-:Y:S01]  /*02f0*/  HADD2.F32 R18, -RZ, R18.H0_H0 ;  /* 0x20000012ff127230 */ /* 0x000fe20000004100 */
[----:B------:R-:W-:Y:S01]  /*0300*/  F2FP.F16.F32.PACK_AB R22, RZ, R22 ;  /* 0x00000016ff16723e */ /* 0x000fe200000000ff */
[----:B------:R-:W-:-:S02]  /*0310*/  HADD2.F32 R19, -RZ, R19.H0_H0 ;  /* 0x20000013ff137230 */ /* 0x000fc40000004100 */
[----:B------:R-:W-:Y:S01]  /*0320*/  FADD.FTZ R12, -R12, 1 ;  /* 0x3f8000000c0c7421 */ /* 0x000fe20000010100 */
[----:B------:R-:W-:Y:S02]  /*0330*/  HADD2.F32 R20, -RZ, R20.H0_H0 ;  /* 0x20000014ff147230 */ /* 0x000fe40000004100 */
[----:B------:R-:W-:Y:S01]  /*0340*/  FADD.FTZ R14, -R14, 1 ;  /* 0x3f8000000e0e7421 */ /* 0x000fe20000010100 */
[----:B------:R-:W-:Y:S01]  /*0350*/  HADD2.F32 R21, -RZ, R21.H0_H0 ;  /* 0x20000015ff157230 */ /* 0x000fe20000004100 */
[----:B------:R-:W-:Y:S01]  /*0360*/  F2FP.F16.F32.PACK_AB R16, RZ, R13 ;  /* 0x0000000dff10723e */ /* 0x000fe200000000ff */
[----:B------:R-:W-:Y:S02]  /*0370*/  HADD2.F32 R22, -RZ, R22.H0_H0 ;  /* 0x20000016ff167230 */ /* 0x000fe40000004100 */
[----:B------:R-:W-:Y:S01]  /*0380*/  FADD.FTZ R18, -R18, 1 ;  /* 0x3f80000012127421 */ /* 0x000fe20000010100 */
[----:B------:R-:W-:Y:S01]  /*0390*/  FADD.FTZ R19, -R19, 1 ;  /* 0x3f80000013137421 */ /* 0x000fe20000010100 */
[----:B------:R-:W-:Y:S01]  /*03a0*/  FADD.FTZ R20, -R20, 1 ;  /* 0x3f80000014147421 */ /* 0x000fe20000010100 */
[----:B------:R-:W-:Y:S01]  /*03b0*/  FADD.FTZ R21, -R21, 1 ;  /* 0x3f80000015157421 */ /* 0x000fe20000010100 */
[----:B------:R-:W-:Y:S01]  /*03c0*/  FADD.FTZ R22, -R22, 1 ;  /* 0x3f80000016167421 */ /* 0x000fe20000010100 */
[----:B------:R-:W-:Y:S01]  /*03d0*/  F2FP.F16.F32.PACK_AB R15, RZ, R12 ;  /* 0x0000000cff0f723e */ /* 0x000fe200000000ff */
[----:B--2---:R-:W-:Y:S01]  /*03e0*/  HADD2.F32 R13, -RZ, R8.H1_H1 ;  /* 0x30000008ff0d7230 */ /* 0x004fe20000004100 */
[----:B------:R-:W-:Y:S01]  /*03f0*/  F2FP.F16.F32.PACK_AB R17, RZ, R14 ;  /* 0x0000000eff11723e */ /* 0x000fe200000000ff */
[----:B------:R-:W-:Y:S01]  /*0400*/  HADD2.F32 R16, -RZ, R16.H0_H0 ;  /* 0x20000010ff107230 */ /* 0x000fe20000004100 */
[----:B------:R-:W-:Y:S01]  /*0410*/  F2FP.F16.F32.PACK_AB R18, RZ, R18 ;  /* 0x00000012ff12723e */ /* 0x000fe200000000ff */
[----:B------:R-:W-:Y:S01]  /*0420*/  HADD2.F32 R14, -RZ, R8.H0_H0 ;  /* 0x20000008ff0e7230 */ /* 0x000fe20000004100 */
[----:B------:R-:W-:Y:S01]  /*0430*/  F2FP.F16.F32.PACK_AB R19, RZ, R19 ;  /* 0x00000013ff13723e */ /* 0x000fe200000000ff */
[----:B------:R-:W-:Y:S01]  /*0440*/  HADD2.F32 R12, -RZ, R9.H0_H0 ;  /* 0x20000009ff0c7230 */ /* 0x000fe20000004100 */
[----:B------:R-:W-:Y:S01]  /*0450*/  F2FP.F16.F32.PACK_AB R20, RZ, R20 ;  /* 0x00000014ff14723e */ /* 0x000fe200000000ff */
[----:B------:R-:W-:Y:S01]  /*0460*/  HADD2.F32 R15, -RZ, R15.H0_H0 ;  /* 0x2000000fff0f7230 */ /* 0x000fe20000004100 */
[----:B------:R-:W-:Y:S01]  /*0470*/  F2FP.F16.F32.PACK_AB R21, RZ, R21 ;  /* 0x00000015ff15723e */ /* 0x000fe200000000ff */
[----:B------:R-:W-:Y:S01]  /*0480*/  HADD2.F32 R9, -RZ, R9.H1_H1 ;  /* 0x30000009ff097230 */ /* 0x000fe20000004100 */
[----:B------:R-:W-:Y:S01]  /*0490*/  F2FP.F16.F32.PACK_AB R22, RZ, R22 ;  /* 0x00000016ff16723e */ /* 0x000fe200000000ff */
[----:B------:R-:W-:-:S02]  /*04a0*/  HADD2.F32 R4, -RZ, R10.H0_H0 ;  /* 0x2000000aff047230 */ /* 0x000fc40000004100 */
[----:B------:R-:W-:Y:S01]  /*04b0*/  FMUL.FTZ R6, R13, R16 ;  /* 0x000000100d067220 */ /* 0x000fe20000410000 */
[----:B------:R-:W-:Y:S02]  /*04c0*/  HADD2.F32 R8, -RZ, R11.H0_H0 ;  /* 0x2000000bff087230 */ /* 0x000fe40000004100 */
[----:B------:R-:W-:Y:S01]  /*04d0*/  FMUL.FTZ R5, R14, R15 ;  /* 0x0000000f0e057220 */ /* 0x000fe20000410000 */
[----:B------:R-:W-:Y:S02]  /*04e0*/  HADD2.F32 R17, -RZ, R17.H0_H0 ;  /* 0x20000011ff117230 */ /* 0x000fe40000004100 */
[----:B------:R-:W-:Y:S02]  /*04f0*/  HADD2.F32 R18, -RZ, R18.H0_H0 ;  /* 0x20000012ff127230 */ /* 0x000fe40000004100 */
[----:B------:R-:W-:Y:S02]  /*0500*/  HADD2.F32 R10, -RZ, R10.H1_H1 ;  /* 0x3000000aff0a7230 */ /* 0x000fe40000004100 */
[----:B------:R-:W-:Y:S01]  /*0510*/  FMUL.FTZ R7, R12, R17 ;  /* 0x000000110c077220 */ /* 0x000fe20000410000 */
[----:B------:R-:W-:-:S02]  /*0520*/  HADD2.F32 R11, -RZ, R11.H1_H1 ;  /* 0x3000000bff0b7230 */ /* 0x000fc40000004100 */
[----:B------:R-:W-:Y:S01]  /*0530*/  FMUL.FTZ R18, R9, R18 ;  /* 0x0000001209127220 */ /* 0x000fe20000410000 */
[----:B------:R-:W-:Y:S02]  /*0540*/  HADD2.F32 R19, -RZ, R19.H0_H0 ;  /* 0x20000013ff137230 */ /* 0x000fe40000004100 */
[----:B------:R-:W-:Y:S02]  /*0550*/  HADD2.F32 R13, -RZ, R20.H0_H0 ;  /* 0x20000014ff0d7230 */ /* 0x000fe40000004100 */
[----:B------:R-:W-:Y:S02]  /*0560*/  HADD2.F32 R21, -RZ, R21.H0_H0 ;  /* 0x20000015ff157230 */ /* 0x000fe40000004100 */
[----:B------:R-:W-:Y:S01]  /*0570*/  FMUL.FTZ R19, R4, R19 ;  /* 0x0000001304137220 */ /* 0x000fe20000410000 */
[----:B------:R-:W-:Y:S02]  /*0580*/  HADD2.F32 R22, -RZ, R22.H0_H0 ;  /* 0x20000016ff167230 */ /* 0x000fe40000004100 */
[----:B------:R-:W-:Y:S01]  /*0590*/  FMUL.FTZ R10, R10, R13 ;  /* 0x0000000d0a0a7220 */ /* 0x000fe20000410000 */
[----:B------:R-:W-:Y:S01]  /*05a0*/  F2FP.F16.F32.PACK_AB R4, R6, R5 ;  /* 0x000000050604723e */ /* 0x000fe200000000ff */
[----:B------:R-:W-:Y:S01]  /*05b0*/  FMUL.FTZ R8, R8, R21 ;  /* 0x0000001508087220 */ /* 0x000fe20000410000 */
[----:B------:R-:W-:Y:S01]  /*05c0*/  F2FP.F16.F32.PACK_AB R5, R18, R7 ;  /* 0x000000071205723e */ /* 0x000fe200000000ff */
[----:B------:R-:W-:Y:S01]  /*05d0*/  FMUL.FTZ R11, R11, R22 ;  /* 0x000000160b0b7220 */ /* 0x000fe20000410000 */
[----:B------:R-:W-:-:S04]  /*05e0*/  F2FP.F16.F32.PACK_AB R6, R10, R19 ;  /* 0x000000130a06723e */ /* 0x000fc800000000ff */
[----:B------:R-:W-:-:S05]  /*05f0*/  F2FP.F16.F32.PACK_AB R7, R11, R8 ;  /* 0x000000080b07723e */ /* 0x000fca00000000ff */
[----:B------:R-:W-:Y:S01]  /*0600*/  STG.E.128 desc[UR4][R2.64], R4 ;  /* 0x0000000402007986 */ /* 0x000fe2000c101d04 */
[----:B------:R-:W-:Y:S05]  /*0610*/  EXIT ;  /* 0x000000000000794d */ /* 0x000fea0003800000 */
.L_x_1821:
        /* <DEDUP_REMOVED lines=101> */
.L_x_1823:
[----:B------:R-:W-:Y:S05]  /*0c70*/  BSYNC B0 ;  /* 0x0000000000007941 */ /* 0x000fea0003800000 */
.L_x_1822:
        /* <DEDUP_REMOVED lines=30> */
.L_x_1825:
[----:B------:R-:W-:Y:S05]  /*0e60*/  BSYNC B0 ;  /* 0x0000000000007941 */ /* 0x000fea0003800000 */
.L_x_1824:
        /* <DEDUP_REMOVED lines=13> */
.L_x_1827:
[----:B------:R-:W-:Y:S05]  /*0f40*/  BSYNC B0 ;  /* 0x0000000000007941 */ /* 0x000fea0003800000 */
.L_x_1826:
        /* <DEDUP_REMOVED lines=12> */
.L_x_1829:
[----:B------:R-:W-:Y:S05]  /*1010*/  BSYNC B0 ;  /* 0x0000000000007941 */ /* 0x000fea0003800000 */
.L_x_1828:
        /* <DEDUP_REMOVED lines=12> */
.L_x_1831:
[----:B------:R-:W-:Y:S05]  /*10e0*/  BSYNC B0 ;  /* 0x0000000000007941 */ /* 0x000fea0003800000 */
.L_x_1830:
        /* <DEDUP_REMOVED lines=12> */
.L_x_1833:
[----:B------:R-:W-:Y:S05]  /*11b0*/  BSYNC B0 ;  /* 0x0000000000007941 */ /* 0x000fea0003800000 */
.L_x_1832:
        /* <DEDUP_REMOVED lines=12> */
.L_x_1835:
[----:B------:R-:W-:Y:S05]  /*1280*/  BSYNC B0 ;  /* 0x0000000000007941 */ /* 0x000fea0003800000 */
.L_x_1834:
        /* <DEDUP_REMOVED lines=12> */
.L_x_1837:
[----:B------:R-:W-:Y:S05]  /*1350*/  BSYNC B0 ;  /* 0x0000000000007941 */ /* 0x000fea0003800000 */
.L_x_1836:
        /* <DEDUP_REMOVED lines=19> */
.L_x_1840:
[----:B------:R-:W-:-:S13]  /*1490*/  ISETP.GE.AND P0, PT, R25, R24, PT ;  /* 0x000000181900720c */ /* 0x000fda0003f06270 */
[----:B------:R-:W-:Y:S05]  /*14a0*/  @P0 BRA `(.L_x_1842) ;  /* 0x0000000000300947 */ /* 0x000fea0003800000 */
[----:B0----5:R-:W0:Y:S01]  /*14b0*/  LDC.64 R10, c[0x0][0x218] ;  /* 0x00008600ff0a7b82 */ /* 0x021e220000000a00 */
[----:B------:R-:W-:Y:S02]  /*14c0*/  IADD3 R13, R23, R25, RZ ;  /* 0x00000019170d7210 */ /* 0x000fe40007ffe0ff */
[----:B------:R-:W-:-:S03]  /*14d0*/  IADD3 R25, R25, 0x80, RZ ;  /* 0x0000008019197810 */ /* 0x000fc60007ffe0ff */
[----:B0-----:R-:W-:-:S05]  /*14e0*/  IMAD.WIDE.U32 R10, R13, 0x2, R10 ;  /* 0x000000020d0a7825 */ /* 0x001fca00078e000a */
[----:B------:R1:W-:Y:S02]  /*14f0*/  STG.E.U16 desc[UR4][R10.64], R9 ;  /* 0x000000090a007986 */ /* 0x0003e4000c101504 */
.L_x_1841:
[----:B------:R-:W-:-:S13]  /*1500*/  ISETP.GE.AND P0, PT, R25, R24, PT ;  /* 0x000000181900720c */ /* 0x000fda0003f06270 */
[----:B------:R-:W-:Y:S05]  /*1510*/  @P0 BRA `(.L_x_1843) ;  /* 0x0000000000340947 */ /* 0x000fea0003800000 */
[----:B-1----:R-:W1:Y:S01]  /*1520*/  LDC.64 R8, c[0x0][0x218] ;  /* 0x00008600ff087b82 */ /* 0x002e620000000a00 */
[----:B------:R-:W-:Y:S02]  /*1530*/  IADD3 R11, R23, R25, RZ ;  /* 0x00000019170b7210 */ /* 0x000fe40007ffe0ff */
[----:B------:R-:W-:-:S03]  /*1540*/  IADD3 R25, R25, 0x80, RZ ;  /* 0x0000008019197810 */ /* 0x000fc60007ffe0ff */
[----:B-1----:R-:W-:-:S05]  /*1550*/  IMAD.WIDE.U32 R8, R11, 0x2, R8 ;  /* 0x000000020b087825 */ /* 0x002fca00078e0008 */
[----:B------:R1:W-:Y:S02]  /*1560*/  STG.E.U16 desc[UR4][R8.64], R7 ;  /* 0x0000000708007986 */ /* 0x0003e4000c101504 */
.L_x_1842:
        /* <DEDUP_REMOVED lines=8> */
.L_x_1843:
[----:B------:R-:W-:Y:S05]  /*15f0*/  BSYNC B1 ;  /* 0x0000000000017941 */ /* 0x000fea0003800000 */
.L_x_1839:
[----:B------:R-:W-:-:S13]  /*1600*/  ISETP.GE.AND P0, PT, R25, R24, PT ;  /* 0x000000181900720c */ /* 0x000fda0003f06270 */
[----:B--2---:R-:W2:Y:S01]  /*1610*/  @!P0 LDC.64 R4, c[0x0][0x218] ;  /* 0x00008600ff048b82 */ /* 0x004ea20000000a00 */
[----:B------:R-:W-:Y:S02]  /*1620*/  @!P0 IADD3 R7, R23, R25, RZ ;  /* 0x0000001917078210 */ /* 0x000fe40007ffe0ff */
[----:B------:R-:W-:-:S03]  /*1630*/  @!P0 IADD3 R25, R25, 0x80, RZ ;  /* 0x0000008019198810 */ /* 0x000fc60007ffe0ff */
[----:B--2---:R-:W-:-:S05]  /*1640*/  @!P0 IMAD.WIDE.U32 R4, R7, 0x2, R4 ;  /* 0x0000000207048825 */ /* 0x004fca00078e0004 */
[----:B------:R2:W-:Y:S02]  /*1650*/  @!P0 STG.E.U16 desc[UR4][R4.64], R3 ;  /* 0x0000000304008986 */ /* 0x0005e4000c101504 */
.L_x_1844:
[----:B------:R-:W-:Y:S05]  /*1660*/  BSYNC B0 ;  /* 0x0000000000007941 */ /* 0x000fea0003800000 */
.L_x_1838:
        /* <DEDUP_REMOVED lines=8> */
.L_x_1845:
        /* <DEDUP_REMOVED lines=9> */
.L_x_14599:


//--------------------- .text._ZN2at6native18elementwise_kernelILi128ELi4EZNS0_15gpu_kernel_implIZZZNS0_25tanh_backward_kernel_cudaERNS_18TensorIteratorBaseEENKUlvE0_clEvENKUlvE0_clEvEUlffE_EEvS4_RKT_EUliE_EEviT1_ --------------------------
	.section	.text._ZN2at6native18elementwise_kernelILi128ELi4EZNS0_15gpu_kernel_implIZZZNS0_25tanh_backward_kernel_cudaERNS_18TensorIteratorBaseEENKUlvE0_clEvENKUlvE0_clEvEUlffE_EEvS4_RKT_EUliE_EEviT1_,"ax",@progbits
	.align	128
        .global         _ZN2at6native18elementwise_kernelILi128ELi4EZNS0_15gpu_kernel_implIZZZNS0_25tanh_backward_kernel_cudaERNS_18TensorIteratorBaseEENKUlvE0_clEvENKUlvE0_clEvEUlffE_EEvS4_RKT_EUliE_EEviT1_
        .type           _ZN2at6native18elementwise_kernelILi128ELi4EZNS0_15gpu_kernel_implIZZZNS0_25tanh_backward_kernel_cudaERNS_18TensorIteratorBaseEENKUlvE0_clEvENKUlvE0_clEvEUlffE_EEvS4_RKT_EUliE_EEviT1_,@function
        .size           _ZN2at6native18elementwise_kernelILi128ELi4EZNS0_15gpu_kernel_implIZZZNS0_25tanh_backward_kernel_cudaERNS_18TensorIteratorBaseEENKUlvE0_clEvENKUlvE0_clEvEUlffE_EEvS4_RKT_EUliE_EEviT1_,(.L_x_14600 - _ZN2at6native18elementwise_kernelILi128ELi4EZNS0_15gpu_kernel_implIZZZNS0_25tanh_backward_kernel_cudaERNS_18TensorIteratorBaseEENKUlvE0_clEvENKUlvE0_clEvEUlffE_EEvS4_RKT_EUliE_EEviT1_)
        .other          _ZN2at6native18elementwise_kernelILi128ELi4EZNS0_15gpu_kernel_implIZZZNS0_25tanh_backward_kernel_cudaERNS_18TensorIteratorBaseEENKUlvE0_clEvENKUlvE0_clEvEUlffE_EEvS4_RKT_EUliE_EEviT1_,@"STO_CUDA_ENTRY STV_DEFAULT"
_ZN2at6native18elementwise_kernelILi128ELi4EZNS0_15gpu_kernel_implIZZZNS0_25tanh_backward_kernel_cudaERNS_18TensorIteratorBaseEENKUlvE0_clEvENKUlvE0_clEvEUlffE_EEvS4_RKT_EUliE_EEviT1_:
.text._ZN2at6native18elementwise_kernelILi128ELi4EZNS0_15gpu_kernel_implIZZZNS0_25tanh_backward_kernel_cudaERNS_18TensorIteratorBaseEENKUlvE0_clEvENKUlvE0_clEvEUlffE_EEvS4_RKT_EUliE_EEviT1_:
        /* <DEDUP_REMOVED lines=365> */
.L_x_1848:
[----:B------:R-:W0:Y:S01]  /*16d0*/  LDC.U8 R5, c[0x0][0x492] ;  /* 0x00012480ff057b82 */ /* 0x000e220000000000 */
[----:B------:R-:W-:Y:S01]  /*16e0*/  ULDC.64 UR4, c[0x0][0x478] ;  /* 0x00011e0000047ab9 */ /* 0x000fe20000000a00 */
[----:B------:R-:W-:Y:S01]  /*16f0*/  ULDC.64 UR6, c[0x0][0x480] ;  /* 0x0001200000067ab9 */ /* 0x000fe20000000a00 */
[----:B------:R-:W-:Y:S01]  /*1700*/  IADD3 R16, P1, R16, UR4, RZ ;  /* 0x0000000410107c10 */ /* 0x000fe2000ff3e0ff */
[----:B------:R-:W-:Y:S01]  /*1710*/  BSSY B6, `(.L_x_1849) ;  /* 0x00000e0000067945 */ /* 0x000fe20003800000 */
        /* <DEDUP_REMOVED lines=15> */
[----:B--2---:R0:W1:Y:S01]  /*1810*/  I2F.S16 R19, R2 ;  /* 0x0000000200137306 */ /* 0x0040620000101400 */
[----:B------:R-:W-:Y:S05]  /*1820*/  BRA `(.L_x_1855) ;  /* 0x0000000c00387947 */ /* 0x000fea0003800000 */
.L_x_1853:
[----:B------:R-:W2:Y:S02]  /*1830*/  LDG.E.U8 R2, desc[UR36][R2.64] ;  /* 0x0000002402027981 */ /* 0x000ea4000c1e1100 */
[----:B--2---:R-:W-:Y:S01]  /*1840*/  I2FP.F32.U32 R19, R2 ;  /* 0x0000000200137245 */ /* 0x004fe20000201000 */
[----:B------:R-:W-:Y:S06]  /*1850*/  BRA `(.L_x_1855) ;  /* 0x0000000c002c7947 */ /* 0x000fec0003800000 */
.L_x_1852:
[----:B------:R-:W-:-:S13]  /*1860*/  ISETP.NE.AND P0, PT, R4, 0x2, PT ;  /* 0x000000020400780c */ /* 0x000fda0003f05270 */
[----:B------:R-:W-:Y:S05]  /*1870*/  @!P0 BRA `(.L_x_1856) ;  /* 0x0000000000288947 */ /* 0x000fea0003800000 */
[----:B------:R-:W-:-:S13]  /*1880*/  ISETP.NE.AND P0, PT, R4, 0x3, PT ;  /* 0x000000030400780c */ /* 0x000fda0003f05270 */
[----:B------:R-:W-:Y:S05]  /*1890*/  @!P0 BRA `(.L_x_1857) ;  /* 0x0000000000148947 */ /* 0x000fea0003800000 */
[----:B------:R-:W-:-:S13]  /*18a0*/  ISETP.NE.AND P0, PT, R4, 0x4, PT ;  /* 0x000000040400780c */ /* 0x000fda0003f05270 */
[----:B------:R-:W-:Y:S05]  /*18b0*/  @P0 BRA `(.L_x_1854) ;  /* 0x0000000800b80947 */ /* 0x000fea0003800000 */
[----:B------:R-:W2:Y:S02]  /*18c0*/  LDG.E.64 R2, desc[UR36][R2.64] ;  /* 0x0000002402027981 */ /* 0x000ea4000c1e1b00 */
[----:B--2---:R4:W0:Y:S01]  /*18d0*/  I2F.S64 R19, R2 ;  /* 0x0000000200137312 */ /* 0x0048220000301400 */
[----:B------:R-:W-:Y:S05]  /*18e0*/  BRA `(.L_x_1855) ;  /* 0x0000000c00087947 */ /* 0x000fea0003800000 */
.L_x_1857:
[----:B------:R-:W2:Y:S02]  /*18f0*/  LDG.E R2, desc[UR36][R2.64] ;  /* 0x0000002402027981 */ /* 0x000ea4000c1e1900 */
[----:B--2---:R-:W-:Y:S01]  /*1900*/  I2FP.F32.S32 R19, R2 ;  /* 0x0000000200137245 */ /* 0x004fe20000201400 */
[----:B------:R-:W-:Y:S06]  /*1910*/  BRA `(.L_x_1855) ;  /* 0x0000000800fc7947 */ /* 0x000fec0003800000 */
.L_x_1856:
[----:B------:R-:W2:Y:S02]  /*1920*/  LDG.E.U16 R2, desc[UR36][R2.64] ;  /* 0x0000002402027981 */ /* 0x000ea4000c1e1500 */
[----:B--2---:R0:W1:Y:S01]  /*1930*/  I2F.S16 R19, R2 ;  /* 0x0000000200137306 */ /* 0x0040620000101400 */
[----:B------:R-:W-:Y:S05]  /*1940*/  BRA `(.L_x_1855) ;  /* 0x0000000800f07947 */ /* 0x000fea0003800000 */
.L_x_1851:
[----:B------:R-:W-:-:S13]  /*1950*/  ISETP.GT.AND P0, PT, R4, 0x6, PT ;  /* 0x000000060400780c */ /* 0x000fda0003f04270 */
[----:B------:R-:W-:Y:S05]  /*1960*/  @P0 BRA `(.L_x_1858) ;  /* 0x0000000000240947 */ /* 0x000fea0003800000 */
[----:B------:R-:W-:-:S13]  /*1970*/  ISETP.NE.AND P0, PT, R4, 0x5, PT ;  /* 0x000000050400780c */ /* 0x000fda0003f05270 */
[----:B------:R-:W-:Y:S05]  /*1980*/  @!P0 BRA `(.L_x_1859) ;  /* 0x0000000000108947 */ /* 0x000fea0003800000 */
[----:B------:R-:W-:-:S13]  /*1990*/  ISETP.NE.AND P0, PT, R4, 0x6, PT ;  /* 0x000000060400780c */ /* 0x000fda0003f05270 */
[----:B------:R-:W-:Y:S05]  /*19a0*/  @P0 BRA `(.L_x_1854) ;  /* 0x00000008007c0947 */ /* 0x000fea0003800000 */
[----:B------:R2:W5:Y:S01]  /*19b0*/  LDG.E R19, desc[UR36][R2.64] ;  /* 0x0000002402137981 */ /* 0x000562000c1e1900 */
[----:B------:R-:W-:Y:S05]  /*19c0*/  BRA `(.L_x_1855) ;  /* 0x0000000800d07947 */ /* 0x000fea0003800000 */
.L_x_1859:
[----:B------:R-:W2:Y:S02]  /*19d0*/  LDG.E.U16 R2, desc[UR36][R2.64] ;  /* 0x0000002402027981 */ /* 0x000ea4000c1e1500 */
[----:B--2---:R-:W-:Y:S01]  /*19e0*/  HADD2.F32 R19, -RZ, R2.H0_H0 ;  /* 0x20000002ff137230 */ /* 0x004fe20000004100 */
[----:B------:R-:W-:Y:S06]  /*19f0*/  BRA `(.L_x_1855) ;  /* 0x0000000800c47947 */ /* 0x000fec0003800000 */
.L_x_1858:
[----:B------:R-:W-:-:S13]  /*1a00*/  ISETP.NE.AND P0, PT, R4, 0x7, PT ;  /* 0x000000070400780c */ /* 0x000fda0003f05270 */
[----:B------:R-:W-:Y:S05]  /*1a10*/  @!P0 BRA `(.L_x_1860) ;  /* 0x0000000000248947 */ /* 0x000fea0003800000 */
[----:B------:R-:W-:-:S13]  /*1a20*/  ISETP.NE.AND P0, PT, R4, 0x8, PT ;  /* 0x000000080400780c */ /* 0x000fda0003f05270 */
[----:B------:R-:W-:Y:S05]  /*1a30*/  @!P0 BRA `(.L_x_1861) ;  /* 0x0000000000108947 */ /* 0x000fea0003800000 */
[----:B------:R-:W-:-:S13]  /*1a40*/  ISETP.NE.AND P0, PT, R4, 0x9, PT ;  /* 0x000000090400780c */ /* 0x000fda0003f05270 */
[----:B------:R-:W-:Y:S05]  /*1a50*/  @P0 BRA `(.L_x_1854) ;  /* 0x0000000800500947 */ /* 0x000fea0003800000 */
[----:B------:R3:W5:Y:S01]  /*1a60*/  LDG.E R19, desc[UR36][R2.64] ;  /* 0x0000002402137981 */ /* 0x000762000c1e1900 */
[----:B------:R-:W-:Y:S05]  /*1a70*/  BRA `(.L_x_1855) ;  /* 0x0000000800a47947 */ /* 0x000fea0003800000 */
.L_x_1861:
[----:B------:R-:W2:Y:S02]  /*1a80*/  LDG.E.U16 R2, desc[UR36][R2.64] ;  /* 0x0000002402027981 */ /* 0x000ea4000c1e1500 */
[----:B--2---:R-:W-:Y:S01]  /*1a90*/  HADD2.F32 R19, -RZ, R2.H0_H0 ;  /* 0x20000002ff137230 */ /* 0x004fe20000004100 */
[----:B------:R-:W-:Y:S06]  /*1aa0*/  BRA `(.L_x_1855) ;  /* 0x0000000800987947 */ /* 0x000fec0003800000 */
.L_x_1860:
[----:B------:R-:W2:Y:S01]  /*1ab0*/  LDG.E.64 R2, desc[UR36][R2.64] ;  /* 0x0000002402027981 */ /* 0x000ea2000c1e1b00 */
[----:B------:R-:W-:Y:S01]  /*1ac0*/  UMOV UR4, 0xf0000000 ;  /* 0xf000000000047882 */ /* 0x000fe20000000000 */
[----:B------:R-:W-:Y:S01]  /*1ad0*/  UMOV UR5, 0x380fffff ;  /* 0x380fffff00057882 */ /* 0x000fe20000000000 */
[----:B--2---:R-:W0:Y:S01]  /*1ae0*/  F2F.F32.F64 R19, R2 ;  /* 0x0000000200137310 */ /* 0x004e220000301000 */
[----:B------:R-:W-:-:S14]  /*1af0*/  DSETP.GEU.AND P0, PT, |R2|, UR4, PT ;  /* 0x0000000402007e2a */ /* 0x000fdc000bf0e200 */
[----:B0-----:R-:W-:Y:S01]  /*1b00*/  @!P0 FMUL R19, R19, 1.175494350822287508e-38 ;  /* 0x0080000013138820 */ /* 0x001fe20000400000 */
[----:B------:R-:W-:Y:S06]  /*1b10*/  BRA `(.L_x_1855) ;  /* 0x00000008007c7947 */ /* 0x000fec0003800000 */
.L_x_1850:
        /* <DEDUP_REMOVED lines=10> */
[----:B------:R-:W-:Y:S01]  /*1bc0*/  FSEL R19, RZ, 1, !P0 ;  /* 0x3f800000ff137808 */ /* 0x000fe20004000000 */
[----:B------:R-:W-:Y:S08]  /*1bd0*/  BRA `(.L_x_1855) ;  /* 0x00000008004c7947 */ /* 0x000ff00003800000 */
.L_x_1864:
[----:B------:R-:W2:Y:S01]  /*1be0*/  LDG.E.64 R2, desc[UR36][R2.64] ;  /* 0x0000002402027981 */ /* 0x000ea2000c1e1b00 */
[----:B------:R-:W-:Y:S01]  /*1bf0*/  UMOV UR4, 0xf0000000 ;  /* 0xf000000000047882 */ /* 0x000fe20000000000 */
[----:B------:R-:W-:Y:S01]  /*1c00*/  UMOV UR5, 0x380fffff ;  /* 0x380fffff00057882 */ /* 0x000fe20000000000 */
[----:B--2---:R-:W0:Y:S01]  /*1c10*/  F2F.F32.F64 R19, R2 ;  /* 0x0000000200137310 */ /* 0x004e220000301000 */
[----:B------:R-:W-:-:S14]  /*1c20*/  DSETP.GEU.AND P0, PT, |R2|, UR4, PT ;  /* 0x0000000402007e2a */ /* 0x000fdc000bf0e200 */
[----:B0-----:R-:W-:Y:S01]  /*1c30*/  @!P0 FMUL R19, R19, 1.175494350822287508e-38 ;  /* 0x0080000013138820 */ /* 0x001fe20000400000 */
[----:B------:R-:W-:Y:S06]  /*1c40*/  BRA `(.L_x_1855) ;  /* 0x0000000800307947 */ /* 0x000fec0003800000 */
.L_x_1863:
        /* <DEDUP_REMOVED lines=11> */
[----:B------:R-:W-:-:S05]  /*1d00*/  VIADD R2, R0, 0xffffffff ;  /* 0xffffffff00027836 */ /* 0x000fca0000000000 */
[----:B------:R-:W-:Y:S02]  /*1d10*/  SHF.R.S32.HI R2, RZ, 0x1f, R2 ;  /* 0x0000001fff027819 */ /* 0x000fe40000011402 */
[----:B0-----:R-:W-:-:S04]  /*1d20*/  IADD3 R4, -R4, 0x1f, RZ ;  /* 0x0000001f04047810 */ /* 0x001fc80007ffe1ff */
[C---:B------:R-:W-:Y:S01]  /*1d30*/  ISETP.GT.U32.AND P0, PT, R4.reuse, 0x4, PT ;  /* 0x000000040400780c */ /* 0x040fe20003f04070 */
[----:B------:R-:W-:-:S05]  /*1d40*/  VIADD R4, R4, 0xfffffffc ;  /* 0xfffffffc04047836 */ /* 0x000fca0000000000 */
[----:B------:R-:W-:Y:S01]  /*1d50*/  SEL R5, R4, RZ, P0 ;  /* 0x000000ff04057207 */ /* 0x000fe20000000000 */
[----:B------:R-:W-:-:S04]  /*1d60*/  VIADD R4, R0, 0x1000000 ;  /* 0x0100000000047836 */ /* 0x000fc80000000000 */
[----:B------:R-:W-:Y:S01]  /*1d70*/  IMAD R6, R5, R6, 0x3c000000 ;  /* 0x3c00000005067424 */ /* 0x000fe200078e0206 */
[----:B------:R-:W-:Y:S02]  /*1d80*/  SHF.L.U32 R5, R0, R5, RZ ;  /* 0x0000000500057219 */ /* 0x000fe400000006ff */
[----:B------:R-:W-:Y:S02]  /*1d90*/  SHF.R.S32.HI R4, RZ, 0x8, R4 ;  /* 0x00000008ff047819 */ /* 0x000fe40000011404 */
[----:B------:R-:W-:-:S04]  /*1da0*/  LEA.HI R5, R5, R6, RZ, 0x1c ;  /* 0x0000000605057211 */ /* 0x000fc800078fe0ff */
[----:B------:R-:W-:-:S04]  /*1db0*/  LOP3.LUT R5, R5, 0x7f800000, R4, 0xf8, !PT ;  /* 0x7f80000005057812 */ /* 0x000fc800078ef804 */
[----:B------:R-:W-:-:S04]  /*1dc0*/  LOP3.LUT R2, R5, R2, RZ, 0x30, !PT ;  /* 0x0000000205027212 */ /* 0x000fc800078e30ff */
[----:B------:R-:W-:Y:S01]  /*1dd0*/  LOP3.LUT R19, R2, 0x80000000, R19, 0xf8, !PT ;  /* 0x8000000002137812 */ /* 0x000fe200078ef813 */
[----:B------:R-:W-:Y:S06]  /*1de0*/  BRA `(.L_x_1855) ;  /* 0x0000000400c87947 */ /* 0x000fec0003800000 */
.L_x_1866:
        /* <DEDUP_REMOVED lines=11> */
[----:B------:R-:W-:Y:S01]  /*1ea0*/  LOP3.LUT R19, R19, 0x80000000, R0, 0xf8, !PT ;  /* 0x8000000013137812 */ /* 0x000fe200078ef800 */
[----:B------:R-:W-:Y:S06]  /*1eb0*/  BRA `(.L_x_1855) ;  /* 0x0000000400947947 */ /* 0x000fec0003800000 */
.L_x_1865:
[----:B------:R-:W2:Y:S02]  /*1ec0*/  LDG.E.U16 R2, desc[UR36][R2.64] ;  /* 0x0000002402027981 */ /* 0x000ea4000c1e1500 */
[----:B--2---:R-:W-:Y:S01]  /*1ed0*/  IMAD.U32 R19, R2, 0x10000, RZ ;  /* 0x0001000002137824 */ /* 0x004fe200078e00ff */
[----:B------:R-:W-:Y:S06]  /*1ee0*/  BRA `(.L_x_1855) ;  /* 0x0000000400887947 */ /* 0x000fec0003800000 */
.L_x_1862:
        /* <DEDUP_REMOVED lines=9> */
[----:B--2---:R-:W-:Y:S01]  /*1f80*/  I2FP.F32.U32 R19, R2 ;  /* 0x0000000200137245 */ /* 0x004fe20000201000 */
[----:B------:R-:W-:Y:S06]  /*1f90*/  BRA `(.L_x_1855) ;  /* 0x00000004005c7947 */ /* 0x000fec0003800000 */
.L_x_1869:
[----:B------:R-:W2:Y:S01]  /*1fa0*/  LDG.E.U8 R2, desc[UR36][R2.64] ;  /* 0x0000002402027981 */ /* 0x000ea2000c1e1100 */
        /* <DEDUP_REMOVED lines=19> */
.L_x_1871:
[----:B------:R-:W-:Y:S05]  /*20e0*/  BSYNC B0 ;  /* 0x0000000000007941 */ /* 0x000fea0003800000 */
.L_x_1870:
[----:B------:R-:W-:Y:S01]  /*20f0*/  IMAD.SHL.U32 R2, R2, 0x100000, RZ ;  /* 0x0010000002027824 */ /* 0x000fe200078e00ff */
[----:B------:R-:W-:-:S04]  /*2100*/  LEA R0, R0, 0x3b800000, 0x17 ;  /* 0x3b80000000007811 */ /* 0x000fc800078eb8ff */
[----:B------:R-:W-:Y:S01]  /*2110*/  LOP3.LUT R19, R0, R2, R19, 0xfe, !PT ;  /* 0x0000000200137212 */ /* 0x000fe200078efe13 */
[----:B------:R-:W-:Y:S06]  /*2120*/  BRA `(.L_x_1855) ;  /* 0x0000000000f87947 */ /* 0x000fec0003800000 */
.L_x_1868:
        /* <DEDUP_REMOVED lines=20> */
.L_x_1873:
[----:B------:R-:W-:Y:S05]  /*2270*/  BSYNC B0 ;  /* 0x0000000000007941 */ /* 0x000fea0003800000 */
.L_x_1872:
[----:B------:R-:W-:Y:S01]  /*2280*/  IMAD.SHL.U32 R2, R2, 0x200000, RZ ;  /* 0x0020000002027824 */ /* 0x000fe200078e00ff */
[----:B------:R-:W-:-:S04]  /*2290*/  LEA R0, R0, 0x37800000, 0x17 ;  /* 0x3780000000007811 */ /* 0x000fc800078eb8ff */
[----:B------:R-:W-:Y:S01]  /*22a0*/  LOP3.LUT R19, R0, R2, R19, 0xfe, !PT ;  /* 0x0000000200137212 */ /* 0x000fe200078efe13 */
[----:B------:R-:W-:Y:S06]  /*22b0*/  BRA `(.L_x_1855) ;  /* 0x0000000000947947 */ /* 0x000fec0003800000 */
.L_x_1867:
[----:B------:R-:W-:-:S13]  /*22c0*/  ISETP.NE.AND P0, PT, R4, 0x1c, PT ;  /* 0x0000001c0400780c */ /* 0x000fda0003f05270 */
[----:B------:R-:W-:Y:S05]  /*22d0*/  @!P0 BRA `(.L_x_1874) ;  /* 0x0000000000848947 */ /* 0x000fea0003800000 */
[----:B------:R-:W-:-:S13]  /*22e0*/  ISETP.NE.AND P0, PT, R4, 0x1d, PT ;  /* 0x0000001d0400780c */ /* 0x000fda0003f05270 */
[----:B------:R-:W-:Y:S05]  /*22f0*/  @!P0 BRA `(.L_x_1875) ;  /* 0x0000000000708947 */ /* 0x000fea0003800000 */
[----:B------:R-:W-:-:S13]  /*2300*/  ISETP.NE.AND P0, PT, R4, 0x2c, PT ;  /* 0x0000002c0400780c */ /* 0x000fda0003f05270 */
[----:B------:R-:W-:Y:S05]  /*2310*/  @P0 BRA `(.L_x_1854) ;  /* 0x0000000000200947 */ /* 0x000fea0003800000 */
[----:B------:R-:W2:Y:S01]  /*2320*/  LDG.E.U8 R2, desc[UR36][R2.64] ;  /* 0x0000002402027981 */ /* 0x000ea2000c1e1100 */
[----:B------:R-:W-:Y:S01]  /*2330*/  IMAD.MOV.U32 R19, RZ, RZ, 0x400000 ;  /* 0x00400000ff137424 */ /* 0x000fe200078e00ff */
[----:B--2---:R-:W-:-:S13]  /*2340*/  ISETP.NE.AND P0, PT, R2, RZ, PT ;  /* 0x000000ff0200720c */ /* 0x004fda0003f05270 */
[----:B------:R-:W-:Y:S05]  /*2350*/  @!P0 BRA `(.L_x_1855) ;  /* 0x00000000006c8947 */ /* 0x000fea0003800000 */
[----:B------:R-:W-:-:S13]  /*2360*/  ISETP.NE.AND P0, PT, R2, 0xff, PT ;  /* 0x000000ff0200780c */ /* 0x000fda0003f05270 */
[----:B------:R-:W-:Y:S02]  /*2370*/  @!P0 IMAD.MOV.U32 R19, RZ, RZ, 0x7f800001 ;  /* 0x7f800001ff138424 */ /* 0x000fe400078e00ff */
[----:B------:R-:W-:Y:S01]  /*2380*/  @P0 IMAD.SHL.U32 R19, R2, 0x800000, RZ ;  /* 0x0080000002130824 */ /* 0x000fe200078e00ff */
[----:B------:R-:W-:Y:S06]  /*2390*/  BRA `(.L_x_1855) ;  /* 0x00000000005c7947 */ /* 0x000fec0003800000 */
.L_x_1854:
        /* <DEDUP_REMOVED lines=16> */
.L_x_1876:
[----:B------:R-:W-:Y:S01]  /*24a0*/  IMAD.MOV.U32 R19, RZ, RZ, RZ ;  /* 0x000000ffff137224 */ /* 0x000fe200078e00ff */
[----:B------:R-:W-:Y:S06]  /*24b0*/  BRA `(.L_x_1855) ;  /* 0x0000000000147947 */ /* 0x000fec0003800000 */
.L_x_1875:
[----:B------:R-:W2:Y:S02]  /*24c0*/  LDG.E.64 R2, desc[UR36][R2.64] ;  /* 0x0000002402027981 */ /* 0x000ea4000c1e1b00 */
[----:B--2---:R0:W1:Y:S01]  /*24d0*/  I2F.U64 R19, R2 ;  /* 0x0000000200137312 */ /* 0x0040620000301000 */
[----:B------:R-:W-:Y:S05]  /*24e0*/  BRA `(.L_x_1855) ;  /* 0x0000000000087947 */ /* 0x000fea0003800000 */
.L_x_1874:
[----:B------:R-:W2:Y:S02]  /*24f0*/  LDG.E R2, desc[UR36][R2.64] ;  /* 0x0000002402027981 */ /* 0x000ea4000c1e1900 */
[----:B--2---:R-:W-:-:S07]  /*2500*/  I2FP.F32.U32 R19, R2 ;  /* 0x0000000200137245 */ /* 0x004fce0000201000 */
.L_x_1855:
[----:B------:R-:W-:Y:S05]  /*2510*/  BSYNC B6 ;  /* 0x0000000000067941 */ /* 0x000fea0003800000 */
.L_x_1849:
[----:B------:R-:W1:Y:S01]  /*2520*/  LDC.U8 R4, c[0x0][0x493] ;  /* 0x000124c0ff047b82 */ /* 0x000e620000000000 */
[----:B------:R-:W-:Y:S01]  /*2530*/  ULDC.64 UR4, c[0x0][0x488] ;  /* 0x0001220000047ab9 */ /* 0x000fe20000000a00 */
[----:B------:R-:W-:Y:S01]  /*2540*/  BSSY B6, `(.L_x_1877) ;  /* 0x00000df000067945 */ /* 0x000fe20003800000 */
[----:B0-234-:R-:W-:-:S05]  /*2550*/  IADD3 R2, P1, R22, UR4, RZ ;  /* 0x0000000416027c10 */ /* 0x01dfca000ff3e0ff */
        /* <DEDUP_REMOVED lines=13> */
[----:B--2---:R-:W0:Y:S01]  /*2630*/  I2F.S16 R0, R0 ;  /* 0x0000000000007306 */ /* 0x004e220000101400 */
[----:B------:R-:W-:Y:S05]  /*2640*/  BRA `(.L_x_1883) ;  /* 0x0000000c00387947 */ /* 0x000fea0003800000 */
.L_x_1881:
[----:B------:R-:W2:Y:S02]  /*2650*/  LDG.E.U8 R0, desc[UR36][R2.64] ;  /* 0x0000002402007981 */ /* 0x000ea4000c1e1100 */
[----:B--2---:R-:W-:Y:S01]  /*2660*/  I2FP.F32.U32 R0, R0 ;  /* 0x0000000000007245 */ /* 0x004fe20000201000 */
[----:B------:R-:W-:Y:S06]  /*2670*/  BRA `(.L_x_1883) ;  /* 0x0000000c002c7947 */ /* 0x000fec0003800000 */
.L_x_1880:
[----:B------:R-:W-:-:S13]  /*2680*/  ISETP.NE.AND P0, PT, R0, 0x2, PT ;  /* 0x000000020000780c */ /* 0x000fda0003f05270 */
[----:B------:R-:W-:Y:S05]  /*2690*/  @!P0 BRA `(.L_x_1884) ;  /* 0x0000000000288947 */ /* 0x000fea0003800000 */
[----:B------:R-:W-:-:S13]  /*26a0*/  ISETP.NE.AND P0, PT, R0, 0x3, PT ;  /* 0x000000030000780c */ /* 0x000fda0003f05270 */
[----:B------:R-:W-:Y:S05]  /*26b0*/  @!P0 BRA `(.L_x_1885) ;  /* 0x0000000000148947 */ /* 0x000fea0003800000 */
[----:B------:R-:W-:-:S13]  /*26c0*/  ISETP.NE.AND P0, PT, R0, 0x4, PT ;  /* 0x000000040000780c */ /* 0x000fda0003f05270 */
[----:B------:R-:W-:Y:S05]  /*26d0*/  @P0 BRA `(.L_x_1882) ;  /* 0x0000000800b80947 */ /* 0x000fea0003800000 */
[----:B------:R-:W2:Y:S02]  /*26e0*/  LDG.E.64 R2, desc[UR36][R2.64] ;  /* 0x0000002402027981 */ /* 0x000ea4000c1e1b00 */
[----:B--2---:R0:W1:Y:S01]  /*26f0*/  I2F.S64 R0, R2 ;  /* 0x0000000200007312 */ /* 0x0040620000301400 */
[----:B------:R-:W-:Y:S05]  /*2700*/  BRA `(.L_x_1883) ;  /* 0x0000000c00087947 */ /* 0x000fea0003800000 */
.L_x_1885:
[----:B------:R-:W2:Y:S02]  /*2710*/  LDG.E R0, desc[UR36][R2.64] ;  /* 0x0000002402007981 */ /* 0x000ea4000c1e1900 */
[----:B--2---:R-:W-:Y:S01]  /*2720*/  I2FP.F32.S32 R0, R0 ;  /* 0x0000000000007245 */ /* 0x004fe20000201400 */
[----:B------:R-:W-:Y:S06]  /*2730*/  BRA `(.L_x_1883) ;  /* 0x0000000800fc7947 */ /* 0x000fec0003800000 */
.L_x_1884:
[----:B------:R-:W2:Y:S02]  /*2740*/  LDG.E.U16 R0, desc[UR36][R2.64] ;  /* 0x0000002402007981 */ /* 0x000ea4000c1e1500 */
[----:B--2---:R-:W4:Y:S01]  /*2750*/  I2F.S16 R0, R0 ;  /* 0x0000000000007306 */ /* 0x004f220000101400 */
[----:B------:R-:W-:Y:S05]  /*2760*/  BRA `(.L_x_1883) ;  /* 0x0000000800f07947 */ /* 0x000fea0003800000 */
.L_x_1879:
        /* <DEDUP_REMOVED lines=8> */
.L_x_1887:
[----:B------:R-:W2:Y:S02]  /*27f0*/  LDG.E.U16 R0, desc[UR36][R2.64] ;  /* 0x0000002402007981 */ /* 0x000ea4000c1e1500 */
[----:B--2---:R-:W-:Y:S01]  /*2800*/  HADD2.F32 R0, -RZ, R0.H0_H0 ;  /* 0x20000000ff007230 */ /* 0x004fe20000004100 */
[----:B------:R-:W-:Y:S06]  /*2810*/  BRA `(.L_x_1883) ;  /* 0x0000000800c47947 */ /* 0x000fec0003800000 */
.L_x_1886:
        /* <DEDUP_REMOVED lines=8> */
.L_x_1889:
[----:B------:R-:W2:Y:S02]  /*28a0*/  LDG.E.U16 R0, desc[UR36][R2.64] ;  /* 0x0000002402007981 */ /* 0x000ea4000c1e1500 */
[----:B--2---:R-:W-:Y:S01]  /*28b0*/  HADD2.F32 R0, -RZ, R0.H0_H0 ;  /* 0x20000000ff007230 */ /* 0x004fe20000004100 */
[----:B------:R-:W-:Y:S06]  /*28c0*/  BRA `(.L_x_1883) ;  /* 0x0000000800987947 */ /* 0x000fec0003800000 */
.L_x_1888:
[----:B------:R-:W2:Y:S01]  /*28d0*/  LDG.E.64 R2, desc[UR36][R2.64] ;  /* 0x0000002402027981 */ /* 0x000ea2000c1e1b00 */
[----:B------:R-:W-:Y:S01]  /*28e0*/  UMOV UR4, 0xf0000000 ;  /* 0xf000000000047882 */ /* 0x000fe20000000000 */
[----:B------:R-:W-:Y:S01]  /*28f0*/  UMOV UR5, 0x380fffff ;  /* 0x380fffff00057882 */ /* 0x000fe20000000000 */
[----:B--2---:R-:W0:Y:S01]  /*2900*/  F2F.F32.F64 R0, R2 ;  /* 0x0000000200007310 */ /* 0x004e220000301000 */
[----:B------:R-:W-:-:S14]  /*2910*/  DSETP.GEU.AND P0, PT, |R2|, UR4, PT ;  /* 0x0000000402007e2a */ /* 0x000fdc000bf0e200 */
[----:B0-----:R-:W-:Y:S01]  /*2920*/  @!P0 FMUL R0, R0, 1.175494350822287508e-38 ;  /* 0x0080000000008820 */ /* 0x001fe20000400000 */
[----:B------:R-:W-:Y:S06]  /*2930*/  BRA `(.L_x_1883) ;  /* 0x00000008007c7947 */ /* 0x000fec0003800000 */
.L_x_1878:
        /* <DEDUP_REMOVED lines=12> */
.L_x_1892:
[----:B------:R-:W2:Y:S01]  /*2a00*/  LDG.E.64 R2, desc[UR36][R2.64] ;  /* 0x0000002402027981 */ /* 0x000ea2000c1e1b00 */
[----:B------:R-:W-:Y:S01]  /*2a10*/  UMOV UR4, 0xf0000000 ;  /* 0xf000000000047882 */ /* 0x000fe20000000000 */
[----:B------:R-:W-:Y:S01]  /*2a20*/  UMOV UR5, 0x380fffff ;  /* 0x380fffff00057882 */ /* 0x000fe20000000000 */
[----:B--2---:R-:W0:Y:S01]  /*2a30*/  F2F.F32.F64 R0, R2 ;  /* 0x0000000200007310 */ /* 0x004e220000301000 */
[----:B------:R-:W-:-:S14]  /*2a40*/  DSETP.GEU.AND P0, PT, |R2|, UR4, PT ;  /* 0x0000000402007e2a */ /* 0x000fdc000bf0e200 */
[----:B0-----:R-:W-:Y:S01]  /*2a50*/  @!P0 FMUL R0, R0, 1.175494350822287508e-38 ;  /* 0x0080000000008820 */ /* 0x001fe20000400000 */
[----:B------:R-:W-:Y:S06]  /*2a60*/  BRA `(.L_x_1883) ;  /* 0x0000000800307947 */ /* 0x000fec0003800000 */
.L_x_1891:
        /* <DEDUP_REMOVED lines=24> */
[----:B------:R-:W-:Y:S01]  /*2bf0*/  LOP3.LUT R0, R5, 0x80000000, R0, 0xf8, !PT ;  /* 0x8000000005007812 */ /* 0x000fe200078ef800 */
[----:B------:R-:W-:Y:S06]  /*2c00*/  BRA `(.L_x_1883) ;  /* 0x0000000400c87947 */ /* 0x000fec0003800000 */
.L_x_1894:
        /* <DEDUP_REMOVED lines=11> */
[----:B------:R-:W-:Y:S01]  /*2cc0*/  LOP3.LUT R0, R4, 0x80000000, R5, 0xf8, !PT ;  /* 0x8000000004007812 */ /* 0x000fe200078ef805 */
[----:B------:R-:W-:Y:S06]  /*2cd0*/  BRA `(.L_x_1883) ;  /* 0x0000000400947947 */ /* 0x000fec0003800000 */
.L_x_1893:
[----:B------:R-:W2:Y:S02]  /*2ce0*/  LDG.E.U16 R0, desc[UR36][R2.64] ;  /* 0x0000002402007981 */ /* 0x000ea4000c1e1500 */
[----:B--2---:R-:W-:Y:S01]  /*2cf0*/  IMAD.U32 R0, R0, 0x10000, RZ ;  /* 0x0001000000007824 */ /* 0x004fe200078e00ff */
[----:B------:R-:W-:Y:S06]  /*2d00*/  BRA `(.L_x_1883) ;  /* 0x0000000400887947 */ /* 0x000fec0003800000 */
.L_x_1890:
        /* <DEDUP_REMOVED lines=11> */
.L_x_1897:
        /* <DEDUP_REMOVED lines=20> */
.L_x_1899:
[----:B------:R-:W-:Y:S05]  /*2f00*/  BSYNC B0 ;  /* 0x0000000000007941 */ /* 0x000fea0003800000 */
.L_x_1898:
[----:B------:R-:W-:Y:S01]  /*2f10*/  LEA R3, R0, 0x3b800000, 0x17 ;  /* 0x3b80000000037811 */ /* 0x000fe200078eb8ff */
[----:B------:R-:W-:-:S05]  /*2f20*/  IMAD.SHL.U32 R0, R2, 0x100000, RZ ;  /* 0x0010000002007824 */ /* 0x000fca00078e00ff */
[----:B------:R-:W-:Y:S01]  /*2f30*/  LOP3.LUT R0, R3, R0, R4, 0xfe, !PT ;  /* 0x0000000003007212 */ /* 0x000fe200078efe04 */
[----:B------:R-:W-:Y:S06]  /*2f40*/  BRA `(.L_x_1883) ;  /* 0x0000000000f87947 */ /* 0x000fec0003800000 */
.L_x_1896:
        /* <DEDUP_REMOVED lines=20> */
.L_x_1901:
[----:B------:R-:W-:Y:S05]  /*3090*/  BSYNC B0 ;  /* 0x0000000000007941 */ /* 0x000fea0003800000 */
.L_x_1900:
[----:B------:R-:W-:Y:S01]  /*30a0*/  LEA R3, R0, 0x37800000, 0x17 ;  /* 0x3780000000037811 */ /* 0x000fe200078eb8ff */
[----:B------:R-:W-:-:S05]  /*30b0*/  IMAD.SHL.U32 R0, R2, 0x200000, RZ ;  /* 0x0020000002007824 */ /* 0x000fca00078e00ff */
[----:B------:R-:W-:Y:S01]  /*30c0*/  LOP3.LUT R0, R3, R0, R4, 0xfe, !PT ;  /* 0x0000000003007212 */ /* 0x000fe200078efe04 */
[----:B------:R-:W-:Y:S06]  /*30d0*/  BRA `(.L_x_1883) ;  /* 0x0000000000947947 */ /* 0x000fec0003800000 */
.L_x_1895:
        /* <DEDUP_REMOVED lines=14> */
.L_x_1882:
        /* <DEDUP_REMOVED lines=16> */
.L_x_1904:
[----:B------:R-:W-:Y:S01]  /*32c0*/  IMAD.MOV.U32 R0, RZ, RZ, RZ ;  /* 0x000000ffff007224 */ /* 0x000fe200078e00ff */
[----:B------:R-:W-:Y:S06]  /*32d0*/  BRA `(.L_x_1883) ;  /* 0x0000000000147947 */ /* 0x000fec0003800000 */
.L_x_1903:
[----:B------:R-:W2:Y:S02]  /*32e0*/  LDG.E.64 R2, desc[UR36][R2.64] ;  /* 0x0000002402027981 */ /* 0x000ea4000c1e1b00 */
[----:B--2---:R0:W1:Y:S01]  /*32f0*/  I2F.U64 R0, R2 ;  /* 0x0000000200007312 */ /* 0x0040620000301000 */
[----:B------:R-:W-:Y:S05]  /*3300*/  BRA `(.L_x_1883) ;  /* 0x0000000000087947 */ /* 0x000fea0003800000 */
.L_x_1902:
[----:B------:R-:W2:Y:S02]  /*3310*/  LDG.E R0, desc[UR36][R2.64] ;  /* 0x0000002402007981 */ /* 0x000ea4000c1e1900 */
[----:B--2---:R-:W-:-:S07]  /*3320*/  I2FP.F32.U32 R0, R0 ;  /* 0x0000000000007245 */ /* 0x004fce0000201000 */
.L_x_1883:
[----:B------:R-:W-:Y:S05]  /*3330*/  BSYNC B6 ;  /* 0x0000000000067941 */ /* 0x000fea0003800000 */
.L_x_1877:
[----:B------:R-:W0:Y:S02]  /*3340*/  LDC.U8 R4, c[0x0][0x491] ;  /* 0x00012440ff047b82 */ /* 0x000e240000000000 */
[----:B012345:R-:W-:-:S04]  /*3350*/  FFMA.FTZ R2, -R0, R0, 1 ;  /* 0x3f80000000027423 */ /* 0x03ffc80000010100 */
[----:B------:R-:W-:Y:S01]  /*3360*/  FMUL.FTZ R2, R2, R19 ;  /* 0x0000001302027220 */ /* 0x000fe20000410000 */
[----:B------:R-:W-:-:S04]  /*3370*/  PRMT R3, R4, 0x9910, RZ ;  /* 0x0000991004037816 */ /* 0x000fc800000000ff */
        /* <DEDUP_REMOVED lines=10> */
[----:B------:R-:W0:Y:S02]  /*3420*/  F2I.FTZ.TRUNC.NTZ R3, R2 ;  /* 0x0000000200037305 */ /* 0x000e24000021f100 */
[----:B0-----:R0:W-:Y:S01]  /*3430*/  STG.E.U8 desc[UR36][R16.64], R3 ;  /* 0x0000000310007986 */ /* 0x0011e2000c101124 */
[----:B------:R-:W-:Y:S05]  /*3440*/  BRA `(.L_x_1910) ;  /* 0x0000000c00507947 */ /* 0x000fea0003800000 */
.L_x_1908:
[----:B------:R-:W0:Y:S02]  /*3450*/  F2I.S64.TRUNC R2, R2 ;  /* 0x0000000200027311 */ /* 0x000e24000020d900 */
[----:B0-----:R-:W-:-:S05]  /*3460*/  IMAD.MOV.U32 R5, RZ, RZ, R2 ;  /* 0x000000ffff057224 */ /* 0x001fca00078e0002 */
[----:B------:R0:W-:Y:S01]  /*3470*/  STG.E.U8 desc[UR36][R16.64], R5 ;  /* 0x0000000510007986 */ /* 0x0001e2000c101124 */
[----:B------:R-:W-:Y:S05]  /*3480*/  BRA `(.L_x_1910) ;  /* 0x0000000c00407947 */ /* 0x000fea0003800000 */
.L_x_1907:
[----:B------:R-:W-:-:S13]  /*3490*/  ISETP.NE.AND P0, PT, R3, 0x2, PT ;  /* 0x000000020300780c */ /* 0x000fda0003f05270 */
[----:B------:R-:W-:Y:S05]  /*34a0*/  @!P0 BRA `(.L_x_1911) ;  /* 0x0000000000288947 */ /* 0x000fea0003800000 */
[----:B------:R-:W-:-:S13]  /*34b0*/  ISETP.NE.AND P0, PT, R3, 0x3, PT ;  /* 0x000000030300780c */ /* 0x000fda0003f05270 */
[----:B------:R-:W-:Y:S05]  /*34c0*/  @!P0 BRA `(.L_x_1912) ;  /* 0x0000000000148947 */ /* 0x000fea0003800000 */
[----:B------:R-:W-:-:S13]  /*34d0*/  ISETP.NE.AND P0, PT, R3, 0x4, PT ;  /* 0x000000040300780c */ /* 0x000fda0003f05270 */
[----:B------:R-:W-:Y:S05]  /*34e0*/  @P0 BRA `(.L_x_1909) ;  /* 0x0000000800d00947 */ /* 0x000fea0003800000 */
[----:B------:R-:W0:Y:S02]  /*34f0*/  F2I.S64.TRUNC R2, R2 ;  /* 0x0000000200027311 */ /* 0x000e24000020d900 */
[----:B0-----:R0:W-:Y:S01]  /*3500*/  STG.E.64 desc[UR36][R16.64], R2 ;  /* 0x0000000210007986 */ /* 0x0011e2000c101b24 */
[----:B------:R-:W-:Y:S05]  /*3510*/  BRA `(.L_x_1910) ;  /* 0x0000000c001c7947 */ /* 0x000fea0003800000 */
.L_x_1912:
[----:B------:R-:W0:Y:S02]  /*3520*/  F2I.FTZ.TRUNC.NTZ R3, R2 ;  /* 0x0000000200037305 */ /* 0x000e24000021f100 */
[----:B0-----:R0:W-:Y:S01]  /*3530*/  STG.E desc[UR36][R16.64], R3 ;  /* 0x0000000310007986 */ /* 0x0011e2000c101924 */
[----:B------:R-:W-:Y:S05]  /*3540*/  BRA `(.L_x_1910) ;  /* 0x0000000c00107947 */ /* 0x000fea0003800000 */
.L_x_1911:
[----:B------:R-:W0:Y:S02]  /*3550*/  F2I.FTZ.TRUNC.NTZ R3, R2 ;  /* 0x0000000200037305 */ /* 0x000e24000021f100 */
[----:B0-----:R0:W-:Y:S01]  /*3560*/  STG.E.U16 desc[UR36][R16.64], R3 ;  /* 0x0000000310007986 */ /* 0x0011e2000c101524 */
[----:B------:R-:W-:Y:S05]  /*3570*/  BRA `(.L_x_1910) ;  /* 0x0000000c00047947 */ /* 0x000fea0003800000 */
.L_x_1906:
[----:B------:R-:W-:-:S13]  /*3580*/  ISETP.GT.AND P0, PT, R3, 0x6, PT ;  /* 0x000000060300780c */ /* 0x000fda0003f04270 */
[----:B------:R-:W-:Y:S05]  /*3590*/  @P0 BRA `(.L_x_1913) ;  /* 0x0000000000240947 */ /* 0x000fea0003800000 */
[----:B------:R-:W-:-:S13]  /*35a0*/  ISETP.NE.AND P0, PT, R3, 0x5, PT ;  /* 0x000000050300780c */ /* 0x000fda0003f05270 */
[----:B------:R-:W-:Y:S05]  /*35b0*/  @!P0 BRA `(.L_x_1914) ;  /* 0x0000000000108947 */ /* 0x000fea0003800000 */
[----:B------:R-:W-:-:S13]  /*35c0*/  ISETP.NE.AND P0, PT, R3, 0x6, PT ;  /* 0x000000060300780c */ /* 0x000fda0003f05270 */
[----:B------:R-:W-:Y:S05]  /*35d0*/  @P0 BRA `(.L_x_1909) ;  /* 0x0000000800940947 */ /* 0x000fea0003800000 */
[----:B------:R1:W-:Y:S01]  /*35e0*/  STG.E desc[UR36][R16.64], R2 ;  /* 0x0000000210007986 */ /* 0x0003e2000c101924 */
[----:B------:R-:W-:Y:S05]  /*35f0*/  BRA `(.L_x_1910) ;  /* 0x0000000800e47947 */ /* 0x000fea0003800000 */
.L_x_1914:
[----:B------:R-:W-:-:S05]  /*3600*/  F2FP.F16.F32.PACK_AB R2, RZ, R2 ;  /* 0x00000002ff02723e */ /* 0x000fca00000000ff */
[----:B------:R0:W-:Y:S01]  /*3610*/  STG.E.U16 desc[UR36][R16.64], R2 ;  /* 0x0000000210007986 */ /* 0x0001e2000c101524 */
[----:B------:R-:W-:Y:S05]  /*3620*/  BRA `(.L_x_1910) ;  /* 0x0000000800d87947 */ /* 0x000fea0003800000 */
.L_x_1913:
[----:B------:R-:W-:-:S13]  /*3630*/  ISETP.NE.AND P0, PT, R3, 0x7, PT ;  /* 0x000000070300780c */ /* 0x000fda0003f05270 */
[----:B------:R-:W-:Y:S05]  /*3640*/  @!P0 BRA `(.L_x_1915) ;  /* 0x00000000002c8947 */ /* 0x000fea0003800000 */
[----:B------:R-:W-:-:S13]  /*3650*/  ISETP.NE.AND P0, PT, R3, 0x8, PT ;  /* 0x000000080300780c */ /* 0x000fda0003f05270 */
[----:B------:R-:W-:Y:S05]  /*3660*/  @!P0 BRA `(.L_x_1916) ;  /* 0x0000000000148947 */ /* 0x000fea0003800000 */
[----:B------:R-:W-:-:S13]  /*3670*/  ISETP.NE.AND P0, PT, R3, 0x9, PT ;  /* 0x000000090300780c */ /* 0x000fda0003f05270 */
[----:B------:R-:W-:Y:S05]  /*3680*/  @P0 BRA `(.L_x_1909) ;  /* 0x0000000800680947 */ /* 0x000fea0003800000 */
[----:B------:R-:W-:-:S05]  /*3690*/  IMAD.MOV.U32 R3, RZ, RZ, RZ ;  /* 0x000000ffff037224 */ /* 0x000fca00078e00ff */
[----:B------:R3:W-:Y:S01]  /*36a0*/  STG.E.64 desc[UR36][R16.64], R2 ;  /* 0x0000000210007986 */ /* 0x0007e2000c101b24 */
[----:B------:R-:W-:Y:S05]  /*36b0*/  BRA `(.L_x_1910) ;  /* 0x0000000800b47947 */ /* 0x000fea0003800000 */
.L_x_1916:
[----:B------:R-:W-:-:S04]  /*36c0*/  F2FP.F16.F32.PACK_AB R3, RZ, R2 ;  /* 0x00000002ff03723e */ /* 0x000fc800000000ff */
[----:B------:R-:W-:-:S05]  /*36d0*/  PRMT R3, R3, 0x5410, RZ ;  /* 0x0000541003037816 */ /* 0x000fca00000000ff */
[----:B------:R2:W-:Y:S01]  /*36e0*/  STG.E desc[UR36][R16.64], R3 ;  /* 0x0000000310007986 */ /* 0x0005e2000c101924 */
[----:B------:R-:W-:Y:S05]  /*36f0*/  BRA `(.L_x_1910) ;  /* 0x0000000800a47947 */ /* 0x000fea0003800000 */
.L_x_1915:
[----:B------:R-:W-:-:S06]  /*3700*/  FMUL.FTZ R2, R2, 1 ;  /* 0x3f80000002027820 */ /* 0x000fcc0000410000 */
[----:B------:R-:W0:Y:S02]  /*3710*/  F2F.F64.F32 R2, R2 ;  /* 0x0000000200027310 */ /* 0x000e240000201800 */
[----:B0-----:R4:W-:Y:S01]  /*3720*/  STG.E.64 desc[UR36][R16.64], R2 ;  /* 0x0000000210007986 */ /* 0x0019e2000c101b24 */
[----:B------:R-:W-:Y:S05]  /*3730*/  BRA `(.L_x_1910) ;  /* 0x0000000800947947 */ /* 0x000fea0003800000 */
.L_x_1905:
        /* <DEDUP_REMOVED lines=8> */
[----:B------:R-:W-:-:S04]  /*37c0*/  FSETP.NEU.FTZ.AND P0, PT, R2, RZ, PT ;  /* 0x000000ff0200720b */ /* 0x000fc80003f1d000 */
[----:B------:R-:W-:-:S05]  /*37d0*/  SEL R3, RZ, 0x1, !P0 ;  /* 0x00000001ff037807 */ /* 0x000fca0004000000 */
[----:B------:R0:W-:Y:S01]  /*37e0*/  STG.E.U8 desc[UR36][R16.64], R3 ;  /* 0x0000000310007986 */ /* 0x0001e2000c101124 */
[----:B------:R-:W-:Y:S05]  /*37f0*/  BRA `(.L_x_1910) ;  /* 0x0000000800647947 */ /* 0x000fea0003800000 */
.L_x_1919:
[----:B------:R-:W-:Y:S01]  /*3800*/  FMUL.FTZ R4, R2, 1 ;  /* 0x3f80000002047820 */ /* 0x000fe20000410000 */
[----:B------:R-:W-:-:S05]  /*3810*/  CS2R R6, SRZ ;  /* 0x0000000000067805 */ /* 0x000fca000001ff00 */
[----:B------:R-:W0:Y:S02]  /*3820*/  F2F.F64.F32 R4, R4 ;  /* 0x0000000400047310 */ /* 0x000e240000201800 */
[----:B0-----:R0:W-:Y:S01]  /*3830*/  STG.E.128 desc[UR36][R16.64], R4 ;  /* 0x0000000410007986 */ /* 0x0011e2000c101d24 */
[----:B------:R-:W-:Y:S05]  /*3840*/  BRA `(.L_x_1910) ;  /* 0x0000000800507947 */ /* 0x000fea0003800000 */
.L_x_1918:
[----:B------:R-:W-:-:S13]  /*3850*/  ISETP.NE.AND P0, PT, R3, 0xf, PT ;  /* 0x0000000f0300780c */ /* 0x000fda0003f05270 */
[----:B------:R-:W-:Y:S05]  /*3860*/  @!P0 BRA `(.L_x_1920) ;  /* 0x0000000000ac8947 */ /* 0x000fea0003800000 */
[----:B------:R-:W-:-:S13]  /*3870*/  ISETP.NE.AND P0, PT, R3, 0x17, PT ;  /* 0x000000170300780c */ /* 0x000fda0003f05270 */
[----:B------:R-:W-:Y:S05]  /*3880*/  @!P0 BRA `(.L_x_1921) ;  /* 0x0000000000508947 */ /* 0x000fea0003800000 */
[----:B------:R-:W-:-:S13]  /*3890*/  ISETP.NE.AND P0, PT, R3, 0x18, PT ;  /* 0x000000180300780c */ /* 0x000fda0003f05270 */
[----:B------:R-:W-:Y:S05]  /*38a0*/  @P0 BRA `(.L_x_1909) ;  /* 0x0000000400e00947 */ /* 0x000fea0003800000 */
[C---:B------:R-:W-:Y:S01]  /*38b0*/  LOP3.LUT R4, R2.reuse, 0x7fffffff, RZ, 0xc0, !PT ;  /* 0x7fffffff02047812 */ /* 0x040fe200078ec0ff */
[----:B------:R-:W-:Y:S01]  /*38c0*/  BSSY B0, `(.L_x_1922) ;  /* 0x000000d000007945 */ /* 0x000fe20003800000 */
[----:B------:R-:W-:Y:S02]  /*38d0*/  LOP3.LUT R0, R2, 0x80000000, RZ, 0xc0, !PT ;  /* 0x8000000002007812 */ /* 0x000fe400078ec0ff */
[----:B------:R-:W-:Y:S02]  /*38e0*/  ISETP.GT.U32.AND P0, PT, R4, 0x43efffff, PT ;  /* 0x43efffff0400780c */ /* 0x000fe40003f04070 */
[----:B------:R-:W-:Y:S01]  /*38f0*/  SHF.R.U32.HI R5, RZ, 0x18, R0 ;  /* 0x00000018ff057819 */ /* 0x000fe20000011600 */
[----:B------:R-:W-:-:S10]  /*3900*/  IMAD.MOV.U32 R0, RZ, RZ, 0x7f ;  /* 0x0000007fff007424 */ /* 0x000fd400078e00ff */
[----:B------:R-:W-:Y:S05]  /*3910*/  @P0 BRA `(.L_x_1923) ;  /* 0x00000000001c0947 */ /* 0x000fea0003800000 */
[----:B------:R-:W-:-:S13]  /*3920*/  ISETP.GE.U32.AND P0, PT, R4, 0x3c800000, PT ;  /* 0x3c8000000400780c */ /* 0x000fda0003f06070 */
[----:B------:R-:W-:-:S04]  /*3930*/  @P0 SHF.R.U32.HI R0, RZ, 0x14, R2 ;  /* 0x00000014ff000819 */ /* 0x000fc80000011602 */
[----:B------:R-:W-:-:S04]  /*3940*/  @P0 LOP3.LUT R3, R0, 0x1, RZ, 0xc0, !PT ;  /* 0x0000000100030812 */ /* 0x000fc800078ec0ff */
[----:B------:R-:W-:Y:S01]  /*3950*/  @P0 IADD3 R3, R2, 0x407ffff, R3 ;  /* 0x0407ffff02030810 */ /* 0x000fe20007ffe003 */
[----:B------:R-:W-:-:S03]  /*3960*/  @!P0 FADD.FTZ R2, R4, 16384 ;  /* 0x4680000004028421 */ /* 0x000fc60000010000 */
[----:B------:R-:W-:Y:S01]  /*3970*/  @P0 SHF.R.U32.HI R0, RZ, 0x14, R3 ;  /* 0x00000014ff000819 */ /* 0x000fe20000011603 */
[----:B------:R-:W-:-:S07]  /*3980*/  @!P0 VIADD R0, R2, 0xb9800000 ;  /* 0xb980000002008836 */ /* 0x000fce0000000000 */
.L_x_1923:
[----:B------:R-:W-:Y:S05]  /*3990*/  BSYNC B0 ;  /* 0x0000000000007941 */ /* 0x000fea0003800000 */
.L_x_1922:
[----:B------:R-:W-:-:S05]  /*39a0*/  LOP3.LUT R5, R0, R5, RZ, 0xfc, !PT ;  /* 0x0000000500057212 */ /* 0x000fca00078efcff */
[----:B------:R0:W-:Y:S01]  /*39b0*/  STG.E.U8 desc[UR36][R16.64], R5 ;  /* 0x0000000510007986 */ /* 0x0001e2000c101124 */
[----:B------:R-:W-:Y:S05]  /*39c0*/  BRA `(.L_x_1910) ;  /* 0x0000000400f07947 */ /* 0x000fea0003800000 */
.L_x_1921:
[----:B------:R-:W-:Y:S01]  /*39d0*/  LOP3.LUT R4, R2, 0x7fffffff, RZ, 0xc0, !PT ;  /* 0x7fffffff02047812 */ /* 0x000fe200078ec0ff */
[----:B------:R-:W-:Y:S03]  /*39e0*/  BSSY B0, `(.L_x_1924) ;  /* 0x000000e000007945 */ /* 0x000fe60003800000 */
[----:B------:R-:W-:-:S13]  /*39f0*/  ISETP.GT.U32.AND P0, PT, R4, 0x477fffff, PT ;  /* 0x477fffff0400780c */ /* 0x000fda0003f04070 */
[----:B------:R-:W-:Y:S05]  /*3a00*/  @P0 BRA `(.L_x_1925) ;  /* 0x0000000000200947 */ /* 0x000fea0003800000 */
[----:B------:R-:W-:-:S13]  /*3a10*/  ISETP.GE.U32.AND P0, PT, R4, 0x38800000, PT ;  /* 0x388000000400780c */ /* 0x000fda0003f06070 */
[----:B------:R-:W-:-:S04]  /*3a20*/  @P0 SHF.R.U32.HI R0, RZ, 0x15, R2 ;  /* 0x00000015ff000819 */ /* 0x000fc80000011602 */
[----:B------:R-:W-:-:S04]  /*3a30*/  @P0 LOP3.LUT R3, R0, 0x1, RZ, 0xc0, !PT ;  /* 0x0000000100030812 */ /* 0x000fc800078ec0ff */
[----:B------:R-:W-:Y:S01]  /*3a40*/  @P0 IADD3 R0, R2, 0x80fffff, R3 ;  /* 0x080fffff02000810 */ /* 0x000fe20007ffe003 */
[----:B------:R-:W-:-:S03]  /*3a50*/  @!P0 FADD.FTZ R3, R4, 128 ;  /* 0x4300000004038421 */ /* 0x000fc60000010000 */
[----:B------:R-:W-:Y:S01]  /*3a60*/  @P0 SHF.R.U32.HI R0, RZ, 0x15, R0 ;  /* 0x00000015ff000819 */ /* 0x000fe20000011600 */
[----:B------:R-:W-:Y:S01]  /*3a70*/  @!P0 VIADD R0, R3, 0xbd000000 ;  /* 0xbd00000003008836 */ /* 0x000fe20000000000 */
[----:B------:R-:W-:Y:S06]  /*3a80*/  BRA `(.L_x_1926) ;  /* 0x00000000000c7947 */ /* 0x000fec0003800000 */
.L_x_1925:
[----:B------:R-:W-:Y:S01]  /*3a90*/  IMAD.MOV.U32 R0, RZ, RZ, 0x7f ;  /* 0x0000007fff007424 */ /* 0x000fe200078e00ff */
[----:B------:R-:W-:-:S04]  /*3aa0*/  ISETP.GT.U32.AND P0, PT, R4, 0x7f800000, PT ;  /* 0x7f8000000400780c */ /* 0x000fc80003f04070 */
[----:B------:R-:W-:-:S09]  /*3ab0*/  SEL R0, R0, 0x7c, P0 ;  /* 0x0000007c00007807 */ /* 0x000fd20000000000 */
.L_x_1926:
[----:B------:R-:W-:Y:S05]  /*3ac0*/  BSYNC B0 ;  /* 0x0000000000007941 */ /* 0x000fea0003800000 */
.L_x_1924:
[----:B------:R-:W-:-:S04]  /*3ad0*/  LOP3.LUT R2, R2, 0x80000000, RZ, 0xc0, !PT ;  /* 0x8000000002027812 */ /* 0x000fc800078ec0ff */
[----:B------:R-:W-:-:S04]  /*3ae0*/  SHF.R.U32.HI R3, RZ, 0x18, R2 ;  /* 0x00000018ff037819 */ /* 0x000fc80000011602 */
[----:B------:R-:W-:-:S05]  /*3af0*/  LOP3.LUT R3, R0, R3, RZ, 0xfc, !PT ;  /* 0x0000000300037212 */ /* 0x000fca00078efcff */
[----:B------:R0:W-:Y:S01]  /*3b00*/  STG.E.U8 desc[UR36][R16.64], R3 ;  /* 0x0000000310007986 */ /* 0x0001e2000c101124 */
[----:B------:R-:W-:Y:S05]  /*3b10*/  BRA `(.L_x_1910) ;  /* 0x00000004009c7947 */ /* 0x000fea0003800000 */
.L_x_1920:
[----:B------:R-:W-:-:S05]  /*3b20*/  F2FP.BF16.F32.PACK_AB R2, RZ, R2 ;  /* 0x00000002ff02723e */ /* 0x000fca00000010ff */
[----:B------:R0:W-:Y:S01]  /*3b30*/  STG.E.U16 desc[UR36][R16.64], R2 ;  /* 0x0000000210007986 */ /* 0x0001e2000c101524 */
[----:B------:R-:W-:Y:S05]  /*3b40*/  BRA `(.L_x_1910) ;  /* 0x0000000400907947 */ /* 0x000fea0003800000 */
.L_x_1917:
        /* <DEDUP_REMOVED lines=8> */
[----:B------:R-:W0:Y:S02]  /*3bd0*/  F2I.FTZ.U32.TRUNC.NTZ R3, R2 ;  /* 0x0000000200037305 */ /* 0x000e24000021f000 */
[----:B0-----:R0:W-:Y:S01]  /*3be0*/  STG.E.U16 desc[UR36][R16.64], R3 ;  /* 0x0000000310007986 */ /* 0x0011e2000c101524 */
[----:B------:R-:W-:Y:S05]  /*3bf0*/  BRA `(.L_x_1910) ;  /* 0x0000000400647947 */ /* 0x000fea0003800000 */
.L_x_1929:
[----:B------:R-:W-:Y:S01]  /*3c00*/  LOP3.LUT R3, R2, 0x7fffffff, RZ, 0xc0, !PT ;  /* 0x7fffffff02037812 */ /* 0x000fe200078ec0ff */
[----:B------:R-:W-:Y:S01]  /*3c10*/  BSSY B0, `(.L_x_1930) ;  /* 0x0000013000007945 */ /* 0x000fe20003800000 */
[----:B------:R-:W-:Y:S02]  /*3c20*/  IMAD.MOV.U32 R8, RZ, RZ, 0x80 ;  /* 0x00000080ff087424 */ /* 0x000fe400078e00ff */
        /* <DEDUP_REMOVED lines=13> */
.L_x_1932:
[----:B------:R-:W-:-:S04]  /*3d00*/  LOP3.LUT R2, R2, 0x80000000, RZ, 0xc0, !PT ;  /* 0x8000000002027812 */ /* 0x000fc800078ec0ff */
[----:B------:R-:W-:-:S04]  /*3d10*/  SHF.R.U32.HI R3, RZ, 0x18, R2 ;  /* 0x00000018ff037819 */ /* 0x000fc80000011602 */
[----:B------:R-:W-:-:S04]  /*3d20*/  LOP3.LUT R0, R0, R3, RZ, 0xfc, !PT ;  /* 0x0000000300007212 */ /* 0x000fc800078efcff */
[----:B------:R-:W-:-:S07]  /*3d30*/  PRMT R8, R0, 0x7610, R8 ;  /* 0x0000761000087816 */ /* 0x000fce0000000008 */
.L_x_1931:
[----:B------:R-:W-:Y:S05]  /*3d40*/  BSYNC B0 ;  /* 0x0000000000007941 */ /* 0x000fea0003800000 */
.L_x_1930:
[----:B------:R0:W-:Y:S01]  /*3d50*/  STG.E.U8 desc[UR36][R16.64], R8 ;  /* 0x0000000810007986 */ /* 0x0001e2000c101124 */
[----:B------:R-:W-:Y:S05]  /*3d60*/  BRA `(.L_x_1910) ;  /* 0x0000000400087947 */ /* 0x000fea0003800000 */
.L_x_1928:
        /* <DEDUP_REMOVED lines=16> */
.L_x_1935:
[----:B------:R-:W-:-:S04]  /*3e70*/  LOP3.LUT R2, R2, 0x80000000, RZ, 0xc0, !PT ;  /* 0x8000000002027812 */ /* 0x000fc800078ec0ff */
[----:B------:R-:W-:-:S04]  /*3e80*/  SHF.R.U32.HI R3, RZ, 0x18, R2 ;  /* 0x00000018ff037819 */ /* 0x000fc80000011602 */
[----:B------:R-:W-:-:S04]  /*3e90*/  LOP3.LUT R0, R0, R3, RZ, 0xfc, !PT ;  /* 0x0000000300007212 */ /* 0x000fc800078efcff */
[----:B------:R-:W-:-:S07]  /*3ea0*/  PRMT R8, R0, 0x7610, R8 ;  /* 0x0000761000087816 */ /* 0x000fce0000000008 */
.L_x_1934:
[----:B------:R-:W-:Y:S05]  /*3eb0*/  BSYNC B0 ;  /* 0x0000000000007941 */ /* 0x000fea0003800000 */
.L_x_1933:
[----:B------:R0:W-:Y:S01]  /*3ec0*/  STG.E.U8 desc[UR36][R16.64], R8 ;  /* 0x0000000810007986 */ /* 0x0001e2000c101124 */
[----:B------:R-:W-:Y:S05]  /*3ed0*/  BRA `(.L_x_1910) ;  /* 0x0000000000ac7947 */ /* 0x000fea0003800000 */
.L_x_1927:
[----:B------:R-:W-:-:S13]  /*3ee0*/  ISETP.NE.AND P0, PT, R3, 0x1c, PT ;  /* 0x0000001c0300780c */ /* 0x000fda0003f05270 */
[----:B------:R-:W-:Y:S05]  /*3ef0*/  @!P0 BRA `(.L_x_1936) ;  /* 0x00000000009c8947 */ /* 0x000fea0003800000 */
[----:B------:R-:W-:-:S13]  /*3f00*/  ISETP.NE.AND P0, PT, R3, 0x1d, PT ;  /* 0x0000001d0300780c */ /* 0x000fda0003f05270 */
[----:B------:R-:W-:Y:S05]  /*3f10*/  @!P0 BRA `(.L_x_1937) ;  /* 0x0000000000888947 */ /* 0x000fea0003800000 */
[----:B------:R-:W-:-:S13]  /*3f20*/  ISETP.NE.AND P0, PT, R3, 0x2c, PT ;  /* 0x0000002c0300780c */ /* 0x000fda0003f05270 */
[----:B------:R-:W-:Y:S05]  /*3f30*/  @P0 BRA `(.L_x_1909) ;  /* 0x00000000003c0947 */ /* 0x000fea0003800000 */
        /* <DEDUP_REMOVED lines=15> */
.L_x_1909:
        /* <DEDUP_REMOVED lines=16> */
.L_x_1938:
[----:B------:R-:W-:Y:S05]  /*4130*/  BRA `(.L_x_1910) ;  /* 0x0000000000147947 */ /* 0x000fea0003800000 */
.L_x_1937:
[----:B------:R-:W0:Y:S02]  /*4140*/  F2I.U64.TRUNC R2, R2 ;  /* 0x0000000200027311 */ /* 0x000e24000020d800 */
[----:B0-----:R0:W-:Y:S01]  /*4150*/  STG.E.64 desc[UR36][R16.64], R2 ;  /* 0x0000000210007986 */ /* 0x0011e2000c101b24 */
[----:B------:R-:W-:Y:S05]  /*4160*/  BRA `(.L_x_1910) ;  /* 0x0000000000087947 */ /* 0x000fea0003800000 */
.L_x_1936:
[----:B------:R-:W0:Y:S02]  /*4170*/  F2I.FTZ.U32.TRUNC.NTZ R3, R2 ;  /* 0x0000000200037305 */ /* 0x000e24000021f000 */
[----:B0-----:R0:W-:Y:S02]  /*4180*/  STG.E desc[UR36][R16.64], R3 ;  /* 0x0000000310007986 */ /* 0x0011e4000c101924 */
.L_x_1910:
[----:B------:R-:W-:-:S04]  /*4190*/  IMAD R18, R18, 0x200, R23 ;  /* 0x0000020012127824 */ /* 0x000fc800078e0217 */
[----:B------:R-:W-:-:S07]  /*41a0*/  VIADD R19, R18, 0x80 ;  /* 0x0000008012137836 */ /* 0x000fce0000000000 */
.L_x_1847:
[----:B------:R-:W-:Y:S05]  /*41b0*/  BSYNC B7 ;  /* 0x0000000000077941 */ /* 0x000fea0003800000 */
.L_x_1846:
        /* <DEDUP_REMOVED lines=358> */
.L_x_1941:
        /* <DEDUP_REMOVED lines=20> */
[----:B--2---:R4:W0:Y:S01]  /*5960*/  I2F.S16 R22, R2 ;  /* 0x0000000200167306 */ /* 0x0048220000101400 */
[----:B------:R-:W-:Y:S05]  /*5970*/  BRA `(.L_x_1948) ;  /* 0x0000000c00387947 */ /* 0x000fea0003800000 */
.L_x_1946:
[----:B------:R-:W2:Y:S02]  /*5980*/  LDG.E.U8 R2, desc[UR36][R2.64] ;  /* 0x0000002402027981 */ /* 0x000ea4000c1e1100 */
[----:B--2---:R-:W-:Y:S01]  /*5990*/  I2FP.F32.U32 R22, R2 ;  /* 0x0000000200167245 */ /* 0x004fe20000201000 */
[----:B------:R-:W-:Y:S06]  /*59a0*/  BRA `(.L_x_1948) ;  /* 0x0000000c002c7947 */ /* 0x000fec0003800000 */
.L_x_1945:
[----:B------:R-:W-:-:S13]  /*59b0*/  ISETP.NE.AND P0, PT, R4, 0x2, PT ;  /* 0x000000020400780c */ /* 0x000fda0003f05270 */
[----:B------:R-:W-:Y:S05]  /*59c0*/  @!P0 BRA `(.L_x_1949) ;  /* 0x0000000000288947 */ /* 0x000fea0003800000 */
[----:B------:R-:W-:-:S13]  /*59d0*/  ISETP.NE.AND P0, PT, R4, 0x3, PT ;  /* 0x000000030400780c */ /* 0x000fda0003f05270 */
[----:B------:R-:W-:Y:S05]  /*59e0*/  @!P0 BRA `(.L_x_1950) ;  /* 0x0000000000148947 */ /* 0x000fea0003800000 */
[----:B------:R-:W-:-:S13]  /*59f0*/  ISETP.NE.AND P0, PT, R4, 0x4, PT ;  /* 0x000000040400780c */ /* 0x000fda0003f05270 */
[----:B------:R-:W-:Y:S05]  /*5a00*/  @P0 BRA `(.L_x_1947) ;  /* 0x0000000800b80947 */ /* 0x000fea0003800000 */
[----:B------:R-:W2:Y:S02]  /*5a10*/  LDG.E.64 R22, desc[UR36][R2.64] ;  /* 0x0000002402167981 */ /* 0x000ea4000c1e1b00 */
[----:B--2---:R2:W3:Y:S01]  /*5a20*/  I2F.S64 R22, R22 ;  /* 0x0000001600167312 */ /* 0x0044e20000301400 */
[----:B------:R-:W-:Y:S05]  /*5a30*/  BRA `(.L_x_1948) ;  /* 0x0000000c00087947 */ /* 0x000fea0003800000 */
.L_x_1950:
[----:B------:R-:W2:Y:S02]  /*5a40*/  LDG.E R2, desc[UR36][R2.64] ;  /* 0x0000002402027981 */ /* 0x000ea4000c1e1900 */
[----:B--2---:R-:W-:Y:S01]  /*5a50*/  I2FP.F32.S32 R22, R2 ;  /* 0x0000000200167245 */ /* 0x004fe20000201400 */
[----:B------:R-:W-:Y:S06]  /*5a60*/  BRA `(.L_x_1948) ;  /* 0x0000000800fc7947 */ /* 0x000fec0003800000 */
.L_x_1949:
[----:B------:R-:W2:Y:S02]  /*5a70*/  LDG.E.U16 R2, desc[UR36][R2.64] ;  /* 0x0000002402027981 */ /* 0x000ea4000c1e1500 */
[----:B--2---:R0:W1:Y:S01]  /*5a80*/  I2F.S16 R22, R2 ;  /* 0x0000000200167306 */ /* 0x0040620000101400 */
[----:B------:R-:W-:Y:S05]  /*5a90*/  BRA `(.L_x_1948) ;  /* 0x0000000800f07947 */ /* 0x000fea0003800000 */
.L_x_1944:
        /* <DEDUP_REMOVED lines=8> */
.L_x_1952:
[----:B------:R-:W2:Y:S02]  /*5b20*/  LDG.E.U16 R2, desc[UR36][R2.64] ;  /* 0x0000002402027981 */ /* 0x000ea4000c1e1500 */
[----:B--2---:R-:W-:Y:S01]  /*5b30*/  HADD2.F32 R22, -RZ, R2.H0_H0 ;  /* 0x20000002ff167230 */ /* 0x004fe20000004100 */
[----:B------:R-:W-:Y:S06]  /*5b40*/  BRA `(.L_x_1948) ;  /* 0x0000000800c47947 */ /* 0x000fec0003800000 */
.L_x_1951:
        /* <DEDUP_REMOVED lines=8> */
.L_x_1954:
[----:B------:R-:W2:Y:S02]  /*5bd0*/  LDG.E.U16 R2, desc[UR36][R2.64] ;  /* 0x0000002402027981 */ /* 0x000ea4000c1e1500 */
[----:B--2---:R-:W-:Y:S01]  /*5be0*/  HADD2.F32 R22, -RZ, R2.H0_H0 ;  /* 0x20000002ff167230 */ /* 0x004fe20000004100 */
[----:B------:R-:W-:Y:S06]  /*5bf0*/  BRA `(.L_x_1948) ;  /* 0x0000000800987947 */ /* 0x000fec0003800000 */
.L_x_1953:
[----:B------:R-:W2:Y:S01]  /*5c00*/  LDG.E.64 R2, desc[UR36][R2.64] ;  /* 0x0000002402027981 */ /* 0x000ea2000c1e1b00 */
[----:B------:R-:W-:Y:S01]  /*5c10*/  UMOV UR4, 0xf0000000 ;  /* 0xf000000000047882 */ /* 0x000fe20000000000 */
[----:B------:R-:W-:Y:S01]  /*5c20*/  UMOV UR5, 0x380fffff ;  /* 0x380fffff00057882 */ /* 0x000fe20000000000 */
[----:B--2---:R-:W0:Y:S01]  /*5c30*/  F2F.F32.F64 R22, R2 ;  /* 0x0000000200167310 */ /* 0x004e220000301000 */
[----:B------:R-:W-:-:S14]  /*5c40*/  DSETP.GEU.AND P0, PT, |R2|, UR4, PT ;  /* 0x0000000402007e2a */ /* 0x000fdc000bf0e200 */
[----:B0-----:R-:W-:Y:S01]  /*5c50*/  @!P0 FMUL R22, R22, 1.175494350822287508e-38 ;  /* 0x0080000016168820 */ /* 0x001fe20000400000 */
[----:B------:R-:W-:Y:S06]  /*5c60*/  BRA `(.L_x_1948) ;  /* 0x00000008007c7947 */ /* 0x000fec0003800000 */
.L_x_1943:
        /* <DEDUP_REMOVED lines=12> */
.L_x_1957:
[----:B------:R-:W2:Y:S01]  /*5d30*/  LDG.E.64 R2, desc[UR36][R2.64] ;  /* 0x0000002402027981 */ /* 0x000ea2000c1e1b00 */
[----:B------:R-:W-:Y:S01]  /*5d40*/  UMOV UR4, 0xf0000000 ;  /* 0xf000000000047882 */ /* 0x000fe20000000000 */
[----:B------:R-:W-:Y:S01]  /*5d50*/  UMOV UR5, 0x380fffff ;  /* 0x380fffff00057882 */ /* 0x000fe20000000000 */
[----:B--2---:R-:W0:Y:S01]  /*5d60*/  F2F.F32.F64 R22, R2 ;  /* 0x0000000200167310 */ /* 0x004e220000301000 */
[----:B------:R-:W-:-:S14]  /*5d70*/  DSETP.GEU.AND P0, PT, |R2|, UR4, PT ;  /* 0x0000000402007e2a */ /* 0x000fdc000bf0e200 */
[----:B0-----:R-:W-:Y:S01]  /*5d80*/  @!P0 FMUL R22, R22, 1.175494350822287508e-38 ;  /* 0x0080000016168820 */ /* 0x001fe20000400000 */
[----:B------:R-:W-:Y:S06]  /*5d90*/  BRA `(.L_x_1948) ;  /* 0x0000000800307947 */ /* 0x000fec0003800000 */
.L_x_1956:
        /* <DEDUP_REMOVED lines=26> */
.L_x_1959:
        /* <DEDUP_REMOVED lines=13> */
.L_x_1958:
[----:B------:R-:W2:Y:S02]  /*6010*/  LDG.E.U16 R2, desc[UR36][R2.64] ;  /* 0x0000002402027981 */ /* 0x000ea4000c1e1500 */
[----:B--2---:R-:W-:Y:S01]  /*6020*/  IMAD.U32 R22, R2, 0x10000, RZ ;  /* 0x0001000002167824 */ /* 0x004fe200078e00ff */
[----:B------:R-:W-:Y:S06]  /*6030*/  BRA `(.L_x_1948) ;  /* 0x0000000400887947 */ /* 0x000fec0003800000 */
.L_x_1955:
        /* <DEDUP_REMOVED lines=11> */
.L_x_1962:
        /* <DEDUP_REMOVED lines=20> */
.L_x_1964:
[----:B------:R-:W-:Y:S05]  /*6230*/  BSYNC B0 ;  /* 0x0000000000007941 */ /* 0x000fea0003800000 */
.L_x_1963:
[----:B------:R-:W-:Y:S01]  /*6240*/  IMAD.SHL.U32 R2, R2, 0x100000, RZ ;  /* 0x0010000002027824 */ /* 0x000fe200078e00ff */
[----:B------:R-:W-:-:S04]  /*6250*/  LEA R3, R0, 0x3b800000, 0x17 ;  /* 0x3b80000000037811 */ /* 0x000fc800078eb8ff */
[----:B------:R-:W-:Y:S01]  /*6260*/  LOP3.LUT R22, R3, R2, R22, 0xfe, !PT ;  /* 0x0000000203167212 */ /* 0x000fe200078efe16 */
[----:B------:R-:W-:Y:S06]  /*6270*/  BRA `(.L_x_1948) ;  /* 0x0000000000f87947 */ /* 0x000fec0003800000 */
.L_x_1961:
        /* <DEDUP_REMOVED lines=20> */
.L_x_1966:
[----:B------:R-:W-:Y:S05]  /*63c0*/  BSYNC B0 ;  /* 0x0000000000007941 */ /* 0x000fea0003800000 */
.L_x_1965:
[----:B------:R-:W-:Y:S01]  /*63d0*/  IMAD.SHL.U32 R2, R2, 0x200000, RZ ;  /* 0x0020000002027824 */ /* 0x000fe200078e00ff */
[----:B------:R-:W-:-:S04]  /*63e0*/  LEA R3, R0, 0x37800000, 0x17 ;  /* 0x3780000000037811 */ /* 0x000fc800078eb8ff */
[----:B------:R-:W-:Y:S01]  /*63f0*/  LOP3.LUT R22, R3, R2, R22, 0xfe, !PT ;  /* 0x0000000203167212 */ /* 0x000fe200078efe16 */
[----:B------:R-:W-:Y:S06]  /*6400*/  BRA `(.L_x_1948) ;  /* 0x0000000000947947 */ /* 0x000fec0003800000 */
.L_x_1960:
        /* <DEDUP_REMOVED lines=14> */
.L_x_1947:
        /* <DEDUP_REMOVED lines=16> */
.L_x_1969:
[----:B------:R-:W-:Y:S01]  /*65f0*/  IMAD.MOV.U32 R22, RZ, RZ, RZ ;  /* 0x000000ffff167224 */ /* 0x000fe200078e00ff */
[----:B------:R-:W-:Y:S06]  /*6600*/  BRA `(.L_x_1948) ;  /* 0x0000000000147947 */ /* 0x000fec0003800000 */
.L_x_1968:
[----:B------:R-:W2:Y:S02]  /*6610*/  LDG.E.64 R22, desc[UR36][R2.64] ;  /* 0x0000002402167981 */ /* 0x000ea4000c1e1b00 */
[----:B--2---:R0:W1:Y:S01]  /*6620*/  I2F.U64 R22, R22 ;  /* 0x0000001600167312 */ /* 0x0040620000301000 */
[----:B------:R-:W-:Y:S05]  /*6630*/  BRA `(.L_x_1948) ;  /* 0x0000000000087947 */ /* 0x000fea0003800000 */
.L_x_1967:
[----:B------:R-:W2:Y:S02]  /*6640*/  LDG.E R2, desc[UR36][R2.64] ;  /* 0x0000002402027981 */ /* 0x000ea4000c1e1900 */
[----:B--2---:R-:W-:-:S07]  /*6650*/  I2FP.F32.U32 R22, R2 ;  /* 0x0000000200167245 */ /* 0x004fce0000201000 */
.L_x_1948:
[----:B------:R-:W-:Y:S05]  /*6660*/  BSYNC B6 ;  /* 0x0000000000067941 */ /* 0x000fea0003800000 */
.L_x_1942:
[----:B------:R-:W2:Y:S01]  /*6670*/  LDC.U8 R4, c[0x0][0x493] ;  /* 0x000124c0ff047b82 */ /* 0x000ea20000000000 */
[----:B------:R-:W-:Y:S01]  /*6680*/  ULDC.64 UR4, c[0x0][0x488] ;  /* 0x0001220000047ab9 */ /* 0x000fe20000000a00 */
[----:B------:R-:W-:Y:S01]  /*6690*/  BSSY B6, `(.L_x_1970) ;  /* 0x00000df000067945 */ /* 0x000fe20003800000 */
[----:B0---4-:R-:W-:-:S05]  /*66a0*/  IADD3 R2, P0, R18, UR4, RZ ;  /* 0x0000000412027c10 */ /* 0x011fca000ff1e0ff */
        /* <DEDUP_REMOVED lines=13> */
[----:B--2---:R-:W4:Y:S01]  /*6780*/  I2F.S16 R0, R0 ;  /* 0x0000000000007306 */ /* 0x004f220000101400 */
[----:B------:R-:W-:Y:S05]  /*6790*/  BRA `(.L_x_1976) ;  /* 0x0000000c00387947 */ /* 0x000fea0003800000 */
.L_x_1974:
[----:B------:R-:W2:Y:S02]  /*67a0*/  LDG.E.U8 R0, desc[UR36][R2.64] ;  /* 0x0000002402007981 */ /* 0x000ea4000c1e1100 */
[----:B--2---:R-:W-:Y:S01]  /*67b0*/  I2FP.F32.U32 R0, R0 ;  /* 0x0000000000007245 */ /* 0x004fe20000201000 */
[----:B------:R-:W-:Y:S06]  /*67c0*/  BRA `(.L_x_1976) ;  /* 0x0000000c002c7947 */ /* 0x000fec0003800000 */
.L_x_1973:
[----:B------:R-:W-:-:S13]  /*67d0*/  ISETP.NE.AND P0, PT, R0, 0x2, PT ;  /* 0x000000020000780c */ /* 0x000fda0003f05270 */
[----:B------:R-:W-:Y:S05]  /*67e0*/  @!P0 BRA `(.L_x_1977) ;  /* 0x0000000000288947 */ /* 0x000fea0003800000 */
[----:B------:R-:W-:-:S13]  /*67f0*/  ISETP.NE.AND P0, PT, R0, 0x3, PT ;  /* 0x000000030000780c */ /* 0x000fda0003f05270 */
[----:B------:R-:W-:Y:S05]  /*6800*/  @!P0 BRA `(.L_x_1978) ;  /* 0x0000000000148947 */ /* 0x000fea0003800000 */
[----:B------:R-:W-:-:S13]  /*6810*/  ISETP.NE.AND P0, PT, R0, 0x4, PT ;  /* 0x000000040000780c */ /* 0x000fda0003f05270 */
[----:B------:R-:W-:Y:S05]  /*6820*/  @P0 BRA `(.L_x_1975) ;  /* 0x0000000800b80947 */ /* 0x000fea0003800000 */
[----:B------:R-:W2:Y:S02]  /*6830*/  LDG.E.64 R2, desc[UR36][R2.64] ;  /* 0x0000002402027981 */ /* 0x000ea4000c1e1b00 */
[----:B--2---:R0:W2:Y:S01]  /*6840*/  I2F.S64 R0, R2 ;  /* 0x0000000200007312 */ /* 0x0040a20000301400 */
[----:B------:R-:W-:Y:S05]  /*6850*/  BRA `(.L_x_1976) ;  /* 0x0000000c00087947 */ /* 0x000fea0003800000 */
.L_x_1978:
[----:B------:R-:W2:Y:S02]  /*6860*/  LDG.E R0, desc[UR36][R2.64] ;  /* 0x0000002402007981 */ /* 0x000ea4000c1e1900 */
[----:B--2---:R-:W-:Y:S01]  /*6870*/  I2FP.F32.S32 R0, R0 ;  /* 0x0000000000007245 */ /* 0x004fe20000201400 */
[----:B------:R-:W-:Y:S06]  /*6880*/  BRA `(.L_x_1976) ;  /* 0x0000000800fc7947 */ /* 0x000fec0003800000 */
.L_x_1977:
[----:B------:R-:W2:Y:S02]  /*6890*/  LDG.E.U16 R0, desc[UR36][R2.64] ;  /* 0x0000002402007981 */ /* 0x000ea4000c1e1500 */
[----:B--2---:R-:W0:Y:S01]  /*68a0*/  I2F.S16 R0, R0 ;  /* 0x0000000000007306 */ /* 0x004e220000101400 */
[----:B------:R-:W-:Y:S05]  /*68b0*/  BRA `(.L_x_1976) ;  /* 0x0000000800f07947 */ /* 0x000fea0003800000 */
.L_x_1972:
        /* <DEDUP_REMOVED lines=8> */
.L_x_1980:
[----:B------:R-:W2:Y:S02]  /*6940*/  LDG.E.U16 R0, desc[UR36][R2.64] ;  /* 0x0000002402007981 */ /* 0x000ea4000c1e1500 */
[----:B--2---:R-:W-:Y:S01]  /*6950*/  HADD2.F32 R0, -RZ, R0.H0_H0 ;  /* 0x20000000ff007230 */ /* 0x004fe20000004100 */
[----:B------:R-:W-:Y:S06]  /*6960*/  BRA `(.L_x_1976) ;  /* 0x0000000800c47947 */ /* 0x000fec0003800000 */
.L_x_1979:
        /* <DEDUP_REMOVED lines=8> */
.L_x_1982:
[----:B------:R-:W2:Y:S02]  /*69f0*/  LDG.E.U16 R0, desc[UR36][R2.64] ;  /* 0x0000002402007981 */ /* 0x000ea4000c1e1500 */
[----:B--2---:R-:W-:Y:S01]  /*6a00*/  HADD2.F32 R0, -RZ, R0.H0_H0 ;  /* 0x20000000ff007230 */ /* 0x004fe20000004100 */
[----:B------:R-:W-:Y:S06]  /*6a10*/  BRA `(.L_x_1976) ;  /* 0x0000000800987947 */ /* 0x000fec0003800000 */
.L_x_1981:
[----:B------:R-:W2:Y:S01]  /*6a20*/  LDG.E.64 R2, desc[UR36][R2.64] ;  /* 0x0000002402027981 */ /* 0x000ea2000c1e1b00 */
[----:B------:R-:W-:Y:S01]  /*6a30*/  UMOV UR4, 0xf0000000 ;  /* 0xf000000000047882 */ /* 0x000fe20000000000 */
[----:B------:R-:W-:Y:S01]  /*6a40*/  UMOV UR5, 0x380fffff ;  /* 0x380fffff00057882 */ /* 0x000fe20000000000 */
[----:B--2---:R-:W0:Y:S01]  /*6a50*/  F2F.F32.F64 R0, R2 ;  /* 0x0000000200007310 */ /* 0x004e220000301000 */
[----:B------:R-:W-:-:S14]  /*6a60*/  DSETP.GEU.AND P0, PT, |R2|, UR4, PT ;  /* 0x0000000402007e2a */ /* 0x000fdc000bf0e200 */
[----:B0-----:R-:W-:Y:S01]  /*6a70*/  @!P0 FMUL R0, R0, 1.175494350822287508e-38 ;  /* 0x0080000000008820 */ /* 0x001fe20000400000 */
[----:B------:R-:W-:Y:S06]  /*6a80*/  BRA `(.L_x_1976) ;  /* 0x00000008007c7947 */ /* 0x000fec0003800000 */
.L_x_1971:
        /* <DEDUP_REMOVED lines=12> */
.L_x_1985:
[----:B------:R-:W2:Y:S01]  /*6b50*/  LDG.E.64 R2, desc[UR36][R2.64] ;  /* 0x0000002402027981 */ /* 0x000ea2000c1e1b00 */
[----:B------:R-:W-:Y:S01]  /*6b60*/  UMOV UR4, 0xf0000000 ;  /* 0xf000000000047882 */ /* 0x000fe20000000000 */
[----:B------:R-:W-:Y:S01]  /*6b70*/  UMOV UR5, 0x380fffff ;  /* 0x380fffff00057882 */ /* 0x000fe20000000000 */
[----:B--2---:R-:W0:Y:S01]  /*6b80*/  F2F.F32.F64 R0, R2 ;  /* 0x0000000200007310 */ /* 0x004e220000301000 */
[----:B------:R-:W-:-:S14]  /*6b90*/  DSETP.GEU.AND P0, PT, |R2|, UR4, PT ;  /* 0x0000000402007e2a */ /* 0x000fdc000bf0e200 */
[----:B0-----:R-:W-:Y:S01]  /*6ba0*/  @!P0 FMUL R0, R0, 1.175494350822287508e-38 ;  /* 0x0080000000008820 */ /* 0x001fe20000400000 */
[----:B------:R-:W-:Y:S06]  /*6bb0*/  BRA `(.L_x_1976) ;  /* 0x0000000800307947 */ /* 0x000fec0003800000 */
.L_x_1984:
        /* <DEDUP_REMOVED lines=26> */
.L_x_1987:
        /* <DEDUP_REMOVED lines=13> */
.L_x_1986:
[----:B------:R-:W2:Y:S02]  /*6e30*/  LDG.E.U16 R0, desc[UR36][R2.64] ;  /* 0x0000002402007981 */ /* 0x000ea4000c1e1500 */
[----:B--2---:R-:W-:Y:S01]  /*6e40*/  IMAD.U32 R0, R0, 0x10000, RZ ;  /* 0x0001000000007824 */ /* 0x004fe200078e00ff */
[----:B------:R-:W-:Y:S06]  /*6e50*/  BRA `(.L_x_1976) ;  /* 0x0000000400887947 */ /* 0x000fec0003800000 */
.L_x_1983:
        /* <DEDUP_REMOVED lines=11> */
.L_x_1990:
        /* <DEDUP_REMOVED lines=20> */
.L_x_1992:
[----:B------:R-:W-:Y:S05]  /*7050*/  BSYNC B0 ;  /* 0x0000000000007941 */ /* 0x000fea0003800000 */
.L_x_1991:
[----:B------:R-:W-:Y:S01]  /*7060*/  LEA R3, R0, 0x3b800000, 0x17 ;  /* 0x3b80000000037811 */ /* 0x000fe200078eb8ff */
[----:B------:R-:W-:-:S05]  /*7070*/  IMAD.SHL.U32 R0, R2, 0x100000, RZ ;  /* 0x0010000002007824 */ /* 0x000fca00078e00ff */
[----:B------:R-:W-:Y:S01]  /*7080*/  LOP3.LUT R0, R3, R0, R4, 0xfe, !PT ;  /* 0x0000000003007212 */ /* 0x000fe200078efe04 */
[----:B------:R-:W-:Y:S06]  /*7090*/  BRA `(.L_x_1976) ;  /* 0x0000000000f87947 */ /* 0x000fec0003800000 */
.L_x_1989:
        /* <DEDUP_REMOVED lines=20> */
.L_x_1994:
[----:B------:R-:W-:Y:S05]  /*71e0*/  BSYNC B0 ;  /* 0x0000000000007941 */ /* 0x000fea0003800000 */
.L_x_1993:
[----:B------:R-:W-:Y:S01]  /*71f0*/  LEA R3, R0, 0x37800000, 0x17 ;  /* 0x3780000000037811 */ /* 0x000fe200078eb8ff */
[----:B------:R-:W-:-:S05]  /*7200*/  IMAD.SHL.U32 R0, R2, 0x200000, RZ ;  /* 0x0020000002007824 */ /* 0x000fca00078e00ff */
[----:B------:R-:W-:Y:S01]  /*7210*/  LOP3.LUT R0, R3, R0, R4, 0xfe, !PT ;  /* 0x0000000003007212 */ /* 0x000fe200078efe04 */
[----:B------:R-:W-:Y:S06]  /*7220*/  BRA `(.L_x_1976) ;  /* 0x0000000000947947 */ /* 0x000fec0003800000 */
.L_x_1988:
        /* <DEDUP_REMOVED lines=14> */
.L_x_1975:
        /* <DEDUP_REMOVED lines=15> */
[----:B01-3-5:R-:W-:Y:S05]  /*7400*/  CALL.ABS.NOINC R2 ;  /* 0x0000000002007343 */ /* 0x02bfea0003c00000 */
.L_x_1997:
[----:B------:R-:W-:Y:S01]  /*7410*/  IMAD.MOV.U32 R0, RZ, RZ, RZ ;  /* 0x000000ffff007224 */ /* 0x000fe200078e00ff */
[----:B------:R-:W-:Y:S06]  /*7420*/  BRA `(.L_x_1976) ;  /* 0x0000000000147947 */ /* 0x000fec0003800000 */
.L_x_1996:
[----:B------:R-:W2:Y:S02]  /*7430*/  LDG.E.64 R2, desc[UR36][R2.64] ;  /* 0x0000002402027981 */ /* 0x000ea4000c1e1b00 */
[----:B--2---:R0:W2:Y:S01]  /*7440*/  I2F.U64 R0, R2 ;  /* 0x0000000200007312 */ /* 0x0040a20000301000 */
[----:B------:R-:W-:Y:S05]  /*7450*/  BRA `(.L_x_1976) ;  /* 0x0000000000087947 */ /* 0x000fea0003800000 */
.L_x_1995:
[----:B------:R-:W2:Y:S02]  /*7460*/  LDG.E R0, desc[UR36][R2.64] ;  /* 0x0000002402007981 */ /* 0x000ea4000c1e1900 */
[----:B--2---:R-:W-:-:S07]  /*7470*/  I2FP.F32.U32 R0, R0 ;  /* 0x0000000000007245 */ /* 0x004fce0000201000 */
.L_x_1976:
[----:B------:R-:W-:Y:S05]  /*7480*/  BSYNC B6 ;  /* 0x0000000000067941 */ /* 0x000fea0003800000 */
.L_x_1970:
[----:B------:R-:W1:Y:S01]  /*7490*/  LDC.U8 R4, c[0x0][0x491] ;  /* 0x00012440ff047b82 */ /* 0x000e620000000000 */
[----:B0-2-45:R-:W-:-:S04]  /*74a0*/  FFMA.FTZ R3, -R0, R0, 1 ;  /* 0x3f80000000037423 */ /* 0x035fc80000010100 */
[----:B-1-3--:R-:W-:Y:S01]  /*74b0*/  FMUL.FTZ R22, R3, R22 ;  /* 0x0000001603167220 */ /* 0x00afe20000410000 */
        /* <DEDUP_REMOVED lines=14> */
.L_x_2001:
[----:B------:R-:W0:Y:S02]  /*75a0*/  F2I.S64.TRUNC R22, R22 ;  /* 0x0000001600167311 */ /* 0x000e24000020d900 */
[----:B0-----:R-:W-:-:S05]  /*75b0*/  IMAD.MOV.U32 R3, RZ, RZ, R22 ;  /* 0x000000ffff037224 */ /* 0x001fca00078e0016 */
[----:B------:R0:W-:Y:S01]  /*75c0*/  STG.E.U8 desc[UR36][R16.64], R3 ;  /* 0x0000000310007986 */ /* 0x0001e2000c101124 */
[----:B------:R-:W-:Y:S05]  /*75d0*/  BRA `(.L_x_2003) ;  /* 0x0000000c00407947 */ /* 0x000fea0003800000 */
.L_x_2000:
        /* <DEDUP_REMOVED lines=9> */
.L_x_2005:
[----:B------:R-:W0:Y:S02]  /*7670*/  F2I.FTZ.TRUNC.NTZ R3, R22 ;  /* 0x0000001600037305 */ /* 0x000e24000021f100 */
[----:B0-----:R0:W-:Y:S01]  /*7680*/  STG.E desc[UR36][R16.64], R3 ;  /* 0x0000000310007986 */ /* 0x0011e2000c101924 */
[----:B------:R-:W-:Y:S05]  /*7690*/  BRA `(.L_x_2003) ;  /* 0x0000000c00107947 */ /* 0x000fea0003800000 */
.L_x_2004:
[----:B------:R-:W0:Y:S02]  /*76a0*/  F2I.FTZ.TRUNC.NTZ R3, R22 ;  /* 0x0000001600037305 */ /* 0x000e24000021f100 */
[----:B0-----:R0:W-:Y:S01]  /*76b0*/  STG.E.U16 desc[UR36][R16.64], R3 ;  /* 0x0000000310007986 */ /* 0x0011e2000c101524 */
[----:B------:R-:W-:Y:S05]  /*76c0*/  BRA `(.L_x_2003) ;  /* 0x0000000c00047947 */ /* 0x000fea0003800000 */
.L_x_1999:
        /* <DEDUP_REMOVED lines=8> */
.L_x_2007:
[----:B------:R-:W-:-:S05]  /*7750*/  F2FP.F16.F32.PACK_AB R22, RZ, R22 ;  /* 0x00000016ff16723e */ /* 0x000fca00000000ff */
[----:B------:R0:W-:Y:S01]  /*7760*/  STG.E.U16 desc[UR36][R16.64], R22 ;  /* 0x0000001610007986 */ /* 0x0001e2000c101524 */
[----:B------:R-:W-:Y:S05]  /*7770*/  BRA `(.L_x_2003) ;  /* 0x0000000800d87947 */ /* 0x000fea0003800000 */
.L_x_2006:
        /* <DEDUP_REMOVED lines=9> */
.L_x_2009:
[----:B------:R-:W-:-:S04]  /*7810*/  F2FP.F16.F32.PACK_AB R3, RZ, R22 ;  /* 0x00000016ff03723e */ /* 0x000fc800000000ff */
[----:B------:R-:W-:-:S05]  /*7820*/  PRMT R3, R3, 0x5410, RZ ;  /* 0x0000541003037816 */ /* 0x000fca00000000ff */
[----:B------:R0:W-:Y:S01]  /*7830*/  STG.E desc[UR36][R16.64], R3 ;  /* 0x0000000310007986 */ /* 0x0001e2000c101924 */
[----:B------:R-:W-:Y:S05]  /*7840*/  BRA `(.L_x_2003) ;  /* 0x0000000800a47947 */ /* 0x000fea0003800000 */
.L_x_2008:
[----:B------:R-:W-:-:S06]  /*7850*/  FMUL.FTZ R2, R22, 1 ;  /* 0x3f80000016027820 */ /* 0x000fcc0000410000 */
[----:B------:R-:W0:Y:S02]  /*7860*/  F2F.F64.F32 R2, R2 ;  /* 0x0000000200027310 */ /* 0x000e240000201800 */
[----:B0-----:R0:W-:Y:S01]  /*7870*/  STG.E.64 desc[UR36][R16.64], R2 ;  /* 0x0000000210007986 */ /* 0x0011e2000c101b24 */
[----:B------:R-:W-:Y:S05]  /*7880*/  BRA `(.L_x_2003) ;  /* 0x0000000800947947 */ /* 0x000fea0003800000 */
.L_x_1998:
        /* <DEDUP_REMOVED lines=12> */
.L_x_2012:
[----:B------:R-:W-:Y:S01]  /*7950*/  FMUL.FTZ R4, R22, 1 ;  /* 0x3f80000016047820 */ /* 0x000fe20000410000 */
[----:B------:R-:W-:-:S05]  /*7960*/  CS2R R6, SRZ ;  /* 0x0000000000067805 */ /* 0x000fca000001ff00 */
[----:B------:R-:W0:Y:S02]  /*7970*/  F2F.F64.F32 R4, R4 ;  /* 0x0000000400047310 */ /* 0x000e240000201800 */
[----:B0-----:R0:W-:Y:S01]  /*7980*/  STG.E.128 desc[UR36][R16.64], R4 ;  /* 0x0000000410007986 */ /* 0x0011e2000c101d24 */
[----:B------:R-:W-:Y:S05]  /*7990*/  BRA `(.L_x_2003) ;  /* 0x0000000800507947 */ /* 0x000fea0003800000 */
.L_x_2011:
        /* <DEDUP_REMOVED lines=20> */
.L_x_2016:
[----:B------:R-:W-:Y:S05]  /*7ae0*/  BSYNC B0 ;  /* 0x0000000000007941 */ /* 0x000fea0003800000 */
.L_x_2015:
[----:B------:R-:W-:-:S05]  /*7af0*/  LOP3.LUT R5, R0, R5, RZ, 0xfc, !PT ;  /* 0x0000000500057212 */ /* 0x000fca00078efcff */
[----:B------:R0:W-:Y:S01]  /*7b00*/  STG.E.U8 desc[UR36][R16.64], R5 ;  /* 0x0000000510007986 */ /* 0x0001e2000c101124 */
[----:B------:R-:W-:Y:S05]  /*7b10*/  BRA `(.L_x_2003) ;  /* 0x0000000400f07947 */ /* 0x000fea0003800000 */
.L_x_2014:
[----:B------:R-:W-:Y:S01]  /*7b20*/  LOP3.LUT R2, R22, 0x7fffffff, RZ, 0xc0, !PT ;  /* 0x7fffffff16027812 */ /* 0x000fe200078ec0ff */
[----:B------:R-:W-:Y:S03]  /*7b30*/  BSSY B0, `(.L_x_2017) ;  /* 0x000000e000007945 */ /* 0x000fe60003800000 */
        /* <DEDUP_REMOVED lines=10> */
.L_x_2018:
[----:B------:R-:W-:Y:S01]  /*7be0*/  IMAD.MOV.U32 R0, RZ, RZ, 0x7f ;  /* 0x0000007fff007424 */ /* 0x000fe200078e00ff */
[----:B------:R-:W-:-:S04]  /*7bf0*/  ISETP.GT.U32.AND P0, PT, R2, 0x7f800000, PT ;  /* 0x7f8000000200780c */ /* 0x000fc80003f04070 */
[----:B------:R-:W-:-:S09]  /*7c00*/  SEL R0, R0, 0x7c, P0 ;  /* 0x0000007c00007807 */ /* 0x000fd20000000000 */
.L_x_2019:
[----:B------:R-:W-:Y:S05]  /*7c10*/  BSYNC B0 ;  /* 0x0000000000007941 */ /* 0x000fea0003800000 */
.L_x_2017:
[----:B------:R-:W-:-:S04]  /*7c20*/  LOP3.LUT R22, R22, 0x80000000, RZ, 0xc0, !PT ;  /* 0x8000000016167812 */ /* 0x000fc800078ec0ff */
[----:B------:R-:W-:-:S04]  /*7c30*/  SHF.R.U32.HI R3, RZ, 0x18, R22 ;  /* 0x00000018ff037819 */ /* 0x000fc80000011616 */
[----:B------:R-:W-:-:S05]  /*7c40*/  LOP3.LUT R3, R0, R3, RZ, 0xfc, !PT ;  /* 0x0000000300037212 */ /* 0x000fca00078efcff */
[----:B------:R0:W-:Y:S01]  /*7c50*/  STG.E.U8 desc[UR36][R16.64], R3 ;  /* 0x0000000310007986 */ /* 0x0001e2000c101124 */
[----:B------:R-:W-:Y:S05]  /*7c60*/  BRA `(.L_x_2003) ;  /* 0x00000004009c7947 */ /* 0x000fea0003800000 */
.L_x_2013:
[----:B------:R-:W-:-:S05]  /*7c70*/  F2FP.BF16.F32.PACK_AB R22, RZ, R22 ;  /* 0x00000016ff16723e */ /* 0x000fca00000010ff */
[----:B------:R0:W-:Y:S01]  /*7c80*/  STG.E.U16 desc[UR36][R16.64], R22 ;  /* 0x0000001610007986 */ /* 0x0001e2000c101524 */
[----:B------:R-:W-:Y:S05]  /*7c90*/  BRA `(.L_x_2003) ;  /* 0x0000000400907947 */ /* 0x000fea0003800000 */
.L_x_2010:
        /* <DEDUP_REMOVED lines=11> */
.L_x_2022:
        /* <DEDUP_REMOVED lines=16> */
.L_x_2025:
[----:B------:R-:W-:-:S04]  /*7e50*/  LOP3.LUT R22, R22, 0x80000000, RZ, 0xc0, !PT ;  /* 0x8000000016167812 */ /* 0x000fc800078ec0ff */
[----:B------:R-:W-:-:S04]  /*7e60*/  SHF.R.U32.HI R3, RZ, 0x18, R22 ;  /* 0x00000018ff037819 */ /* 0x000fc80000011616 */
[----:B------:R-:W-:-:S04]  /*7e70*/  LOP3.LUT R0, R0, R3, RZ, 0xfc, !PT ;  /* 0x0000000300007212 */ /* 0x000fc800078efcff */
[----:B------:R-:W-:-:S07]  /*7e80*/  PRMT R8, R0, 0x7610, R8 ;  /* 0x0000761000087816 */ /* 0x000fce0000000008 */
.L_x_2024:
[----:B------:R-:W-:Y:S05]  /*7e90*/  BSYNC B0 ;  /* 0x0000000000007941 */ /* 0x000fea0003800000 */
.L_x_2023:
[----:B------:R3:W-:Y:S01]  /*7ea0*/  STG.E.U8 desc[UR36][R16.64], R8 ;  /* 0x0000000810007986 */ /* 0x0007e2000c101124 */
[----:B------:R-:W-:Y:S05]  /*7eb0*/  BRA `(.L_x_2003) ;  /* 0x0000000400087947 */ /* 0x000fea0003800000 */
.L_x_2021:
        /* <DEDUP_REMOVED lines=16> */
.L_x_2028:
[----:B------:R-:W-:-:S04]  /*7fc0*/  LOP3.LUT R22, R22, 0x80000000, RZ, 0xc0, !PT ;  /* 0x8000000016167812 */ /* 0x000fc800078ec0ff */
[----:B------:R-:W-:-:S04]  /*7fd0*/  SHF.R.U32.HI R3, RZ, 0x18, R22 ;  /* 0x00000018ff037819 */ /* 0x000fc80000011616 */
[----:B------:R-:W-:-:S04]  /*7fe0*/  LOP3.LUT R0, R0, R3, RZ, 0xfc, !PT ;  /* 0x0000000300007212 */ /* 0x000fc800078efcff */
[----:B------:R-:W-:-:S07]  /*7ff0*/  PRMT R8, R0, 0x7610, R8 ;  /* 0x0000761000087816 */ /* 0x000fce0000000008 */
.L_x_2027:
[----:B------:R-:W-:Y:S05]  /*8000*/  BSYNC B0 ;  /* 0x0000000000007941 */ /* 0x000fea0003800000 */
.L_x_2026:
[----:B------:R0:W-:Y:S01]  /*8010*/  STG.E.U8 desc[UR36][R16.64], R8 ;  /* 0x0000000810007986 */ /* 0x0001e2000c101124 */
[----:B------:R-:W-:Y:S05]  /*8020*/  BRA `(.L_x_2003) ;  /* 0x0000000000ac7947 */ /* 0x000fea0003800000 */
.L_x_2020:
        /* <DEDUP_REMOVED lines=21> */
.L_x_2002:
        /* <DEDUP_REMOVED lines=16> */
.L_x_2031:
[----:B------:R-:W-:Y:S05]  /*8280*/  BRA `(.L_x_2003) ;  /* 0x0000000000147947 */ /* 0x000fea0003800000 */
.L_x_2030:
[----:B------:R-:W0:Y:S02]  /*8290*/  F2I.U64.TRUNC R22, R22 ;  /* 0x0000001600167311 */ /* 0x000e24000020d800 */
[----:B0-----:R2:W-:Y:S01]  /*82a0*/  STG.E.64 desc[UR36][R16.64], R22 ;  /* 0x0000001610007986 */ /* 0x0015e2000c101b24 */
[----:B------:R-:W-:Y:S05]  /*82b0*/  BRA `(.L_x_2003) ;  /* 0x0000000000087947 */ /* 0x000fea0003800000 */
.L_x_2029:
[----:B------:R-:W0:Y:S02]  /*82c0*/  F2I.FTZ.U32.TRUNC.NTZ R3, R22 ;  /* 0x0000001600037305 */ /* 0x000e24000021f000 */
[----:B0-----:R0:W-:Y:S02]  /*82d0*/  STG.E desc[UR36][R16.64], R3 ;  /* 0x0000000310007986 */ /* 0x0011e4000c101924 */
.L_x_2003:
[----:B------:R-:W-:-:S07]  /*82e0*/  VIADD R19, R19, 0x80 ;  /* 0x0000008013137836 */ /* 0x000fce0000000000 */
.L_x_1940:
[----:B------:R-:W-:Y:S05]  /*82f0*/  BSYNC B7 ;  /* 0x0000000000077941 */ /* 0x000fea0003800000 */
.L_x_1939:
        /* <DEDUP_REMOVED lines=358> */
.L_x_2034:
        /* <DEDUP_REMOVED lines=22> */
.L_x_2039:
[----:B------:R-:W2:Y:S02]  /*9ac0*/  LDG.E.U8 R2, desc[UR36][R2.64] ;  /* 0x0000002402027981 */ /* 0x000ea4000c1e1100 */
[----:B--2---:R-:W-:Y:S01]  /*9ad0*/  I2FP.F32.U32 R22, R2 ;  /* 0x0000000200167245 */ /* 0x004fe20000201000 */
[----:B------:R-:W-:Y:S06]  /*9ae0*/  BRA `(.L_x_2041) ;  /* 0x0000000c002c7947 */ /* 0x000fec0003800000 */
.L_x_2038:
        /* <DEDUP_REMOVED lines=9> */
.L_x_2043:
[----:B------:R-:W2:Y:S02]  /*9b80*/  LDG.E R2, desc[UR36][R2.64] ;  /* 0x0000002402027981 */ /* 0x000ea4000c1e1900 */
[----:B--2---:R-:W-:Y:S01]  /*9b90*/  I2FP.F32.S32 R22, R2 ;  /* 0x0000000200167245 */ /* 0x004fe20000201400 */
[----:B------:R-:W-:Y:S06]  /*9ba0*/  BRA `(.L_x_2041) ;  /* 0x0000000800fc7947 */ /* 0x000fec0003800000 */
.L_x_2042:
[----:B------:R-:W2:Y:S02]  /*9bb0*/  LDG.E.U16 R2, desc[UR36][R2.64] ;  /* 0x0000002402027981 */ /* 0x000ea4000c1e1500 */
[----:B--2---:R2:W3:Y:S01]  /*9bc0*/  I2F.S16 R22, R2 ;  /* 0x0000000200167306 */ /* 0x0044e20000101400 */
[----:B------:R-:W-:Y:S05]  /*9bd0*/  BRA `(.L_x_2041) ;  /* 0x0000000800f07947 */ /* 0x000fea0003800000 */
.L_x_2037:
        /* <DEDUP_REMOVED lines=8> */
.L_x_2045:
[----:B------:R-:W2:Y:S02]  /*9c60*/  LDG.E.U16 R2, desc[UR36][R2.64] ;  /* 0x0000002402027981 */ /* 0x000ea4000c1e1500 */
[----:B--2---:R-:W-:Y:S01]  /*9c70*/  HADD2.F32 R22, -RZ, R2.H0_H0 ;  /* 0x20000002ff167230 */ /* 0x004fe20000004100 */
[----:B------:R-:W-:Y:S06]  /*9c80*/  BRA `(.L_x_2041) ;  /* 0x0000000800c47947 */ /* 0x000fec0003800000 */
.L_x_2044:
        /* <DEDUP_REMOVED lines=8> */
.L_x_2047:
[----:B------:R-:W2:Y:S02]  /*9d10*/  LDG.E.U16 R2, desc[UR36][R2.64] ;  /* 0x0000002402027981 */ /* 0x000ea4000c1e1500 */
[----:B--2---:R-:W-:Y:S01]  /*9d20*/  HADD2.F32 R22, -RZ, R2.H0_H0 ;  /* 0x20000002ff167230 */ /* 0x004fe20000004100 */
[----:B------:R-:W-:Y:S06]  /*9d30*/  BRA `(.L_x_2041) ;  /* 0x0000000800987947 */ /* 0x000fec0003800000 */
.L_x_2046:
[----:B------:R-:W2:Y:S01]  /*9d40*/  LDG.E.64 R2, desc[UR36][R2.64] ;  /* 0x0000002402027981 */ /* 0x000ea2000c1e1b00 */
[----:B------:R-:W-:Y:S01]  /*9d50*/  UMOV UR4, 0xf0000000 ;  /* 0xf000000000047882 */ /* 0x000fe20000000000 */
[----:B------:R-:W-:Y:S01]  /*9d60*/  UMOV UR5, 0x380fffff ;  /* 0x380fffff00057882 */ /* 0x000fe20000000000 */
[----:B--2---:R-:W0:Y:S01]  /*9d70*/  F2F.F32.F64 R22, R2 ;  /* 0x0000000200167310 */ /* 0x004e220000301000 */
[----:B------:R-:W-:-:S14]  /*9d80*/  DSETP.GEU.AND P0, PT, |R2|, UR4, PT ;  /* 0x0000000402007e2a */ /* 0x000fdc000bf0e200 */
[----:B0-----:R-:W-:Y:S01]  /*9d90*/  @!P0 FMUL R22, R22, 1.175494350822287508e-38 ;  /* 0x0080000016168820 */ /* 0x001fe20000400000 */
[----:B------:R-:W-:Y:S06]  /*9da0*/  BRA `(.L_x_2041) ;  /* 0x00000008007c7947 */ /* 0x000fec0003800000 */
.L_x_2036:
        /* <DEDUP_REMOVED lines=12> */
.L_x_2050:
[----:B------:R-:W2:Y:S01]  /*9e70*/  LDG.E.64 R2, desc[UR36][R2.64] ;  /* 0x0000002402027981 */ /* 0x000ea2000c1e1b00 */
[----:B------:R-:W-:Y:S01]  /*9e80*/  UMOV UR4, 0xf0000000 ;  /* 0xf000000000047882 */ /* 0x000fe20000000000 */
[----:B------:R-:W-:Y:S01]  /*9e90*/  UMOV UR5, 0x380fffff ;  /* 0x380fffff00057882 */ /* 0x000fe20000000000 */
[----:B--2---:R-:W0:Y:S01]  /*9ea0*/  F2F.F32.F64 R22, R2 ;  /* 0x0000000200167310 */ /* 0x004e220000301000 */
[----:B------:R-:W-:-:S14]  /*9eb0*/  DSETP.GEU.AND P0, PT, |R2|, UR4, PT ;  /* 0x0000000402007e2a */ /* 0x000fdc000bf0e200 */
[----:B0-----:R-:W-:Y:S01]  /*9ec0*/  @!P0 FMUL R22, R22, 1.175494350822287508e-38 ;  /* 0x0080000016168820 */ /* 0x001fe20000400000 */
[----:B------:R-:W-:Y:S06]  /*9ed0*/  BRA `(.L_x_2041) ;  /* 0x0000000800307947 */ /* 0x000fec0003800000 */
.L_x_2049:
        /* <DEDUP_REMOVED lines=26> */
.L_x_2052:
        /* <DEDUP_REMOVED lines=13> */
.L_x_2051:
[----:B------:R-:W2:Y:S02]  /*a150*/  LDG.E.U16 R2, desc[UR36][R2.64] ;  /* 0x0000002402027981 */ /* 0x000ea4000c1e1500 */
[----:B--2---:R-:W-:Y:S01]  /*a160*/  IMAD.U32 R22, R2, 0x10000, RZ ;  /* 0x0001000002167824 */ /* 0x004fe200078e00ff */
[----:B------:R-:W-:Y:S06]  /*a170*/  BRA `(.L_x_2041) ;  /* 0x0000000400887947 */ /* 0x000fec0003800000 */
.L_x_2048:
        /* <DEDUP_REMOVED lines=11> */
.L_x_2055:
        /* <DEDUP_REMOVED lines=20> */
.L_x_2057:
[----:B------:R-:W-:Y:S05]  /*a370*/  BSYNC B0 ;  /* 0x0000000000007941 */ /* 0x000fea0003800000 */
.L_x_2056:
[----:B------:R-:W-:Y:S01]  /*a380*/  IMAD.SHL.U32 R2, R2, 0x100000, RZ ;  /* 0x0010000002027824 */ /* 0x000fe200078e00ff */
[----:B------:R-:W-:-:S04]  /*a390*/  LEA R3, R0, 0x3b800000, 0x17 ;  /* 0x3b80000000037811 */ /* 0x000fc800078eb8ff */
[----:B------:R-:W-:Y:S01]  /*a3a0*/  LOP3.LUT R22, R3, R2, R22, 0xfe, !PT ;  /* 0x0000000203167212 */ /* 0x000fe200078efe16 */
[----:B------:R-:W-:Y:S06]  /*a3b0*/  BRA `(.L_x_2041) ;  /* 0x0000000000f87947 */ /* 0x000fec0003800000 */
.L_x_2054:
        /* <DEDUP_REMOVED lines=20> */
.L_x_2059:
[----:B------:R-:W-:Y:S05]  /*a500*/  BSYNC B0 ;  /* 0x0000000000007941 */ /* 0x000fea0003800000 */
.L_x_2058:
[----:B------:R-:W-:Y:S01]  /*a510*/  IMAD.SHL.U32 R2, R2, 0x200000, RZ ;  /* 0x0020000002027824 */ /* 0x000fe200078e00ff */
[----:B------:R-:W-:-:S04]  /*a520*/  LEA R3, R0, 0x37800000, 0x17 ;  /* 0x3780000000037811 */ /* 0x000fc800078eb8ff */
[----:B------:R-:W-:Y:S01]  /*a530*/  LOP3.LUT R22, R3, R2, R22, 0xfe, !PT ;  /* 0x0000000203167212 */ /* 0x000fe200078efe16 */
[----:B------:R-:W-:Y:S06]  /*a540*/  BRA `(.L_x_2041) ;  /* 0x0000000000947947 */ /* 0x000fec0003800000 */
.L_x_2053:
        /* <DEDUP_REMOVED lines=14> */
.L_x_2040:
        /* <DEDUP_REMOVED lines=16> */
.L_x_2062:
[----:B------:R-:W-:Y:S01]  /*a730*/  IMAD.MOV.U32 R22, RZ, RZ, RZ ;  /* 0x000000ffff167224 */ /* 0x000fe200078e00ff */
[----:B------:R-:W-:Y:S06]  /*a740*/  BRA `(.L_x_2041) ;  /* 0x0000000000147947 */ /* 0x000fec0003800000 */
.L_x_2061:
[----:B------:R-:W2:Y:S02]  /*a750*/  LDG.E.64 R22, desc[UR36][R2.64] ;  /* 0x0000002402167981 */ /* 0x000ea4000c1e1b00 */
[----:B--2---:R0:W1:Y:S01]  /*a760*/  I2F.U64 R22, R22 ;  /* 0x0000001600167312 */ /* 0x0040620000301000 */
[----:B------:R-:W-:Y:S05]  /*a770*/  BRA `(.L_x_2041) ;  /* 0x0000000000087947 */ /* 0x000fea0003800000 */
.L_x_2060:
[----:B------:R-:W2:Y:S02]  /*a780*/  LDG.E R2, desc[UR36][R2.64] ;  /* 0x0000002402027981 */ /* 0x000ea4000c1e1900 */
[----:B--2---:R-:W-:-:S07]  /*a790*/  I2FP.F32.U32 R22, R2 ;  /* 0x0000000200167245 */ /* 0x004fce0000201000 */
.L_x_2041:
[----:B------:R-:W-:Y:S05]  /*a7a0*/  BSYNC B6 ;  /* 0x0000000000067941 */ /* 0x000fea0003800000 */
.L_x_2035:
[----:B------:R-:W4:Y:S01]  /*a7b0*/  LDC.U8 R4, c[0x0][0x493] ;  /* 0x000124c0ff047b82 */ /* 0x000f220000000000 */
[----:B------:R-:W-:Y:S01]  /*a7c0*/  ULDC.64 UR4, c[0x0][0x488] ;  /* 0x0001220000047ab9 */ /* 0x000fe20000000a00 */
[----:B------:R-:W-:Y:S01]  /*a7d0*/  BSSY B6, `(.L_x_2063) ;  /* 0x00000df000067945 */ /* 0x000fe20003800000 */
[----:B0-2---:R-:W-:-:S05]  /*a7e0*/  IADD3 R2, P0, R18, UR4, RZ ;  /* 0x0000000412027c10 */ /* 0x005fca000ff1e0ff */
[----:B------:R-:W-:Y:S01]  /*a7f0*/  IMAD.X R3, RZ, RZ, UR5, P0 ;  /* 0x00000005ff037e24 */ /* 0x000fe200080e06ff */
[----:B----4-:R-:W-:-:S04]  /*a800*/  PRMT R0, R4, 0x9910, RZ ;  /* 0x0000991004007816 */ /* 0x010fc800000000ff */
        /* <DEDUP_REMOVED lines=13> */
.L_x_2067:
[----:B------:R-:W2:Y:S02]  /*a8e0*/  LDG.E.U8 R0, desc[UR36][R2.64] ;  /* 0x0000002402007981 */ /* 0x000ea4000c1e1100 */
[----:B--2---:R-:W-:Y:S01]  /*a8f0*/  I2FP.F32.U32 R0, R0 ;  /* 0x0000000000007245 */ /* 0x004fe20000201000 */
[----:B------:R-:W-:Y:S06]  /*a900*/  BRA `(.L_x_2069) ;  /* 0x0000000c002c7947 */ /* 0x000fec0003800000 */
.L_x_2066:
[----:B------:R-:W-:-:S13]  /*a910*/  ISETP.NE.AND P0, PT, R0, 0x2, PT ;  /* 0x000000020000780c */ /* 0x000fda0003f05270 */
[----:B------:R-:W-:Y:S05]  /*a920*/  @!P0 BRA `(.L_x_2070) ;  /* 0x0000000000288947 */ /* 0x000fea0003800000 */
[----:B------:R-:W-:-:S13]  /*a930*/  ISETP.NE.AND P0, PT, R0, 0x3, PT ;  /* 0x000000030000780c */ /* 0x000fda0003f05270 */
[----:B------:R-:W-:Y:S05]  /*a940*/  @!P0 BRA `(.L_x_2071) ;  /* 0x0000000000148947 */ /* 0x000fea0003800000 */
[----:B------:R-:W-:-:S13]  /*a950*/  ISETP.NE.AND P0, PT, R0, 0x4, PT ;  /* 0x000000040000780c */ /* 0x000fda0003f05270 */
[----:B------:R-:W-:Y:S05]  /*a960*/  @P0 BRA `(.L_x_2068) ;  /* 0x0000000800b80947 */ /* 0x000fea0003800000 */
[----:B------:R-:W2:Y:S02]  /*a970*/  LDG.E.64 R2, desc[UR36][R2.64] ;  /* 0x0000002402027981 */ /* 0x000ea4000c1e1b00 */
[----:B--2---:R2:W4:Y:S01]  /*a980*/  I2F.S64 R0, R2 ;  /* 0x0000000200007312 */ /* 0x0045220000301400 */
[----:B------:R-:W-:Y:S05]  /*a990*/  BRA `(.L_x_2069) ;  /* 0x0000000c00087947 */ /* 0x000fea0003800000 */
.L_x_2071:
[----:B------:R-:W2:Y:S02]  /*a9a0*/  LDG.E R0, desc[UR36][R2.64] ;  /* 0x0000002402007981 */ /* 0x000ea4000c1e1900 */
[----:B--2---:R-:W-:Y:S01]  /*a9b0*/  I2FP.F32.S32 R0, R0 ;  /* 0x0000000000007245 */ /* 0x004fe20000201400 */
[----:B------:R-:W-:Y:S06]  /*a9c0*/  BRA `(.L_x_2069) ;  /* 0x0000000800fc7947 */ /* 0x000fec0003800000 */
.L_x_2070:
[----:B------:R-:W2:Y:S02]  /*a9d0*/  LDG.E.U16 R0, desc[UR36][R2.64] ;  /* 0x0000002402007981 */ /* 0x000ea4000c1e1500 */
[----:B--2---:R-:W0:Y:S01]  /*a9e0*/  I2F.S16 R0, R0 ;  /* 0x0000000000007306 */ /* 0x004e220000101400 */
[----:B------:R-:W-:Y:S05]  /*a9f0*/  BRA `(.L_x_2069) ;  /* 0x0000000800f07947 */ /* 0x000fea0003800000 */
.L_x_2065:
        /* <DEDUP_REMOVED lines=8> */
.L_x_2073:
[----:B------:R-:W2:Y:S02]  /*aa80*/  LDG.E.U16 R0, desc[UR36][R2.64] ;  /* 0x0000002402007981 */ /* 0x000ea4000c1e1500 */
[----:B--2---:R-:W-:Y:S01]  /*aa90*/  HADD2.F32 R0, -RZ, R0.H0_H0 ;  /* 0x20000000ff007230 */ /* 0x004fe20000004100 */
[----:B------:R-:W-:Y:S06]  /*aaa0*/  BRA `(.L_x_2069) ;  /* 0x0000000800c47947 */ /* 0x000fec0003800000 */
.L_x_2072:
        /* <DEDUP_REMOVED lines=8> */
.L_x_2075:
[----:B------:R-:W2:Y:S02]  /*ab30*/  LDG.E.U16 R0, desc[UR36][R2.64] ;  /* 0x0000002402007981 */ /* 0x000ea4000c1e1500 */
[----:B--2---:R-:W-:Y:S01]  /*ab40*/  HADD2.F32 R0, -RZ, R0.H0_H0 ;  /* 0x20000000ff007230 */ /* 0x004fe20000004100 */
[----:B------:R-:W-:Y:S06]  /*ab50*/  BRA `(.L_x_2069) ;  /* 0x0000000800987947 */ /* 0x000fec0003800000 */
.L_x_2074:
[----:B------:R-:W2:Y:S01]  /*ab60*/  LDG.E.64 R2, desc[UR36][R2.64] ;  /* 0x0000002402027981 */ /* 0x000ea2000c1e1b00 */
[----:B------:R-:W-:Y:S01]  /*ab70*/  UMOV UR4, 0xf0000000 ;  /* 0xf000000000047882 */ /* 0x000fe20000000000 */
[----:B------:R-:W-:Y:S01]  /*ab80*/  UMOV UR5, 0x380fffff ;  /* 0x380fffff00057882 */ /* 0x000fe20000000000 */
[----:B--2---:R-:W0:Y:S01]  /*ab90*/  F2F.F32.F64 R0, R2 ;  /* 0x0000000200007310 */ /* 0x004e220000301000 */
[----:B------:R-:W-:-:S14]  /*aba0*/  DSETP.GEU.AND P0, PT, |R2|, UR4, PT ;  /* 0x0000000402007e2a */ /* 0x000fdc000bf0e200 */
[----:B0-----:R-:W-:Y:S01]  /*abb0*/  @!P0 FMUL R0, R0, 1.175494350822287508e-38 ;  /* 0x0080000000008820 */ /* 0x001fe20000400000 */
[----:B------:R-:W-:Y:S06]  /*abc0*/  BRA `(.L_x_2069) ;  /* 0x00000008007c7947 */ /* 0x000fec0003800000 */
.L_x_2064:
        /* <DEDUP_REMOVED lines=12> */
.L_x_2078:
[----:B------:R-:W2:Y:S01]  /*ac90*/  LDG.E.64 R2, desc[UR36][R2.64] ;  /* 0x0000002402027981 */ /* 0x000ea2000c1e1b00 */
[----:B------:R-:W-:Y:S01]  /*aca0*/  UMOV UR4, 0xf0000000 ;  /* 0xf000000000047882 */ /* 0x000fe20000000000 */
[----:B------:R-:W-:Y:S01]  /*acb0*/  UMOV UR5, 0x380fffff ;  /* 0x380fffff00057882 */ /* 0x000fe20000000000 */
[----:B--2---:R-:W0:Y:S01]  /*acc0*/  F2F.F32.F64 R0, R2 ;  /* 0x0000000200007310 */ /* 0x004e220000301000 */
[----:B------:R-:W-:-:S14]  /*acd0*/  DSETP.GEU.AND P0, PT, |R2|, UR4, PT ;  /* 0x0000000402007e2a */ /* 0x000fdc000bf0e200 */
[----:B0-----:R-:W-:Y:S01]  /*ace0*/  @!P0 FMUL R0, R0, 1.175494350822287508e-38 ;  /* 0x0080000000008820 */ /* 0x001fe20000400000 */
[----:B------:R-:W-:Y:S06]  /*acf0*/  BRA `(.L_x_2069) ;  /* 0x0000000800307947 */ /* 0x000fec0003800000 */
.L_x_2077:
        /* <DEDUP_REMOVED lines=26> */
.L_x_2080:
        /* <DEDUP_REMOVED lines=13> */
.L_x_2079:
[----:B------:R-:W2:Y:S02]  /*af70*/  LDG.E.U16 R0, desc[UR36][R2.64] ;  /* 0x0000002402007981 */ /* 0x000ea4000c1e1500 */
[----:B--2---:R-:W-:Y:S01]  /*af80*/  IMAD.U32 R0, R0, 0x10000, RZ ;  /* 0x0001000000007824 */ /* 0x004fe200078e00ff */
[----:B------:R-:W-:Y:S06]  /*af90*/  BRA `(.L_x_2069) ;  /* 0x0000000400887947 */ /* 0x000fec0003800000 */
.L_x_2076:
        /* <DEDUP_REMOVED lines=11> */
.L_x_2083:
        /* <DEDUP_REMOVED lines=20> */
.L_x_2085:
[----:B------:R-:W-:Y:S05]  /*b190*/  BSYNC B0 ;  /* 0x0000000000007941 */ /* 0x000fea0003800000 */
.L_x_2084:
[----:B------:R-:W-:Y:S01]  /*b1a0*/  LEA R3, R0, 0x3b800000, 0x17 ;  /* 0x3b80000000037811 */ /* 0x000fe200078eb8ff */
[----:B------:R-:W-:-:S05]  /*b1b0*/  IMAD.SHL.U32 R0, R2, 0x100000, RZ ;  /* 0x0010000002007824 */ /* 0x000fca00078e00ff */
[----:B------:R-:W-:Y:S01]  /*b1c0*/  LOP3.LUT R0, R3, R0, R4, 0xfe, !PT ;  /* 0x0000000003007212 */ /* 0x000fe200078efe04 */
[----:B------:R-:W-:Y:S06]  /*b1d0*/  BRA `(.L_x_2069) ;  /* 0x0000000000f87947 */ /* 0x000fec0003800000 */
.L_x_2082:
        /* <DEDUP_REMOVED lines=20> */
.L_x_2087:
[----:B------:R-:W-:Y:S05]  /*b320*/  BSYNC B0 ;  /* 0x0000000000007941 */ /* 0x000fea0003800000 */
.L_x_2086:
[----:B------:R-:W-:Y:S01]  /*b330*/  LEA R3, R0, 0x37800000, 0x17 ;  /* 0x3780000000037811 */ /* 0x000fe200078eb8ff */
[----:B------:R-:W-:-:S05]  /*b340*/  IMAD.SHL.U32 R0, R2, 0x200000, RZ ;  /* 0x0020000002007824 */ /* 0x000fca00078e00ff */
[----:B------:R-:W-:Y:S01]  /*b350*/  LOP3.LUT R0, R3, R0, R4, 0xfe, !PT ;  /* 0x0000000003007212 */ /* 0x000fe200078efe04 */
[----:B------:R-:W-:Y:S06]  /*b360*/  BRA `(.L_x_2069) ;  /* 0x0000000000947947 */ /* 0x000fec0003800000 */
.L_x_2081:
        /* <DEDUP_REMOVED lines=14> */
.L_x_2068:
        /* <DEDUP_REMOVED lines=16> */
.L_x_2090:
[----:B------:R-:W-:Y:S01]  /*b550*/  IMAD.MOV.U32 R0, RZ, RZ, RZ ;  /* 0x000000ffff007224 */ /* 0x000fe200078e00ff */
[----:B------:R-:W-:Y:S06]  /*b560*/  BRA `(.L_x_2069) ;  /* 0x0000000000147947 */ /* 0x000fec0003800000 */
.L_x_2089:
[----:B------:R-:W2:Y:S02]  /*b570*/  LDG.E.64 R2, desc[UR36][R2.64] ;  /* 0x0000002402027981 */ /* 0x000ea4000c1e1b00 */
[----:B--2---:R0:W2:Y:S01]  /*b580*/  I2F.U64 R0, R2 ;  /* 0x0000000200007312 */ /* 0x0040a20000301000 */
[----:B------:R-:W-:Y:S05]  /*b590*/  BRA `(.L_x_2069) ;  /* 0x0000000000087947 */ /* 0x000fea0003800000 */
.L_x_2088:
[----:B------:R-:W2:Y:S02]  /*b5a0*/  LDG.E R0, desc[UR36][R2.64] ;  /* 0x0000002402007981 */ /* 0x000ea4000c1e1900 */
[----:B--2---:R-:W-:-:S07]  /*b5b0*/  I2FP.F32.U32 R0, R0 ;  /* 0x0000000000007245 */ /* 0x004fce0000201000 */
.L_x_2069:
[----:B------:R-:W-:Y:S05]  /*b5c0*/  BSYNC B6 ;  /* 0x0000000000067941 */ /* 0x000fea0003800000 */
.L_x_2063:
        /* <DEDUP_REMOVED lines=17> */
.L_x_2094:
[----:B------:R-:W0:Y:S02]  /*b6e0*/  F2I.S64.TRUNC R22, R22 ;  /* 0x0000001600167311 */ /* 0x000e24000020d900 */
[----:B0-----:R-:W-:-:S05]  /*b6f0*/  IMAD.MOV.U32 R3, RZ, RZ, R22 ;  /* 0x000000ffff037224 */ /* 0x001fca00078e0016 */
[----:B------:R0:W-:Y:S01]  /*b700*/  STG.E.U8 desc[UR36][R16.64], R3 ;  /* 0x0000000310007986 */ /* 0x0001e2000c101124 */
[----:B------:R-:W-:Y:S05]  /*b710*/  BRA `(.L_x_2096) ;  /* 0x0000000c00407947 */ /* 0x000fea0003800000 */
.L_x_2093:
        /* <DEDUP_REMOVED lines=9> */
.L_x_2098:
[----:B------:R-:W0:Y:S02]  /*b7b0*/  F2I.FTZ.TRUNC.NTZ R3, R22 ;  /* 0x0000001600037305 */ /* 0x000e24000021f100 */
[----:B0-----:R0:W-:Y:S01]  /*b7c0*/  STG.E desc[UR36][R16.64], R3 ;  /* 0x0000000310007986 */ /* 0x0011e2000c101924 */
[----:B------:R-:W-:Y:S05]  /*b7d0*/  BRA `(.L_x_2096) ;  /* 0x0000000c00107947 */ /* 0x000fea0003800000 */
.L_x_2097:
[----:B------:R-:W0:Y:S02]  /*b7e0*/  F2I.FTZ.TRUNC.NTZ R3, R22 ;  /* 0x0000001600037305 */ /* 0x000e24000021f100 */
[----:B0-----:R0:W-:Y:S01]  /*b7f0*/  STG.E.U16 desc[UR36][R16.64], R3 ;  /* 0x0000000310007986 */ /* 0x0011e2000c101524 */
[----:B------:R-:W-:Y:S05]  /*b800*/  BRA `(.L_x_2096) ;  /* 0x0000000c00047947 */ /* 0x000fea0003800000 */
.L_x_2092:
        /* <DEDUP_REMOVED lines=8> */
.L_x_2100:
[----:B------:R-:W-:-:S05]  /*b890*/  F2FP.F16.F32.PACK_AB R22, RZ, R22 ;  /* 0x00000016ff16723e */ /* 0x000fca00000000ff */
[----:B------:R0:W-:Y:S01]  /*b8a0*/  STG.E.U16 desc[UR36][R16.64], R22 ;  /* 0x0000001610007986 */ /* 0x0001e2000c101524 */
[----:B------:R-:W-:Y:S05]  /*b8b0*/  BRA `(.L_x_2096) ;  /* 0x0000000800d87947 */ /* 0x000fea0003800000 */
.L_x_2099:
        /* <DEDUP_REMOVED lines=9> */
.L_x_2102:
[----:B------:R-:W-:-:S04]  /*b950*/  F2FP.F16.F32.PACK_AB R3, RZ, R22 ;  /* 0x00000016ff03723e */ /* 0x000fc800000000ff */
[----:B------:R-:W-:-:S05]  /*b960*/  PRMT R3, R3, 0x5410, RZ ;  /* 0x0000541003037816 */ /* 0x000fca00000000ff */
[----:B------:R2:W-:Y:S01]  /*b970*/  STG.E desc[UR36][R16.64], R3 ;  /* 0x0000000310007986 */ /* 0x0005e2000c101924 */
[----:B------:R-:W-:Y:S05]  /*b980*/  BRA `(.L_x_2096) ;  /* 0x0000000800a47947 */ /* 0x000fea0003800000 */
.L_x_2101:
[----:B------:R-:W-:-:S06]  /*b990*/  FMUL.FTZ R2, R22, 1 ;  /* 0x3f80000016027820 */ /* 0x000fcc0000410000 */
[----:B------:R-:W0:Y:S02]  /*b9a0*/  F2F.F64.F32 R2, R2 ;  /* 0x0000000200027310 */ /* 0x000e240000201800 */
[----:B0-----:R4:W-:Y:S01]  /*b9b0*/  STG.E.64 desc[UR36][R16.64], R2 ;  /* 0x0000000210007986 */ /* 0x0019e2000c101b24 */
[----:B------:R-:W-:Y:S05]  /*b9c0*/  BRA `(.L_x_2096) ;  /* 0x0000000800947947 */ /* 0x000fea0003800000 */
.L_x_2091:
        /* <DEDUP_REMOVED lines=12> */
.L_x_2105:
[----:B------:R-:W-:Y:S01]  /*ba90*/  FMUL.FTZ R4, R22, 1 ;  /* 0x3f80000016047820 */ /* 0x000fe20000410000 */
[----:B------:R-:W-:-:S05]  /*baa0*/  CS2R R6, SRZ ;  /* 0x0000000000067805 */ /* 0x000fca000001ff00 */
[----:B------:R-:W0:Y:S02]  /*bab0*/  F2F.F64.F32 R4, R4 ;  /* 0x0000000400047310 */ /* 0x000e240000201800 */
[----:B0-----:R0:W-:Y:S01]  /*bac0*/  STG.E.128 desc[UR36][R16.64], R4 ;  /* 0x0000000410007986 */ /* 0x0011e2000c101d24 */
[----:B------:R-:W-:Y:S05]  /*bad0*/  BRA `(.L_x_2096) ;  /* 0x0000000800507947 */ /* 0x000fea0003800000 */
.L_x_2104:
        /* <DEDUP_REMOVED lines=20> */
.L_x_2109:
[----:B------:R-:W-:Y:S05]  /*bc20*/  BSYNC B0 ;  /* 0x0000000000007941 */ /* 0x000fea0003800000 */
.L_x_2108:
[----:B------:R-:W-:-:S05]  /*bc30*/  LOP3.LUT R5, R0, R5, RZ, 0xfc, !PT ;  /* 0x0000000500057212 */ /* 0x000fca00078efcff */
[----:B------:R0:W-:Y:S01]  /*bc40*/  STG.E.U8 desc[UR36][R16.64], R5 ;  /* 0x0000000510007986 */ /* 0x0001e2000c101124 */
[----:B------:R-:W-:Y:S05]  /*bc50*/  BRA `(.L_x_2096) ;  /* 0x0000000400f07947 */ /* 0x000fea0003800000 */
.L_x_2107:
        /* <DEDUP_REMOVED lines=12> */
.L_x_2111:
[----:B------:R-:W-:Y:S01]  /*bd20*/  IMAD.MOV.U32 R0, RZ, RZ, 0x7f ;  /* 0x0000007fff007424 */ /* 0x000fe200078e00ff */
[----:B------:R-:W-:-:S04]  /*bd30*/  ISETP.GT.U32.AND P0, PT, R2, 0x7f800000, PT ;  /* 0x7f8000000200780c */ /* 0x000fc80003f04070 */
[----:B------:R-:W-:-:S09]  /*bd40*/  SEL R0, R0, 0x7c, P0 ;  /* 0x0000007c00007807 */ /* 0x000fd20000000000 */
.L_x_2112:
[----:B------:R-:W-:Y:S05]  /*bd50*/  BSYNC B0 ;  /* 0x0000000000007941 */ /* 0x000fea0003800000 */
.L_x_2110:
[----:B------:R-:W-:-:S04]  /*bd60*/  LOP3.LUT R22, R22, 0x80000000, RZ, 0xc0, !PT ;  /* 0x8000000016167812 */ /* 0x000fc800078ec0ff */
[----:B------:R-:W-:-:S04]  /*bd70*/  SHF.R.U32.HI R3, RZ, 0x18, R22 ;  /* 0x00000018ff037819 */ /* 0x000fc80000011616 */
[----:B------:R-:W-:-:S05]  /*bd80*/  LOP3.LUT R3, R0, R3, RZ, 0xfc, !PT ;  /* 0x0000000300037212 */ /* 0x000fca00078efcff */
[----:B------:R0:W-:Y:S01]  /*bd90*/  STG.E.U8 desc[UR36][R16.64], R3 ;  /* 0x0000000310007986 */ /* 0x0001e2000c101124 */
[----:B------:R-:W-:Y:S05]  /*bda0*/  BRA `(.L_x_2096) ;  /* 0x00000004009c7947 */ /* 0x000fea0003800000 */
.L_x_2106:
[----:B------:R-:W-:-:S05]  /*bdb0*/  F2FP.BF16.F32.PACK_AB R22, RZ, R22 ;  /* 0x00000016ff16723e */ /* 0x000fca00000010ff */
[----:B------:R0:W-:Y:S01]  /*bdc0*/  STG.E.U16 desc[UR36][R16.64], R22 ;  /* 0x0000001610007986 */ /* 0x0001e2000c101524 */
[----:B------:R-:W-:Y:S05]  /*bdd0*/  BRA `(.L_x_2096) ;  /* 0x0000000400907947 */ /* 0x000fea0003800000 */
.L_x_2103:
        /* <DEDUP_REMOVED lines=11> */
.L_x_2115:
        /* <DEDUP_REMOVED lines=16> */
.L_x_2118:
[----:B------:R-:W-:-:S04]  /*bf90*/  LOP3.LUT R22, R22, 0x80000000, RZ, 0xc0, !PT ;  /* 0x8000000016167812 */ /* 0x000fc800078ec0ff */
[----:B------:R-:W-:-:S04]  /*bfa0*/  SHF.R.U32.HI R3, RZ, 0x18, R22 ;  /* 0x00000018ff037819 */ /* 0x000fc80000011616 */
[----:B------:R-:W-:-:S04]  /*bfb0*/  LOP3.LUT R0, R0, R3, RZ, 0xfc, !PT ;  /* 0x0000000300007212 */ /* 0x000fc800078efcff */
[----:B------:R-:W-:-:S07]  /*bfc0*/  PRMT R8, R0, 0x7610, R8 ;  /* 0x0000761000087816 */ /* 0x000fce0000000008 */
.L_x_2117:
[----:B------:R-:W-:Y:S05]  /*bfd0*/  BSYNC B0 ;  /* 0x0000000000007941 */ /* 0x000fea0003800000 */
.L_x_2116:
[----:B------:R0:W-:Y:S01]  /*bfe0*/  STG.E.U8 desc[UR36][R16.64], R8 ;  /* 0x0000000810007986 */ /* 0x0001e2000c101124 */
[----:B------:R-:W-:Y:S05]  /*bff0*/  BRA `(.L_x_2096) ;  /* 0x0000000400087947 */ /* 0x000fea0003800000 */
.L_x_2114:
        /* <DEDUP_REMOVED lines=16> */
.L_x_2121:
[----:B------:R-:W-:-:S04]  /*c100*/  LOP3.LUT R22, R22, 0x80000000, RZ, 0xc0, !PT ;  /* 0x8000000016167812 */ /* 0x000fc800078ec0ff */
[----:B------:R-:W-:-:S04]  /*c110*/  SHF.R.U32.HI R3, RZ, 0x18, R22 ;  /* 0x00000018ff037819 */ /* 0x000fc80000011616 */
[----:B------:R-:W-:-:S04]  /*c120*/  LOP3.LUT R0, R0, R3, RZ, 0xfc, !PT ;  /* 0x0000000300007212 */ /* 0x000fc800078efcff */
[----:B------:R-:W-:-:S07]  /*c130*/  PRMT R8, R0, 0x7610, R8 ;  /* 0x0000761000087816 */ /* 0x000fce0000000008 */
.L_x_2120:
[----:B------:R-:W-:Y:S05]  /*c140*/  BSYNC B0 ;  /* 0x0000000000007941 */ /* 0x000fea0003800000 */
.L_x_2119:
[----:B------:R0:W-:Y:S01]  /*c150*/  STG.E.U8 desc[UR36][R16.64], R8 ;  /* 0x0000000810007986 */ /* 0x0001e2000c101124 */
[----:B------:R-:W-:Y:S05]  /*c160*/  BRA `(.L_x_2096) ;  /* 0x0000000000ac7947 */ /* 0x000fea0003800000 */
.L_x_2113:
        /* <DEDUP_REMOVED lines=21> */
.L_x_2095:
        /* <DEDUP_REMOVED lines=16> */
.L_x_2124:
[----:B------:R-:W-:Y:S05]  /*c3c0*/  BRA `(.L_x_2096) ;  /* 0x0000000000147947 */ /* 0x000fea0003800000 */
.L_x_2123:
[----:B------:R-:W0:Y:S02]  /*c3d0*/  F2I.U64.TRUNC R22, R22 ;  /* 0x0000001600167311 */ /* 0x000e24000020d800 */
[----:B0-----:R0:W-:Y:S01]  /*c3e0*/  STG.E.64 desc[UR36][R16.64], R22 ;  /* 0x0000001610007986 */ /* 0x0011e2000c101b24 */
[----:B------:R-:W-:Y:S05]  /*c3f0*/  BRA `(.L_x_2096) ;  /* 0x0000000000087947 */ /* 0x000fea0003800000 */
.L_x_2122:
[----:B------:R-:W0:Y:S02]  /*c400*/  F2I.FTZ.U32.TRUNC.NTZ R3, R22 ;  /* 0x0000001600037305 */ /* 0x000e24000021f000 */
[----:B0-----:R0:W-:Y:S02]  /*c410*/  STG.E desc[UR36][R16.64], R3 ;  /* 0x0000000310007986 */ /* 0x0011e4000c101924 */
.L_x_2096:
[----:B------:R-:W-:-:S07]  /*c420*/  VIADD R19, R19, 0x80 ;  /* 0x0000008013137836 */ /* 0x000fce0000000000 */
.L_x_2033:
[----:B------:R-:W-:Y:S05]  /*c430*/  BSYNC B7 ;  /* 0x0000000000077941 */ /* 0x000fea0003800000 */
.L_x_2032:
        /* <DEDUP_REMOVED lines=357> */
.L_x_2125:
        /* <DEDUP_REMOVED lines=22> */
.L_x_2130:
[----:B------:R-:W2:Y:S02]  /*dbf0*/  LDG.E.U8 R2, desc[UR36][R2.64] ;  /* 0x0000002402027981 */ /* 0x000ea4000c1e1100 */
[----:B--2---:R-:W-:Y:S01]  /*dc00*/  I2FP.F32.U32 R19, R2 ;  /* 0x0000000200137245 */ /* 0x004fe20000201000 */
[----:B------:R-:W-:Y:S06]  /*dc10*/  BRA `(.L_x_2132) ;  /* 0x0000000c002c7947 */ /* 0x000fec0003800000 */
.L_x_2129:
        /* <DEDUP_REMOVED lines=9> */
.L_x_2134:
[----:B------:R-:W2:Y:S02]  /*dcb0*/  LDG.E R2, desc[UR36][R2.64] ;  /* 0x0000002402027981 */ /* 0x000ea4000c1e1900 */
[----:B--2---:R-:W-:Y:S01]  /*dcc0*/  I2FP.F32.S32 R19, R2 ;  /* 0x0000000200137245 */ /* 0x004fe20000201400 */
[----:B------:R-:W-:Y:S06]  /*dcd0*/  BRA `(.L_x_2132) ;  /* 0x0000000800fc7947 */ /* 0x000fec0003800000 */
.L_x_2133:
[----:B------:R-:W2:Y:S02]  /*dce0*/  LDG.E.U16 R2, desc[UR36][R2.64] ;  /* 0x0000002402027981 */ /* 0x000ea4000c1e1500 */
[----:B--2---:R0:W1:Y:S01]  /*dcf0*/  I2F.S16 R19, R2 ;  /* 0x0000000200137306 */ /* 0x0040620000101400 */
[----:B------:R-:W-:Y:S05]  /*dd00*/  BRA `(.L_x_2132) ;  /* 0x0000000800f07947 */ /* 0x000fea0003800000 */
.L_x_2128:
        /* <DEDUP_REMOVED lines=8> */
.L_x_2136:
[----:B------:R-:W2:Y:S02]  /*dd90*/  LDG.E.U16 R2, desc[UR36][R2.64] ;  /* 0x0000002402027981 */ /* 0x000ea4000c1e1500 */
[----:B--2---:R-:W-:Y:S01]  /*dda0*/  HADD2.F32 R19, -RZ, R2.H0_H0 ;  /* 0x20000002ff137230 */ /* 0x004fe20000004100 */
[----:B------:R-:W-:Y:S06]  /*ddb0*/  BRA `(.L_x_2132) ;  /* 0x0000000800c47947 */ /* 0x000fec0003800000 */
.L_x_2135:
        /* <DEDUP_REMOVED lines=8> */
.L_x_2138:
[----:B------:R-:W2:Y:S02]  /*de40*/  LDG.E.U16 R2, desc[UR36][R2.64] ;  /* 0x0000002402027981 */ /* 0x000ea4000c1e1500 */
[----:B--2---:R-:W-:Y:S01]  /*de50*/  HADD2.F32 R19, -RZ, R2.H0_H0 ;  /* 0x20000002ff137230 */ /* 0x004fe20000004100 */
[----:B------:R-:W-:Y:S06]  /*de60*/  BRA `(.L_x_2132) ;  /* 0x0000000800987947 */ /* 0x000fec0003800000 */
.L_x_2137:
[----:B------:R-:W2:Y:S01]  /*de70*/  LDG.E.64 R2, desc[UR36][R2.64] ;  /* 0x0000002402027981 */ /* 0x000ea2000c1e1b00 */
[----:B------:R-:W-:Y:S01]  /*de80*/  UMOV UR4, 0xf0000000 ;  /* 0xf000000000047882 */ /* 0x000fe20000000000 */
[----:B------:R-:W-:Y:S01]  /*de90*/  UMOV UR5, 0x380fffff ;  /* 0x380fffff00057882 */ /* 0x000fe20000000000 */
[----:B--2---:R-:W0:Y:S01]  /*dea0*/  F2F.F32.F64 R19, R2 ;  /* 0x0000000200137310 */ /* 0x004e220000301000 */
[----:B------:R-:W-:-:S14]  /*deb0*/  DSETP.GEU.AND P0, PT, |R2|, UR4, PT ;  /* 0x0000000402007e2a */ /* 0x000fdc000bf0e200 */
[----:B0-----:R-:W-:Y:S01]  /*dec0*/  @!P0 FMUL R19, R19, 1.175494350822287508e-38 ;  /* 0x0080000013138820 */ /* 0x001fe20000400000 */
[----:B------:R-:W-:Y:S06]  /*ded0*/  BRA `(.L_x_2132) ;  /* 0x00000008007c7947 */ /* 0x000fec0003800000 */
.L_x_2127:
        /* <DEDUP_REMOVED lines=12> */
.L_x_2141:
[----:B------:R-:W2:Y:S01]  /*dfa0*/  LDG.E.64 R2, desc[UR36][R2.64] ;  /* 0x0000002402027981 */ /* 0x000ea2000c1e1b00 */
[----:B------:R-:W-:Y:S01]  /*dfb0*/  UMOV UR4, 0xf0000000 ;  /* 0xf000000000047882 */ /* 0x000fe20000000000 */
[----:B------:R-:W-:Y:S01]  /*dfc0*/  UMOV UR5, 0x380fffff ;  /* 0x380fffff00057882 */ /* 0x000fe20000000000 */
[----:B--2---:R-:W0:Y:S01]  /*dfd0*/  F2F.F32.F64 R19, R2 ;  /* 0x0000000200137310 */ /* 0x004e220000301000 */
[----:B------:R-:W-:-:S14]  /*dfe0*/  DSETP.GEU.AND P0, PT, |R2|, UR4, PT ;  /* 0x0000000402007e2a */ /* 0x000fdc000bf0e200 */
[----:B0-----:R-:W-:Y:S01]  /*dff0*/  @!P0 FMUL R19, R19, 1.175494350822287508e-38 ;  /* 0x0080000013138820 */ /* 0x001fe20000400000 */
[----:B------:R-:W-:Y:S06]  /*e000*/  BRA `(.L_x_2132) ;  /* 0x0000000800307947 */ /* 0x000fec0003800000 */
.L_x_2140:
        /* <DEDUP_REMOVED lines=26> */
.L_x_2143:
        /* <DEDUP_REMOVED lines=13> */
.L_x_2142:
[----:B------:R-:W2:Y:S02]  /*e280*/  LDG.E.U16 R2, desc[UR36][R2.64] ;  /* 0x0000002402027981 */ /* 0x000ea4000c1e1500 */
[----:B--2---:R-:W-:Y:S01]  /*e290*/  IMAD.U32 R19, R2, 0x10000, RZ ;  /* 0x0001000002137824 */ /* 0x004fe200078e00ff */
[----:B------:R-:W-:Y:S06]  /*e2a0*/  BRA `(.L_x_2132) ;  /* 0x0000000400887947 */ /* 0x000fec0003800000 */
.L_x_2139:
        /* <DEDUP_REMOVED lines=11> */
.L_x_2146:
        /* <DEDUP_REMOVED lines=20> */
.L_x_2148:
[----:B------:R-:W-:Y:S05]  /*e4a0*/  BSYNC B0 ;  /* 0x0000000000007941 */ /* 0x000fea0003800000 */
.L_x_2147:
[----:B------:R-:W-:Y:S01]  /*e4b0*/  IMAD.SHL.U32 R2, R2, 0x100000, RZ ;  /* 0x0010000002027824 */ /* 0x000fe200078e00ff */
[----:B------:R-:W-:-:S04]  /*e4c0*/  LEA R0, R0, 0x3b800000, 0x17 ;  /* 0x3b80000000007811 */ /* 0x000fc800078eb8ff */
[----:B------:R-:W-:Y:S01]  /*e4d0*/  LOP3.LUT R19, R0, R2, R19, 0xfe, !PT ;  /* 0x0000000200137212 */ /* 0x000fe200078efe13 */
[----:B------:R-:W-:Y:S06]  /*e4e0*/  BRA `(.L_x_2132) ;  /* 0x0000000000f87947 */ /* 0x000fec0003800000 */
.L_x_2145:
        /* <DEDUP_REMOVED lines=20> */
.L_x_2150:
[----:B------:R-:W-:Y:S05]  /*e630*/  BSYNC B0 ;  /* 0x0000000000007941 */ /* 0x000fea0003800000 */
.L_x_2149:
[----:B------:R-:W-:Y:S01]  /*e640*/  IMAD.SHL.U32 R2, R2, 0x200000, RZ ;  /* 0x0020000002027824 */ /* 0x000fe200078e00ff */
[----:B------:R-:W-:-:S04]  /*e650*/  LEA R0, R0, 0x37800000, 0x17 ;  /* 0x3780000000007811 */ /* 0x000fc800078eb8ff */
[----:B------:R-:W-:Y:S01]  /*e660*/  LOP3.LUT R19, R0, R2, R19, 0xfe, !PT ;  /* 0x0000000200137212 */ /* 0x000fe200078efe13 */
[----:B------:R-:W-:Y:S06]  /*e670*/  BRA `(.L_x_2132) ;  /* 0x0000000000947947 */ /* 0x000fec0003800000 */
.L_x_2144:
        /* <DEDUP_REMOVED lines=14> */
.L_x_2131:
        /* <DEDUP_REMOVED lines=16> */
.L_x_2153:
[----:B------:R-:W-:Y:S01]  /*e860*/  IMAD.MOV.U32 R19, RZ, RZ, RZ ;  /* 0x000000ffff137224 */ /* 0x000fe200078e00ff */
[----:B------:R-:W-:Y:S06]  /*e870*/  BRA `(.L_x_2132) ;  /* 0x0000000000147947 */ /* 0x000fec0003800000 */
.L_x_2152:
[----:B------:R-:W2:Y:S02]  /*e880*/  LDG.E.64 R2, desc[UR36][R2.64] ;  /* 0x0000002402027981 */ /* 0x000ea4000c1e1b00 */
[----:B--2---:R0:W1:Y:S01]  /*e890*/  I2F.U64 R19, R2 ;  /* 0x0000000200137312 */ /* 0x0040620000301000 */
[----:B------:R-:W-:Y:S05]  /*e8a0*/  BRA `(.L_x_2132) ;  /* 0x0000000000087947 */ /* 0x000fea0003800000 */
.L_x_2151:
[----:B------:R-:W2:Y:S02]  /*e8b0*/  LDG.E R2, desc[UR36][R2.64] ;  /* 0x0000002402027981 */ /* 0x000ea4000c1e1900 */
[----:B--2---:R-:W-:-:S07]  /*e8c0*/  I2FP.F32.U32 R19, R2 ;  /* 0x0000000200137245 */ /* 0x004fce0000201000 */
.L_x_2132:
[----:B------:R-:W-:Y:S05]  /*e8d0*/  BSYNC B6 ;  /* 0x0000000000067941 */ /* 0x000fea0003800000 */
.L_x_2126:
        /* <DEDUP_REMOVED lines=19> */
.L_x_2158:
[----:B------:R-:W2:Y:S02]  /*ea10*/  LDG.E.U8 R0, desc[UR36][R2.64] ;  /* 0x0000002402007981 */ /* 0x000ea4000c1e1100 */
[----:B--2---:R-:W-:Y:S01]  /*ea20*/  I2FP.F32.U32 R0, R0 ;  /* 0x0000000000007245 */ /* 0x004fe20000201000 */
[----:B------:R-:W-:Y:S06]  /*ea30*/  BRA `(.L_x_2160) ;  /* 0x0000000c002c7947 */ /* 0x000fec0003800000 */
.L_x_2157:
        /* <DEDUP_REMOVED lines=9> */
.L_x_2162:
[----:B------:R-:W2:Y:S02]  /*ead0*/  LDG.E R0, desc[UR36][R2.64] ;  /* 0x0000002402007981 */ /* 0x000ea4000c1e1900 */
[----:B--2---:R-:W-:Y:S01]  /*eae0*/  I2FP.F32.S32 R0, R0 ;  /* 0x0000000000007245 */ /* 0x004fe20000201400 */
[----:B------:R-:W-:Y:S06]  /*eaf0*/  BRA `(.L_x_2160) ;  /* 0x0000000800fc7947 */ /* 0x000fec0003800000 */
.L_x_2161:
[----:B------:R-:W2:Y:S02]  /*eb00*/  LDG.E.U16 R0, desc[UR36][R2.64] ;  /* 0x0000002402007981 */ /* 0x000ea4000c1e1500 */
[----:B--2---:R-:W0:Y:S01]  /*eb10*/  I2F.S16 R0, R0 ;  /* 0x0000000000007306 */ /* 0x004e220000101400 */
[----:B------:R-:W-:Y:S05]  /*eb20*/  BRA `(.L_x_2160) ;  /* 0x0000000800f07947 */ /* 0x000fea0003800000 */
.L_x_2156:
        /* <DEDUP_REMOVED lines=8> */
.L_x_2164:
[----:B------:R-:W2:Y:S02]  /*ebb0*/  LDG.E.U16 R0, desc[UR36][R2.64] ;  /* 0x0000002402007981 */ /* 0x000ea4000c1e1500 */
[----:B--2---:R-:W-:Y:S01]  /*ebc0*/  HADD2.F32 R0, -RZ, R0.H0_H0 ;  /* 0x20000000ff007230 */ /* 0x004fe20000004100 */
[----:B------:R-:W-:Y:S06]  /*ebd0*/  BRA `(.L_x_2160) ;  /* 0x0000000800c47947 */ /* 0x000fec0003800000 */
.L_x_2163:
        /* <DEDUP_REMOVED lines=8> */
.L_x_2166:
[----:B------:R-:W2:Y:S02]  /*ec60*/  LDG.E.U16 R0, desc[UR36][R2.64] ;  /* 0x0000002402007981 */ /* 0x000ea4000c1e1500 */
[----:B--2---:R-:W-:Y:S01]  /*ec70*/  HADD2.F32 R0, -RZ, R0.H0_H0 ;  /* 0x20000000ff007230 */ /* 0x004fe20000004100 */
[----:B------:R-:W-:Y:S06]  /*ec80*/  BRA `(.L_x_2160) ;  /* 0x0000000800987947 */ /* 0x000fec0003800000 */
.L_x_2165:
[----:B------:R-:W2:Y:S01]  /*ec90*/  LDG.E.64 R2, desc[UR36][R2.64] ;  /* 0x0000002402027981 */ /* 0x000ea2000c1e1b00 */
[----:B------:R-:W-:Y:S01]  /*eca0*/  UMOV UR4, 0xf0000000 ;  /* 0xf000000000047882 */ /* 0x000fe20000000000 */
[----:B------:R-:W-:Y:S01]  /*ecb0*/  UMOV UR5, 0x380fffff ;  /* 0x380fffff00057882 */ /* 0x000fe20000000000 */
[----:B--2---:R-:W0:Y:S01]  /*ecc0*/  F2F.F32.F64 R0, R2 ;  /* 0x0000000200007310 */ /* 0x004e220000301000 */
[----:B------:R-:W-:-:S14]  /*ecd0*/  DSETP.GEU.AND P0, PT, |R2|, UR4, PT ;  /* 0x0000000402007e2a */ /* 0x000fdc000bf0e200 */
[----:B0-----:R-:W-:Y:S01]  /*ece0*/  @!P0 FMUL R0, R0, 1.175494350822287508e-38 ;  /* 0x0080000000008820 */ /* 0x001fe20000400000 */
[----:B------:R-:W-:Y:S06]  /*ecf0*/  BRA `(.L_x_2160) ;  /* 0x00000008007c7947 */ /* 0x000fec0003800000 */
.L_x_2155:
        /* <DEDUP_REMOVED lines=12> */
.L_x_2169:
[----:B------:R-:W2:Y:S01]  /*edc0*/  LDG.E.64 R2, desc[UR36][R2.64] ;  /* 0x0000002402027981 */ /* 0x000ea2000c1e1b00 */
[----:B------:R-:W-:Y:S01]  /*edd0*/  UMOV UR4, 0xf0000000 ;  /* 0xf000000000047882 */ /* 0x000fe20000000000 */
[----:B------:R-:W-:Y:S01]  /*ede0*/  UMOV UR5, 0x380fffff ;  /* 0x380fffff00057882 */ /* 0x000fe20000000000 */
[----:B--2---:R-:W0:Y:S01]  /*edf0*/  F2F.F32.F64 R0, R2 ;  /* 0x0000000200007310 */ /* 0x004e220000301000 */
[----:B------:R-:W-:-:S14]  /*ee00*/  DSETP.GEU.AND P0, PT, |R2|, UR4, PT ;  /* 0x0000000402007e2a */ /* 0x000fdc000bf0e200 */
[----:B0-----:R-:W-:Y:S01]  /*ee10*/  @!P0 FMUL R0, R0, 1.175494350822287508e-38 ;  /* 0x0080000000008820 */ /* 0x001fe20000400000 */
[----:B------:R-:W-:Y:S06]  /*ee20*/  BRA `(.L_x_2160) ;  /* 0x0000000800307947 */ /* 0x000fec0003800000 */
.L_x_2168:
        /* <DEDUP_REMOVED lines=26> */
.L_x_2171:
        /* <DEDUP_REMOVED lines=13> */
.L_x_2170:
[----:B------:R-:W2:Y:S02]  /*f0a0*/  LDG.E.U16 R0, desc[UR36][R2.64] ;  /* 0x0000002402007981 */ /* 0x000ea4000c1e1500 */
[----:B--2---:R-:W-:Y:S01]  /*f0b0*/  IMAD.U32 R0, R0, 0x10000, RZ ;  /* 0x0001000000007824 */ /* 0x004fe200078e00ff */
[----:B------:R-:W-:Y:S06]  /*f0c0*/  BRA `(.L_x_2160) ;  /* 0x0000000400887947 */ /* 0x000fec0003800000 */
.L_x_2167:
        /* <DEDUP_REMOVED lines=11> */
.L_x_2174:
        /* <DEDUP_REMOVED lines=20> */
.L_x_2176:
[----:B------:R-:W-:Y:S05]  /*f2c0*/  BSYNC B0 ;  /* 0x0000000000007941 */ /* 0x000fea0003800000 */
.L_x_2175:
[----:B------:R-:W-:Y:S01]  /*f2d0*/  LEA R3, R0, 0x3b800000, 0x17 ;  /* 0x3b80000000037811 */ /* 0x000fe200078eb8ff */
[----:B------:R-:W-:-:S05]  /*f2e0*/  IMAD.SHL.U32 R0, R2, 0x100000, RZ ;  /* 0x0010000002007824 */ /* 0x000fca00078e00ff */
[----:B------:R-:W-:Y:S01]  /*f2f0*/  LOP3.LUT R0, R3, R0, R4, 0xfe, !PT ;  /* 0x0000000003007212 */ /* 0x000fe200078efe04 */
[----:B------:R-:W-:Y:S06]  /*f300*/  BRA `(.L_x_2160) ;  /* 0x0000000000f87947 */ /* 0x000fec0003800000 */
.L_x_2173:
        /* <DEDUP_REMOVED lines=20> */
.L_x_2178:
[----:B------:R-:W-:Y:S05]  /*f450*/  BSYNC B0 ;  /* 0x0000000000007941 */ /* 0x000fea0003800000 */
.L_x_2177:
[----:B------:R-:W-:Y:S01]  /*f460*/  LEA R3, R0, 0x37800000, 0x17 ;  /* 0x3780000000037811 */ /* 0x000fe200078eb8ff */
[----:B------:R-:W-:-:S05]  /*f470*/  IMAD.SHL.U32 R0, R2, 0x200000, RZ ;  /* 0x0020000002007824 */ /* 0x000fca00078e00ff */
[----:B------:R-:W-:Y:S01]  /*f480*/  LOP3.LUT R0, R3, R0, R4, 0xfe, !PT ;  /* 0x0000000003007212 */ /* 0x000fe200078efe04 */
[----:B------:R-:W-:Y:S06]  /*f490*/  BRA `(.L_x_2160) ;  /* 0x0000000000947947 */ /* 0x000fec0003800000 */
.L_x_2172:
        /* <DEDUP_REMOVED lines=14> */
.L_x_2159:
        /* <DEDUP_REMOVED lines=16> */
.L_x_2181:
[----:B------:R-:W-:Y:S01]  /*f680*/  IMAD.MOV.U32 R0, RZ, RZ, RZ ;  /* 0x000000ffff007224 */ /* 0x000fe200078e00ff */
[----:B------:R-:W-:Y:S06]  /*f690*/  BRA `(.L_x_2160) ;  /* 0x0000000000147947 */ /* 0x000fec0003800000 */
.L_x_2180:
[----:B------:R-:W2:Y:S02]  /*f6a0*/  LDG.E.64 R2, desc[UR36][R2.64] ;  /* 0x0000002402027981 */ /* 0x000ea4000c1e1b00 */
[----:B--2---:R0:W1:Y:S01]  /*f6b0*/  I2F.U64 R0, R2 ;  /* 0x0000000200007312 */ /* 0x0040620000301000 */
[----:B------:R-:W-:Y:S05]  /*f6c0*/  BRA `(.L_x_2160) ;  /* 0x0000000000087947 */ /* 0x000fea0003800000 */
.L_x_2179:
[----:B------:R-:W2:Y:S02]  /*f6d0*/  LDG.E R0, desc[UR36][R2.64] ;  /* 0x0000002402007981 */ /* 0x000ea4000c1e1900 */
[----:B--2---:R-:W-:-:S07]  /*f6e0*/  I2FP.F32.U32 R0, R0 ;  /* 0x0000000000007245 */ /* 0x004fce0000201000 */
.L_x_2160:
[----:B------:R-:W-:Y:S05]  /*f6f0*/  BSYNC B6 ;  /* 0x0000000000067941 */ /* 0x000fea0003800000 */
.L_x_2154:
        /* <DEDUP_REMOVED lines=15> */
[----:B0-----:R-:W-:Y:S01]  /*f7f0*/  STG.E.U8 desc[UR36][R16.64], R3 ;  /* 0x0000000310007986 */ /* 0x001fe2000c101124 */
[----:B------:R-:W-:Y:S05]  /*f800*/  EXIT ;  /* 0x000000000000794d */ /* 0x000fea0003800000 */
.L_x_2185:
[----:B------:R-:W0:Y:S02]  /*f810*/  F2I.S64.TRUNC R2, R2 ;  /* 0x0000000200027311 */ /* 0x000e24000020d900 */
[----:B0-----:R-:W-:-:S05]  /*f820*/  IMAD.MOV.U32 R5, RZ, RZ, R2 ;  /* 0x000000ffff057224 */ /* 0x001fca00078e0002 */
[----:B------:R-:W-:Y:S01]  /*f830*/  STG.E.U8 desc[UR36][R16.64], R5 ;  /* 0x0000000510007986 */ /* 0x000fe2000c101124 */
[----:B------:R-:W-:Y:S05]  /*f840*/  EXIT ;  /* 0x000000000000794d */ /* 0x000fea0003800000 */
.L_x_2184:
[----:B------:R-:W-:-:S13]  /*f850*/  ISETP.NE.AND P0, PT, R3, 0x2, PT ;  /* 0x000000020300780c */ /* 0x000fda0003f05270 */
[----:B------:R-:W-:Y:S05]  /*f860*/  @!P0 BRA `(.L_x_2187) ;  /* 0x0000000000288947 */ /* 0x000fea0003800000 */
[----:B------:R-:W-:-:S13]  /*f870*/  ISETP.NE.AND P0, PT, R3, 0x3, PT ;  /* 0x000000030300780c */ /* 0x000fda0003f05270 */
[----:B------:R-:W-:Y:S05]  /*f880*/  @!P0 BRA `(.L_x_2188) ;  /* 0x0000000000148947 */ /* 0x000fea0003800000 */
[----:B------:R-:W-:-:S13]  /*f890*/  ISETP.NE.AND P0, PT, R3, 0x4, PT ;  /* 0x000000040300780c */ /* 0x000fda0003f05270 */
[----:B------:R-:W-:Y:S05]  /*f8a0*/  @P0 BRA `(.L_x_2186) ;  /* 0x0000000800d00947 */ /* 0x000fea0003800000 */
[----:B------:R-:W0:Y:S02]  /*f8b0*/  F2I.S64.TRUNC R2, R2 ;  /* 0x0000000200027311 */ /* 0x000e24000020d900 */
[----:B0-----:R-:W-:Y:S01]  /*f8c0*/  STG.E.64 desc[UR36][R16.64], R2 ;  /* 0x0000000210007986 */ /* 0x001fe2000c101b24 */
[----:B------:R-:W-:Y:S05]  /*f8d0*/  EXIT ;  /* 0x000000000000794d */ /* 0x000fea0003800000 */
.L_x_2188:
[----:B------:R-:W0:Y:S02]  /*f8e0*/  F2I.FTZ.TRUNC.NTZ R3, R2 ;  /* 0x0000000200037305 */ /* 0x000e24000021f100 */
[----:B0-----:R-:W-:Y:S01]  /*f8f0*/  STG.E desc[UR36][R16.64], R3 ;  /* 0x0000000310007986 */ /* 0x001fe2000c101924 */
[----:B------:R-:W-:Y:S05]  /*f900*/  EXIT ;  /* 0x000000000000794d */ /* 0x000fea0003800000 */
.L_x_2187:
[----:B------:R-:W0:Y:S02]  /*f910*/  F2I.FTZ.TRUNC.NTZ R3, R2 ;  /* 0x0000000200037305 */ /* 0x000e24000021f100 */
[----:B0-----:R-:W-:Y:S01]  /*f920*/  STG.E.U16 desc[UR36][R16.64], R3 ;  /* 0x0000000310007986 */ /* 0x001fe2000c101524 */
[----:B------:R-:W-:Y:S05]  /*f930*/  EXIT ;  /* 0x000000000000794d */ /* 0x000fea0003800000 */
.L_x_2183:
[----:B------:R-:W-:-:S13]  /*f940*/  ISETP.GT.AND P0, PT, R3, 0x6, PT ;  /* 0x000000060300780c */ /* 0x000fda0003f04270 */
[----:B------:R-:W-:Y:S05]  /*f950*/  @P0 BRA `(.L_x_2189) ;  /* 0x0000000000240947 */ /* 0x000fea0003800000 */
[----:B------:R-:W-:-:S13]  /*f960*/  ISETP.NE.AND P0, PT, R3, 0x5, PT ;  /* 0x000000050300780c */ /* 0x000fda0003f05270 */
[----:B------:R-:W-:Y:S05]  /*f970*/  @!P0 BRA `(.L_x_2190) ;  /* 0x0000000000108947 */ /* 0x000fea0003800000 */
[----:B------:R-:W-:-:S13]  /*f980*/  ISETP.NE.AND P0, PT, R3, 0x6, PT ;  /* 0x000000060300780c */ /* 0x000fda0003f05270 */
[----:B------:R-:W-:Y:S05]  /*f990*/  @P0 BRA `(.L_x_2186) ;  /* 0x0000000800940947 */ /* 0x000fea0003800000 */
[----:B------:R-:W-:Y:S01]  /*f9a0*/  STG.E desc[UR36][R16.64], R2 ;  /* 0x0000000210007986 */ /* 0x000fe2000c101924 */
[----:B------:R-:W-:Y:S05]  /*f9b0*/  EXIT ;  /* 0x000000000000794d */ /* 0x000fea0003800000 */
.L_x_2190:
[----:B------:R-:W-:-:S05]  /*f9c0*/  F2FP.F16.F32.PACK_AB R2, RZ, R2 ;  /* 0x00000002ff02723e */ /* 0x000fca00000000ff */
[----:B------:R-:W-:Y:S01]  /*f9d0*/  STG.E.U16 desc[UR36][R16.64], R2 ;  /* 0x0000000210007986 */ /* 0x000fe2000c101524 */
[----:B------:R-:W-:Y:S05]  /*f9e0*/  EXIT ;  /* 0x000000000000794d */ /* 0x000fea0003800000 */
.L_x_2189:
[----:B------:R-:W-:-:S13]  /*f9f0*/  ISETP.NE.AND P0, PT, R3, 0x7, PT ;  /* 0x000000070300780c */ /* 0x000fda0003f05270 */
[----:B------:R-:W-:Y:S05]  /*fa00*/  @!P0 BRA `(.L_x_2191) ;  /* 0x00000000002c8947 */ /* 0x000fea0003800000 */
[----:B------:R-:W-:-:S13]  /*fa10*/  ISETP.NE.AND P0, PT, R3, 0x8, PT ;  /* 0x000000080300780c */ /* 0x000fda0003f05270 */
[----:B------:R-:W-:Y:S05]  /*fa20*/  @!P0 BRA `(.L_x_2192) ;  /* 0x0000000000148947 */ /* 0x000fea0003800000 */
[----:B------:R-:W-:-:S13]  /*fa30*/  ISETP.NE.AND P0, PT, R3, 0x9, PT ;  /* 0x000000090300780c */ /* 0x000fda0003f05270 */
[----:B------:R-:W-:Y:S05]  /*fa40*/  @P0 BRA `(.L_x_2186) ;  /* 0x0000000800680947 */ /* 0x000fea0003800000 */
[----:B------:R-:W-:-:S05]  /*fa50*/  IMAD.MOV.U32 R3, RZ, RZ, RZ ;  /* 0x000000ffff037224 */ /* 0x000fca00078e00ff */
[----:B------:R-:W-:Y:S01]  /*fa60*/  STG.E.64 desc[UR36][R16.64], R2 ;  /* 0x0000000210007986 */ /* 0x000fe2000c101b24 */
[----:B------:R-:W-:Y:S05]  /*fa70*/  EXIT ;  /* 0x000000000000794d */ /* 0x000fea0003800000 */
.L_x_2192:
[----:B------:R-:W-:-:S04]  /*fa80*/  F2FP.F16.F32.PACK_AB R3, RZ, R2 ;  /* 0x00000002ff03723e */ /* 0x000fc800000000ff */
[----:B------:R-:W-:-:S05]  /*fa90*/  PRMT R3, R3, 0x5410, RZ ;  /* 0x0000541003037816 */ /* 0x000fca00000000ff */
[----:B------:R-:W-:Y:S01]  /*faa0*/  STG.E desc[UR36][R16.64], R3 ;  /* 0x0000000310007986 */ /* 0x000fe2000c101924 */
[----:B------:R-:W-:Y:S05]  /*fab0*/  EXIT ;  /* 0x000000000000794d */ /* 0x000fea0003800000 */
.L_x_2191:
[----:B------:R-:W-:-:S06]  /*fac0*/  FMUL.FTZ R2, R2, 1 ;  /* 0x3f80000002027820 */ /* 0x000fcc0000410000 */
[----:B------:R-:W0:Y:S02]  /*fad0*/  F2F.F64.F32 R2, R2 ;  /* 0x0000000200027310 */ /* 0x000e240000201800 */
[----:B0-----:R-:W-:Y:S01]  /*fae0*/  STG.E.64 desc[UR36][R16.64], R2 ;  /* 0x0000000210007986 */ /* 0x001fe2000c101b24 */
[----:B------:R-:W-:Y:S05]  /*faf0*/  EXIT ;  /* 0x000000000000794d */ /* 0x000fea0003800000 */
.L_x_2182:
        /* <DEDUP_REMOVED lines=10> */
[----:B------:R-:W-:Y:S01]  /*fba0*/  STG.E.U8 desc[UR36][R16.64], R3 ;  /* 0x0000000310007986 */ /* 0x000fe2000c101124 */
[----:B------:R-:W-:Y:S05]  /*fbb0*/  EXIT ;  /* 0x000000000000794d */ /* 0x000fea0003800000 */
.L_x_2195:
[----:B------:R-:W-:Y:S01]  /*fbc0*/  FMUL.FTZ R4, R2, 1 ;  /* 0x3f80000002047820 */ /* 0x000fe20000410000 */
[----:B------:R-:W-:-:S05]  /*fbd0*/  CS2R R6, SRZ ;  /* 0x0000000000067805 */ /* 0x000fca000001ff00 */
[----:B------:R-:W0:Y:S02]  /*fbe0*/  F2F.F64.F32 R4, R4 ;  /* 0x0000000400047310 */ /* 0x000e240000201800 */
[----:B0-----:R-:W-:Y:S01]  /*fbf0*/  STG.E.128 desc[UR36][R16.64], R4 ;  /* 0x0000000410007986 */ /* 0x001fe2000c101d24 */
[----:B------:R-:W-:Y:S05]  /*fc00*/  EXIT ;  /* 0x000000000000794d */ /* 0x000fea0003800000 */
.L_x_2194:
        /* <DEDUP_REMOVED lines=20> */
.L_x_2199:
[----:B------:R-:W-:Y:S05]  /*fd50*/  BSYNC B0 ;  /* 0x0000000000007941 */ /* 0x000fea0003800000 */
.L_x_2198:
[----:B------:R-:W-:-:S05]  /*fd60*/  LOP3.LUT R5, R0, R5, RZ, 0xfc, !PT ;  /* 0x0000000500057212 */ /* 0x000fca00078efcff */
[----:B------:R-:W-:Y:S01]  /*fd70*/  STG.E.U8 desc[UR36][R16.64], R5 ;  /* 0x0000000510007986 */ /* 0x000fe2000c101124 */
[----:B------:R-:W-:Y:S05]  /*fd80*/  EXIT ;  /* 0x000000000000794d */ /* 0x000fea0003800000 */
.L_x_2197:
        /* <DEDUP_REMOVED lines=12> */
.L_x_2201:
[----:B------:R-:W-:Y:S01]  /*fe50*/  IMAD.MOV.U32 R0, RZ, RZ, 0x7f ;  /* 0x0000007fff007424 */ /* 0x000fe200078e00ff */
[----:B------:R-:W-:-:S04]  /*fe60*/  ISETP.GT.U32.AND P0, PT, R4, 0x7f800000, PT ;  /* 0x7f8000000400780c */ /* 0x000fc80003f04070 */
[----:B------:R-:W-:-:S09]  /*fe70*/  SEL R0, R0, 0x7c, P0 ;  /* 0x0000007c00007807 */ /* 0x000fd20000000000 */
.L_x_2202:
[----:B------:R-:W-:Y:S05]  /*fe80*/  BSYNC B0 ;  /* 0x0000000000007941 */ /* 0x000fea0003800000 */
.L_x_2200:
[----:B------:R-:W-:-:S04]  /*fe90*/  LOP3.LUT R2, R2, 0x80000000, RZ, 0xc0, !PT ;  /* 0x8000000002027812 */ /* 0x000fc800078ec0ff */
[----:B------:R-:W-:-:S04]  /*fea0*/  SHF.R.U32.HI R3, RZ, 0x18, R2 ;  /* 0x00000018ff037819 */ /* 0x000fc80000011602 */
[----:B------:R-:W-:-:S05]  /*feb0*/  LOP3.LUT R3, R0, R3, RZ, 0xfc, !PT ;  /* 0x0000000300037212 */ /* 0x000fca00078efcff */
[----:B------:R-:W-:Y:S01]  /*fec0*/  STG.E.U8 desc[UR36][R16.64], R3 ;  /* 0x0000000310007986 */ /* 0x000fe2000c101124 */
[----:B------:R-:W-:Y:S05]  /*fed0*/  EXIT ;  /* 0x000000000000794d */ /* 0x000fea0003800000 */
.L_x_2196:
[----:B------:R-:W-:-:S05]  /*fee0*/  F2FP.BF16.F32.PACK_AB R2, RZ, R2 ;  /* 0x00000002ff02723e */ /* 0x000fca00000010ff */
[----:B------:R-:W-:Y:S01]  /*fef0*/  STG.E.U16 desc[UR36][R16.64], R2 ;  /* 0x0000000210007986 */ /* 0x000fe2000c101524 */
[----:B------:R-:W-:Y:S05]  /*ff00*/  EXIT ;  /* 0x000000000000794d */ /* 0x000fea0003800000 */
.L_x_2193:
        /* <DEDUP_REMOVED lines=9> */
[----:B0-----:R-:W-:Y:S01]  /*ffa0*/  STG.E.U16 desc[UR36][R16.64], R3 ;  /* 0x0000000310007986 */ /* 0x001fe2000c101524 */
[----:B------:R-:W-:Y:S05]  /*ffb0*/  EXIT ;  /* 0x000000000000794d */ /* 0x000fea0003800000 */
.L_x_2205:
        /* <DEDUP_REMOVED lines=16> */
.L_x_2208:
[----:B------:R-:W-:-:S04]  /*100c0*/  LOP3.LUT R2, R2, 0x80000000, RZ, 0xc0, !PT ;  /* 0x8000000002027812 */ /* 0x000fc800078ec0ff */
[----:B------:R-:W-:-:S04]  /*100d0*/  SHF.R.U32.HI R3, RZ, 0x18, R2 ;  /* 0x00000018ff037819 */ /* 0x000fc80000011602 */
[----:B------:R-:W-:-:S04]  /*100e0*/  LOP3.LUT R0, R0, R3, RZ, 0xfc, !PT ;  /* 0x0000000300007212 */ /* 0x000fc800078efcff */
[----:B------:R-:W-:-:S07]  /*100f0*/  PRMT R8, R0, 0x7610, R8 ;  /* 0x0000761000087816 */ /* 0x000fce0000000008 */
.L_x_2207:
[----:B------:R-:W-:Y:S05]  /*10100*/  BSYNC B0 ;  /* 0x0000000000007941 */ /* 0x000fea0003800000 */
.L_x_2206:
[----:B------:R-:W-:Y:S01]  /*10110*/  STG.E.U8 desc[UR36][R16.64], R8 ;  /* 0x0000000810007986 */ /* 0x000fe2000c101124 */
[----:B------:R-:W-:Y:S05]  /*10120*/  EXIT ;  /* 0x000000000000794d */ /* 0x000fea0003800000 */
.L_x_2204:
        /* <DEDUP_REMOVED lines=16> */
.L_x_2211:
[----:B------:R-:W-:-:S04]  /*10230*/  LOP3.LUT R2, R2, 0x80000000, RZ, 0xc0, !PT ;  /* 0x8000000002027812 */ /* 0x000fc800078ec0ff */
[----:B------:R-:W-:-:S04]  /*10240*/  SHF.R.U32.HI R3, RZ, 0x18, R2 ;  /* 0x00000018ff037819 */ /* 0x000fc80000011602 */
[----:B------:R-:W-:-:S04]  /*10250*/  LOP3.LUT R0, R0, R3, RZ, 0xfc, !PT ;  /* 0x0000000300007212 */ /* 0x000fc800078efcff */
[----:B------:R-:W-:-:S07]  /*10260*/  PRMT R8, R0, 0x7610, R8 ;  /* 0x0000761000087816 */ /* 0x000fce0000000008 */
.L_x_2210:
[----:B------:R-:W-:Y:S05]  /*10270*/  BSYNC B0 ;  /* 0x0000000000007941 */ /* 0x000fea0003800000 */
.L_x_2209:
[----:B------:R-:W-:Y:S01]  /*10280*/  STG.E.U8 desc[UR36][R16.64], R8 ;  /* 0x0000000810007986 */ /* 0x000fe2000c101124 */
[----:B------:R-:W-:Y:S05]  /*10290*/  EXIT ;  /* 0x000000000000794d */ /* 0x000fea0003800000 */
.L_x_2203:
        /* <DEDUP_REMOVED lines=21> */
.L_x_2186:
        /* <DEDUP_REMOVED lines=16> */
.L_x_2214:
[----:B------:R-:W-:Y:S05]  /*104f0*/  EXIT ;  /* 0x000000000000794d */ /* 0x000fea0003800000 */
.L_x_2213:
[----:B------:R-:W0:Y:S02]  /*10500*/  F2I.U64.TRUNC R2, R2 ;  /* 0x0000000200027311 */ /* 0x000e24000020d800 */
[----:B0-----:R-:W-:Y:S01]  /*10510*/  STG.E.64 desc[UR36][R16.64], R2 ;  /* 0x0000000210007986 */ /* 0x001fe2000c101b24 */
[----:B------:R-:W-:Y:S05]  /*10520*/  EXIT ;  /* 0x000000000000794d */ /* 0x000fea0003800000 */
.L_x_2212:
[----:B------:R-:W0:Y:S02]  /*10530*/  F2I.FTZ.U32.TRUNC.NTZ R3, R2 ;  /* 0x0000000200037305 */ /* 0x000e24000021f000 */
[----:B0-----:R-:W-:Y:S01]  /*10540*/  STG.E desc[UR36][R16.64], R3 ;  /* 0x0000000310007986 */ /* 0x001fe2000c101924 */
[----:B------:R-:W-:Y:S05]  /*10550*/  EXIT ;  /* 0x000000000000794d */ /* 0x000fea0003800000 */
.L_x_2215:
        /* <DEDUP_REMOVED lines=10> */
.L_x_14600:


//--------------------- .text._ZN2at6native27unrolled_elementwise_kernelIZZZNS0_25tanh_backward_kernel_cudaERNS_18TensorIteratorBaseEENKUlvE0_clEvENKUlvE0_clEvEUlffE_St5arrayIPcLm3EELi4E23TrivialOffsetCalculatorILi2EjESA_ILi1EjENS0_6memory12LoadWithCastILi2EEENSD_13StoreWithCastILi1EEEEEviT_T0_T2_T3_T4_T5_ --------------------------
	.section	.text._ZN2at6native27unrolled_elementwise_kernelIZZZNS0_25tanh_backward_kernel_cudaERNS_18TensorIteratorBaseEENKUlvE0_clEvENKUlvE0_clEvEUlffE_St5arrayIPcLm3EELi4E23TrivialOffsetCalculatorILi2EjESA_ILi1EjENS0_6memory12LoadWithCastILi2EEENSD_13StoreWithCastILi1EEEEEviT_T0_T2_T3_T4_T5_,"ax",@progbits
	.align	128
        .global         _ZN2at6native27unrolled_elementwise_kernelIZZZNS0_25tanh_backward_kernel_cudaERNS_18TensorIteratorBaseEENKUlvE0_clEvENKUlvE0_clEvEUlffE_St5arrayIPcLm3EELi4E23TrivialOffsetCalculatorILi2EjESA_ILi1EjENS0_6memory12LoadWithCastILi2EEENSD_13StoreWithCastILi1EEEEEviT_T0_T2_T3_T4_T5_
        .type           _ZN2at6native27unrolled_elementwise_kernelIZZZNS0_25tanh_backward_kernel_cudaERNS_18TensorIteratorBaseEENKUlvE0_clEvENKUlvE0_clEvEUlffE_St5arrayIPcLm3EELi4E23TrivialOffsetCalculatorILi2EjESA_ILi1EjENS0_6memory12LoadWithCastILi2EEENSD_13StoreWithCastILi1EEEEEviT_T0_T2_T3_T4_T5_,@function
        .size           _ZN2at6native27unrolled_elementwise_kernelIZZZNS0_25tanh_backward_kernel_cudaERNS_18TensorIteratorBaseEENKUlvE0_clEvENKUlvE0_clEvEUlffE_St5arrayIPcLm3EELi4E23TrivialOffsetCalculatorILi2EjESA_ILi1EjENS0_6memory12LoadWithCastILi2EEENSD_13StoreWithCastILi1EEEEEviT_T0_T2_T3_T4_T5_,(.L_x_14601 - _ZN2at6native27unrolled_elementwise_kernelIZZZNS0_25tanh_backward_kernel_cudaERNS_18TensorIteratorBaseEENKUlvE0_clEvENKUlvE0_clEvEUlffE_St5arrayIPcLm3EELi4E23TrivialOffsetCalculatorILi2EjESA_ILi1EjENS0_6memory12LoadWithCastILi2EEENSD_13StoreWithCastILi1EEEEEviT_T0_T2_T3_T4_T5_)
        .other          _ZN2at6native27unrolled_elementwise_kernelIZZZNS0_25tanh_backward_kernel_cudaERNS_18TensorIteratorBaseEENKUlvE0_clEvENKUlvE0_clEvEUlffE_St5arrayIPcLm3EELi4E23TrivialOffsetCalculatorILi2EjESA_ILi1EjENS0_6memory12LoadWithCastILi2EEENSD_13StoreWithCastILi1EEEEEviT_T0_T2_T3_T4_T5_,@"STO_CUDA_ENTRY STV_DEFAULT"
_ZN2at6native27unrolled_elementwise_kernelIZZZNS0_25tanh_backward_kernel_cudaERNS_18TensorIteratorBaseEENKUlvE0_clEvENKUlvE0_clEvEUlffE_St5arrayIPcLm3EELi4E23TrivialOffsetCalculatorILi2EjESA_ILi1EjENS0_6memory12LoadWithCastILi2EEENSD_13StoreWithCastILi1EEEEEviT_T0_T2_T3_T4_T5_:
.text._ZN2at6native27unrolled_elementwise_kernelIZZZNS0_25tanh_backward_kernel_cudaERNS_18TensorIteratorBaseEENKUlvE0_clEvENKUlvE0_clEvEUlffE_St5arrayIPcLm3EELi4E23TrivialOffsetCalculatorILi2EjESA_ILi1EjENS0_6memory12LoadWithCastILi2EEENSD_13StoreWithCastILi1EEEEEviT_T0_T2_T3_T4_T5_:
[----:B------:R-:W0:Y:S01]  /*0000*/  LDC R1, c[0x0][0x28] ;  /* 0x00000a00ff017b82 */ /* 0x000e220000000800 */
[----:B------:R-:W1:Y:S07]  /*0010*/  S2R R2, SR_CTAID.X ;  /* 0x0000000000027919 */ /* 0x000e6e0000002500 */
[----:B------:R-:W1:Y:S01]  /*0020*/  LDC R17, c[0x0][0x210] ;  /* 0x00008400ff117b82 */ /* 0x000e620000000800 */
[----:B------:R-:W-:Y:S01]  /*0030*/  ULDC.64 UR36, c[0x0][0x208] ;  /* 0x0000820000247ab9 */ /* 0x000fe20000000a00 */
[----:B------:R-:W-:Y:S01]  /*0040*/  BSSY B7, `(.L_x_2216) ;  /* 0x00001d3000077945 */ /* 0x000fe20003800000 */
[----:B------:R-:W2:Y:S01]  /*0050*/  S2R R16, SR_TID.X ;  /* 0x0000000000107919 */ /* 0x000ea20000002100 */
[----:B------:R-:W-:Y:S01]  /*0060*/  IMAD.MOV.U32 R28, RZ, RZ, RZ ;  /* 0x000000ffff1c7224 */ /* 0x000fe200078e00ff */
[----:B------:R-:W-:-:S03]  /*0070*/  CS2R R22, SRZ ;  /* 0x0000000000167805 */ /* 0x000fc6000001ff00 */
[----:B------:R-:W3:Y:S08]  /*0080*/  LDC.U8 R19, c[0x0][0x234] ;  /* 0x00008d00ff137b82 */ /* 0x000ef00000000000 */
[----:B------:R-:W4:Y:S01]  /*0090*/  LDC.U8 R18, c[0x0][0x235] ;  /* 0x00008d40ff127b82 */ /* 0x000f220000000000 */
[----:B-1----:R-:W-:-:S05]  /*00a0*/  IMAD R17, R2, -0x200, R17 ;  /* 0xfffffe0002117824 */ /* 0x002fca00078e0211 */
[----:B--2---:R-:W-:-:S13]  /*00b0*/  ISETP.GE.AND P0, PT, R16, R17, PT ;  /* 0x000000111000720c */ /* 0x004fda0003f06270 */
[----:B0--34-:R-:W-:Y:S05]  /*00c0*/  @P0 BRA `(.L_x_2217) ;  /* 0x0000001c00280947 */ /* 0x019fea0003800000 */
[----:B------:R-:W0:Y:S01]  /*00d0*/  LDC.64 R4, c[0x0][0x220] ;  /* 0x00008800ff047b82 */ /* 0x000e220000000a00 */
[----:B------:R-:W-:Y:S01]  /*00e0*/  PRMT R0, R19, 0x9910, RZ ;  /* 0x0000991013007816 */ /* 0x000fe200000000ff */
[----:B------:R-:W-:Y:S01]  /*00f0*/  IMAD R16, R2, 0x200, R16 ;  /* 0x0000020002107824 */ /* 0x000fe200078e0210 */
[----:B------:R-:W-:Y:S01]  /*0100*/  ULDC UR4, c[0x0][0x238] ;  /* 0x00008e0000047ab9 */ /* 0x000fe20000000800 */
[----:B------:R-:W-:Y:S01]  /*0110*/  BSSY B6, `(.L_x_2218) ;  /* 0x00000e0000067945 */ /* 0x000fe20003800000 */
        /* <DEDUP_REMOVED lines=16> */
.L_x_2222:
[----:B------:R-:W2:Y:S02]  /*0220*/  LDG.E.U8 R4, desc[UR36][R4.64] ;  /* 0x0000002404047981 */ /* 0x000ea4000c1e1100 */
[----:B--2---:R-:W-:Y:S01]  /*0230*/  I2FP.F32.U32 R22, R4 ;  /* 0x0000000400167245 */ /* 0x004fe20000201000 */
[----:B------:R-:W-:Y:S06]  /*0240*/  BRA `(.L_x_2224) ;  /* 0x0000000c00307947 */ /* 0x000fec0003800000 */
.L_x_2221:
        /* <DEDUP_REMOVED lines=9> */
.L_x_2226:
[----:B------:R-:W2:Y:S02]  /*02e0*/  LDG.E R4, desc[UR36][R4.64] ;  /* 0x0000002404047981 */ /* 0x000ea4000c1e1900 */
[----:B--2---:R-:W-:Y:S01]  /*02f0*/  I2FP.F32.S32 R22, R4 ;  /* 0x0000000400167245 */ /* 0x004fe20000201400 */
[----:B------:R-:W-:Y:S06]  /*0300*/  BRA `(.L_x_2224) ;  /* 0x0000000c00007947 */ /* 0x000fec0003800000 */
.L_x_2225:
[----:B------:R-:W2:Y:S02]  /*0310*/  LDG.E.U16 R4, desc[UR36][R4.64] ;  /* 0x0000002404047981 */ /* 0x000ea4000c1e1500 */
[----:B--2---:R2:W3:Y:S01]  /*0320*/  I2F.S16 R22, R4 ;  /* 0x0000000400167306 */ /* 0x0044e20000101400 */
[----:B------:R-:W-:Y:S05]  /*0330*/  BRA `(.L_x_2224) ;  /* 0x0000000800f47947 */ /* 0x000fea0003800000 */
.L_x_2220:
        /* <DEDUP_REMOVED lines=8> */
.L_x_2228:
[----:B------:R-:W2:Y:S02]  /*03c0*/  LDG.E.U16 R4, desc[UR36][R4.64] ;  /* 0x0000002404047981 */ /* 0x000ea4000c1e1500 */
[----:B--2---:R-:W-:Y:S01]  /*03d0*/  HADD2.F32 R22, -RZ, R4.H0_H0 ;  /* 0x20000004ff167230 */ /* 0x004fe20000004100 */
[----:B------:R-:W-:Y:S06]  /*03e0*/  BRA `(.L_x_2224) ;  /* 0x0000000800c87947 */ /* 0x000fec0003800000 */
.L_x_2227:
        /* <DEDUP_REMOVED lines=8> */
.L_x_2230:
[----:B------:R-:W2:Y:S02]  /*0470*/  LDG.E.U16 R4, desc[UR36][R4.64] ;  /* 0x0000002404047981 */ /* 0x000ea4000c1e1500 */
[----:B--2---:R-:W-:Y:S01]  /*0480*/  HADD2.F32 R22, -RZ, R4.H0_H0 ;  /* 0x20000004ff167230 */ /* 0x004fe20000004100 */
[----:B------:R-:W-:Y:S06]  /*0490*/  BRA `(.L_x_2224) ;  /* 0x00000008009c7947 */ /* 0x000fec0003800000 */
.L_x_2229:
[----:B------:R-:W2:Y:S01]  /*04a0*/  LDG.E.64 R4, desc[UR36][R4.64] ;  /* 0x0000002404047981 */ /* 0x000ea2000c1e1b00 */
[----:B------:R-:W-:Y:S01]  /*04b0*/  UMOV UR4, 0xf0000000 ;  /* 0xf000000000047882 */ /* 0x000fe20000000000 */
[----:B------:R-:W-:Y:S01]  /*04c0*/  UMOV UR5, 0x380fffff ;  /* 0x380fffff00057882 */ /* 0x000fe20000000000 */
[----:B--2---:R-:W0:Y:S01]  /*04d0*/  F2F.F32.F64 R22, R4 ;  /* 0x0000000400167310 */ /* 0x004e220000301000 */
[----:B------:R-:W-:-:S14]  /*04e0*/  DSETP.GEU.AND P0, PT, |R4|, UR4, PT ;  /* 0x0000000404007e2a */ /* 0x000fdc000bf0e200 */
[----:B0-----:R-:W-:Y:S01]  /*04f0*/  @!P0 FMUL R22, R22, 1.175494350822287508e-38 ;  /* 0x0080000016168820 */ /* 0x001fe20000400000 */
[----:B------:R-:W-:Y:S06]  /*0500*/  BRA `(.L_x_2224) ;  /* 0x0000000800807947 */ /* 0x000fec0003800000 */
.L_x_2219:
        /* <DEDUP_REMOVED lines=12> */
.L_x_2233:
[----:B------:R-:W2:Y:S01]  /*05d0*/  LDG.E.64 R4, desc[UR36][R4.64] ;  /* 0x0000002404047981 */ /* 0x000ea2000c1e1b00 */
[----:B------:R-:W-:Y:S01]  /*05e0*/  UMOV UR4, 0xf0000000 ;  /* 0xf000000000047882 */ /* 0x000fe20000000000 */
[----:B------:R-:W-:Y:S01]  /*05f0*/  UMOV UR5, 0x380fffff ;  /* 0x380fffff00057882 */ /* 0x000fe20000000000 */
[----:B--2---:R-:W0:Y:S01]  /*0600*/  F2F.F32.F64 R22, R4 ;  /* 0x0000000400167310 */ /* 0x004e220000301000 */
[----:B------:R-:W-:-:S14]  /*0610*/  DSETP.GEU.AND P0, PT, |R4|, UR4, PT ;  /* 0x0000000404007e2a */ /* 0x000fdc000bf0e200 */
[----:B0-----:R-:W-:Y:S01]  /*0620*/  @!P0 FMUL R22, R22, 1.175494350822287508e-38 ;  /* 0x0080000016168820 */ /* 0x001fe20000400000 */
[----:B------:R-:W-:Y:S06]  /*0630*/  BRA `(.L_x_2224) ;  /* 0x0000000800347947 */ /* 0x000fec0003800000 */
.L_x_2232:
        /* <DEDUP_REMOVED lines=16> */
[----:B------:R-:W-:-:S04]  /*0740*/  SEL R3, R3, RZ, P0 ;  /* 0x000000ff03037207 */ /* 0x000fc80000000000 */
[C---:B------:R-:W-:Y:S01]  /*0750*/  SHF.L.U32 R4, R0.reuse, R3, RZ ;  /* 0x0000000300047219 */ /* 0x040fe200000006ff */
[----:B------:R-:W-:Y:S02]  /*0760*/  IMAD R7, R3, R8, 0x3c000000 ;  /* 0x3c00000003077424 */ /* 0x000fe400078e0208 */
[----:B------:R-:W-:-:S03]  /*0770*/  VIADD R3, R0, 0xffffffff ;  /* 0xffffffff00037836 */ /* 0x000fc60000000000 */
[----:B------:R-:W-:Y:S02]  /*0780*/  LEA.HI R7, R4, R7, RZ, 0x1c ;  /* 0x0000000704077211 */ /* 0x000fe400078fe0ff */
[----:B------:R-:W-:Y:S02]  /*0790*/  SHF.R.S32.HI R3, RZ, 0x1f, R3 ;  /* 0x0000001fff037819 */ /* 0x000fe40000011403 */
[----:B------:R-:W-:-:S04]  /*07a0*/  LOP3.LUT R6, R7, 0x7f800000, R6, 0xf8, !PT ;  /* 0x7f80000007067812 */ /* 0x000fc800078ef806 */
[----:B------:R-:W-:-:S04]  /*07b0*/  LOP3.LUT R3, R6, R3, RZ, 0x30, !PT ;  /* 0x0000000306037212 */ /* 0x000fc800078e30ff */
[----:B------:R-:W-:Y:S01]  /*07c0*/  LOP3.LUT R22, R3, 0x80000000, R22, 0xf8, !PT ;  /* 0x8000000003167812 */ /* 0x000fe200078ef816 */
[----:B------:R-:W-:Y:S06]  /*07d0*/  BRA `(.L_x_2224) ;  /* 0x0000000400cc7947 */ /* 0x000fec0003800000 */
.L_x_2235:
        /* <DEDUP_REMOVED lines=9> */
[----:B------:R-:W-:Y:S01]  /*0870*/  @P0 FMUL.FTZ R22, R3, 1.9259299443872358531e-34 ;  /* 0x0780000003160820 */ /* 0x000fe20000410000 */
[----:B------:R-:W-:Y:S02]  /*0880*/  IMAD.SHL.U32 R3, R4, 0x1000000, RZ ;  /* 0x0100000004037824 */ /* 0x000fe400078e00ff */
[----:B------:R-:W-:-:S05]  /*0890*/  @!P0 FADD.FTZ R22, R0, -0.5 ;  /* 0xbf00000000168421 */ /* 0x000fca0000010000 */
[----:B------:R-:W-:Y:S01]  /*08a0*/  LOP3.LUT R22, R22, 0x80000000, R3, 0xf8, !PT ;  /* 0x8000000016167812 */ /* 0x000fe200078ef803 */
[----:B------:R-:W-:Y:S06]  /*08b0*/  BRA `(.L_x_2224) ;  /* 0x0000000400947947 */ /* 0x000fec0003800000 */
.L_x_2234:
[----:B------:R-:W2:Y:S02]  /*08c0*/  LDG.E.U16 R4, desc[UR36][R4.64] ;  /* 0x0000002404047981 */ /* 0x000ea4000c1e1500 */
[----:B--2---:R-:W-:Y:S01]  /*08d0*/  IMAD.U32 R22, R4, 0x10000, RZ ;  /* 0x0001000004167824 */ /* 0x004fe200078e00ff */
[----:B------:R-:W-:Y:S06]  /*08e0*/  BRA `(.L_x_2224) ;  /* 0x0000000400887947 */ /* 0x000fec0003800000 */
.L_x_2231:
        /* <DEDUP_REMOVED lines=11> */
.L_x_2238:
        /* <DEDUP_REMOVED lines=20> */
.L_x_2240:
[----:B------:R-:W-:Y:S05]  /*0ae0*/  BSYNC B0 ;  /* 0x0000000000007941 */ /* 0x000fea0003800000 */
.L_x_2239:
[----:B------:R-:W-:Y:S01]  /*0af0*/  IMAD.SHL.U32 R3, R3, 0x100000, RZ ;  /* 0x0010000003037824 */ /* 0x000fe200078e00ff */
[----:B------:R-:W-:-:S04]  /*0b00*/  LEA R5, R0, 0x3b800000, 0x17 ;  /* 0x3b80000000057811 */ /* 0x000fc800078eb8ff */
[----:B------:R-:W-:Y:S01]  /*0b10*/  LOP3.LUT R22, R5, R3, R22, 0xfe, !PT ;  /* 0x0000000305167212 */ /* 0x000fe200078efe16 */
[----:B------:R-:W-:Y:S06]  /*0b20*/  BRA `(.L_x_2224) ;  /* 0x0000000000f87947 */ /* 0x000fec0003800000 */
.L_x_2237:
        /* <DEDUP_REMOVED lines=20> */
.L_x_2242:
[----:B------:R-:W-:Y:S05]  /*0c70*/  BSYNC B0 ;  /* 0x0000000000007941 */ /* 0x000fea0003800000 */
.L_x_2241:
[----:B------:R-:W-:Y:S01]  /*0c80*/  IMAD.SHL.U32 R3, R3, 0x200000, RZ ;  /* 0x0020000003037824 */ /* 0x000fe200078e00ff */
[----:B------:R-:W-:-:S04]  /*0c90*/  LEA R5, R0, 0x37800000, 0x17 ;  /* 0x3780000000057811 */ /* 0x000fc800078eb8ff */
[----:B------:R-:W-:Y:S01]  /*0ca0*/  LOP3.LUT R22, R5, R3, R22, 0xfe, !PT ;  /* 0x0000000305167212 */ /* 0x000fe200078efe16 */
[----:B------:R-:W-:Y:S06]  /*0cb0*/  BRA `(.L_x_2224) ;  /* 0x0000000000947947 */ /* 0x000fec0003800000 */
.L_x_2236:
        /* <DEDUP_REMOVED lines=14> */
.L_x_2223:
        /* <DEDUP_REMOVED lines=16> */
.L_x_2245:
[----:B------:R-:W-:Y:S01]  /*0ea0*/  IMAD.MOV.U32 R22, RZ, RZ, RZ ;  /* 0x000000ffff167224 */ /* 0x000fe200078e00ff */
[----:B------:R-:W-:Y:S06]  /*0eb0*/  BRA `(.L_x_2224) ;  /* 0x0000000000147947 */ /* 0x000fec0003800000 */
.L_x_2244:
[----:B------:R-:W2:Y:S02]  /*0ec0*/  LDG.E.64 R22, desc[UR36][R4.64] ;  /* 0x0000002404167981 */ /* 0x000ea4000c1e1b00 */
[----:B--2---:R0:W1:Y:S01]  /*0ed0*/  I2F.U64 R22, R22 ;  /* 0x0000001600167312 */ /* 0x0040620000301000 */
[----:B------:R-:W-:Y:S05]  /*0ee0*/  BRA `(.L_x_2224) ;  /* 0x0000000000087947 */ /* 0x000fea0003800000 */
.L_x_2243:
[----:B------:R-:W2:Y:S02]  /*0ef0*/  LDG.E R4, desc[UR36][R4.64] ;  /* 0x0000002404047981 */ /* 0x000ea4000c1e1900 */
[----:B--2---:R-:W-:-:S07]  /*0f00*/  I2FP.F32.U32 R22, R4 ;  /* 0x0000000400167245 */ /* 0x004fce0000201000 */
.L_x_2224:
[----:B------:R-:W-:Y:S05]  /*0f10*/  BSYNC B6 ;  /* 0x0000000000067941 */ /* 0x000fea0003800000 */
.L_x_2218:
[----:B0-2-4-:R-:W0:Y:S01]  /*0f20*/  LDC.64 R4, c[0x0][0x228] ;  /* 0x00008a00ff047b82 */ /* 0x015e220000000a00 */
[----:B------:R-:W-:Y:S01]  /*0f30*/  PRMT R0, R18, 0x9910, RZ ;  /* 0x0000991012007816 */ /* 0x000fe200000000ff */
[----:B------:R-:W-:Y:S01]  /*0f40*/  ULDC UR4, c[0x0][0x23c] ;  /* 0x00008f0000047ab9 */ /* 0x000fe20000000800 */
[----:B------:R-:W-:Y:S01]  /*0f50*/  BSSY B6, `(.L_x_2246) ;  /* 0x00000df000067945 */ /* 0x000fe20003800000 */
        /* <DEDUP_REMOVED lines=14> */
[----:B--2---:R0:W2:Y:S01]  /*1040*/  I2F.S16 R23, R4 ;  /* 0x0000000400177306 */ /* 0x0040a20000101400 */
[----:B------:R-:W-:Y:S05]  /*1050*/  BRA `(.L_x_2252) ;  /* 0x0000000c00387947 */ /* 0x000fea0003800000 */
.L_x_2250:
[----:B------:R-:W2:Y:S02]  /*1060*/  LDG.E.U8 R4, desc[UR36][R4.64] ;  /* 0x0000002404047981 */ /* 0x000ea4000c1e1100 */
[----:B--2---:R-:W-:Y:S01]  /*1070*/  I2FP.F32.U32 R23, R4 ;  /* 0x0000000400177245 */ /* 0x004fe20000201000 */
[----:B------:R-:W-:Y:S06]  /*1080*/  BRA `(.L_x_2252) ;  /* 0x0000000c002c7947 */ /* 0x000fec0003800000 */
.L_x_2249:
        /* <DEDUP_REMOVED lines=9> */
.L_x_2254:
[----:B------:R-:W2:Y:S02]  /*1120*/  LDG.E R4, desc[UR36][R4.64] ;  /* 0x0000002404047981 */ /* 0x000ea4000c1e1900 */
[----:B--2---:R-:W-:Y:S01]  /*1130*/  I2FP.F32.S32 R23, R4 ;  /* 0x0000000400177245 */ /* 0x004fe20000201400 */
[----:B------:R-:W-:Y:S06]  /*1140*/  BRA `(.L_x_2252) ;  /* 0x0000000800fc7947 */ /* 0x000fec0003800000 */
.L_x_2253:
[----:B------:R-:W2:Y:S02]  /*1150*/  LDG.E.U16 R4, desc[UR36][R4.64] ;  /* 0x0000002404047981 */ /* 0x000ea4000c1e1500 */
[----:B--2---:R0:W2:Y:S01]  /*1160*/  I2F.S16 R23, R4 ;  /* 0x0000000400177306 */ /* 0x0040a20000101400 */
[----:B------:R-:W-:Y:S05]  /*1170*/  BRA `(.L_x_2252) ;  /* 0x0000000800f07947 */ /* 0x000fea0003800000 */
.L_x_2248:
        /* <DEDUP_REMOVED lines=8> */
.L_x_2256:
[----:B------:R-:W2:Y:S02]  /*1200*/  LDG.E.U16 R4, desc[UR36][R4.64] ;  /* 0x0000002404047981 */ /* 0x000ea4000c1e1500 */
[----:B--2---:R-:W-:Y:S01]  /*1210*/  HADD2.F32 R23, -RZ, R4.H0_H0 ;  /* 0x20000004ff177230 */ /* 0x004fe20000004100 */
[----:B------:R-:W-:Y:S06]  /*1220*/  BRA `(.L_x_2252) ;  /* 0x0000000800c47947 */ /* 0x000fec0003800000 */
.L_x_2255:
        /* <DEDUP_REMOVED lines=8> */
.L_x_2258:
[----:B------:R-:W2:Y:S02]  /*12b0*/  LDG.E.U16 R4, desc[UR36][R4.64] ;  /* 0x0000002404047981 */ /* 0x000ea4000c1e1500 */
[----:B--2---:R-:W-:Y:S01]  /*12c0*/  HADD2.F32 R23, -RZ, R4.H0_H0 ;  /* 0x20000004ff177230 */ /* 0x004fe20000004100 */
[----:B------:R-:W-:Y:S06]  /*12d0*/  BRA `(.L_x_2252) ;  /* 0x0000000800987947 */ /* 0x000fec0003800000 */
.L_x_2257:
[----:B------:R-:W2:Y:S01]  /*12e0*/  LDG.E.64 R4, desc[UR36][R4.64] ;  /* 0x0000002404047981 */ /* 0x000ea2000c1e1b00 */
[----:B------:R-:W-:Y:S01]  /*12f0*/  UMOV UR4, 0xf0000000 ;  /* 0xf000000000047882 */ /* 0x000fe20000000000 */
[----:B------:R-:W-:Y:S01]  /*1300*/  UMOV UR5, 0x380fffff ;  /* 0x380fffff00057882 */ /* 0x000fe20000000000 */
[----:B--2---:R-:W0:Y:S01]  /*1310*/  F2F.F32.F64 R23, R4 ;  /* 0x0000000400177310 */ /* 0x004e220000301000 */
[----:B------:R-:W-:-:S14]  /*1320*/  DSETP.GEU.AND P0, PT, |R4|, UR4, PT ;  /* 0x0000000404007e2a */ /* 0x000fdc000bf0e200 */
[----:B0-----:R-:W-:Y:S01]  /*1330*/  @!P0 FMUL R23, R23, 1.175494350822287508e-38 ;  /* 0x0080000017178820 */ /* 0x001fe20000400000 */
[----:B------:R-:W-:Y:S06]  /*1340*/  BRA `(.L_x_2252) ;  /* 0x00000008007c7947 */ /* 0x000fec0003800000 */
.L_x_2247:
        /* <DEDUP_REMOVED lines=12> */
.L_x_2261:
[----:B------:R-:W2:Y:S01]  /*1410*/  LDG.E.64 R4, desc[UR36][R4.64] ;  /* 0x0000002404047981 */ /* 0x000ea2000c1e1b00 */
[----:B------:R-:W-:Y:S01]  /*1420*/  UMOV UR4, 0xf0000000 ;  /* 0xf000000000047882 */ /* 0x000fe20000000000 */
[----:B------:R-:W-:Y:S01]  /*1430*/  UMOV UR5, 0x380fffff ;  /* 0x380fffff00057882 */ /* 0x000fe20000000000 */
[----:B--2---:R-:W0:Y:S01]  /*1440*/  F2F.F32.F64 R23, R4 ;  /* 0x0000000400177310 */ /* 0x004e220000301000 */
[----:B------:R-:W-:-:S14]  /*1450*/  DSETP.GEU.AND P0, PT, |R4|, UR4, PT ;  /* 0x0000000404007e2a */ /* 0x000fdc000bf0e200 */
[----:B0-----:R-:W-:Y:S01]  /*1460*/  @!P0 FMUL R23, R23, 1.175494350822287508e-38 ;  /* 0x0080000017178820 */ /* 0x001fe20000400000 */
[----:B------:R-:W-:Y:S06]  /*1470*/  BRA `(.L_x_2252) ;  /* 0x0000000800307947 */ /* 0x000fec0003800000 */
.L_x_2260:
        /* <DEDUP_REMOVED lines=26> */
.L_x_2263:
        /* <DEDUP_REMOVED lines=13> */
.L_x_2262:
[----:B------:R-:W2:Y:S02]  /*16f0*/  LDG.E.U16 R4, desc[UR36][R4.64] ;  /* 0x0000002404047981 */ /* 0x000ea4000c1e1500 */
[----:B--2---:R-:W-:Y:S01]  /*1700*/  IMAD.U32 R23, R4, 0x10000, RZ ;  /* 0x0001000004177824 */ /* 0x004fe200078e00ff */
[----:B------:R-:W-:Y:S06]  /*1710*/  BRA `(.L_x_2252) ;  /* 0x0000000400887947 */ /* 0x000fec0003800000 */
.L_x_2259:
        /* <DEDUP_REMOVED lines=11> */
.L_x_2266:
        /* <DEDUP_REMOVED lines=20> */
.L_x_2268:
[----:B------:R-:W-:Y:S05]  /*1910*/  BSYNC B0 ;  /* 0x0000000000007941 */ /* 0x000fea0003800000 */
.L_x_2267:
[----:B------:R-:W-:Y:S01]  /*1920*/  IMAD.SHL.U32 R3, R3, 0x100000, RZ ;  /* 0x0010000003037824 */ /* 0x000fe200078e00ff */
[----:B------:R-:W-:-:S04]  /*1930*/  LEA R0, R0, 0x3b800000, 0x17 ;  /* 0x3b80000000007811 */ /* 0x000fc800078eb8ff */
[----:B------:R-:W-:Y:S01]  /*1940*/  LOP3.LUT R23, R0, R3, R23, 0xfe, !PT ;  /* 0x0000000300177212 */ /* 0x000fe200078efe17 */
[----:B------:R-:W-:Y:S06]  /*1950*/  BRA `(.L_x_2252) ;  /* 0x0000000000f87947 */ /* 0x000fec0003800000 */
.L_x_2265:
        /* <DEDUP_REMOVED lines=20> */
.L_x_2270:
[----:B------:R-:W-:Y:S05]  /*1aa0*/  BSYNC B0 ;  /* 0x0000000000007941 */ /* 0x000fea0003800000 */
.L_x_2269:
[----:B------:R-:W-:Y:S01]  /*1ab0*/  IMAD.SHL.U32 R3, R3, 0x200000, RZ ;  /* 0x0020000003037824 */ /* 0x000fe200078e00ff */
[----:B------:R-:W-:-:S04]  /*1ac0*/  LEA R0, R0, 0x37800000, 0x17 ;  /* 0x3780000000007811 */ /* 0x000fc800078eb8ff */
[----:B------:R-:W-:Y:S01]  /*1ad0*/  LOP3.LUT R23, R0, R3, R23, 0xfe, !PT ;  /* 0x0000000300177212 */ /* 0x000fe200078efe17 */
[----:B------:R-:W-:Y:S06]  /*1ae0*/  BRA `(.L_x_2252) ;  /* 0x0000000000947947 */ /* 0x000fec0003800000 */
.L_x_2264:
        /* <DEDUP_REMOVED lines=14> */
.L_x_2251:
        /* <DEDUP_REMOVED lines=16> */
.L_x_2273:
[----:B------:R-:W-:Y:S01]  /*1cd0*/  IMAD.MOV.U32 R23, RZ, RZ, RZ ;  /* 0x000000ffff177224 */ /* 0x000fe200078e00ff */
[----:B------:R-:W-:Y:S06]  /*1ce0*/  BRA `(.L_x_2252) ;  /* 0x0000000000147947 */ /* 0x000fec0003800000 */
.L_x_2272:
[----:B------:R-:W2:Y:S02]  /*1cf0*/  LDG.E.64 R4, desc[UR36][R4.64] ;  /* 0x0000002404047981 */ /* 0x000ea4000c1e1b00 */
[----:B--2---:R0:W2:Y:S01]  /*1d00*/  I2F.U64 R23, R4 ;  /* 0x0000000400177312 */ /* 0x0040a20000301000 */
[----:B------:R-:W-:Y:S05]  /*1d10*/  BRA `(.L_x_2252) ;  /* 0x0000000000087947 */ /* 0x000fea0003800000 */
.L_x_2271:
[----:B------:R-:W2:Y:S02]  /*1d20*/  LDG.E R4, desc[UR36][R4.64] ;  /* 0x0000002404047981 */ /* 0x000ea4000c1e1900 */
[----:B--2---:R-:W-:-:S07]  /*1d30*/  I2FP.F32.U32 R23, R4 ;  /* 0x0000000400177245 */ /* 0x004fce0000201000 */
.L_x_2252:
[----:B------:R-:W-:Y:S05]  /*1d40*/  BSYNC B6 ;  /* 0x0000000000067941 */ /* 0x000fea0003800000 */
.L_x_2246:
[----:B------:R-:W0:Y:S02]  /*1d50*/  S2R R16, SR_TID.X ;  /* 0x0000000000107919 */ /* 0x000e240000002100 */
[----:B0-----:R-:W-:-:S07]  /*1d60*/  VIADD R16, R16, 0x80 ;  /* 0x0000008010107836 */ /* 0x001fce0000000000 */
.L_x_2217:
[----:B------:R-:W-:Y:S05]  /*1d70*/  BSYNC B7 ;  /* 0x0000000000077941 */ /* 0x000fea0003800000 */
.L_x_2216:
[----:B------:R-:W-:Y:S01]  /*1d80*/  ISETP.GE.AND P0, PT, R16, R17, PT ;  /* 0x000000111000720c */ /* 0x000fe20003f06270 */
[----:B------:R-:W-:Y:S01]  /*1d90*/  BSSY B7, `(.L_x_2274) ;  /* 0x00001cb000077945 */ /* 0x000fe20003800000 */
[----:B------:R-:W-:-:S11]  /*1da0*/  IMAD.MOV.U32 R25, RZ, RZ, RZ ;  /* 0x000000ffff197224 */ /* 0x000fd600078e00ff */
[----:B------:R-:W-:Y:S05]  /*1db0*/  @P0 BRA `(.L_x_2275) ;  /* 0x0000001c00200947 */ /* 0x000fea0003800000 */
[----:B----4-:R-:W0:Y:S01]  /*1dc0*/  LDC.64 R4, c[0x0][0x220] ;  /* 0x00008800ff047b82 */ /* 0x010e220000000a00 */
        /* <DEDUP_REMOVED lines=17> */
[----:B------:R-:W4:Y:S02]  /*1ee0*/  LDG.E.S8 R4, desc[UR36][R4.64] ;  /* 0x0000002404047981 */ /* 0x000f24000c1e1300 */
[----:B----4-:R0:W4:Y:S01]  /*1ef0*/  I2F.S16 R28, R4 ;  /* 0x00000004001c7306 */ /* 0x0101220000101400 */
[----:B------:R-:W-:Y:S05]  /*1f00*/  BRA `(.L_x_2282) ;  /* 0x0000000c00387947 */ /* 0x000fea0003800000 */
.L_x_2280:
[----:B------:R-:W4:Y:S02]  /*1f10*/  LDG.E.U8 R4, desc[UR36][R4.64] ;  /* 0x0000002404047981 */ /* 0x000f24000c1e1100 */
[----:B----4-:R-:W-:Y:S01]  /*1f20*/  I2FP.F32.U32 R28, R4 ;  /* 0x00000004001c7245 */ /* 0x010fe20000201000 */
[----:B------:R-:W-:Y:S06]  /*1f30*/  BRA `(.L_x_2282) ;  /* 0x0000000c002c7947 */ /* 0x000fec0003800000 */
.L_x_2279:
[----:B------:R-:W-:-:S13]  /*1f40*/  ISETP.NE.AND P0, PT, R0, 0x2, PT ;  /* 0x000000020000780c */ /* 0x000fda0003f05270 */
[----:B------:R-:W-:Y:S05]  /*1f50*/  @!P0 BRA `(.L_x_2283) ;  /* 0x0000000000288947 */ /* 0x000fea0003800000 */
[----:B------:R-:W-:-:S13]  /*1f60*/  ISETP.NE.AND P0, PT, R0, 0x3, PT ;  /* 0x000000030000780c */ /* 0x000fda0003f05270 */
[----:B------:R-:W-:Y:S05]  /*1f70*/  @!P0 BRA `(.L_x_2284) ;  /* 0x0000000000148947 */ /* 0x000fea0003800000 */
[----:B------:R-:W-:-:S13]  /*1f80*/  ISETP.NE.AND P0, PT, R0, 0x4, PT ;  /* 0x000000040000780c */ /* 0x000fda0003f05270 */
[----:B------:R-:W-:Y:S05]  /*1f90*/  @P0 BRA `(.L_x_2281) ;  /* 0x0000000800b80947 */ /* 0x000fea0003800000 */
[----:B------:R-:W4:Y:S02]  /*1fa0*/  LDG.E.64 R28, desc[UR36][R4.64] ;  /* 0x00000024041c7981 */ /* 0x000f24000c1e1b00 */
[----:B----4-:R0:W4:Y:S01]  /*1fb0*/  I2F.S64 R28, R28 ;  /* 0x0000001c001c7312 */ /* 0x0101220000301400 */
[----:B------:R-:W-:Y:S05]  /*1fc0*/  BRA `(.L_x_2282) ;  /* 0x0000000c00087947 */ /* 0x000fea0003800000 */
.L_x_2284:
[----:B------:R-:W4:Y:S02]  /*1fd0*/  LDG.E R4, desc[UR36][R4.64] ;  /* 0x0000002404047981 */ /* 0x000f24000c1e1900 */
[----:B----4-:R-:W-:Y:S01]  /*1fe0*/  I2FP.F32.S32 R28, R4 ;  /* 0x00000004001c7245 */ /* 0x010fe20000201400 */
[----:B------:R-:W-:Y:S06]  /*1ff0*/  BRA `(.L_x_2282) ;  /* 0x0000000800fc7947 */ /* 0x000fec0003800000 */
.L_x_2283:
[----:B------:R-:W4:Y:S02]  /*2000*/  LDG.E.U16 R4, desc[UR36][R4.64] ;  /* 0x0000002404047981 */ /* 0x000f24000c1e1500 */
[----:B----4-:R0:W4:Y:S01]  /*2010*/  I2F.S16 R28, R4 ;  /* 0x00000004001c7306 */ /* 0x0101220000101400 */
[----:B------:R-:W-:Y:S05]  /*2020*/  BRA `(.L_x_2282) ;  /* 0x0000000800f07947 */ /* 0x000fea0003800000 */
.L_x_2278:
        /* <DEDUP_REMOVED lines=8> */
.L_x_2286:
[----:B------:R-:W4:Y:S02]  /*20b0*/  LDG.E.U16 R4, desc[UR36][R4.64] ;  /* 0x0000002404047981 */ /* 0x000f24000c1e1500 */
[----:B----4-:R-:W-:Y:S01]  /*20c0*/  HADD2.F32 R28, -RZ, R4.H0_H0 ;  /* 0x20000004ff1c7230 */ /* 0x010fe20000004100 */
[----:B------:R-:W-:Y:S06]  /*20d0*/  BRA `(.L_x_2282) ;  /* 0x0000000800c47947 */ /* 0x000fec0003800000 */
.L_x_2285:
        /* <DEDUP_REMOVED lines=8> */
.L_x_2288:
[----:B------:R-:W4:Y:S02]  /*2160*/  LDG.E.U16 R4, desc[UR36][R4.64] ;  /* 0x0000002404047981 */ /* 0x000f24000c1e1500 */
[----:B----4-:R-:W-:Y:S01]  /*2170*/  HADD2.F32 R28, -RZ, R4.H0_H0 ;  /* 0x20000004ff1c7230 */ /* 0x010fe20000004100 */
[----:B------:R-:W-:Y:S06]  /*2180*/  BRA `(.L_x_2282) ;  /* 0x0000000800987947 */ /* 0x000fec0003800000 */
.L_x_2287:
[----:B------:R-:W4:Y:S01]  /*2190*/  LDG.E.64 R4, desc[UR36][R4.64] ;  /* 0x0000002404047981 */ /* 0x000f22000c1e1b00 */
[----:B------:R-:W-:Y:S01]  /*21a0*/  UMOV UR4, 0xf0000000 ;  /* 0xf000000000047882 */ /* 0x000fe20000000000 */
[----:B------:R-:W-:Y:S01]  /*21b0*/  UMOV UR5, 0x380fffff ;  /* 0x380fffff00057882 */ /* 0x000fe20000000000 */
[----:B----4-:R-:W0:Y:S01]  /*21c0*/  F2F.F32.F64 R28, R4 ;  /* 0x00000004001c7310 */ /* 0x010e220000301000 */
[----:B------:R-:W-:-:S14]  /*21d0*/  DSETP.GEU.AND P0, PT, |R4|, UR4, PT ;  /* 0x0000000404007e2a */ /* 0x000fdc000bf0e200 */
[----:B0-----:R-:W-:Y:S01]  /*21e0*/  @!P0 FMUL R28, R28, 1.175494350822287508e-38 ;  /* 0x008000001c1c8820 */ /* 0x001fe20000400000 */
[----:B------:R-:W-:Y:S06]  /*21f0*/  BRA `(.L_x_2282) ;  /* 0x00000008007c7947 */ /* 0x000fec0003800000 */
.L_x_2277:
        /* <DEDUP_REMOVED lines=8> */
[----:B------:R-:W4:Y:S02]  /*2280*/  LDG.E.U8 R4, desc[UR36][R4.64] ;  /* 0x0000002404047981 */ /* 0x000f24000c1e1100 */
[----:B----4-:R-:W-:-:S04]  /*2290*/  ISETP.NE.AND P0, PT, R4, RZ, PT ;  /* 0x000000ff0400720c */ /* 0x010fc80003f05270 */
[----:B------:R-:W-:Y:S01]  /*22a0*/  FSEL R28, RZ, 1, !P0 ;  /* 0x3f800000ff1c7808 */ /* 0x000fe20004000000 */
[----:B------:R-:W-:Y:S08]  /*22b0*/  BRA `(.L_x_2282) ;  /* 0x00000008004c7947 */ /* 0x000ff00003800000 */
.L_x_2291:
[----:B------:R-:W4:Y:S01]  /*22c0*/  LDG.E.64 R4, desc[UR36][R4.64] ;  /* 0x0000002404047981 */ /* 0x000f22000c1e1b00 */
[----:B------:R-:W-:Y:S01]  /*22d0*/  UMOV UR4, 0xf0000000 ;  /* 0xf000000000047882 */ /* 0x000fe20000000000 */
[----:B------:R-:W-:Y:S01]  /*22e0*/  UMOV UR5, 0x380fffff ;  /* 0x380fffff00057882 */ /* 0x000fe20000000000 */
[----:B----4-:R-:W0:Y:S01]  /*22f0*/  F2F.F32.F64 R28, R4 ;  /* 0x00000004001c7310 */ /* 0x010e220000301000 */
[----:B------:R-:W-:-:S14]  /*2300*/  DSETP.GEU.AND P0, PT, |R4|, UR4, PT ;  /* 0x0000000404007e2a */ /* 0x000fdc000bf0e200 */
[----:B0-----:R-:W-:Y:S01]  /*2310*/  @!P0 FMUL R28, R28, 1.175494350822287508e-38 ;  /* 0x008000001c1c8820 */ /* 0x001fe20000400000 */
[----:B------:R-:W-:Y:S06]  /*2320*/  BRA `(.L_x_2282) ;  /* 0x0000000800307947 */ /* 0x000fec0003800000 */
.L_x_2290:
[----:B------:R-:W-:-:S13]  /*2330*/  ISETP.NE.AND P0, PT, R0, 0xf, PT ;  /* 0x0000000f0000780c */ /* 0x000fda0003f05270 */
[----:B------:R-:W-:Y:S05]  /*2340*/  @!P0 BRA `(.L_x_2292) ;  /* 0x0000000000948947 */ /* 0x000fea0003800000 */
[----:B------:R-:W-:-:S13]  /*2350*/  ISETP.NE.AND P0, PT, R0, 0x17, PT ;  /* 0x000000170000780c */ /* 0x000fda0003f05270 */
[----:B------:R-:W-:Y:S05]  /*2360*/  @!P0 BRA `(.L_x_2293) ;  /* 0x0000000000588947 */ /* 0x000fea0003800000 */
[----:B------:R-:W-:-:S13]  /*2370*/  ISETP.NE.AND P0, PT, R0, 0x18, PT ;  /* 0x000000180000780c */ /* 0x000fda0003f05270 */
[----:B------:R-:W-:Y:S05]  /*2380*/  @P0 BRA `(.L_x_2281) ;  /* 0x0000000400bc0947 */ /* 0x000fea0003800000 */
[----:B------:R-:W4:Y:S01]  /*2390*/  LDG.E.U8 R28, desc[UR36][R4.64] ;  /* 0x00000024041c7981 */ /* 0x000f22000c1e1100 */
[----:B------:R-:W-:Y:S02]  /*23a0*/  IMAD.MOV.U32 R8, RZ, RZ, -0x800000 ;  /* 0xff800000ff087424 */ /* 0x000fe400078e00ff */
[----:B----4-:R-:W-:-:S05]  /*23b0*/  IMAD.SHL.U32 R28, R28, 0x1000000, RZ ;  /* 0x010000001c1c7824 */ /* 0x010fca00078e00ff */
        /* <DEDUP_REMOVED lines=17> */
.L_x_2293:
[----:B------:R-:W4:Y:S02]  /*24d0*/  LDG.E.U8 R4, desc[UR36][R4.64] ;  /* 0x0000002404047981 */ /* 0x000f24000c1e1100 */
[----:B----4-:R-:W-:-:S05]  /*24e0*/  IMAD.SHL.U32 R0, R4, 0x2000000, RZ ;  /* 0x0200000004007824 */ /* 0x010fca00078e00ff */
[----:B------:R-:W-:-:S13]  /*24f0*/  ISETP.GE.U32.AND P0, PT, R0, 0x8000000, PT ;  /* 0x080000000000780c */ /* 0x000fda0003f06070 */
[C---:B------:R-:W-:Y:S02]  /*2500*/  @!P0 IMAD.SHL.U32 R0, R4.reuse, 0x100, RZ ;  /* 0x0000010004008824 */ /* 0x040fe400078e00ff */
[----:B------:R-:W-:-:S03]  /*2510*/  @P0 IMAD.SHL.U32 R3, R4, 0x200000, RZ ;  /* 0x0020000004030824 */ /* 0x000fc600078e00ff */
        /* <DEDUP_REMOVED lines=8> */
.L_x_2292:
[----:B------:R-:W4:Y:S02]  /*25a0*/  LDG.E.U16 R4, desc[UR36][R4.64] ;  /* 0x0000002404047981 */ /* 0x000f24000c1e1500 */
[----:B----4-:R-:W-:Y:S01]  /*25b0*/  IMAD.U32 R28, R4, 0x10000, RZ ;  /* 0x00010000041c7824 */ /* 0x010fe200078e00ff */
[----:B------:R-:W-:Y:S06]  /*25c0*/  BRA `(.L_x_2282) ;  /* 0x0000000400887947 */ /* 0x000fec0003800000 */
.L_x_2289:
        /* <DEDUP_REMOVED lines=8> */
[----:B------:R-:W4:Y:S02]  /*2650*/  LDG.E.U16 R4, desc[UR36][R4.64] ;  /* 0x0000002404047981 */ /* 0x000f24000c1e1500 */
[----:B----4-:R-:W-:Y:S01]  /*2660*/  I2FP.F32.U32 R28, R4 ;  /* 0x00000004001c7245 */ /* 0x010fe20000201000 */
[----:B------:R-:W-:Y:S06]  /*2670*/  BRA `(.L_x_2282) ;  /* 0x00000004005c7947 */ /* 0x000fec0003800000 */
.L_x_2296:
[----:B------:R-:W4:Y:S01]  /*2680*/  LDG.E.U8 R3, desc[UR36][R4.64] ;  /* 0x0000002404037981 */ /* 0x000f22000c1e1100 */
[----:B------:R-:W-:Y:S01]  /*2690*/  IMAD.MOV.U32 R28, RZ, RZ, RZ ;  /* 0x000000ffff1c7224 */ /* 0x000fe200078e00ff */
[----:B----4-:R-:W-:-:S13]  /*26a0*/  ISETP.NE.AND P0, PT, R3, RZ, PT ;  /* 0x000000ff0300720c */ /* 0x010fda0003f05270 */
        /* <DEDUP_REMOVED lines=17> */
.L_x_2298:
[----:B------:R-:W-:Y:S05]  /*27c0*/  BSYNC B0 ;  /* 0x0000000000007941 */ /* 0x000fea0003800000 */
.L_x_2297:
[----:B------:R-:W-:Y:S01]  /*27d0*/  IMAD.SHL.U32 R3, R3, 0x100000, RZ ;  /* 0x0010000003037824 */ /* 0x000fe200078e00ff */
[----:B------:R-:W-:-:S04]  /*27e0*/  LEA R5, R0, 0x3b800000, 0x17 ;  /* 0x3b80000000057811 */ /* 0x000fc800078eb8ff */
[----:B------:R-:W-:Y:S01]  /*27f0*/  LOP3.LUT R28, R5, R3, R28, 0xfe, !PT ;  /* 0x00000003051c7212 */ /* 0x000fe200078efe1c */
[----:B------:R-:W-:Y:S06]  /*2800*/  BRA `(.L_x_2282) ;  /* 0x0000000000f87947 */ /* 0x000fec0003800000 */
.L_x_2295:
        /* <DEDUP_REMOVED lines=20> */
.L_x_2300:
[----:B------:R-:W-:Y:S05]  /*2950*/  BSYNC B0 ;  /* 0x0000000000007941 */ /* 0x000fea0003800000 */
.L_x_2299:
[----:B------:R-:W-:Y:S01]  /*2960*/  IMAD.SHL.U32 R3, R3, 0x200000, RZ ;  /* 0x0020000003037824 */ /* 0x000fe200078e00ff */
[----:B------:R-:W-:-:S04]  /*2970*/  LEA R5, R0, 0x37800000, 0x17 ;  /* 0x3780000000057811 */ /* 0x000fc800078eb8ff */
[----:B------:R-:W-:Y:S01]  /*2980*/  LOP3.LUT R28, R5, R3, R28, 0xfe, !PT ;  /* 0x00000003051c7212 */ /* 0x000fe200078efe1c */
[----:B------:R-:W-:Y:S06]  /*2990*/  BRA `(.L_x_2282) ;  /* 0x0000000000947947 */ /* 0x000fec0003800000 */
.L_x_2294:
[----:B------:R-:W-:-:S13]  /*29a0*/  ISETP.NE.AND P0, PT, R0, 0x1c, PT ;  /* 0x0000001c0000780c */ /* 0x000fda0003f05270 */
[----:B------:R-:W-:Y:S05]  /*29b0*/  @!P0 BRA `(.L_x_2301) ;  /* 0x0000000000848947 */ /* 0x000fea0003800000 */
[----:B------:R-:W-:-:S13]  /*29c0*/  ISETP.NE.AND P0, PT, R0, 0x1d, PT ;  /* 0x0000001d0000780c */ /* 0x000fda0003f05270 */
[----:B------:R-:W-:Y:S05]  /*29d0*/  @!P0 BRA `(.L_x_2302) ;  /* 0x0000000000708947 */ /* 0x000fea0003800000 */
[----:B------:R-:W-:-:S13]  /*29e0*/  ISETP.NE.AND P0, PT, R0, 0x2c, PT ;  /* 0x0000002c0000780c */ /* 0x000fda0003f05270 */
[----:B------:R-:W-:Y:S05]  /*29f0*/  @P0 BRA `(.L_x_2281) ;  /* 0x0000000000200947 */ /* 0x000fea0003800000 */
[----:B------:R-:W4:Y:S01]  /*2a00*/  LDG.E.U8 R4, desc[UR36][R4.64] ;  /* 0x0000002404047981 */ /* 0x000f22000c1e1100 */
[----:B------:R-:W-:Y:S01]  /*2a10*/  IMAD.MOV.U32 R28, RZ, RZ, 0x400000 ;  /* 0x00400000ff1c7424 */ /* 0x000fe200078e00ff */
[----:B----4-:R-:W-:-:S13]  /*2a20*/  ISETP.NE.AND P0, PT, R4, RZ, PT ;  /* 0x000000ff0400720c */ /* 0x010fda0003f05270 */
[----:B------:R-:W-:Y:S05]  /*2a30*/  @!P0 BRA `(.L_x_2282) ;  /* 0x00000000006c8947 */ /* 0x000fea0003800000 */
[----:B------:R-:W-:-:S13]  /*2a40*/  ISETP.NE.AND P0, PT, R4, 0xff, PT ;  /* 0x000000ff0400780c */ /* 0x000fda0003f05270 */
[----:B------:R-:W-:Y:S02]  /*2a50*/  @!P0 IMAD.MOV.U32 R28, RZ, RZ, 0x7f800001 ;  /* 0x7f800001ff1c8424 */ /* 0x000fe400078e00ff */
[----:B------:R-:W-:Y:S01]  /*2a60*/  @P0 IMAD.SHL.U32 R28, R4, 0x800000, RZ ;  /* 0x00800000041c0824 */ /* 0x000fe200078e00ff */
[----:B------:R-:W-:Y:S06]  /*2a70*/  BRA `(.L_x_2282) ;  /* 0x00000000005c7947 */ /* 0x000fec0003800000 */
.L_x_2281:
        /* <DEDUP_REMOVED lines=15> */
[----:B0123-5:R-:W-:Y:S05]  /*2b70*/  CALL.ABS.NOINC R14 ;  /* 0x000000000e007343 */ /* 0x02ffea0003c00000 */
.L_x_2303:
[----:B------:R-:W-:Y:S01]  /*2b80*/  IMAD.MOV.U32 R28, RZ, RZ, RZ ;  /* 0x000000ffff1c7224 */ /* 0x000fe200078e00ff */
[----:B------:R-:W-:Y:S06]  /*2b90*/  BRA `(.L_x_2282) ;  /* 0x0000000000147947 */ /* 0x000fec0003800000 */
.L_x_2302:
[----:B------:R-:W4:Y:S02]  /*2ba0*/  LDG.E.64 R28, desc[UR36][R4.64] ;  /* 0x00000024041c7981 */ /* 0x000f24000c1e1b00 */
[----:B----4-:R0:W4:Y:S01]  /*2bb0*/  I2F.U64 R28, R28 ;  /* 0x0000001c001c7312 */ /* 0x0101220000301000 */
[----:B------:R-:W-:Y:S05]  /*2bc0*/  BRA `(.L_x_2282) ;  /* 0x0000000000087947 */ /* 0x000fea0003800000 */
.L_x_2301:
[----:B------:R-:W4:Y:S02]  /*2bd0*/  LDG.E R4, desc[UR36][R4.64] ;  /* 0x0000002404047981 */ /* 0x000f24000c1e1900 */
[----:B----4-:R-:W-:-:S07]  /*2be0*/  I2FP.F32.U32 R28, R4 ;  /* 0x00000004001c7245 */ /* 0x010fce0000201000 */
.L_x_2282:
[----:B------:R-:W-:Y:S05]  /*2bf0*/  BSYNC B6 ;  /* 0x0000000000067941 */ /* 0x000fea0003800000 */
.L_x_2276:
[----:B0-----:R-:W0:Y:S01]  /*2c00*/  LDC.64 R4, c[0x0][0x228] ;  /* 0x00008a00ff047b82 */ /* 0x001e220000000a00 */
        /* <DEDUP_REMOVED lines=19> */
.L_x_2308:
[----:B------:R-:W2:Y:S02]  /*2d40*/  LDG.E.U8 R4, desc[UR36][R4.64] ;  /* 0x0000002404047981 */ /* 0x000ea4000c1e1100 */
[----:B--2---:R-:W-:Y:S01]  /*2d50*/  I2FP.F32.U32 R25, R4 ;  /* 0x0000000400197245 */ /* 0x004fe20000201000 */
[----:B------:R-:W-:Y:S06]  /*2d60*/  BRA `(.L_x_2310) ;  /* 0x0000000c002c7947 */ /* 0x000fec0003800000 */
.L_x_2307:
        /* <DEDUP_REMOVED lines=9> */
.L_x_2312:
[----:B------:R-:W2:Y:S02]  /*2e00*/  LDG.E R4, desc[UR36][R4.64] ;  /* 0x0000002404047981 */ /* 0x000ea4000c1e1900 */
[----:B--2---:R-:W-:Y:S01]  /*2e10*/  I2FP.F32.S32 R25, R4 ;  /* 0x0000000400197245 */ /* 0x004fe20000201400 */
[----:B------:R-:W-:Y:S06]  /*2e20*/  BRA `(.L_x_2310) ;  /* 0x0000000800fc7947 */ /* 0x000fec0003800000 */
.L_x_2311:
[----:B------:R-:W2:Y:S02]  /*2e30*/  LDG.E.U16 R4, desc[UR36][R4.64] ;  /* 0x0000002404047981 */ /* 0x000ea4000c1e1500 */
[----:B--2---:R0:W2:Y:S01]  /*2e40*/  I2F.S16 R25, R4 ;  /* 0x0000000400197306 */ /* 0x0040a20000101400 */
[----:B------:R-:W-:Y:S05]  /*2e50*/  BRA `(.L_x_2310) ;  /* 0x0000000800f07947 */ /* 0x000fea0003800000 */
.L_x_2306:
        /* <DEDUP_REMOVED lines=8> */
.L_x_2314:
[----:B------:R-:W2:Y:S02]  /*2ee0*/  LDG.E.U16 R4, desc[UR36][R4.64] ;  /* 0x0000002404047981 */ /* 0x000ea4000c1e1500 */
[----:B--2---:R-:W-:Y:S01]  /*2ef0*/  HADD2.F32 R25, -RZ, R4.H0_H0 ;  /* 0x20000004ff197230 */ /* 0x004fe20000004100 */
[----:B------:R-:W-:Y:S06]  /*2f00*/  BRA `(.L_x_2310) ;  /* 0x0000000800c47947 */ /* 0x000fec0003800000 */
.L_x_2313:
        /* <DEDUP_REMOVED lines=8> */
.L_x_2316:
[----:B------:R-:W2:Y:S02]  /*2f90*/  LDG.E.U16 R4, desc[UR36][R4.64] ;  /* 0x0000002404047981 */ /* 0x000ea4000c1e1500 */
[----:B--2---:R-:W-:Y:S01]  /*2fa0*/  HADD2.F32 R25, -RZ, R4.H0_H0 ;  /* 0x20000004ff197230 */ /* 0x004fe20000004100 */
[----:B------:R-:W-:Y:S06]  /*2fb0*/  BRA `(.L_x_2310) ;  /* 0x0000000800987947 */ /* 0x000fec0003800000 */
.L_x_2315:
[----:B------:R-:W2:Y:S01]  /*2fc0*/  LDG.E.64 R4, desc[UR36][R4.64] ;  /* 0x0000002404047981 */ /* 0x000ea2000c1e1b00 */
[----:B------:R-:W-:Y:S01]  /*2fd0*/  UMOV UR4, 0xf0000000 ;  /* 0xf000000000047882 */ /* 0x000fe20000000000 */
[----:B------:R-:W-:Y:S01]  /*2fe0*/  UMOV UR5, 0x380fffff ;  /* 0x380fffff00057882 */ /* 0x000fe20000000000 */
[----:B--2---:R-:W0:Y:S01]  /*2ff0*/  F2F.F32.F64 R25, R4 ;  /* 0x0000000400197310 */ /* 0x004e220000301000 */
[----:B------:R-:W-:-:S14]  /*3000*/  DSETP.GEU.AND P0, PT, |R4|, UR4, PT ;  /* 0x0000000404007e2a */ /* 0x000fdc000bf0e200 */
[----:B0-----:R-:W-:Y:S01]  /*3010*/  @!P0 FMUL R25, R25, 1.175494350822287508e-38 ;  /* 0x0080000019198820 */ /* 0x001fe20000400000 */
[----:B------:R-:W-:Y:S06]  /*3020*/  BRA `(.L_x_2310) ;  /* 0x00000008007c7947 */ /* 0x000fec0003800000 */
.L_x_2305:
        /* <DEDUP_REMOVED lines=12> */
.L_x_2319:
[----:B------:R-:W2:Y:S01]  /*30f0*/  LDG.E.64 R4, desc[UR36][R4.64] ;  /* 0x0000002404047981 */ /* 0x000ea2000c1e1b00 */
[----:B------:R-:W-:Y:S01]  /*3100*/  UMOV UR4, 0xf0000000 ;  /* 0xf000000000047882 */ /* 0x000fe20000000000 */
[----:B------:R-:W-:Y:S01]  /*3110*/  UMOV UR5, 0x380fffff ;  /* 0x380fffff00057882 */ /* 0x000fe20000000000 */
[----:B--2---:R-:W0:Y:S01]  /*3120*/  F2F.F32.F64 R25, R4 ;  /* 0x0000000400197310 */ /* 0x004e220000301000 */
[----:B------:R-:W-:-:S14]  /*3130*/  DSETP.GEU.AND P0, PT, |R4|, UR4, PT ;  /* 0x0000000404007e2a */ /* 0x000fdc000bf0e200 */
[----:B0-----:R-:W-:Y:S01]  /*3140*/  @!P0 FMUL R25, R25, 1.175494350822287508e-38 ;  /* 0x0080000019198820 */ /* 0x001fe20000400000 */
[----:B------:R-:W-:Y:S06]  /*3150*/  BRA `(.L_x_2310) ;  /* 0x0000000800307947 */ /* 0x000fec0003800000 */
.L_x_2318:
        /* <DEDUP_REMOVED lines=26> */
.L_x_2321:
        /* <DEDUP_REMOVED lines=13> */
.L_x_2320:
[----:B------:R-:W2:Y:S02]  /*33d0*/  LDG.E.U16 R4, desc[UR36][R4.64] ;  /* 0x0000002404047981 */ /* 0x000ea4000c1e1500 */
[----:B--2---:R-:W-:Y:S01]  /*33e0*/  IMAD.U32 R25, R4, 0x10000, RZ ;  /* 0x0001000004197824 */ /* 0x004fe200078e00ff */
[----:B------:R-:W-:Y:S06]  /*33f0*/  BRA `(.L_x_2310) ;  /* 0x0000000400887947 */ /* 0x000fec0003800000 */
.L_x_2317:
        /* <DEDUP_REMOVED lines=11> */
.L_x_2324:
        /* <DEDUP_REMOVED lines=20> */
.L_x_2326:
[----:B------:R-:W-:Y:S05]  /*35f0*/  BSYNC B0 ;  /* 0x0000000000007941 */ /* 0x000fea0003800000 */
.L_x_2325:
[----:B------:R-:W-:Y:S01]  /*3600*/  IMAD.SHL.U32 R3, R3, 0x100000, RZ ;  /* 0x0010000003037824 */ /* 0x000fe200078e00ff */
[----:B------:R-:W-:-:S04]  /*3610*/  LEA R0, R0, 0x3b800000, 0x17 ;  /* 0x3b80000000007811 */ /* 0x000fc800078eb8ff */
[----:B------:R-:W-:Y:S01]  /*3620*/  LOP3.LUT R25, R0, R3, R25, 0xfe, !PT ;  /* 0x0000000300197212 */ /* 0x000fe200078efe19 */
[----:B------:R-:W-:Y:S06]  /*3630*/  BRA `(.L_x_2310) ;  /* 0x0000000000f87947 */ /* 0x000fec0003800000 */
.L_x_2323:
        /* <DEDUP_REMOVED lines=20> */
.L_x_2328:
[----:B------:R-:W-:Y:S05]  /*3780*/  BSYNC B0 ;  /* 0x0000000000007941 */ /* 0x000fea0003800000 */
.L_x_2327:
[----:B------:R-:W-:Y:S01]  /*3790*/  IMAD.SHL.U32 R3, R3, 0x200000, RZ ;  /* 0x0020000003037824 */ /* 0x000fe200078e00ff */
[----:B------:R-:W-:-:S04]  /*37a0*/  LEA R0, R0, 0x37800000, 0x17 ;  /* 0x3780000000007811 */ /* 0x000fc800078eb8ff */
[----:B------:R-:W-:Y:S01]  /*37b0*/  LOP3.LUT R25, R0, R3, R25, 0xfe, !PT ;  /* 0x0000000300197212 */ /* 0x000fe200078efe19 */
[----:B------:R-:W-:Y:S06]  /*37c0*/  BRA `(.L_x_2310) ;  /* 0x0000000000947947 */ /* 0x000fec0003800000 */
.L_x_2322:
        /* <DEDUP_REMOVED lines=14> */
.L_x_2309:
        /* <DEDUP_REMOVED lines=15> */
[----:B012345:R-:W-:Y:S05]  /*39a0*/  CALL.ABS.NOINC R14 ;  /* 0x000000000e007343 */ /* 0x03ffea0003c00000 */
.L_x_2331:
[----:B------:R-:W-:Y:S01]  /*39b0*/  IMAD.MOV.U32 R25, RZ, RZ, RZ ;  /* 0x000000ffff197224 */ /* 0x000fe200078e00ff */
[----:B------:R-:W-:Y:S06]  /*39c0*/  BRA `(.L_x_2310) ;  /* 0x0000000000147947 */ /* 0x000fec0003800000 */
.L_x_2330:
[----:B------:R-:W2:Y:S02]  /*39d0*/  LDG.E.64 R4, desc[UR36][R4.64] ;  /* 0x0000002404047981 */ /* 0x000ea4000c1e1b00 */
[----:B--2---:R0:W2:Y:S01]  /*39e0*/  I2F.U64 R25, R4 ;  /* 0x0000000400197312 */ /* 0x0040a20000301000 */
[----:B------:R-:W-:Y:S05]  /*39f0*/  BRA `(.L_x_2310) ;  /* 0x0000000000087947 */ /* 0x000fea0003800000 */
.L_x_2329:
[----:B------:R-:W2:Y:S02]  /*3a00*/  LDG.E R4, desc[UR36][R4.64] ;  /* 0x0000002404047981 */ /* 0x000ea4000c1e1900 */
[----:B--2---:R-:W-:-:S07]  /*3a10*/  I2FP.F32.U32 R25, R4 ;  /* 0x0000000400197245 */ /* 0x004fce0000201000 */
.L_x_2310:
[----:B------:R-:W-:Y:S05]  /*3a20*/  BSYNC B6 ;  /* 0x0000000000067941 */ /* 0x000fea0003800000 */
.L_x_2304:
[----:B------:R-:W-:-:S07]  /*3a30*/  VIADD R16, R16, 0x80 ;  /* 0x0000008010107836 */ /* 0x000fce0000000000 */
.L_x_2275:
[----:B------:R-:W-:Y:S05]  /*3a40*/  BSYNC B7 ;  /* 0x0000000000077941 */ /* 0x000fea0003800000 */
.L_x_2274:
[----:B------:R-:W-:Y:S01]  /*3a50*/  ISETP.GE.AND P0, PT, R16, R17, PT ;  /* 0x000000111000720c */ /* 0x000fe20003f06270 */
[----:B------:R-:W-:Y:S01]  /*3a60*/  BSSY B7, `(.L_x_2332) ;  /* 0x00001cd000077945 */ /* 0x000fe20003800000 */
[----:B------:R-:W-:Y:S01]  /*3a70*/  CS2R R26, SRZ ;  /* 0x00000000001a7805 */ /* 0x000fe2000001ff00 */
[----:B------:R-:W-:-:S10]  /*3a80*/  IMAD.MOV.U32 R24, RZ, RZ, RZ ;  /* 0x000000ffff187224 */ /* 0x000fd400078e00ff */
[----:B------:R-:W-:Y:S05]  /*3a90*/  @P0 BRA `(.L_x_2333) ;  /* 0x0000001c00240947 */ /* 0x000fea0003800000 */
[----:B0---4-:R-:W0:Y:S01]  /*3aa0*/  LDC.64 R4, c[0x0][0x220] ;  /* 0x00008800ff047b82 */ /* 0x011e220000000a00 */
        /* <DEDUP_REMOVED lines=20> */
.L_x_2338:
[----:B------:R-:W4:Y:S02]  /*3bf0*/  LDG.E.U8 R4, desc[UR36][R4.64] ;  /* 0x0000002404047981 */ /* 0x000f24000c1e1100 */
[----:B----4-:R-:W-:Y:S01]  /*3c00*/  I2FP.F32.U32 R24, R4 ;  /* 0x0000000400187245 */ /* 0x010fe20000201000 */
[----:B------:R-:W-:Y:S06]  /*3c10*/  BRA `(.L_x_2340) ;  /* 0x0000000c002c7947 */ /* 0x000fec0003800000 */
.L_x_2337:
        /* <DEDUP_REMOVED lines=9> */
.L_x_2342:
[----:B------:R-:W4:Y:S02]  /*3cb0*/  LDG.E R4, desc[UR36][R4.64] ;  /* 0x0000002404047981 */ /* 0x000f24000c1e1900 */
[----:B----4-:R-:W-:Y:S01]  /*3cc0*/  I2FP.F32.S32 R24, R4 ;  /* 0x0000000400187245 */ /* 0x010fe20000201400 */
[----:B------:R-:W-:Y:S06]  /*3cd0*/  BRA `(.L_x_2340) ;  /* 0x0000000800fc7947 */ /* 0x000fec0003800000 */
.L_x_2341:
[----:B------:R-:W4:Y:S02]  /*3ce0*/  LDG.E.U16 R4, desc[UR36][R4.64] ;  /* 0x0000002404047981 */ /* 0x000f24000c1e1500 */
[----:B----4-:R0:W4:Y:S01]  /*3cf0*/  I2F.S16 R24, R4 ;  /* 0x0000000400187306 */ /* 0x0101220000101400 */
[----:B------:R-:W-:Y:S05]  /*3d00*/  BRA `(.L_x_2340) ;  /* 0x0000000800f07947 */ /* 0x000fea0003800000 */
.L_x_2336:
        /* <DEDUP_REMOVED lines=8> */
.L_x_2344:
[----:B------:R-:W4:Y:S02]  /*3d90*/  LDG.E.U16 R4, desc[UR36][R4.64] ;  /* 0x0000002404047981 */ /* 0x000f24000c1e1500 */
[----:B----4-:R-:W-:Y:S01]  /*3da0*/  HADD2.F32 R24, -RZ, R4.H0_H0 ;  /* 0x20000004ff187230 */ /* 0x010fe20000004100 */
[----:B------:R-:W-:Y:S06]  /*3db0*/  BRA `(.L_x_2340) ;  /* 0x0000000800c47947 */ /* 0x000fec0003800000 */
.L_x_2343:
        /* <DEDUP_REMOVED lines=8> */
.L_x_2346:
[----:B------:R-:W4:Y:S02]  /*3e40*/  LDG.E.U16 R4, desc[UR36][R4.64] ;  /* 0x0000002404047981 */ /* 0x000f24000c1e1500 */
[----:B----4-:R-:W-:Y:S01]  /*3e50*/  HADD2.F32 R24, -RZ, R4.H0_H0 ;  /* 0x20000004ff187230 */ /* 0x010fe20000004100 */
[----:B------:R-:W-:Y:S06]  /*3e60*/  BRA `(.L_x_2340) ;  /* 0x0000000800987947 */ /* 0x000fec0003800000 */
.L_x_2345:
[----:B------:R-:W4:Y:S01]  /*3e70*/  LDG.E.64 R4, desc[UR36][R4.64] ;  /* 0x0000002404047981 */ /* 0x000f22000c1e1b00 */
[----:B------:R-:W-:Y:S01]  /*3e80*/  UMOV UR4, 0xf0000000 ;  /* 0xf000000000047882 */ /* 0x000fe20000000000 */
[----:B------:R-:W-:Y:S01]  /*3e90*/  UMOV UR5, 0x380fffff ;  /* 0x380fffff00057882 */ /* 0x000fe20000000000 */
[----:B----4-:R-:W0:Y:S01]  /*3ea0*/  F2F.F32.F64 R24, R4 ;  /* 0x0000000400187310 */ /* 0x010e220000301000 */
[----:B------:R-:W-:-:S14]  /*3eb0*/  DSETP.GEU.AND P0, PT, |R4|, UR4, PT ;  /* 0x0000000404007e2a */ /* 0x000fdc000bf0e200 */
[----:B0-----:R-:W-:Y:S01]  /*3ec0*/  @!P0 FMUL R24, R24, 1.175494350822287508e-38 ;  /* 0x0080000018188820 */ /* 0x001fe20000400000 */
[----:B------:R-:W-:Y:S06]  /*3ed0*/  BRA `(.L_x_2340) ;  /* 0x00000008007c7947 */ /* 0x000fec0003800000 */
.L_x_2335:
        /* <DEDUP_REMOVED lines=12> */
.L_x_2349:
[----:B------:R-:W4:Y:S01]  /*3fa0*/  LDG.E.64 R4, desc[UR36][R4.64] ;  /* 0x0000002404047981 */ /* 0x000f22000c1e1b00 */
[----:B------:R-:W-:Y:S01]  /*3fb0*/  UMOV UR4, 0xf0000000 ;  /* 0xf000000000047882 */ /* 0x000fe20000000000 */
[----:B------:R-:W-:Y:S01]  /*3fc0*/  UMOV UR5, 0x380fffff ;  /* 0x380fffff00057882 */ /* 0x000fe20000000000 */
[----:B----4-:R-:W0:Y:S01]  /*3fd0*/  F2F.F32.F64 R24, R4 ;  /* 0x0000000400187310 */ /* 0x010e220000301000 */
[----:B------:R-:W-:-:S14]  /*3fe0*/  DSETP.GEU.AND P0, PT, |R4|, UR4, PT ;  /* 0x0000000404007e2a */ /* 0x000fdc000bf0e200 */
[----:B0-----:R-:W-:Y:S01]  /*3ff0*/  @!P0 FMUL R24, R24, 1.175494350822287508e-38 ;  /* 0x0080000018188820 */ /* 0x001fe20000400000 */
[----:B------:R-:W-:Y:S06]  /*4000*/  BRA `(.L_x_2340) ;  /* 0x0000000800307947 */ /* 0x000fec0003800000 */
.L_x_2348:
        /* <DEDUP_REMOVED lines=26> */
.L_x_2351:
        /* <DEDUP_REMOVED lines=13> */
.L_x_2350:
[----:B------:R-:W4:Y:S02]  /*4280*/  LDG.E.U16 R4, desc[UR36][R4.64] ;  /* 0x0000002404047981 */ /* 0x000f24000c1e1500 */
[----:B----4-:R-:W-:Y:S01]  /*4290*/  IMAD.U32 R24, R4, 0x10000, RZ ;  /* 0x0001000004187824 */ /* 0x010fe200078e00ff */
[----:B------:R-:W-:Y:S06]  /*42a0*/  BRA `(.L_x_2340) ;  /* 0x0000000400887947 */ /* 0x000fec0003800000 */
.L_x_2347:
        /* <DEDUP_REMOVED lines=11> */
.L_x_2354:
        /* <DEDUP_REMOVED lines=20> */
.L_x_2356:
[----:B------:R-:W-:Y:S05]  /*44a0*/  BSYNC B0 ;  /* 0x0000000000007941 */ /* 0x000fea0003800000 */
.L_x_2355:
[----:B------:R-:W-:Y:S01]  /*44b0*/  IMAD.SHL.U32 R3, R3, 0x100000, RZ ;  /* 0x0010000003037824 */ /* 0x000fe200078e00ff */
[----:B------:R-:W-:-:S04]  /*44c0*/  LEA R5, R0, 0x3b800000, 0x17 ;  /* 0x3b80000000057811 */ /* 0x000fc800078eb8ff */
[----:B------:R-:W-:Y:S01]  /*44d0*/  LOP3.LUT R24, R5, R3, R24, 0xfe, !PT ;  /* 0x0000000305187212 */ /* 0x000fe200078efe18 */
[----:B------:R-:W-:Y:S06]  /*44e0*/  BRA `(.L_x_2340) ;  /* 0x0000000000f87947 */ /* 0x000fec0003800000 */
.L_x_2353:
        /* <DEDUP_REMOVED lines=20> */
.L_x_2358:
[----:B------:R-:W-:Y:S05]  /*4630*/  BSYNC B0 ;  /* 0x0000000000007941 */ /* 0x000fea0003800000 */
.L_x_2357:
[----:B------:R-:W-:Y:S01]  /*4640*/  IMAD.SHL.U32 R3, R3, 0x200000, RZ ;  /* 0x0020000003037824 */ /* 0x000fe200078e00ff */
[----:B------:R-:W-:-:S04]  /*4650*/  LEA R5, R0, 0x37800000, 0x17 ;  /* 0x3780000000057811 */ /* 0x000fc800078eb8ff */
[----:B------:R-:W-:Y:S01]  /*4660*/  LOP3.LUT R24, R5, R3, R24, 0xfe, !PT ;  /* 0x0000000305187212 */ /* 0x000fe200078efe18 */
[----:B------:R-:W-:Y:S06]  /*4670*/  BRA `(.L_x_2340) ;  /* 0x0000000000947947 */ /* 0x000fec0003800000 */
.L_x_2352:
        /* <DEDUP_REMOVED lines=14> */
.L_x_2339:
        /* <DEDUP_REMOVED lines=16> */
.L_x_2361:
[----:B------:R-:W-:Y:S01]  /*4860*/  IMAD.MOV.U32 R24, RZ, RZ, RZ ;  /* 0x000000ffff187224 */ /* 0x000fe200078e00ff */
[----:B------:R-:W-:Y:S06]  /*4870*/  BRA `(.L_x_2340) ;  /* 0x0000000000147947 */ /* 0x000fec0003800000 */
.L_x_2360:
[----:B------:R-:W4:Y:S02]  /*4880*/  LDG.E.64 R4, desc[UR36][R4.64] ;  /* 0x0000002404047981 */ /* 0x000f24000c1e1b00 */
[----:B----4-:R0:W4:Y:S01]  /*4890*/  I2F.U64 R24, R4 ;  /* 0x0000000400187312 */ /* 0x0101220000301000 */
[----:B------:R-:W-:Y:S05]  /*48a0*/  BRA `(.L_x_2340) ;  /* 0x0000000000087947 */ /* 0x000fea0003800000 */
.L_x_2359:
[----:B------:R-:W4:Y:S02]  /*48b0*/  LDG.E R4, desc[UR36][R4.64] ;  /* 0x0000002404047981 */ /* 0x000f24000c1e1900 */
[----:B----4-:R-:W-:-:S07]  /*48c0*/  I2FP.F32.U32 R24, R4 ;  /* 0x0000000400187245 */ /* 0x010fce0000201000 */
.L_x_2340:
[----:B------:R-:W-:Y:S05]  /*48d0*/  BSYNC B6 ;  /* 0x0000000000067941 */ /* 0x000fea0003800000 */
.L_x_2334:
[----:B------:R-:W1:Y:S01]  /*48e0*/  LDC.U8 R6, c[0x0][0x235] ;  /* 0x00008d40ff067b82 */ /* 0x000e620000000000 */
[----:B------:R-:W-:Y:S01]  /*48f0*/  ULDC UR4, c[0x0][0x23c] ;  /* 0x00008f0000047ab9 */ /* 0x000fe20000000800 */
[----:B------:R-:W-:Y:S01]  /*4900*/  BSSY B6, `(.L_x_2362) ;  /* 0x00000e1000067945 */ /* 0x000fe20003800000 */
        /* <DEDUP_REMOVED lines=18> */
.L_x_2366:
[----:B------:R-:W2:Y:S02]  /*4a30*/  LDG.E.U8 R4, desc[UR36][R4.64] ;  /* 0x0000002404047981 */ /* 0x000ea4000c1e1100 */
[----:B--2---:R-:W-:Y:S01]  /*4a40*/  I2FP.F32.U32 R27, R4 ;  /* 0x00000004001b7245 */ /* 0x004fe20000201000 */
[----:B------:R-:W-:Y:S06]  /*4a50*/  BRA `(.L_x_2368) ;  /* 0x0000000c002c7947 */ /* 0x000fec0003800000 */
.L_x_2365:
        /* <DEDUP_REMOVED lines=9> */
.L_x_2370:
[----:B------:R-:W2:Y:S02]  /*4af0*/  LDG.E R4, desc[UR36][R4.64] ;  /* 0x0000002404047981 */ /* 0x000ea4000c1e1900 */
[----:B--2---:R-:W-:Y:S01]  /*4b00*/  I2FP.F32.S32 R27, R4 ;  /* 0x00000004001b7245 */ /* 0x004fe20000201400 */
[----:B------:R-:W-:Y:S06]  /*4b10*/  BRA `(.L_x_2368) ;  /* 0x0000000800fc7947 */ /* 0x000fec0003800000 */
.L_x_2369:
[----:B------:R-:W2:Y:S02]  /*4b20*/  LDG.E.U16 R4, desc[UR36][R4.64] ;  /* 0x0000002404047981 */ /* 0x000ea4000c1e1500 */
[----:B--2---:R0:W1:Y:S01]  /*4b30*/  I2F.S16 R27, R4 ;  /* 0x00000004001b7306 */ /* 0x0040620000101400 */
[----:B------:R-:W-:Y:S05]  /*4b40*/  BRA `(.L_x_2368) ;  /* 0x0000000800f07947 */ /* 0x000fea0003800000 */
.L_x_2364:
        /* <DEDUP_REMOVED lines=8> */
.L_x_2372:
[----:B------:R-:W2:Y:S02]  /*4bd0*/  LDG.E.U16 R4, desc[UR36][R4.64] ;  /* 0x0000002404047981 */ /* 0x000ea4000c1e1500 */
[----:B--2---:R-:W-:Y:S01]  /*4be0*/  HADD2.F32 R27, -RZ, R4.H0_H0 ;  /* 0x20000004ff1b7230 */ /* 0x004fe20000004100 */
[----:B------:R-:W-:Y:S06]  /*4bf0*/  BRA `(.L_x_2368) ;  /* 0x0000000800c47947 */ /* 0x000fec0003800000 */
.L_x_2371:
        /* <DEDUP_REMOVED lines=8> */
.L_x_2374:
[----:B------:R-:W2:Y:S02]  /*4c80*/  LDG.E.U16 R4, desc[UR36][R4.64] ;  /* 0x0000002404047981 */ /* 0x000ea4000c1e1500 */
[----:B--2---:R-:W-:Y:S01]  /*4c90*/  HADD2.F32 R27, -RZ, R4.H0_H0 ;  /* 0x20000004ff1b7230 */ /* 0x004fe20000004100 */
[----:B------:R-:W-:Y:S06]  /*4ca0*/  BRA `(.L_x_2368) ;  /* 0x0000000800987947 */ /* 0x000fec0003800000 */
.L_x_2373:
[----:B------:R-:W2:Y:S01]  /*4cb0*/  LDG.E.64 R4, desc[UR36][R4.64] ;  /* 0x0000002404047981 */ /* 0x000ea2000c1e1b00 */
[----:B------:R-:W-:Y:S01]  /*4cc0*/  UMOV UR4, 0xf0000000 ;  /* 0xf000000000047882 */ /* 0x000fe20000000000 */
[----:B------:R-:W-:Y:S01]  /*4cd0*/  UMOV UR5, 0x380fffff ;  /* 0x380fffff00057882 */ /* 0x000fe20000000000 */
[----:B--2---:R-:W0:Y:S01]  /*4ce0*/  F2F.F32.F64 R27, R4 ;  /* 0x00000004001b7310 */ /* 0x004e220000301000 */
[----:B------:R-:W-:-:S14]  /*4cf0*/  DSETP.GEU.AND P0, PT, |R4|, UR4, PT ;  /* 0x0000000404007e2a */ /* 0x000fdc000bf0e200 */
[----:B0-----:R-:W-:Y:S01]  /*4d00*/  @!P0 FMUL R27, R27, 1.175494350822287508e-38 ;  /* 0x008000001b1b8820 */ /* 0x001fe20000400000 */
[----:B------:R-:W-:Y:S06]  /*4d10*/  BRA `(.L_x_2368) ;  /* 0x00000008007c7947 */ /* 0x000fec0003800000 */
.L_x_2363:
        /* <DEDUP_REMOVED lines=12> */
.L_x_2377:
[----:B------:R-:W2:Y:S01]  /*4de0*/  LDG.E.64 R4, desc[UR36][R4.64] ;  /* 0x0000002404047981 */ /* 0x000ea2000c1e1b00 */
[----:B------:R-:W-:Y:S01]  /*4df0*/  UMOV UR4, 0xf0000000 ;  /* 0xf000000000047882 */ /* 0x000fe20000000000 */
[----:B------:R-:W-:Y:S01]  /*4e00*/  UMOV UR5, 0x380fffff ;  /* 0x380fffff00057882 */ /* 0x000fe20000000000 */
[----:B--2---:R-:W0:Y:S01]  /*4e10*/  F2F.F32.F64 R27, R4 ;  /* 0x00000004001b7310 */ /* 0x004e220000301000 */
[----:B------:R-:W-:-:S14]  /*4e20*/  DSETP.GEU.AND P0, PT, |R4|, UR4, PT ;  /* 0x0000000404007e2a */ /* 0x000fdc000bf0e200 */
[----:B0-----:R-:W-:Y:S01]  /*4e30*/  @!P0 FMUL R27, R27, 1.175494350822287508e-38 ;  /* 0x008000001b1b8820 */ /* 0x001fe20000400000 */
[----:B------:R-:W-:Y:S06]  /*4e40*/  BRA `(.L_x_2368) ;  /* 0x0000000800307947 */ /* 0x000fec0003800000 */
.L_x_2376:
        /* <DEDUP_REMOVED lines=26> */
.L_x_2379:
        /* <DEDUP_REMOVED lines=13> */
.L_x_2378:
[----:B------:R-:W2:Y:S02]  /*50c0*/  LDG.E.U16 R4, desc[UR36][R4.64] ;  /* 0x0000002404047981 */ /* 0x000ea4000c1e1500 */
[----:B--2---:R-:W-:Y:S01]  /*50d0*/  IMAD.U32 R27, R4, 0x10000, RZ ;  /* 0x00010000041b7824 */ /* 0x004fe200078e00ff */
[----:B------:R-:W-:Y:S06]  /*50e0*/  BRA `(.L_x_2368) ;  /* 0x0000000400887947 */ /* 0x000fec0003800000 */
.L_x_2375:
        /* <DEDUP_REMOVED lines=11> */
.L_x_2382:
        /* <DEDUP_REMOVED lines=20> */
.L_x_2384:
[----:B------:R-:W-:Y:S05]  /*52e0*/  BSYNC B0 ;  /* 0x0000000000007941 */ /* 0x000fea0003800000 */
.L_x_2383:
[----:B------:R-:W-:Y:S01]  /*52f0*/  IMAD.SHL.U32 R3, R3, 0x100000, RZ ;  /* 0x0010000003037824 */ /* 0x000fe200078e00ff */
[----:B------:R-:W-:-:S04]  /*5300*/  LEA R0, R0, 0x3b800000, 0x17 ;  /* 0x3b80000000007811 */ /* 0x000fc800078eb8ff */
[----:B------:R-:W-:Y:S01]  /*5310*/  LOP3.LUT R27, R0, R3, R27, 0xfe, !PT ;  /* 0x00000003001b7212 */ /* 0x000fe200078efe1b */
[----:B------:R-:W-:Y:S06]  /*5320*/  BRA `(.L_x_2368) ;  /* 0x0000000000f87947 */ /* 0x000fec0003800000 */
.L_x_2381:
        /* <DEDUP_REMOVED lines=20> */
.L_x_2386:
[----:B------:R-:W-:Y:S05]  /*5470*/  BSYNC B0 ;  /* 0x0000000000007941 */ /* 0x000fea0003800000 */
.L_x_2385:
[----:B------:R-:W-:Y:S01]  /*5480*/  IMAD.SHL.U32 R3, R3, 0x200000, RZ ;  /* 0x0020000003037824 */ /* 0x000fe200078e00ff */
[----:B------:R-:W-:-:S04]  /*5490*/  LEA R0, R0, 0x37800000, 0x17 ;  /* 0x3780000000007811 */ /* 0x000fc800078eb8ff */
[----:B------:R-:W-:Y:S01]  /*54a0*/  LOP3.LUT R27, R0, R3, R27, 0xfe, !PT ;  /* 0x00000003001b7212 */ /* 0x000fe200078efe1b */
[----:B------:R-:W-:Y:S06]  /*54b0*/  BRA `(.L_x_2368) ;  /* 0x0000000000947947 */ /* 0x000fec0003800000 */
.L_x_2380:
        /* <DEDUP_REMOVED lines=14> */
.L_x_2367:
        /* <DEDUP_REMOVED lines=16> */
.L_x_2389:
[----:B------:R-:W-:Y:S01]  /*56a0*/  IMAD.MOV.U32 R27, RZ, RZ, RZ ;  /* 0x000000ffff1b7224 */ /* 0x000fe200078e00ff */
[----:B------:R-:W-:Y:S06]  /*56b0*/  BRA `(.L_x_2368) ;  /* 0x0000000000147947 */ /* 0x000fec0003800000 */
.L_x_2388:
[----:B------:R-:W2:Y:S02]  /*56c0*/  LDG.E.64 R4, desc[UR36][R4.64] ;  /* 0x0000002404047981 */ /* 0x000ea4000c1e1b00 */
[----:B--2---:R0:W1:Y:S01]  /*56d0*/  I2F.U64 R27, R4 ;  /* 0x00000004001b7312 */ /* 0x0040620000301000 */
[----:B------:R-:W-:Y:S05]  /*56e0*/  BRA `(.L_x_2368) ;  /* 0x0000000000087947 */ /* 0x000fea0003800000 */
.L_x_2387:
[----:B------:R-:W2:Y:S02]  /*56f0*/  LDG.E R4, desc[UR36][R4.64] ;  /* 0x0000002404047981 */ /* 0x000ea4000c1e1900 */
[----:B--2---:R-:W-:-:S07]  /*5700*/  I2FP.F32.U32 R27, R4 ;  /* 0x00000004001b7245 */ /* 0x004fce0000201000 */
.L_x_2368:
[----:B------:R-:W-:Y:S05]  /*5710*/  BSYNC B6 ;  /* 0x0000000000067941 */ /* 0x000fea0003800000 */
.L_x_2362:
[----:B------:R-:W-:-:S07]  /*5720*/  VIADD R16, R16, 0x80 ;  /* 0x0000008010107836 */ /* 0x000fce0000000000 */
.L_x_2333:
[----:B------:R-:W-:Y:S05]  /*5730*/  BSYNC B7 ;  /* 0x0000000000077941 */ /* 0x000fea0003800000 */
.L_x_2332:
[----:B------:R-:W-:Y:S01]  /*5740*/  ISETP.GE.AND P0, PT, R16, R17, PT ;  /* 0x000000111000720c */ /* 0x000fe20003f06270 */
[----:B------:R-:W-:Y:S01]  /*5750*/  BSSY B7, `(.L_x_2390) ;  /* 0x00001c6000077945 */ /* 0x000fe20003800000 */
[----:B------:R-:W-:-:S11]  /*5760*/  IMAD.MOV.U32 R18, RZ, RZ, RZ ;  /* 0x000000ffff127224 */ /* 0x000fd600078e00ff */
        /* <DEDUP_REMOVED lines=22> */
.L_x_2396:
[----:B------:R-:W4:Y:S02]  /*58d0*/  LDG.E.U8 R4, desc[UR36][R4.64] ;  /* 0x0000002404047981 */ /* 0x000f24000c1e1100 */
[----:B----4-:R-:W-:Y:S01]  /*58e0*/  I2FP.F32.U32 R18, R4 ;  /* 0x0000000400127245 */ /* 0x010fe20000201000 */
[----:B------:R-:W-:Y:S06]  /*58f0*/  BRA `(.L_x_2398) ;  /* 0x0000000c002c7947 */ /* 0x000fec0003800000 */
.L_x_2395:
        /* <DEDUP_REMOVED lines=9> */
.L_x_2400:
[----:B------:R-:W4:Y:S02]  /*5990*/  LDG.E R4, desc[UR36][R4.64] ;  /* 0x0000002404047981 */ /* 0x000f24000c1e1900 */
[----:B----4-:R-:W-:Y:S01]  /*59a0*/  I2FP.F32.S32 R18, R4 ;  /* 0x0000000400127245 */ /* 0x010fe20000201400 */
[----:B------:R-:W-:Y:S06]  /*59b0*/  BRA `(.L_x_2398) ;  /* 0x0000000800fc7947 */ /* 0x000fec0003800000 */
.L_x_2399:
[----:B------:R-:W4:Y:S02]  /*59c0*/  LDG.E.U16 R4, desc[UR36][R4.64] ;  /* 0x0000002404047981 */ /* 0x000f24000c1e1500 */
[----:B----4-:R0:W4:Y:S01]  /*59d0*/  I2F.S16 R18, R4 ;  /* 0x0000000400127306 */ /* 0x0101220000101400 */
[----:B------:R-:W-:Y:S05]  /*59e0*/  BRA `(.L_x_2398) ;  /* 0x0000000800f07947 */ /* 0x000fea0003800000 */
.L_x_2394:
        /* <DEDUP_REMOVED lines=8> */
.L_x_2402:
[----:B------:R-:W4:Y:S02]  /*5a70*/  LDG.E.U16 R4, desc[UR36][R4.64] ;  /* 0x0000002404047981 */ /* 0x000f24000c1e1500 */
[----:B----4-:R-:W-:Y:S01]  /*5a80*/  HADD2.F32 R18, -RZ, R4.H0_H0 ;  /* 0x20000004ff127230 */ /* 0x010fe20000004100 */
[----:B------:R-:W-:Y:S06]  /*5a90*/  BRA `(.L_x_2398) ;  /* 0x0000000800c47947 */ /* 0x000fec0003800000 */
.L_x_2401:
        /* <DEDUP_REMOVED lines=8> */
.L_x_2404:
[----:B------:R-:W4:Y:S02]  /*5b20*/  LDG.E.U16 R4, desc[UR36][R4.64] ;  /* 0x0000002404047981 */ /* 0x000f24000c1e1500 */
[----:B----4-:R-:W-:Y:S01]  /*5b30*/  HADD2.F32 R18, -RZ, R4.H0_H0 ;  /* 0x20000004ff127230 */ /* 0x010fe20000004100 */
[----:B------:R-:W-:Y:S06]  /*5b40*/  BRA `(.L_x_2398) ;  /* 0x0000000800987947 */ /* 0x000fec0003800000 */
.L_x_2403:
[----:B------:R-:W4:Y:S01]  /*5b50*/  LDG.E.64 R4, desc[UR36][R4.64] ;  /* 0x0000002404047981 */ /* 0x000f22000c1e1b00 */
[----:B------:R-:W-:Y:S01]  /*5b60*/  UMOV UR4, 0xf0000000 ;  /* 0xf000000000047882 */ /* 0x000fe20000000000 */
[----:B------:R-:W-:Y:S01]  /*5b70*/  UMOV UR5, 0x380fffff ;  /* 0x380fffff00057882 */ /* 0x000fe20000000000 */
[----:B----4-:R-:W0:Y:S01]  /*5b80*/  F2F.F32.F64 R18, R4 ;  /* 0x0000000400127310 */ /* 0x010e220000301000 */
[----:B------:R-:W-:-:S14]  /*5b90*/  DSETP.GEU.AND P0, PT, |R4|, UR4, PT ;  /* 0x0000000404007e2a */ /* 0x000fdc000bf0e200 */
[----:B0-----:R-:W-:Y:S01]  /*5ba0*/  @!P0 FMUL R18, R18, 1.175494350822287508e-38 ;  /* 0x0080000012128820 */ /* 0x001fe20000400000 */
[----:B------:R-:W-:Y:S06]  /*5bb0*/  BRA `(.L_x_2398) ;  /* 0x00000008007c7947 */ /* 0x000fec0003800000 */
.L_x_2393:
        /* <DEDUP_REMOVED lines=12> */
.L_x_2407:
[----:B------:R-:W4:Y:S01]  /*5c80*/  LDG.E.64 R4, desc[UR36][R4.64] ;  /* 0x0000002404047981 */ /* 0x000f22000c1e1b00 */
[----:B------:R-:W-:Y:S01]  /*5c90*/  UMOV UR4, 0xf0000000 ;  /* 0xf000000000047882 */ /* 0x000fe20000000000 */
[----:B------:R-:W-:Y:S01]  /*5ca0*/  UMOV UR5, 0x380fffff ;  /* 0x380fffff00057882 */ /* 0x000fe20000000000 */
[----:B----4-:R-:W0:Y:S01]  /*5cb0*/  F2F.F32.F64 R18, R4 ;  /* 0x0000000400127310 */ /* 0x010e220000301000 */
[----:B------:R-:W-:-:S14]  /*5cc0*/  DSETP.GEU.AND P0, PT, |R4|, UR4, PT ;  /* 0x0000000404007e2a */ /* 0x000fdc000bf0e200 */
[----:B0-----:R-:W-:Y:S01]  /*5cd0*/  @!P0 FMUL R18, R18, 1.175494350822287508e-38 ;  /* 0x0080000012128820 */ /* 0x001fe20000400000 */
[----:B------:R-:W-:Y:S06]  /*5ce0*/  BRA `(.L_x_2398) ;  /* 0x0000000800307947 */ /* 0x000fec0003800000 */
.L_x_2406:
        /* <DEDUP_REMOVED lines=26> */
.L_x_2409:
        /* <DEDUP_REMOVED lines=13> */
.L_x_2408:
[----:B------:R-:W4:Y:S02]  /*5f60*/  LDG.E.U16 R4, desc[UR36][R4.64] ;  /* 0x0000002404047981 */ /* 0x000f24000c1e1500 */
[----:B----4-:R-:W-:Y:S01]  /*5f70*/  IMAD.U32 R18, R4, 0x10000, RZ ;  /* 0x0001000004127824 */ /* 0x010fe200078e00ff */
[----:B------:R-:W-:Y:S06]  /*5f80*/  BRA `(.L_x_2398) ;  /* 0x0000000400887947 */ /* 0x000fec0003800000 */
.L_x_2405:
        /* <DEDUP_REMOVED lines=11> */
.L_x_2412:
        /* <DEDUP_REMOVED lines=20> */
.L_x_2414:
[----:B------:R-:W-:Y:S05]  /*6180*/  BSYNC B0 ;  /* 0x0000000000007941 */ /* 0x000fea0003800000 */
.L_x_2413:
[----:B------:R-:W-:Y:S01]  /*6190*/  IMAD.SHL.U32 R3, R3, 0x100000, RZ ;  /* 0x0010000003037824 */ /* 0x000fe200078e00ff */
[----:B------:R-:W-:-:S04]  /*61a0*/  LEA R5, R0, 0x3b800000, 0x17 ;  /* 0x3b80000000057811 */ /* 0x000fc800078eb8ff */
[----:B------:R-:W-:Y:S01]  /*61b0*/  LOP3.LUT R18, R5, R3, R18, 0xfe, !PT ;  /* 0x0000000305127212 */ /* 0x000fe200078efe12 */
[----:B------:R-:W-:Y:S06]  /*61c0*/  BRA `(.L_x_2398) ;  /* 0x0000000000f87947 */ /* 0x000fec0003800000 */
.L_x_2411:
        /* <DEDUP_REMOVED lines=20> */
.L_x_2416:
[----:B------:R-:W-:Y:S05]  /*6310*/  BSYNC B0 ;  /* 0x0000000000007941 */ /* 0x000fea0003800000 */
.L_x_2415:
[----:B------:R-:W-:Y:S01]  /*6320*/  IMAD.SHL.U32 R3, R3, 0x200000, RZ ;  /* 0x0020000003037824 */ /* 0x000fe200078e00ff */
[----:B------:R-:W-:-:S04]  /*6330*/  LEA R5, R0, 0x37800000, 0x17 ;  /* 0x3780000000057811 */ /* 0x000fc800078eb8ff */
[----:B------:R-:W-:Y:S01]  /*6340*/  LOP3.LUT R18, R5, R3, R18, 0xfe, !PT ;  /* 0x0000000305127212 */ /* 0x000fe200078efe12 */
[----:B------:R-:W-:Y:S06]  /*6350*/  BRA `(.L_x_2398) ;  /* 0x0000000000947947 */ /* 0x000fec0003800000 */
.L_x_2410:
        /* <DEDUP_REMOVED lines=14> */
.L_x_2397:
        /* <DEDUP_REMOVED lines=16> */
.L_x_2419:
[----:B------:R-:W-:Y:S01]  /*6540*/  IMAD.MOV.U32 R18, RZ, RZ, RZ ;  /* 0x000000ffff127224 */ /* 0x000fe200078e00ff */
[----:B------:R-:W-:Y:S06]  /*6550*/  BRA `(.L_x_2398) ;  /* 0x0000000000147947 */ /* 0x000fec0003800000 */
.L_x_2418:
[----:B------:R-:W4:Y:S02]  /*6560*/  LDG.E.64 R18, desc[UR36][R4.64] ;  /* 0x0000002404127981 */ /* 0x000f24000c1e1b00 */
[----:B----4-:R0:W4:Y:S01]  /*6570*/  I2F.U64 R18, R18 ;  /* 0x0000001200127312 */ /* 0x0101220000301000 */
[----:B------:R-:W-:Y:S05]  /*6580*/  BRA `(.L_x_2398) ;  /* 0x0000000000087947 */ /* 0x000fea0003800000 */
.L_x_2417:
[----:B------:R-:W4:Y:S02]  /*6590*/  LDG.E R4, desc[UR36][R4.64] ;  /* 0x0000002404047981 */ /* 0x000f24000c1e1900 */
[----:B----4-:R-:W-:-:S07]  /*65a0*/  I2FP.F32.U32 R18, R4 ;  /* 0x0000000400127245 */ /* 0x010fce0000201000 */
.L_x_2398:
[----:B------:R-:W-:Y:S05]  /*65b0*/  BSYNC B6 ;  /* 0x0000000000067941 */ /* 0x000fea0003800000 */
.L_x_2392:
        /* <DEDUP_REMOVED lines=20> */
.L_x_2423:
[----:B------:R-:W2:Y:S02]  /*6700*/  LDG.E.U8 R4, desc[UR36][R4.64] ;  /* 0x0000002404047981 */ /* 0x000ea4000c1e1100 */
[----:B--2---:R-:W-:Y:S01]  /*6710*/  I2FP.F32.U32 R26, R4 ;  /* 0x00000004001a7245 */ /* 0x004fe20000201000 */
[----:B------:R-:W-:Y:S06]  /*6720*/  BRA `(.L_x_2391) ;  /* 0x0000000c00207947 */ /* 0x000fec0003800000 */
.L_x_2422:
        /* <DEDUP_REMOVED lines=9> */
.L_x_2426:
[----:B------:R-:W2:Y:S02]  /*67c0*/  LDG.E R4, desc[UR36][R4.64] ;  /* 0x0000002404047981 */ /* 0x000ea4000c1e1900 */
[----:B--2---:R-:W-:Y:S01]  /*67d0*/  I2FP.F32.S32 R26, R4 ;  /* 0x00000004001a7245 */ /* 0x004fe20000201400 */
[----:B------:R-:W-:Y:S06]  /*67e0*/  BRA `(.L_x_2391) ;  /* 0x0000000800f07947 */ /* 0x000fec0003800000 */
.L_x_2425:
[----:B------:R-:W2:Y:S02]  /*67f0*/  LDG.E.U16 R4, desc[UR36][R4.64] ;  /* 0x0000002404047981 */ /* 0x000ea4000c1e1500 */
[----:B--2---:R0:W1:Y:S01]  /*6800*/  I2F.S16 R26, R4 ;  /* 0x00000004001a7306 */ /* 0x0040620000101400 */
[----:B------:R-:W-:Y:S05]  /*6810*/  BRA `(.L_x_2391) ;  /* 0x0000000800e47947 */ /* 0x000fea0003800000 */
.L_x_2421:
        /* <DEDUP_REMOVED lines=8> */
.L_x_2428:
[----:B------:R-:W2:Y:S02]  /*68a0*/  LDG.E.U16 R4, desc[UR36][R4.64] ;  /* 0x0000002404047981 */ /* 0x000ea4000c1e1500 */
[----:B--2---:R-:W-:Y:S01]  /*68b0*/  HADD2.F32 R26, -RZ, R4.H0_H0 ;  /* 0x20000004ff1a7230 */ /* 0x004fe20000004100 */
[----:B------:R-:W-:Y:S06]  /*68c0*/  BRA `(.L_x_2391) ;  /* 0x0000000800b87947 */ /* 0x000fec0003800000 */
.L_x_2427:
        /* <DEDUP_REMOVED lines=8> */
.L_x_2430:
[----:B------:R-:W2:Y:S02]  /*6950*/  LDG.E.U16 R4, desc[UR36][R4.64] ;  /* 0x0000002404047981 */ /* 0x000ea4000c1e1500 */
[----:B--2---:R-:W-:Y:S01]  /*6960*/  HADD2.F32 R26, -RZ, R4.H0_H0 ;  /* 0x20000004ff1a7230 */ /* 0x004fe20000004100 */
[----:B------:R-:W-:Y:S06]  /*6970*/  BRA `(.L_x_2391) ;  /* 0x00000008008c7947 */ /* 0x000fec0003800000 */
.L_x_2429:
[----:B------:R-:W2:Y:S01]  /*6980*/  LDG.E.64 R4, desc[UR36][R4.64] ;  /* 0x0000002404047981 */ /* 0x000ea2000c1e1b00 */
[----:B------:R-:W-:Y:S01]  /*6990*/  UMOV UR4, 0xf0000000 ;  /* 0xf000000000047882 */ /* 0x000fe20000000000 */
[----:B------:R-:W-:Y:S01]  /*69a0*/  UMOV UR5, 0x380fffff ;  /* 0x380fffff00057882 */ /* 0x000fe20000000000 */
[----:B--2---:R-:W0:Y:S01]  /*69b0*/  F2F.F32.F64 R26, R4 ;  /* 0x00000004001a7310 */ /* 0x004e220000301000 */
[----:B------:R-:W-:-:S14]  /*69c0*/  DSETP.GEU.AND P0, PT, |R4|, UR4, PT ;  /* 0x0000000404007e2a */ /* 0x000fdc000bf0e200 */
[----:B0-----:R-:W-:Y:S01]  /*69d0*/  @!P0 FMUL R26, R26, 1.175494350822287508e-38 ;  /* 0x008000001a1a8820 */ /* 0x001fe20000400000 */
[----:B------:R-:W-:Y:S06]  /*69e0*/  BRA `(.L_x_2391) ;  /* 0x0000000800707947 */ /* 0x000fec0003800000 */
.L_x_2420:
        /* <DEDUP_REMOVED lines=12> */
.L_x_2433:
[----:B------:R-:W2:Y:S01]  /*6ab0*/  LDG.E.64 R4, desc[UR36][R4.64] ;  /* 0x0000002404047981 */ /* 0x000ea2000c1e1b00 */
[----:B------:R-:W-:Y:S01]  /*6ac0*/  UMOV UR4, 0xf0000000 ;  /* 0xf000000000047882 */ /* 0x000fe20000000000 */
[----:B------:R-:W-:Y:S01]  /*6ad0*/  UMOV UR5, 0x380fffff ;  /* 0x380fffff00057882 */ /* 0x000fe20000000000 */
[----:B--2---:R-:W0:Y:S01]  /*6ae0*/  F2F.F32.F64 R26, R4 ;  /* 0x00000004001a7310 */ /* 0x004e220000301000 */
[----:B------:R-:W-:-:S14]  /*6af0*/  DSETP.GEU.AND P0, PT, |R4|, UR4, PT ;  /* 0x0000000404007e2a */ /* 0x000fdc000bf0e200 */
[----:B0-----:R-:W-:Y:S01]  /*6b00*/  @!P0 FMUL R26, R26, 1.175494350822287508e-38 ;  /* 0x008000001a1a8820 */ /* 0x001fe20000400000 */
[----:B------:R-:W-:Y:S06]  /*6b10*/  BRA `(.L_x_2391) ;  /* 0x0000000800247947 */ /* 0x000fec0003800000 */
.L_x_2432:
        /* <DEDUP_REMOVED lines=26> */
.L_x_2435:
        /* <DEDUP_REMOVED lines=13> */
.L_x_2434:
[----:B------:R-:W2:Y:S02]  /*6d90*/  LDG.E.U16 R4, desc[UR36][R4.64] ;  /* 0x0000002404047981 */ /* 0x000ea4000c1e1500 */
[----:B--2---:R-:W-:Y:S01]  /*6da0*/  IMAD.U32 R26, R4, 0x10000, RZ ;  /* 0x00010000041a7824 */ /* 0x004fe200078e00ff */
[----:B------:R-:W-:Y:S06]  /*6db0*/  BRA `(.L_x_2391) ;  /* 0x00000004007c7947 */ /* 0x000fec0003800000 */
.L_x_2431:
        /* <DEDUP_REMOVED lines=11> */
.L_x_2438:
[----:B------:R-:W2:Y:S02]  /*6e70*/  LDG.E.U8 R3, desc[UR36][R4.64] ;  /* 0x0000002404037981 */ /* 0x000ea4000c1e1100 */
        /* <DEDUP_REMOVED lines=18> */
.L_x_2440:
[----:B------:R-:W-:Y:S05]  /*6fa0*/  BSYNC B0 ;  /* 0x0000000000007941 */ /* 0x000fea0003800000 */
.L_x_2439:
[----:B------:R-:W-:Y:S01]  /*6fb0*/  IMAD.SHL.U32 R3, R3, 0x100000, RZ ;  /* 0x0010000003037824 */ /* 0x000fe200078e00ff */
[----:B------:R-:W-:-:S04]  /*6fc0*/  LEA R5, R0, 0x3b800000, 0x17 ;  /* 0x3b80000000057811 */ /* 0x000fc800078eb8ff */
[----:B------:R-:W-:Y:S01]  /*6fd0*/  LOP3.LUT R26, R5, R3, R26, 0xfe, !PT ;  /* 0x00000003051a7212 */ /* 0x000fe200078efe1a */
[----:B------:R-:W-:Y:S06]  /*6fe0*/  BRA `(.L_x_2391) ;  /* 0x0000000000f07947 */ /* 0x000fec0003800000 */
.L_x_2437:
        /* <DEDUP_REMOVED lines=19> */
.L_x_2442:
[----:B------:R-:W-:Y:S05]  /*7120*/  BSYNC B0 ;  /* 0x0000000000007941 */ /* 0x000fea0003800000 */
.L_x_2441:
[----:B------:R-:W-:Y:S01]  /*7130*/  IMAD.SHL.U32 R3, R3, 0x200000, RZ ;  /* 0x0020000003037824 */ /* 0x000fe200078e00ff */
[----:B------:R-:W-:-:S04]  /*7140*/  LEA R5, R0, 0x37800000, 0x17 ;  /* 0x3780000000057811 */ /* 0x000fc800078eb8ff */
[----:B------:R-:W-:Y:S01]  /*7150*/  LOP3.LUT R26, R5, R3, R26, 0xfe, !PT ;  /* 0x00000003051a7212 */ /* 0x000fe200078efe1a */
[----:B------:R-:W-:Y:S06]  /*7160*/  BRA `(.L_x_2391) ;  /* 0x0000000000907947 */ /* 0x000fec0003800000 */
.L_x_2436:
        /* <DEDUP_REMOVED lines=14> */
.L_x_2424:
        /* <DEDUP_REMOVED lines=16> */
.L_x_2445:
[----:B------:R-:W-:Y:S05]  /*7350*/  BRA `(.L_x_2391) ;  /* 0x0000000000147947 */ /* 0x000fea0003800000 */
.L_x_2444:
[----:B------:R-:W2:Y:S02]  /*7360*/  LDG.E.64 R4, desc[UR36][R4.64] ;  /* 0x0000002404047981 */ /* 0x000ea4000c1e1b00 */
[----:B--2---:R0:W1:Y:S01]  /*7370*/  I2F.U64 R26, R4 ;  /* 0x00000004001a7312 */ /* 0x0040620000301000 */
[----:B------:R-:W-:Y:S05]  /*7380*/  BRA `(.L_x_2391) ;  /* 0x0000000000087947 */ /* 0x000fea0003800000 */
.L_x_2443:
[----:B------:R-:W2:Y:S02]  /*7390*/  LDG.E R4, desc[UR36][R4.64] ;  /* 0x0000002404047981 */ /* 0x000ea4000c1e1900 */
[----:B--2---:R-:W-:-:S07]  /*73a0*/  I2FP.F32.U32 R26, R4 ;  /* 0x00000004001a7245 */ /* 0x004fce0000201000 */
.L_x_2391:
[----:B------:R-:W-:Y:S05]  /*73b0*/  BSYNC B7 ;  /* 0x0000000000077941 */ /* 0x000fea0003800000 */
.L_x_2390:
[----:B------:R-:W0:Y:S01]  /*73c0*/  S2R R19, SR_TID.X ;  /* 0x0000000000137919 */ /* 0x000e220000002100 */
[----:B------:R-:W0:Y:S01]  /*73d0*/  LDC.U8 R16, c[0x0][0x240] ;  /* 0x00009000ff107b82 */ /* 0x000e220000000000 */
[----:B--2--5:R-:W-:Y:S01]  /*73e0*/  FFMA.FTZ R23, -R23, R23, 1 ;  /* 0x3f80000017177423 */ /* 0x024fe20000010117 */
[----:B------:R-:W-:Y:S01]  /*73f0*/  FFMA.FTZ R25, -R25, R25, 1 ;  /* 0x3f80000019197423 */ /* 0x000fe20000010119 */
[----:B-1----:R-:W-:Y:S01]  /*7400*/  FFMA.FTZ R27, -R27, R27, 1 ;  /* 0x3f8000001b1b7423 */ /* 0x002fe2000001011b */
[----:B------:R-:W-:Y:S01]  /*7410*/  FFMA.FTZ R3, -R26, R26, 1 ;  /* 0x3f8000001a037423 */ /* 0x000fe2000001011a */
[----:B------:R-:W-:Y:S01]  /*7420*/  BSSY B6, `(.L_x_2446) ;  /* 0x00000f1000067945 */ /* 0x000fe20003800000 */
[----:B0--34-:R-:W-:Y:S01]  /*7430*/  FMUL.FTZ R4, R23, R22 ;  /* 0x0000001617047220 */ /* 0x019fe20000410000 */
[----:B------:R-:W-:Y:S01]  /*7440*/  FMUL.FTZ R22, R25, R28 ;  /* 0x0000001c19167220 */ /* 0x000fe20000410000 */
[----:B------:R-:W-:Y:S01]  /*7450*/  FMUL.FTZ R24, R27, R24 ;  /* 0x000000181b187220 */ /* 0x000fe20000410000 */
[----:B------:R-:W-:Y:S01]  /*7460*/  FMUL.FTZ R18, R3, R18 ;  /* 0x0000001203127220 */ /* 0x000fe20000410000 */
[----:B------:R-:W-:-:S13]  /*7470*/  ISETP.GE.AND P0, PT, R19, R17, PT ;  /* 0x000000111300720c */ /* 0x000fda0003f06270 */
[----:B------:R-:W-:Y:S05]  /*7480*/  @P0 BRA `(.L_x_2447) ;  /* 0x0000000c00a80947 */ /* 0x000fea0003800000 */
[----:B------:R-:W0:Y:S01]  /*7490*/  LDC.64 R8, c[0x0][0x218] ;  /* 0x00008600ff087b82 */ /* 0x000e220000000a00 */
[----:B------:R-:W-:Y:S01]  /*74a0*/  IMAD R0, R2, 0x200, R19 ;  /* 0x0000020002007824 */ /* 0x000fe200078e0213 */
[----:B------:R-:W-:Y:S01]  /*74b0*/  PRMT R5, R16, 0x9910, RZ ;  /* 0x0000991010057816 */ /* 0x000fe200000000ff */
[----:B------:R-:W-:Y:S01]  /*74c0*/  ULDC UR4, c[0x0][0x244] ;  /* 0x0000910000047ab9 */ /* 0x000fe20000000800 */
[----:B------:R-:W-:Y:S02]  /*74d0*/  VIADD R19, R19, 0x80 ;  /* 0x0000008013137836 */ /* 0x000fe40000000000 */
        /* <DEDUP_REMOVED lines=17> */
.L_x_2451:
[----:B------:R-:W0:Y:S02]  /*75f0*/  F2I.S64.TRUNC R4, R4 ;  /* 0x0000000400047311 */ /* 0x000e24000020d900 */
[----:B0-----:R-:W-:-:S05]  /*7600*/  IMAD.MOV.U32 R3, RZ, RZ, R4 ;  /* 0x000000ffff037224 */ /* 0x001fca00078e0004 */
[----:B------:R0:W-:Y:S01]  /*7610*/  STG.E.U8 desc[UR36][R8.64], R3 ;  /* 0x0000000308007986 */ /* 0x0001e2000c101124 */
[----:B------:R-:W-:Y:S05]  /*7620*/  BRA `(.L_x_2447) ;  /* 0x0000000c00407947 */ /* 0x000fea0003800000 */
.L_x_2450:
        /* <DEDUP_REMOVED lines=9> */
.L_x_2454:
[----:B------:R-:W0:Y:S02]  /*76c0*/  F2I.FTZ.TRUNC.NTZ R3, R4 ;  /* 0x0000000400037305 */ /* 0x000e24000021f100 */
[----:B0-----:R0:W-:Y:S01]  /*76d0*/  STG.E desc[UR36][R8.64], R3 ;  /* 0x0000000308007986 */ /* 0x0011e2000c101924 */
[----:B------:R-:W-:Y:S05]  /*76e0*/  BRA `(.L_x_2447) ;  /* 0x0000000c00107947 */ /* 0x000fea0003800000 */
.L_x_2453:
[----:B------:R-:W0:Y:S02]  /*76f0*/  F2I.FTZ.TRUNC.NTZ R3, R4 ;  /* 0x0000000400037305 */ /* 0x000e24000021f100 */
[----:B0-----:R0:W-:Y:S01]  /*7700*/  STG.E.U16 desc[UR36][R8.64], R3 ;  /* 0x0000000308007986 */ /* 0x0011e2000c101524 */
[----:B------:R-:W-:Y:S05]  /*7710*/  BRA `(.L_x_2447) ;  /* 0x0000000c00047947 */ /* 0x000fea0003800000 */
.L_x_2449:
        /* <DEDUP_REMOVED lines=8> */
.L_x_2456:
[----:B------:R-:W-:-:S05]  /*77a0*/  F2FP.F16.F32.PACK_AB R4, RZ, R4 ;  /* 0x00000004ff04723e */ /* 0x000fca00000000ff */
[----:B------:R4:W-:Y:S01]  /*77b0*/  STG.E.U16 desc[UR36][R8.64], R4 ;  /* 0x0000000408007986 */ /* 0x0009e2000c101524 */
[----:B------:R-:W-:Y:S05]  /*77c0*/  BRA `(.L_x_2447) ;  /* 0x0000000800d87947 */ /* 0x000fea0003800000 */
.L_x_2455:
        /* <DEDUP_REMOVED lines=9> */
.L_x_2458:
[----:B------:R-:W-:-:S04]  /*7860*/  F2FP.F16.F32.PACK_AB R3, RZ, R4 ;  /* 0x00000004ff03723e */ /* 0x000fc800000000ff */
[----:B------:R-:W-:-:S05]  /*7870*/  PRMT R3, R3, 0x5410, RZ ;  /* 0x0000541003037816 */ /* 0x000fca00000000ff */
[----:B------:R2:W-:Y:S01]  /*7880*/  STG.E desc[UR36][R8.64], R3 ;  /* 0x0000000308007986 */ /* 0x0005e2000c101924 */
[----:B------:R-:W-:Y:S05]  /*7890*/  BRA `(.L_x_2447) ;  /* 0x0000000800a47947 */ /* 0x000fea0003800000 */
.L_x_2457:
[----:B------:R-:W-:-:S06]  /*78a0*/  FMUL.FTZ R4, R4, 1 ;  /* 0x3f80000004047820 */ /* 0x000fcc0000410000 */
[----:B------:R-:W0:Y:S02]  /*78b0*/  F2F.F64.F32 R4, R4 ;  /* 0x0000000400047310 */ /* 0x000e240000201800 */
[----:B0-----:R0:W-:Y:S01]  /*78c0*/  STG.E.64 desc[UR36][R8.64], R4 ;  /* 0x0000000408007986 */ /* 0x0011e2000c101b24 */
[----:B------:R-:W-:Y:S05]  /*78d0*/  BRA `(.L_x_2447) ;  /* 0x0000000800947947 */ /* 0x000fea0003800000 */
.L_x_2448:
        /* <DEDUP_REMOVED lines=12> */
.L_x_2461:
[----:B------:R-:W-:Y:S01]  /*79a0*/  FMUL.FTZ R4, R4, 1 ;  /* 0x3f80000004047820 */ /* 0x000fe20000410000 */
[----:B------:R-:W-:-:S05]  /*79b0*/  CS2R R6, SRZ ;  /* 0x0000000000067805 */ /* 0x000fca000001ff00 */
[----:B------:R-:W0:Y:S02]  /*79c0*/  F2F.F64.F32 R4, R4 ;  /* 0x0000000400047310 */ /* 0x000e240000201800 */
[----:B0-----:R0:W-:Y:S01]  /*79d0*/  STG.E.128 desc[UR36][R8.64], R4 ;  /* 0x0000000408007986 */ /* 0x0011e2000c101d24 */
[----:B------:R-:W-:Y:S05]  /*79e0*/  BRA `(.L_x_2447) ;  /* 0x0000000800507947 */ /* 0x000fea0003800000 */
.L_x_2460:
        /* <DEDUP_REMOVED lines=20> */
.L_x_2465:
[----:B------:R-:W-:Y:S05]  /*7b30*/  BSYNC B0 ;  /* 0x0000000000007941 */ /* 0x000fea0003800000 */
.L_x_2464:
[----:B------:R-:W-:-:S05]  /*7b40*/  LOP3.LUT R5, R0, R5, RZ, 0xfc, !PT ;  /* 0x0000000500057212 */ /* 0x000fca00078efcff */
[----:B------:R0:W-:Y:S01]  /*7b50*/  STG.E.U8 desc[UR36][R8.64], R5 ;  /* 0x0000000508007986 */ /* 0x0001e2000c101124 */
[----:B------:R-:W-:Y:S05]  /*7b60*/  BRA `(.L_x_2447) ;  /* 0x0000000400f07947 */ /* 0x000fea0003800000 */
.L_x_2463:
        /* <DEDUP_REMOVED lines=12> */
.L_x_2467:
[----:B------:R-:W-:Y:S01]  /*7c30*/  IMAD.MOV.U32 R0, RZ, RZ, 0x7f ;  /* 0x0000007fff007424 */ /* 0x000fe200078e00ff */
[----:B------:R-:W-:-:S04]  /*7c40*/  ISETP.GT.U32.AND P0, PT, R5, 0x7f800000, PT ;  /* 0x7f8000000500780c */ /* 0x000fc80003f04070 */
[----:B------:R-:W-:-:S09]  /*7c50*/  SEL R0, R0, 0x7c, P0 ;  /* 0x0000007c00007807 */ /* 0x000fd20000000000 */
.L_x_2468:
[----:B------:R-:W-:Y:S05]  /*7c60*/  BSYNC B0 ;  /* 0x0000000000007941 */ /* 0x000fea0003800000 */
.L_x_2466:
[----:B------:R-:W-:-:S04]  /*7c70*/  LOP3.LUT R4, R4, 0x80000000, RZ, 0xc0, !PT ;  /* 0x8000000004047812 */ /* 0x000fc800078ec0ff */
[----:B------:R-:W-:-:S04]  /*7c80*/  SHF.R.U32.HI R3, RZ, 0x18, R4 ;  /* 0x00000018ff037819 */ /* 0x000fc80000011604 */
[----:B------:R-:W-:-:S05]  /*7c90*/  LOP3.LUT R3, R0, R3, RZ, 0xfc, !PT ;  /* 0x0000000300037212 */ /* 0x000fca00078efcff */
[----:B------:R0:W-:Y:S01]  /*7ca0*/  STG.E.U8 desc[UR36][R8.64], R3 ;  /* 0x0000000308007986 */ /* 0x0001e2000c101124 */
[----:B------:R-:W-:Y:S05]  /*7cb0*/  BRA `(.L_x_2447) ;  /* 0x00000004009c7947 */ /* 0x000fea0003800000 */
.L_x_2462:
[----:B------:R-:W-:-:S05]  /*7cc0*/  F2FP.BF16.F32.PACK_AB R4, RZ, R4 ;  /* 0x00000004ff04723e */ /* 0x000fca00000010ff */
[----:B------:R0:W-:Y:S01]  /*7cd0*/  STG.E.U16 desc[UR36][R8.64], R4 ;  /* 0x0000000408007986 */ /* 0x0001e2000c101524 */
[----:B------:R-:W-:Y:S05]  /*7ce0*/  BRA `(.L_x_2447) ;  /* 0x0000000400907947 */ /* 0x000fea0003800000 */
.L_x_2459:
        /* <DEDUP_REMOVED lines=11> */
.L_x_2471:
        /* <DEDUP_REMOVED lines=16> */
.L_x_2474:
[----:B------:R-:W-:-:S04]  /*7ea0*/  LOP3.LUT R4, R4, 0x80000000, RZ, 0xc0, !PT ;  /* 0x8000000004047812 */ /* 0x000fc800078ec0ff */
[----:B------:R-:W-:-:S04]  /*7eb0*/  SHF.R.U32.HI R4, RZ, 0x18, R4 ;  /* 0x00000018ff047819 */ /* 0x000fc80000011604 */
[----:B------:R-:W-:-:S04]  /*7ec0*/  LOP3.LUT R3, R3, R4, RZ, 0xfc, !PT ;  /* 0x0000000403037212 */ /* 0x000fc800078efcff */
[----:B------:R-:W-:-:S07]  /*7ed0*/  PRMT R0, R3, 0x7610, R0 ;  /* 0x0000761003007816 */ /* 0x000fce0000000000 */
.L_x_2473:
[----:B------:R-:W-:Y:S05]  /*7ee0*/  BSYNC B0 ;  /* 0x0000000000007941 */ /* 0x000fea0003800000 */
.L_x_2472:
[----:B------:R0:W-:Y:S01]  /*7ef0*/  STG.E.U8 desc[UR36][R8.64], R0 ;  /* 0x0000000008007986 */ /* 0x0001e2000c101124 */
[----:B------:R-:W-:Y:S05]  /*7f00*/  BRA `(.L_x_2447) ;  /* 0x0000000400087947 */ /* 0x000fea0003800000 */
.L_x_2470:
        /* <DEDUP_REMOVED lines=16> */
.L_x_2477:
[----:B------:R-:W-:-:S04]  /*8010*/  LOP3.LUT R4, R4, 0x80000000, RZ, 0xc0, !PT ;  /* 0x8000000004047812 */ /* 0x000fc800078ec0ff */
[----:B------:R-:W-:-:S04]  /*8020*/  SHF.R.U32.HI R4, RZ, 0x18, R4 ;  /* 0x00000018ff047819 */ /* 0x000fc80000011604 */
[----:B------:R-:W-:-:S04]  /*8030*/  LOP3.LUT R3, R3, R4, RZ, 0xfc, !PT ;  /* 0x0000000403037212 */ /* 0x000fc800078efcff */
[----:B------:R-:W-:-:S07]  /*8040*/  PRMT R0, R3, 0x7610, R0 ;  /* 0x0000761003007816 */ /* 0x000fce0000000000 */
.L_x_2476:
[----:B------:R-:W-:Y:S05]  /*8050*/  BSYNC B0 ;  /* 0x0000000000007941 */ /* 0x000fea0003800000 */
.L_x_2475:
[----:B------:R0:W-:Y:S01]  /*8060*/  STG.E.U8 desc[UR36][R8.64], R0 ;  /* 0x0000000008007986 */ /* 0x0001e2000c101124 */
[----:B------:R-:W-:Y:S05]  /*8070*/  BRA `(.L_x_2447) ;  /* 0x0000000000ac7947 */ /* 0x000fea0003800000 */
.L_x_2469:
        /* <DEDUP_REMOVED lines=21> */
.L_x_2452:
        /* <DEDUP_REMOVED lines=16> */
.L_x_2480:
[----:B------:R-:W-:Y:S05]  /*82d0*/  BRA `(.L_x_2447) ;  /* 0x0000000000147947 */ /* 0x000fea0003800000 */
.L_x_2479:
[----:B------:R-:W0:Y:S02]  /*82e0*/  F2I.U64.TRUNC R4, R4 ;  /* 0x0000000400047311 */ /* 0x000e24000020d800 */
[----:B0-----:R0:W-:Y:S01]  /*82f0*/  STG.E.64 desc[UR36][R8.64], R4 ;  /* 0x0000000408007986 */ /* 0x0011e2000c101b24 */
[----:B------:R-:W-:Y:S05]  /*8300*/  BRA `(.L_x_2447) ;  /* 0x0000000000087947 */ /* 0x000fea0003800000 */
.L_x_2478:
[----:B------:R-:W0:Y:S02]  /*8310*/  F2I.FTZ.U32.TRUNC.NTZ R3, R4 ;  /* 0x0000000400037305 */ /* 0x000e24000021f000 */
[----:B0-----:R0:W-:Y:S02]  /*8320*/  STG.E desc[UR36][R8.64], R3 ;  /* 0x0000000308007986 */ /* 0x0011e4000c101924 */
.L_x_2447:
[----:B------:R-:W-:Y:S05]  /*8330*/  BSYNC B6 ;  /* 0x0000000000067941 */ /* 0x000fea0003800000 */
.L_x_2446:
[----:B------:R-:W-:Y:S01]  /*8340*/  ISETP.GE.AND P0, PT, R19, R17, PT ;  /* 0x000000111300720c */ /* 0x000fe20003f06270 */
[----:B------:R-:W-:-:S12]  /*8350*/  BSSY B6, `(.L_x_2481) ;  /* 0x00001d8000067945 */ /* 0x000fd80003800000 */
        /* <DEDUP_REMOVED lines=22> */
.L_x_2486:
[----:B------:R-:W0:Y:S02]  /*84c0*/  F2I.S64.TRUNC R22, R22 ;  /* 0x0000001600167311 */ /* 0x000e24000020d900 */
[----:B0-----:R-:W-:-:S05]  /*84d0*/  IMAD.MOV.U32 R3, RZ, RZ, R22 ;  /* 0x000000ffff037224 */ /* 0x001fca00078e0016 */
[----:B------:R0:W-:Y:S01]  /*84e0*/  STG.E.U8 desc[UR36][R8.64], R3 ;  /* 0x0000000308007986 */ /* 0x0001e2000c101124 */
[----:B------:R-:W-:Y:S05]  /*84f0*/  BRA `(.L_x_2488) ;  /* 0x0000000c00407947 */ /* 0x000fea0003800000 */
.L_x_2485:
        /* <DEDUP_REMOVED lines=9> */
.L_x_2490:
[----:B------:R-:W0:Y:S02]  /*8590*/  F2I.FTZ.TRUNC.NTZ R3, R22 ;  /* 0x0000001600037305 */ /* 0x000e24000021f100 */
[----:B0-----:R0:W-:Y:S01]  /*85a0*/  STG.E desc[UR36][R8.64], R3 ;  /* 0x0000000308007986 */ /* 0x0011e2000c101924 */
[----:B------:R-:W-:Y:S05]  /*85b0*/  BRA `(.L_x_2488) ;  /* 0x0000000c00107947 */ /* 0x000fea0003800000 */
.L_x_2489:
[----:B------:R-:W0:Y:S02]  /*85c0*/  F2I.FTZ.TRUNC.NTZ R3, R22 ;  /* 0x0000001600037305 */ /* 0x000e24000021f100 */
[----:B0-----:R0:W-:Y:S01]  /*85d0*/  STG.E.U16 desc[UR36][R8.64], R3 ;  /* 0x0000000308007986 */ /* 0x0011e2000c101524 */
[----:B------:R-:W-:Y:S05]  /*85e0*/  BRA `(.L_x_2488) ;  /* 0x0000000c00047947 */ /* 0x000fea0003800000 */
.L_x_2484:
        /* <DEDUP_REMOVED lines=8> */
.L_x_2492:
[----:B------:R-:W-:-:S05]  /*8670*/  F2FP.F16.F32.PACK_AB R22, RZ, R22 ;  /* 0x00000016ff16723e */ /* 0x000fca00000000ff */
[----:B------:R4:W-:Y:S01]  /*8680*/  STG.E.U16 desc[UR36][R8.64], R22 ;  /* 0x0000001608007986 */ /* 0x0009e2000c101524 */
[----:B------:R-:W-:Y:S05]  /*8690*/  BRA `(.L_x_2488) ;  /* 0x0000000800d87947 */ /* 0x000fea0003800000 */
.L_x_2491:
        /* <DEDUP_REMOVED lines=9> */
.L_x_2494:
[----:B------:R-:W-:-:S04]  /*8730*/  F2FP.F16.F32.PACK_AB R3, RZ, R22 ;  /* 0x00000016ff03723e */ /* 0x000fc800000000ff */
[----:B------:R-:W-:-:S05]  /*8740*/  PRMT R3, R3, 0x5410, RZ ;  /* 0x0000541003037816 */ /* 0x000fca00000000ff */
[----:B------:R2:W-:Y:S01]  /*8750*/  STG.E desc[UR36][R8.64], R3 ;  /* 0x0000000308007986 */ /* 0x0005e2000c101924 */
[----:B------:R-:W-:Y:S05]  /*8760*/  BRA `(.L_x_2488) ;  /* 0x0000000800a47947 */ /* 0x000fea0003800000 */
.L_x_2493:
[----:B------:R-:W-:-:S06]  /*8770*/  FMUL.FTZ R4, R22, 1 ;  /* 0x3f80000016047820 */ /* 0x000fcc0000410000 */
[----:B------:R-:W0:Y:S02]  /*8780*/  F2F.F64.F32 R4, R4 ;  /* 0x0000000400047310 */ /* 0x000e240000201800 */
[----:B0-----:R0:W-:Y:S01]  /*8790*/  STG.E.64 desc[UR36][R8.64], R4 ;  /* 0x0000000408007986 */ /* 0x0011e2000c101b24 */
[----:B------:R-:W-:Y:S05]  /*87a0*/  BRA `(.L_x_2488) ;  /* 0x0000000800947947 */ /* 0x000fea0003800000 */
.L_x_2483:
        /* <DEDUP_REMOVED lines=12> */
.L_x_2497:
[----:B------:R-:W-:Y:S01]  /*8870*/  FMUL.FTZ R4, R22, 1 ;  /* 0x3f80000016047820 */ /* 0x000fe20000410000 */
[----:B------:R-:W-:-:S05]  /*8880*/  CS2R R6, SRZ ;  /* 0x0000000000067805 */ /* 0x000fca000001ff00 */
[----:B------:R-:W0:Y:S02]  /*8890*/  F2F.F64.F32 R4, R4 ;  /* 0x0000000400047310 */ /* 0x000e240000201800 */
[----:B0-----:R0:W-:Y:S01]  /*88a0*/  STG.E.128 desc[UR36][R8.64], R4 ;  /* 0x0000000408007986 */ /* 0x0011e2000c101d24 */
[----:B------:R-:W-:Y:S05]  /*88b0*/  BRA `(.L_x_2488) ;  /* 0x0000000800507947 */ /* 0x000fea0003800000 */
.L_x_2496:
        /* <DEDUP_REMOVED lines=20> */
.L_x_2501:
[----:B------:R-:W-:Y:S05]  /*8a00*/  BSYNC B0 ;  /* 0x0000000000007941 */ /* 0x000fea0003800000 */
.L_x_2500:
[----:B------:R-:W-:-:S05]  /*8a10*/  LOP3.LUT R5, R0, R5, RZ, 0xfc, !PT ;  /* 0x0000000500057212 */ /* 0x000fca00078efcff */
[----:B------:R0:W-:Y:S01]  /*8a20*/  STG.E.U8 desc[UR36][R8.64], R5 ;  /* 0x0000000508007986 */ /* 0x0001e2000c101124 */
[----:B------:R-:W-:Y:S05]  /*8a30*/  BRA `(.L_x_2488) ;  /* 0x0000000400f07947 */ /* 0x000fea0003800000 */
.L_x_2499:
        /* <DEDUP_REMOVED lines=12> */
.L_x_2503:
[----:B------:R-:W-:Y:S01]  /*8b00*/  IMAD.MOV.U32 R0, RZ, RZ, 0x7f ;  /* 0x0000007fff007424 */ /* 0x000fe200078e00ff */
[----:B------:R-:W-:-:S04]  /*8b10*/  ISETP.GT.U32.AND P0, PT, R4, 0x7f800000, PT ;  /* 0x7f8000000400780c */ /* 0x000fc80003f04070 */
[----:B------:R-:W-:-:S09]  /*8b20*/  SEL R0, R0, 0x7c, P0 ;  /* 0x0000007c00007807 */ /* 0x000fd20000000000 */
.L_x_2504:
[----:B------:R-:W-:Y:S05]  /*8b30*/  BSYNC B0 ;  /* 0x0000000000007941 */ /* 0x000fea0003800000 */
.L_x_2502:
[----:B------:R-:W-:-:S04]  /*8b40*/  LOP3.LUT R22, R22, 0x80000000, RZ, 0xc0, !PT ;  /* 0x8000000016167812 */ /* 0x000fc800078ec0ff */
[----:B------:R-:W-:-:S04]  /*8b50*/  SHF.R.U32.HI R3, RZ, 0x18, R22 ;  /* 0x00000018ff037819 */ /* 0x000fc80000011616 */
[----:B------:R-:W-:-:S05]  /*8b60*/  LOP3.LUT R3, R0, R3, RZ, 0xfc, !PT ;  /* 0x0000000300037212 */ /* 0x000fca00078efcff */
[----:B------:R0:W-:Y:S01]  /*8b70*/  STG.E.U8 desc[UR36][R8.64], R3 ;  /* 0x0000000308007986 */ /* 0x0001e2000c101124 */
[----:B------:R-:W-:Y:S05]  /*8b80*/  BRA `(.L_x_2488) ;  /* 0x00000004009c7947 */ /* 0x000fea0003800000 */
.L_x_2498:
[----:B------:R-:W-:-:S05]  /*8b90*/  F2FP.BF16.F32.PACK_AB R22, RZ, R22 ;  /* 0x00000016ff16723e */ /* 0x000fca00000010ff */
[----:B------:R0:W-:Y:S01]  /*8ba0*/  STG.E.U16 desc[UR36][R8.64], R22 ;  /* 0x0000001608007986 */ /* 0x0001e2000c101524 */
[----:B------:R-:W-:Y:S05]  /*8bb0*/  BRA `(.L_x_2488) ;  /* 0x0000000400907947 */ /* 0x000fea0003800000 */
.L_x_2495:
        /* <DEDUP_REMOVED lines=11> */
.L_x_2507:
        /* <DEDUP_REMOVED lines=16> */
.L_x_2510:
[----:B------:R-:W-:-:S04]  /*8d70*/  LOP3.LUT R22, R22, 0x80000000, RZ, 0xc0, !PT ;  /* 0x8000000016167812 */ /* 0x000fc800078ec0ff */
[----:B------:R-:W-:-:S04]  /*8d80*/  SHF.R.U32.HI R3, RZ, 0x18, R22 ;  /* 0x00000018ff037819 */ /* 0x000fc80000011616 */
[----:B------:R-:W-:-:S04]  /*8d90*/  LOP3.LUT R0, R0, R3, RZ, 0xfc, !PT ;  /* 0x0000000300007212 */ /* 0x000fc800078efcff */
[----:B------:R-:W-:-:S07]  /*8da0*/  PRMT R4, R0, 0x7610, R4 ;  /* 0x0000761000047816 */ /* 0x000fce0000000004 */
.L_x_2509:
[----:B------:R-:W-:Y:S05]  /*8db0*/  BSYNC B0 ;  /* 0x0000000000007941 */ /* 0x000fea0003800000 */
.L_x_2508:
[----:B------:R0:W-:Y:S01]  /*8dc0*/  STG.E.U8 desc[UR36][R8.64], R4 ;  /* 0x0000000408007986 */ /* 0x0001e2000c101124 */
[----:B------:R-:W-:Y:S05]  /*8dd0*/  BRA `(.L_x_2488) ;  /* 0x0000000400087947 */ /* 0x000fea0003800000 */
.L_x_2506:
        /* <DEDUP_REMOVED lines=16> */
.L_x_2513:
[----:B------:R-:W-:-:S04]  /*8ee0*/  LOP3.LUT R22, R22, 0x80000000, RZ, 0xc0, !PT ;  /* 0x8000000016167812 */ /* 0x000fc800078ec0ff */
[----:B------:R-:W-:-:S04]  /*8ef0*/  SHF.R.U32.HI R3, RZ, 0x18, R22 ;  /* 0x00000018ff037819 */ /* 0x000fc80000011616 */
[----:B------:R-:W-:-:S04]  /*8f00*/  LOP3.LUT R0, R0, R3, RZ, 0xfc, !PT ;  /* 0x0000000300007212 */ /* 0x000fc800078efcff */
[----:B------:R-:W-:-:S07]  /*8f10*/  PRMT R4, R0, 0x7610, R4 ;  /* 0x0000761000047816 */ /* 0x000fce0000000004 */
.L_x_2512:
[----:B------:R-:W-:Y:S05]  /*8f20*/  BSYNC B0 ;  /* 0x0000000000007941 */ /* 0x000fea0003800000 */
.L_x_2511:
[----:B------:R0:W-:Y:S01]  /*8f30*/  STG.E.U8 desc[UR36][R8.64], R4 ;  /* 0x0000000408007986 */ /* 0x0001e2000c101124 */
[----:B------:R-:W-:Y:S05]  /*8f40*/  BRA `(.L_x_2488) ;  /* 0x0000000000ac7947 */ /* 0x000fea0003800000 */
.L_x_2505:
        /* <DEDUP_REMOVED lines=21> */
.L_x_2487:
        /* <DEDUP_REMOVED lines=16> */
.L_x_2516:
[----:B------:R-:W-:Y:S05]  /*91a0*/  BRA `(.L_x_2488) ;  /* 0x0000000000147947 */ /* 0x000fea0003800000 */
.L_x_2515:
[----:B------:R-:W0:Y:S02]  /*91b0*/  F2I.U64.TRUNC R22, R22 ;  /* 0x0000001600167311 */ /* 0x000e24000020d800 */
[----:B0-----:R0:W-:Y:S01]  /*91c0*/  STG.E.64 desc[UR36][R8.64], R22 ;  /* 0x0000001608007986 */ /* 0x0011e2000c101b24 */
[----:B------:R-:W-:Y:S05]  /*91d0*/  BRA `(.L_x_2488) ;  /* 0x0000000000087947 */ /* 0x000fea0003800000 */
.L_x_2514:
[----:B------:R-:W0:Y:S02]  /*91e0*/  F2I.FTZ.U32.TRUNC.NTZ R3, R22 ;  /* 0x0000001600037305 */ /* 0x000e24000021f000 */
[----:B0-----:R0:W-:Y:S02]  /*91f0*/  STG.E desc[UR36][R8.64], R3 ;  /* 0x0000000308007986 */ /* 0x0011e4000c101924 */
.L_x_2488:
        /* <DEDUP_REMOVED lines=24> */
.L_x_2520:
[----:B------:R-:W0:Y:S02]  /*9380*/  F2I.S64.TRUNC R24, R24 ;  /* 0x0000001800187311 */ /* 0x000e24000020d900 */
[----:B0-----:R-:W-:-:S05]  /*9390*/  IMAD.MOV.U32 R3, RZ, RZ, R24 ;  /* 0x000000ffff037224 */ /* 0x001fca00078e0018 */
[----:B------:R0:W-:Y:S01]  /*93a0*/  STG.E.U8 desc[UR36][R8.64], R3 ;  /* 0x0000000308007986 */ /* 0x0001e2000c101124 */
[----:B------:R-:W-:Y:S05]  /*93b0*/  BRA `(.L_x_2522) ;  /* 0x0000000c00407947 */ /* 0x000fea0003800000 */
.L_x_2519:
        /* <DEDUP_REMOVED lines=9> */
.L_x_2524:
[----:B------:R-:W0:Y:S02]  /*9450*/  F2I.FTZ.TRUNC.NTZ R3, R24 ;  /* 0x0000001800037305 */ /* 0x000e24000021f100 */
[----:B0-----:R0:W-:Y:S01]  /*9460*/  STG.E desc[UR36][R8.64], R3 ;  /* 0x0000000308007986 */ /* 0x0011e2000c101924 */
[----:B------:R-:W-:Y:S05]  /*9470*/  BRA `(.L_x_2522) ;  /* 0x0000000c00107947 */ /* 0x000fea0003800000 */
.L_x_2523:
[----:B------:R-:W0:Y:S02]  /*9480*/  F2I.FTZ.TRUNC.NTZ R3, R24 ;  /* 0x0000001800037305 */ /* 0x000e24000021f100 */
[----:B0-----:R0:W-:Y:S01]  /*9490*/  STG.E.U16 desc[UR36][R8.64], R3 ;  /* 0x0000000308007986 */ /* 0x0011e2000c101524 */
[----:B------:R-:W-:Y:S05]  /*94a0*/  BRA `(.L_x_2522) ;  /* 0x0000000c00047947 */ /* 0x000fea0003800000 */
.L_x_2518:
        /* <DEDUP_REMOVED lines=8> */
.L_x_2526:
[----:B------:R-:W-:-:S05]  /*9530*/  F2FP.F16.F32.PACK_AB R24, RZ, R24 ;  /* 0x00000018ff18723e */ /* 0x000fca00000000ff */
[----:B------:R0:W-:Y:S01]  /*9540*/  STG.E.U16 desc[UR36][R8.64], R24 ;  /* 0x0000001808007986 */ /* 0x0001e2000c101524 */
[----:B------:R-:W-:Y:S05]  /*9550*/  BRA `(.L_x_2522) ;  /* 0x0000000800d87947 */ /* 0x000fea0003800000 */
.L_x_2525:
        /* <DEDUP_REMOVED lines=9> */
.L_x_2528:
[----:B------:R-:W-:-:S04]  /*95f0*/  F2FP.F16.F32.PACK_AB R3, RZ, R24 ;  /* 0x00000018ff03723e */ /* 0x000fc800000000ff */
[----:B------:R-:W-:-:S05]  /*9600*/  PRMT R3, R3, 0x5410, RZ ;  /* 0x0000541003037816 */ /* 0x000fca00000000ff */
[----:B------:R0:W-:Y:S01]  /*9610*/  STG.E desc[UR36][R8.64], R3 ;  /* 0x0000000308007986 */ /* 0x0001e2000c101924 */
[----:B------:R-:W-:Y:S05]  /*9620*/  BRA `(.L_x_2522) ;  /* 0x0000000800a47947 */ /* 0x000fea0003800000 */
.L_x_2527:
[----:B------:R-:W-:-:S06]  /*9630*/  FMUL.FTZ R4, R24, 1 ;  /* 0x3f80000018047820 */ /* 0x000fcc0000410000 */
[----:B------:R-:W0:Y:S02]  /*9640*/  F2F.F64.F32 R4, R4 ;  /* 0x0000000400047310 */ /* 0x000e240000201800 */
[----:B0-----:R0:W-:Y:S01]  /*9650*/  STG.E.64 desc[UR36][R8.64], R4 ;  /* 0x0000000408007986 */ /* 0x0011e2000c101b24 */
[----:B------:R-:W-:Y:S05]  /*9660*/  BRA `(.L_x_2522) ;  /* 0x0000000800947947 */ /* 0x000fea0003800000 */
.L_x_2517:
        /* <DEDUP_REMOVED lines=12> */
.L_x_2531:
[----:B------:R-:W-:Y:S01]  /*9730*/  FMUL.FTZ R4, R24, 1 ;  /* 0x3f80000018047820 */ /* 0x000fe20000410000 */
[----:B------:R-:W-:-:S05]  /*9740*/  CS2R R6, SRZ ;  /* 0x0000000000067805 */ /* 0x000fca000001ff00 */
[----:B------:R-:W0:Y:S02]  /*9750*/  F2F.F64.F32 R4, R4 ;  /* 0x0000000400047310 */ /* 0x000e240000201800 */
[----:B0-----:R0:W-:Y:S01]  /*9760*/  STG.E.128 desc[UR36][R8.64], R4 ;  /* 0x0000000408007986 */ /* 0x0011e2000c101d24 */
[----:B------:R-:W-:Y:S05]  /*9770*/  BRA `(.L_x_2522) ;  /* 0x0000000800507947 */ /* 0x000fea0003800000 */
.L_x_2530:
        /* <DEDUP_REMOVED lines=20> */
.L_x_2535:
[----:B------:R-:W-:Y:S05]  /*98c0*/  BSYNC B0 ;  /* 0x0000000000007941 */ /* 0x000fea0003800000 */
.L_x_2534:
[----:B------:R-:W-:-:S05]  /*98d0*/  LOP3.LUT R5, R0, R5, RZ, 0xfc, !PT ;  /* 0x0000000500057212 */ /* 0x000fca00078efcff */
[----:B------:R0:W-:Y:S01]  /*98e0*/  STG.E.U8 desc[UR36][R8.64], R5 ;  /* 0x0000000508007986 */ /* 0x0001e2000c101124 */
[----:B------:R-:W-:Y:S05]  /*98f0*/  BRA `(.L_x_2522) ;  /* 0x0000000400f07947 */ /* 0x000fea0003800000 */
.L_x_2533:
        /* <DEDUP_REMOVED lines=12> */
.L_x_2537:
[----:B------:R-:W-:Y:S01]  /*99c0*/  IMAD.MOV.U32 R0, RZ, RZ, 0x7f ;  /* 0x0000007fff007424 */ /* 0x000fe200078e00ff */
[----:B------:R-:W-:-:S04]  /*99d0*/  ISETP.GT.U32.AND P0, PT, R4, 0x7f800000, PT ;  /* 0x7f8000000400780c */ /* 0x000fc80003f04070 */
[----:B------:R-:W-:-:S09]  /*99e0*/  SEL R0, R0, 0x7c, P0 ;  /* 0x0000007c00007807 */ /* 0x000fd20000000000 */
.L_x_2538:
[----:B------:R-:W-:Y:S05]  /*99f0*/  BSYNC B0 ;  /* 0x0000000000007941 */ /* 0x000fea0003800000 */
.L_x_2536:
[----:B------:R-:W-:-:S04]  /*9a00*/  LOP3.LUT R24, R24, 0x80000000, RZ, 0xc0, !PT ;  /* 0x8000000018187812 */ /* 0x000fc800078ec0ff */
[----:B------:R-:W-:-:S04]  /*9a10*/  SHF.R.U32.HI R3, RZ, 0x18, R24 ;  /* 0x00000018ff037819 */ /* 0x000fc80000011618 */
[----:B------:R-:W-:-:S05]  /*9a20*/  LOP3.LUT R3, R0, R3, RZ, 0xfc, !PT ;  /* 0x0000000300037212 */ /* 0x000fca00078efcff */
[----:B------:R0:W-:Y:S01]  /*9a30*/  STG.E.U8 desc[UR36][R8.64], R3 ;  /* 0x0000000308007986 */ /* 0x0001e2000c101124 */
[----:B------:R-:W-:Y:S05]  /*9a40*/  BRA `(.L_x_2522) ;  /* 0x00000004009c7947 */ /* 0x000fea0003800000 */
.L_x_2532:
[----:B------:R-:W-:-:S05]  /*9a50*/  F2FP.BF16.F32.PACK_AB R24, RZ, R24 ;  /* 0x00000018ff18723e */ /* 0x000fca00000010ff */
[----:B------:R0:W-:Y:S01]  /*9a60*/  STG.E.U16 desc[UR36][R8.64], R24 ;  /* 0x0000001808007986 */ /* 0x0001e2000c101524 */
[----:B------:R-:W-:Y:S05]  /*9a70*/  BRA `(.L_x_2522) ;  /* 0x0000000400907947 */ /* 0x000fea0003800000 */
.L_x_2529:
        /* <DEDUP_REMOVED lines=11> */
.L_x_2541:
        /* <DEDUP_REMOVED lines=16> */
.L_x_2544:
[----:B------:R-:W-:-:S04]  /*9c30*/  LOP3.LUT R24, R24, 0x80000000, RZ, 0xc0, !PT ;  /* 0x8000000018187812 */ /* 0x000fc800078ec0ff */
[----:B------:R-:W-:-:S04]  /*9c40*/  SHF.R.U32.HI R3, RZ, 0x18, R24 ;  /* 0x00000018ff037819 */ /* 0x000fc80000011618 */
[----:B------:R-:W-:-:S04]  /*9c50*/  LOP3.LUT R0, R0, R3, RZ, 0xfc, !PT ;  /* 0x0000000300007212 */ /* 0x000fc800078efcff */
[----:B------:R-:W-:-:S07]  /*9c60*/  PRMT R4, R0, 0x7610, R4 ;  /* 0x0000761000047816 */ /* 0x000fce0000000004 */
.L_x_2543:
[----:B------:R-:W-:Y:S05]  /*9c70*/  BSYNC B0 ;  /* 0x0000000000007941 */ /* 0x000fea0003800000 */
.L_x_2542:
[----:B------:R0:W-:Y:S01]  /*9c80*/  STG.E.U8 desc[UR36][R8.64], R4 ;  /* 0x0000000408007986 */ /* 0x0001e2000c101124 */
[----:B------:R-:W-:Y:S05]  /*9c90*/  BRA `(.L_x_2522) ;  /* 0x0000000400087947 */ /* 0x000fea0003800000 */
.L_x_2540:
        /* <DEDUP_REMOVED lines=16> */
.L_x_2547:
[----:B------:R-:W-:-:S04]  /*9da0*/  LOP3.LUT R24, R24, 0x80000000, RZ, 0xc0, !PT ;  /* 0x8000000018187812 */ /* 0x000fc800078ec0ff */
[----:B------:R-:W-:-:S04]  /*9db0*/  SHF.R.U32.HI R3, RZ, 0x18, R24 ;  /* 0x00000018ff037819 */ /* 0x000fc80000011618 */
[----:B------:R-:W-:-:S04]  /*9dc0*/  LOP3.LUT R0, R0, R3, RZ, 0xfc, !PT ;  /* 0x0000000300007212 */ /* 0x000fc800078efcff */
[----:B------:R-:W-:-:S07]  /*9dd0*/  PRMT R4, R0, 0x7610, R4 ;  /* 0x0000761000047816 */ /* 0x000fce0000000004 */
.L_x_2546:
[----:B------:R-:W-:Y:S05]  /*9de0*/  BSYNC B0 ;  /* 0x0000000000007941 */ /* 0x000fea0003800000 */
.L_x_2545:
[----:B------:R3:W-:Y:S01]  /*9df0*/  STG.E.U8 desc[UR36][R8.64], R4 ;  /* 0x0000000408007986 */ /* 0x0007e2000c101124 */
[----:B------:R-:W-:Y:S05]  /*9e00*/  BRA `(.L_x_2522) ;  /* 0x0000000000ac7947 */ /* 0x000fea0003800000 */
.L_x_2539:
        /* <DEDUP_REMOVED lines=21> */
.L_x_2521:
        /* <DEDUP_REMOVED lines=16> */
.L_x_2550:
[----:B------:R-:W-:Y:S05]  /*a060*/  BRA `(.L_x_2522) ;  /* 0x0000000000147947 */ /* 0x000fea0003800000 */
.L_x_2549:
[----:B------:R-:W0:Y:S02]  /*a070*/  F2I.U64.TRUNC R24, R24 ;  /* 0x0000001800187311 */ /* 0x000e24000020d800 */
[----:B0-----:R2:W-:Y:S01]  /*a080*/  STG.E.64 desc[UR36][R8.64], R24 ;  /* 0x0000001808007986 */ /* 0x0015e2000c101b24 */
[----:B------:R-:W-:Y:S05]  /*a090*/  BRA `(.L_x_2522) ;  /* 0x0000000000087947 */ /* 0x000fea0003800000 */
.L_x_2548:
[----:B------:R-:W0:Y:S02]  /*a0a0*/  F2I.FTZ.U32.TRUNC.NTZ R3, R24 ;  /* 0x0000001800037305 */ /* 0x000e24000021f000 */
[----:B0-----:R0:W-:Y:S02]  /*a0b0*/  STG.E desc[UR36][R8.64], R3 ;  /* 0x0000000308007986 */ /* 0x0011e4000c101924 */
.L_x_2522:
[----:B------:R-:W-:-:S07]  /*a0c0*/  VIADD R19, R19, 0x80 ;  /* 0x0000008013137836 */ /* 0x000fce0000000000 */
.L_x_2482:
[----:B------:R-:W-:Y:S05]  /*a0d0*/  BSYNC B6 ;  /* 0x0000000000067941 */ /* 0x000fea0003800000 */
.L_x_2481:
[----:B------:R-:W-:-:S13]  /*a0e0*/  ISETP.GE.AND P0, PT, R19, R17, PT ;  /* 0x000000111300720c */ /* 0x000fda0003f06270 */
[----:B------:R-:W-:Y:S05]  /*a0f0*/  @P0 EXIT ;  /* 0x000000000000094d */ /* 0x000fea0003800000 */
[----:B01-34-:R-:W0:Y:S01]  /*a100*/  LDC.64 R4, c[0x0][0x218] ;  /* 0x00008600ff047b82 */ /* 0x01be220000000a00 */
[----:B------:R-:W-:Y:S01]  /*a110*/  PRMT R0, R16, 0x9910, RZ ;  /* 0x0000991010007816 */ /* 0x000fe200000000ff */
        /* <DEDUP_REMOVED lines=18> */
.L_x_2554:
[----:B------:R-:W0:Y:S02]  /*a240*/  F2I.S64.TRUNC R18, R18 ;  /* 0x0000001200127311 */ /* 0x000e24000020d900 */
[----:B0-----:R-:W-:-:S05]  /*a250*/  IMAD.MOV.U32 R5, RZ, RZ, R18 ;  /* 0x000000ffff057224 */ /* 0x001fca00078e0012 */
[----:B------:R-:W-:Y:S01]  /*a260*/  STG.E.U8 desc[UR36][R2.64], R5 ;  /* 0x0000000502007986 */ /* 0x000fe2000c101124 */
[----:B------:R-:W-:Y:S05]  /*a270*/  EXIT ;  /* 0x000000000000794d */ /* 0x000fea0003800000 */
.L_x_2553:
        /* <DEDUP_REMOVED lines=9> */
.L_x_2557:
[----:B------:R-:W0:Y:S02]  /*a310*/  F2I.FTZ.TRUNC.NTZ R5, R18 ;  /* 0x0000001200057305 */ /* 0x000e24000021f100 */
[----:B0-----:R-:W-:Y:S01]  /*a320*/  STG.E desc[UR36][R2.64], R5 ;  /* 0x0000000502007986 */ /* 0x001fe2000c101924 */
[----:B------:R-:W-:Y:S05]  /*a330*/  EXIT ;  /* 0x000000000000794d */ /* 0x000fea0003800000 */
.L_x_2556:
[----:B------:R-:W0:Y:S02]  /*a340*/  F2I.FTZ.TRUNC.NTZ R5, R18 ;  /* 0x0000001200057305 */ /* 0x000e24000021f100 */
[----:B0-----:R-:W-:Y:S01]  /*a350*/  STG.E.U16 desc[UR36][R2.64], R5 ;  /* 0x0000000502007986 */ /* 0x001fe2000c101524 */
[----:B------:R-:W-:Y:S05]  /*a360*/  EXIT ;  /* 0x000000000000794d */ /* 0x000fea0003800000 */
.L_x_2552:
        /* <DEDUP_REMOVED lines=8> */
.L_x_2559:
[----:B------:R-:W-:-:S05]  /*a3f0*/  F2FP.F16.F32.PACK_AB R18, RZ, R18 ;  /* 0x00000012ff12723e */ /* 0x000fca00000000ff */
[----:B------:R-:W-:Y:S01]  /*a400*/  STG.E.U16 desc[UR36][R2.64], R18 ;  /* 0x0000001202007986 */ /* 0x000fe2000c101524 */
[----:B------:R-:W-:Y:S05]  /*a410*/  EXIT ;  /* 0x000000000000794d */ /* 0x000fea0003800000 */
.L_x_2558:
        /* <DEDUP_REMOVED lines=9> */
.L_x_2561:
[----:B------:R-:W-:-:S04]  /*a4b0*/  F2FP.F16.F32.PACK_AB R5, RZ, R18 ;  /* 0x00000012ff05723e */ /* 0x000fc800000000ff */
[----:B------:R-:W-:-:S05]  /*a4c0*/  PRMT R5, R5, 0x5410, RZ ;  /* 0x0000541005057816 */ /* 0x000fca00000000ff */
[----:B------:R-:W-:Y:S01]  /*a4d0*/  STG.E desc[UR36][R2.64], R5 ;  /* 0x0000000502007986 */ /* 0x000fe2000c101924 */
[----:B------:R-:W-:Y:S05]  /*a4e0*/  EXIT ;  /* 0x000000000000794d */ /* 0x000fea0003800000 */
.L_x_2560:
[----:B------:R-:W-:-:S06]  /*a4f0*/  FMUL.FTZ R4, R18, 1 ;  /* 0x3f80000012047820 */ /* 0x000fcc0000410000 */
[----:B------:R-:W0:Y:S02]  /*a500*/  F2F.F64.F32 R4, R4 ;  /* 0x0000000400047310 */ /* 0x000e240000201800 */
[----:B0-----:R-:W-:Y:S01]  /*a510*/  STG.E.64 desc[UR36][R2.64], R4 ;  /* 0x0000000402007986 */ /* 0x001fe2000c101b24 */
[----:B------:R-:W-:Y:S05]  /*a520*/  EXIT ;  /* 0x000000000000794d */ /* 0x000fea0003800000 */
.L_x_2551:
        /* <DEDUP_REMOVED lines=12> */
.L_x_2564:
[----:B------:R-:W-:Y:S01]  /*a5f0*/  FMUL.FTZ R4, R18, 1 ;  /* 0x3f80000012047820 */ /* 0x000fe20000410000 */
[----:B------:R-:W-:-:S05]  /*a600*/  CS2R R6, SRZ ;  /* 0x0000000000067805 */ /* 0x000fca000001ff00 */
[----:B------:R-:W0:Y:S02]  /*a610*/  F2F.F64.F32 R4, R4 ;  /* 0x0000000400047310 */ /* 0x000e240000201800 */
[----:B0-----:R-:W-:Y:S01]  /*a620*/  STG.E.128 desc[UR36][R2.64], R4 ;  /* 0x0000000402007986 */ /* 0x001fe2000c101d24 */
[----:B------:R-:W-:Y:S05]  /*a630*/  EXIT ;  /* 0x000000000000794d */ /* 0x000fea0003800000 */
.L_x_2563:
        /* <DEDUP_REMOVED lines=20> */
.L_x_2568:
[----:B------:R-:W-:Y:S05]  /*a780*/  BSYNC B0 ;  /* 0x0000000000007941 */ /* 0x000fea0003800000 */
.L_x_2567:
[----:B------:R-:W-:-:S05]  /*a790*/  LOP3.LUT R7, R0, R7, RZ, 0xfc, !PT ;  /* 0x0000000700077212 */ /* 0x000fca00078efcff */
[----:B------:R-:W-:Y:S01]  /*a7a0*/  STG.E.U8 desc[UR36][R2.64], R7 ;  /* 0x0000000702007986 */ /* 0x000fe2000c101124 */
[----:B------:R-:W-:Y:S05]  /*a7b0*/  EXIT ;  /* 0x000000000000794d */ /* 0x000fea0003800000 */
.L_x_2566:
        /* <DEDUP_REMOVED lines=12> */
.L_x_2570:
[----:B------:R-:W-:Y:S01]  /*a880*/  IMAD.MOV.U32 R0, RZ, RZ, 0x7f ;  /* 0x0000007fff007424 */ /* 0x000fe200078e00ff */
[----:B------:R-:W-:-:S04]  /*a890*/  ISETP.GT.U32.AND P0, PT, R4, 0x7f800000, PT ;  /* 0x7f8000000400780c */ /* 0x000fc80003f04070 */
[----:B------:R-:W-:-:S09]  /*a8a0*/  SEL R0, R0, 0x7c, P0 ;  /* 0x0000007c00007807 */ /* 0x000fd20000000000 */
.L_x_2571:
[----:B------:R-:W-:Y:S05]  /*a8b0*/  BSYNC B0 ;  /* 0x0000000000007941 */ /* 0x000fea0003800000 */
.L_x_2569:
[----:B------:R-:W-:-:S04]  /*a8c0*/  LOP3.LUT R18, R18, 0x80000000, RZ, 0xc0, !PT ;  /* 0x8000000012127812 */ /* 0x000fc800078ec0ff */
[----:B------:R-:W-:-:S04]  /*a8d0*/  SHF.R.U32.HI R5, RZ, 0x18, R18 ;  /* 0x00000018ff057819 */ /* 0x000fc80000011612 */
[----:B------:R-:W-:-:S05]  /*a8e0*/  LOP3.LUT R5, R0, R5, RZ, 0xfc, !PT ;  /* 0x0000000500057212 */ /* 0x000fca00078efcff */
[----:B------:R-:W-:Y:S01]  /*a8f0*/  STG.E.U8 desc[UR36][R2.64], R5 ;  /* 0x0000000502007986 */ /* 0x000fe2000c101124 */
[----:B------:R-:W-:Y:S05]  /*a900*/  EXIT ;  /* 0x000000000000794d */ /* 0x000fea0003800000 */
.L_x_2565:
[----:B------:R-:W-:-:S05]  /*a910*/  F2FP.BF16.F32.PACK_AB R18, RZ, R18 ;  /* 0x00000012ff12723e */ /* 0x000fca00000010ff */
[----:B------:R-:W-:Y:S01]  /*a920*/  STG.E.U16 desc[UR36][R2.64], R18 ;  /* 0x0000001202007986 */ /* 0x000fe2000c101524 */
[----:B------:R-:W-:Y:S05]  /*a930*/  EXIT ;  /* 0x000000000000794d */ /* 0x000fea0003800000 */
.L_x_2562:
        /* <DEDUP_REMOVED lines=11> */
.L_x_2574:
        /* <DEDUP_REMOVED lines=16> */
.L_x_2577:
[----:B------:R-:W-:-:S04]  /*aaf0*/  LOP3.LUT R18, R18, 0x80000000, RZ, 0xc0, !PT ;  /* 0x8000000012127812 */ /* 0x000fc800078ec0ff */
[----:B------:R-:W-:-:S04]  /*ab00*/  SHF.R.U32.HI R5, RZ, 0x18, R18 ;  /* 0x00000018ff057819 */ /* 0x000fc80000011612 */
[----:B------:R-:W-:-:S04]  /*ab10*/  LOP3.LUT R4, R4, R5, RZ, 0xfc, !PT ;  /* 0x0000000504047212 */ /* 0x000fc800078efcff */
[----:B------:R-:W-:-:S07]  /*ab20*/  PRMT R0, R4, 0x7610, R0 ;  /* 0x0000761004007816 */ /* 0x000fce0000000000 */
.L_x_2576:
[----:B------:R-:W-:Y:S05]  /*ab30*/  BSYNC B0 ;  /* 0x0000000000007941 */ /* 0x000fea0003800000 */
.L_x_2575:
[----:B------:R-:W-:Y:S01]  /*ab40*/  STG.E.U8 desc[UR36][R2.64], R0 ;  /* 0x0000000002007986 */ /* 0x000fe2000c101124 */
[----:B------:R-:W-:Y:S05]  /*ab50*/  EXIT ;  /* 0x000000000000794d */ /* 0x000fea0003800000 */
.L_x_2573:
        /* <DEDUP_REMOVED lines=16> */
.L_x_2580:
[----:B------:R-:W-:-:S04]  /*ac60*/  LOP3.LUT R18, R18, 0x80000000, RZ, 0xc0, !PT ;  /* 0x8000000012127812 */ /* 0x000fc800078ec0ff */
[----:B------:R-:W-:-:S04]  /*ac70*/  SHF.R.U32.HI R5, RZ, 0x18, R18 ;  /* 0x00000018ff057819 */ /* 0x000fc80000011612 */
[----:B------:R-:W-:-:S04]  /*ac80*/  LOP3.LUT R4, R4, R5, RZ, 0xfc, !PT ;  /* 0x0000000504047212 */ /* 0x000fc800078efcff */
[----:B------:R-:W-:-:S07]  /*ac90*/  PRMT R0, R4, 0x7610, R0 ;  /* 0x0000761004007816 */ /* 0x000fce0000000000 */
.L_x_2579:
[----:B------:R-:W-:Y:S05]  /*aca0*/  BSYNC B0 ;  /* 0x0000000000007941 */ /* 0x000fea0003800000 */
.L_x_2578:
[----:B------:R-:W-:Y:S01]  /*acb0*/  STG.E.U8 desc[UR36][R2.64], R0 ;  /* 0x0000000002007986 */ /* 0x000fe2000c101124 */
[----:B------:R-:W-:Y:S05]  /*acc0*/  EXIT ;  /* 0x000000000000794d */ /* 0x000fea0003800000 */
.L_x_2572:
        /* <DEDUP_REMOVED lines=21> */
.L_x_2555:
        /* <DEDUP_REMOVED lines=16> */
.L_x_2583:
[----:B------:R-:W-:Y:S05]  /*af20*/  EXIT ;  /* 0x000000000000794d */ /* 0x000fea0003800000 */
.L_x_2582:
[----:B------:R-:W0:Y:S02]  /*af30*/  F2I.U64.TRUNC R18, R18 ;  /* 0x0000001200127311 */ /* 0x000e24000020d800 */
[----:B0-----:R-:W-:Y:S01]  /*af40*/  STG.E.64 desc[UR36][R2.64], R18 ;  /* 0x0000001202007986 */ /* 0x001fe2000c101b24 */
[----:B------:R-:W-:Y:S05]  /*af50*/  EXIT ;  /* 0x000000000000794d */ /* 0x000fea0003800000 */
.L_x_2581:
[----:B------:R-:W0:Y:S02]  /*af60*/  F2I.FTZ.U32.TRUNC.NTZ R5, R18 ;  /* 0x0000001200057305 */ /* 0x000e24000021f000 */
[----:B0-----:R-:W-:Y:S01]  /*af70*/  STG.E desc[UR36][R2.64], R5 ;  /* 0x0000000502007986 */ /* 0x001fe2000c101924 */
[----:B------:R-:W-:Y:S05]  /*af80*/  EXIT ;  /* 0x000000000000794d */ /* 0x000fea0003800000 */
.L_x_2584:
        /* <DEDUP_REMOVED lines=15> */
.L_x_14601:


//--------------------- .text._ZN2at6native18elementwise_kernelILi128ELi2EZNS0_22gpu_kernel_impl_nocastIZZZNS0_25tanh_backward_kernel_cudaERNS_18TensorIteratorBaseEENKUlvE0_clEvENKUlvE0_clEvEUlffE_EEvS4_RKT_EUliE_EEviT1_ --------------------------
	.section	.text._ZN2at6native18elementwise_kernelILi128ELi2EZNS0_22gpu_kernel_impl_nocastIZZZNS0_25tanh_backward_kernel_cudaERNS_18TensorIteratorBaseEENKUlvE0_clEvENKUlvE0_clEvEUlffE_EEvS4_RKT_EUliE_EEviT1_,"ax",@progbits
	.align	128
        .global         _ZN2at6native18elementwise_kernelILi128ELi2EZNS0_22gpu_kernel_impl_nocastIZZZNS0_25tanh_backward_kernel_cudaERNS_18TensorIteratorBaseEENKUlvE0_clEvENKUlvE0_clEvEUlffE_EEvS4_RKT_EUliE_EEviT1_
        .type           _ZN2at6native18elementwise_kernelILi128ELi2EZNS0_22gpu_kernel_impl_nocastIZZZNS0_25tanh_backward_kernel_cudaERNS_18TensorIteratorBaseEENKUlvE0_clEvENKUlvE0_clEvEUlffE_EEvS4_RKT_EUliE_EEviT1_,@function
        .size           _ZN2at6native18elementwise_kernelILi128ELi2EZNS0_22gpu_kernel_impl_nocastIZZZNS0_25tanh_backward_kernel_cudaERNS_18TensorIteratorBaseEENKUlvE0_clEvENKUlvE0_clEvEUlffE_EEvS4_RKT_EUliE_EEviT1_,(.L_x_14602 - _ZN2at6native18elementwise_kernelILi128ELi2EZNS0_22gpu_kernel_impl_nocastIZZZNS0_25tanh_backward_kernel_cudaERNS_18TensorIteratorBaseEENKUlvE0_clEvENKUlvE0_clEvEUlffE_EEvS4_RKT_EUliE_EEviT1_)
        .other          _ZN2at6native18elementwise_kernelILi128ELi2EZNS0_22gpu_kernel_impl_nocastIZZZNS0_25tanh_backward_kernel_cudaERNS_18TensorIteratorBaseEENKUlvE0_clEvENKUlvE0_clEvEUlffE_EEvS4_RKT_EUliE_EEviT1_,@"STO_CUDA_ENTRY STV_DEFAULT"
_ZN2at6native18elementwise_kernelILi128ELi2EZNS0_22gpu_kernel_impl_nocastIZZZNS0_25tanh_backward_kernel_cudaERNS_18TensorIteratorBaseEENKUlvE0_clEvENKUlvE0_clEvEUlffE_EEvS4_RKT_EUliE_EEviT1_:
.text._ZN2at6native18elementwise_kernelILi128ELi2EZNS0_22gpu_kernel_impl_nocastIZZZNS0_25tanh_backward_kernel_cudaERNS_18TensorIteratorBaseEENKUlvE0_clEvENKUlvE0_clEvEUlffE_EEvS4_RKT_EUliE_EEviT1_:
[----:B------:R-:W-:Y:S01]  /*0000*/  LDC R1, c[0x0][0x28] ;  /* 0x00000a00ff017b82 */ /* 0x000fe20000000800 */
[----:B------:R-:W0:Y:S01]  /*0010*/  S2R R0, SR_CTAID.X ;  /* 0x0000000000007919 */ /* 0x000e220000002500 */
[----:B------:R-:W-:Y:S01]  /*0020*/  ULDC UR6, c[0x0][0x210] ;  /* 0x0000840000067ab9 */ /* 0x000fe20000000800 */
[----:B------:R-:W-:Y:S01]  /*0030*/  ULDC.64 UR4, c[0x0][0x208] ;  /* 0x0000820000047ab9 */ /* 0x000fe20000000a00 */
[----:B------:R-:W-:Y:S01]  /*0040*/  BSSY B0, `(.L_x_2585) ;  /* 0x0000176000007945 */ /* 0x000fe20003800000 */
[----:B------:R-:W0:Y:S02]  /*0050*/  S2R R3, SR_TID.X ;  /* 0x0000000000037919 */ /* 0x000e240000002100 */
[----:B0-----:R-:W-:-:S04]  /*0060*/  LEA R0, R0, R3, 0x8 ;  /* 0x0000000300007211 */ /* 0x001fc800078e40ff */
[----:B------:R-:W-:Y:S02]  /*0070*/  ISETP.GE.AND P0, PT, R0, UR6, PT ;  /* 0x0000000600007c0c */ /* 0x000fe4000bf06270 */
[----:B------:R-:W-:-:S11]  /*0080*/  MOV R9, R0 ;  /* 0x0000000000097202 */ /* 0x000fd60000000f00 */
[----:B------:R-:W-:Y:S05]  /*0090*/  @P0 BRA `(.L_x_2586) ;  /* 0x0000001400c00947 */ /* 0x000fea0003800000 */
[----:B------:R-:W0:Y:S01]  /*00a0*/  LDC R5, c[0x0][0x218] ;  /* 0x00008600ff057b82 */ /* 0x000e220000000800 */
[----:B------:R-:W-:Y:S01]  /*00b0*/  HFMA2.MMA R4, -RZ, RZ, 0, 0 ;  /* 0x00000000ff047435 */ /* 0x000fe200000001ff */
[----:B------:R-:W-:Y:S02]  /*00c0*/  CS2R R2, SRZ ;  /* 0x0000000000027805 */ /* 0x000fe4000001ff00 */
        /* <DEDUP_REMOVED lines=350> */
.L_x_2587:
[----:B------:R-:W-:Y:S01]  /*16b0*/  ULDC.64 UR10, c[0x0][0x488] ;  /* 0x00012200000a7ab9 */ /* 0x000fe20000000a00 */
[----:B------:R-:W-:Y:S01]  /*16c0*/  ULDC.64 UR8, c[0x0][0x480] ;  /* 0x0001200000087ab9 */ /* 0x000fe20000000a00 */
[----:B------:R-:W-:Y:S02]  /*16d0*/  IADD3 R4, P1, R4, UR10, RZ ;  /* 0x0000000a04047c10 */ /* 0x000fe4000ff3e0ff */
[----:B------:R-:W-:Y:S02]  /*16e0*/  IADD3 R6, P0, R2, UR8, RZ ;  /* 0x0000000802067c10 */ /* 0x000fe4000ff1e0ff */
[----:B------:R-:W-:Y:S02]  /*16f0*/  IADD3.X R5, RZ, UR11, RZ, P1, !PT ;  /* 0x0000000bff057c10 */ /* 0x000fe40008ffe4ff */
[----:B------:R-:W-:Y:S01]  /*1700*/  IADD3.X R7, RZ, UR9, RZ, P0, !PT ;  /* 0x00000009ff077c10 */ /* 0x000fe200087fe4ff */
[----:B------:R-:W-:Y:S02]  /*1710*/  ULDC.64 UR8, c[0x0][0x478] ;  /* 0x00011e0000087ab9 */ /* 0x000fe40000000a00 */
[----:B------:R-:W2:Y:S04]  /*1720*/  LDG.E R4, desc[UR4][R4.64] ;  /* 0x0000000404047981 */ /* 0x000ea8000c1e1900 */
[----:B------:R-:W3:Y:S01]  /*1730*/  LDG.E R7, desc[UR4][R6.64] ;  /* 0x0000000406077981 */ /* 0x000ee2000c1e1900 */
[----:B------:R-:W-:-:S02]  /*1740*/  IADD3 R2, P0, R3, UR8, RZ ;  /* 0x0000000803027c10 */ /* 0x000fc4000ff1e0ff */
[----:B------:R-:W-:Y:S02]  /*1750*/  IADD3 R9, R0, 0x80, RZ ;  /* 0x0000008000097810 */ /* 0x000fe40007ffe0ff */
[----:B------:R-:W-:Y:S01]  /*1760*/  IADD3.X R3, RZ, UR9, RZ, P0, !PT ;  /* 0x00000009ff037c10 */ /* 0x000fe200087fe4ff */
[----:B--2---:R-:W-:-:S04]  /*1770*/  FFMA.FTZ R8, -R4, R4, 1 ;  /* 0x3f80000004087423 */ /* 0x004fc80000010104 */
[----:B---3--:R-:W-:-:S05]  /*1780*/  FMUL.FTZ R11, R8, R7 ;  /* 0x00000007080b7220 */ /* 0x008fca0000410000 */
[----:B------:R0:W-:Y:S02]  /*1790*/  STG.E desc[UR4][R2.64], R11 ;  /* 0x0000000b02007986 */ /* 0x0001e4000c101904 */
.L_x_2586:
[----:B------:R-:W-:Y:S05]  /*17a0*/  BSYNC B0 ;  /* 0x0000000000007941 */ /* 0x000fea0003800000 */
.L_x_2585:
[----:B------:R-:W-:-:S13]  /*17b0*/  ISETP.GE.AND P0, PT, R9, UR6, PT ;  /* 0x0000000609007c0c */ /* 0x000fda000bf06270 */
[----:B------:R-:W-:Y:S05]  /*17c0*/  @P0 EXIT ;  /* 0x000000000000094d */ /* 0x000fea0003800000 */
[----:B------:R-:W1:Y:S01]  /*17d0*/  LDC R8, c[0x0][0x218] ;  /* 0x00008600ff087b82 */ /* 0x000e620000000800 */
[----:B------:R-:W-:Y:S01]  /*17e0*/  HFMA2.MMA R0, -RZ, RZ, 0, 0 ;  /* 0x00000000ff007435 */ /* 0x000fe200000001ff */
[----:B0-----:R-:W-:Y:S02]  /*17f0*/  CS2R R2, SRZ ;  /* 0x0000000000027805 */ /* 0x001fe4000001ff00 */
[----:B-1----:R-:W-:-:S13]  /*1800*/  ISETP.NE.AND P0, PT, R8, RZ, PT ;  /* 0x000000ff0800720c */ /* 0x002fda0003f05270 */
[----:B------:R-:W-:Y:S05]  /*1810*/  @!P0 BRA `(.L_x_2588) ;  /* 0x0000001400708947 */ /* 0x000fea0003800000 */
[----:B------:R-:W-:Y:S01]  /*1820*/  MOV R2, RZ ;  /* 0x000000ff00027202 */ /* 0x000fe20000000f00 */
[----:B------:R-:W-:Y:S01]  /*1830*/  ULDC.64 UR6, c[0x0][0x220] ;  /* 0x0000880000067ab9 */ /* 0x000fe20000000a00 */
[----:B------:R-:W-:Y:S01]  /*1840*/  MOV R3, R9 ;  /* 0x0000000900037202 */ /* 0x000fe20000000f00 */
[----:B------:R-:W-:Y:S01]  /*1850*/  ULDC UR8, c[0x0][0x350] ;  /* 0x0000d40000087ab9 */ /* 0x000fe20000000800 */
[----:B------:R-:W-:Y:S01]  /*1860*/  ISETP.NE.AND P0, PT, R8, 0x1, PT ;  /* 0x000000010800780c */ /* 0x000fe20003f05270 */
        /* <DEDUP_REMOVED lines=326> */
[----:B------:R-:W-:-:S03]  /*2cd0*/  @P0 MOV R8, RZ ;  /* 0x000000ff00080202 */ /* 0x000fc60000000f00 */
[----:B------:R-:W1:Y:S08]  /*2ce0*/  @P0 LDC R13, c[0x0][0x33c] ;  /* 0x0000cf00ff0d0b82 */ /* 0x000e700000000800 */
[----:B------:R-:W2:Y:S08]  /*2cf0*/  @P0 LDC.64 R6, c[0x0][0x468] ;  /* 0x00011a00ff060b82 */ /* 0x000eb00000000a00 */
[----:B------:R-:W3:Y:S01]  /*2d00*/  @P0 LDC R12, c[0x0][0x470] ;  /* 0x00011c00ff0c0b82 */ /* 0x000ee20000000800 */
[----:B0-----:R-:W-:-:S05]  /*2d10*/  @P0 IMAD.HI.U32 R4, R9, R10, R8 ;  /* 0x0000000a09040227 */ /* 0x001fca00078e0008 */
[----:B------:R-:W-:Y:S02]  /*2d20*/  @P0 SHF.R.U32.HI R4, RZ, R11, R4 ;  /* 0x0000000bff040219 */ /* 0x000fe40000011604 */
[----:B------:R-:W-:Y:S02]  /*2d30*/  IADD3 R11, -R9, RZ, RZ ;  /* 0x000000ff090b7210 */ /* 0x000fe40007ffe1ff */
[----:B------:R-:W-:-:S03]  /*2d40*/  @P0 IADD3 R8, -R4, RZ, RZ ;  /* 0x000000ff04080210 */ /* 0x000fc60007ffe1ff */
[----:B------:R-:W-:Y:S01]  /*2d50*/  IMAD R5, R11, UR8, R5 ;  /* 0x000000080b057c24 */ /* 0x000fe2000f8e0205 */
[----:B------:R-:W-:Y:S01]  /*2d60*/  ULDC.64 UR8, c[0x0][0x460] ;  /* 0x0001180000087ab9 */ /* 0x000fe20000000a00 */
[----:B-1----:R-:W-:Y:S02]  /*2d70*/  @P0 IMAD R9, R13, R8, R9 ;  /* 0x000000080d090224 */ /* 0x002fe400078e0209 */
[C---:B------:R-:W-:Y:S02]  /*2d80*/  IMAD R3, R5.reuse, UR6, R3 ;  /* 0x0000000605037c24 */ /* 0x040fe4000f8e0203 */
[C---:B------:R-:W-:Y:S02]  /*2d90*/  IMAD R0, R5.reuse, UR8, R0 ;  /* 0x0000000805007c24 */ /* 0x040fe4000f8e0200 */
[----:B------:R-:W-:Y:S02]  /*2da0*/  IMAD R2, R5, UR9, R2 ;  /* 0x0000000905027c24 */ /* 0x000fe4000f8e0202 */
[----:B--2---:R-:W-:-:S02]  /*2db0*/  @P0 IMAD R3, R9, R6, R3 ;  /* 0x0000000609030224 */ /* 0x004fc400078e0203 */
[C---:B------:R-:W-:Y:S02]  /*2dc0*/  @P0 IMAD R0, R9.reuse, R7, R0 ;  /* 0x0000000709000224 */ /* 0x040fe400078e0200 */
[----:B---3--:R-:W-:-:S07]  /*2dd0*/  @P0 IMAD R2, R9, R12, R2 ;  /* 0x0000000c09020224 */ /* 0x008fce00078e0202 */
.L_x_2588:
        /* <DEDUP_REMOVED lines=9> */
[----:B------:R-:W-:-:S04]  /*2e70*/  IADD3 R2, P0, R3, UR6, RZ ;  /* 0x0000000603027c10 */ /* 0x000fc8000ff1e0ff */
[----:B------:R-:W-:Y:S01]  /*2e80*/  IADD3.X R3, RZ, UR7, RZ, P0, !PT ;  /* 0x00000007ff037c10 */ /* 0x000fe200087fe4ff */
[----:B--2---:R-:W-:-:S04]  /*2e90*/  FFMA.FTZ R0, -R4, R4, 1 ;  /* 0x3f80000004007423 */ /* 0x004fc80000010104 */
[----:B---3--:R-:W-:-:S05]  /*2ea0*/  FMUL.FTZ R9, R0, R7 ;  /* 0x0000000700097220 */ /* 0x008fca0000410000 */
[----:B------:R-:W-:Y:S01]  /*2eb0*/  STG.E desc[UR4][R2.64], R9 ;  /* 0x0000000902007986 */ /* 0x000fe2000c101904 */
[----:B------:R-:W-:Y:S05]  /*2ec0*/  EXIT ;  /* 0x000000000000794d */ /* 0x000fea0003800000 */
.L_x_2589:
        /* <DEDUP_REMOVED lines=11> */
.L_x_14602:


//--------------------- .text._ZN2at6native27unrolled_elementwise_kernelIZZZNS0_25tanh_backward_kernel_cudaERNS_18TensorIteratorBaseEENKUlvE0_clEvENKUlvE0_clEvEUlffE_St5arrayIPcLm3EELi4E23TrivialOffsetCalculatorILi2EjESA_ILi1EjENS0_6memory15LoadWithoutCastENSD_16StoreWithoutCastEEEviT_T0_T2_T3_T4_T5_ --------------------------
	.section	.text._ZN2at6native27unrolled_elementwise_kernelIZZZNS0_25tanh_backward_kernel_cudaERNS_18TensorIteratorBaseEENKUlvE0_clEvENKUlvE0_clEvEUlffE_St5arrayIPcLm3EELi4E23TrivialOffsetCalculatorILi2EjESA_ILi1EjENS0_6memory15LoadWithoutCastENSD_16StoreWithoutCastEEEviT_T0_T2_T3_T4_T5_,"ax",@progbits
	.align	128
        .global         _ZN2at6native27unrolled_elementwise_kernelIZZZNS0_25tanh_backward_kernel_cudaERNS_18TensorIteratorBaseEENKUlvE0_clEvENKUlvE0_clEvEUlffE_St5arrayIPcLm3EELi4E23TrivialOffsetCalculatorILi2EjESA_ILi1EjENS0_6memory15LoadWithoutCastENSD_16StoreWithoutCastEEEviT_T0_T2_T3_T4_T5_
        .type           _ZN2at6native27unrolled_elementwise_kernelIZZZNS0_25tanh_backward_kernel_cudaERNS_18TensorIteratorBaseEENKUlvE0_clEvENKUlvE0_clEvEUlffE_St5arrayIPcLm3EELi4E23TrivialOffsetCalculatorILi2EjESA_ILi1EjENS0_6memory15LoadWithoutCastENSD_16StoreWithoutCastEEEviT_T0_T2_T3_T4_T5_,@function
        .size           _ZN2at6native27unrolled_elementwise_kernelIZZZNS0_25tanh_backward_kernel_cudaERNS_18TensorIteratorBaseEENKUlvE0_clEvENKUlvE0_clEvEUlffE_St5arrayIPcLm3EELi4E23TrivialOffsetCalculatorILi2EjESA_ILi1EjENS0_6memory15LoadWithoutCastENSD_16StoreWithoutCastEEEviT_T0_T2_T3_T4_T5_,(.L_x_14603 - _ZN2at6native27unrolled_elementwise_kernelIZZZNS0_25tanh_backward_kernel_cudaERNS_18TensorIteratorBaseEENKUlvE0_clEvENKUlvE0_clEvEUlffE_St5arrayIPcLm3EELi4E23TrivialOffsetCalculatorILi2EjESA_ILi1EjENS0_6memory15LoadWithoutCastENSD_16StoreWithoutCastEEEviT_T0_T2_T3_T4_T5_)
        .other          _ZN2at6native27unrolled_elementwise_kernelIZZZNS0_25tanh_backward_kernel_cudaERNS_18TensorIteratorBaseEENKUlvE0_clEvENKUlvE0_clEvEUlffE_St5arrayIPcLm3EELi4E23TrivialOffsetCalculatorILi2EjESA_ILi1EjENS0_6memory15LoadWithoutCastENSD_16StoreWithoutCastEEEviT_T0_T2_T3_T4_T5_,@"STO_CUDA_ENTRY STV_DEFAULT"
_ZN2at6native27unrolled_elementwise_kernelIZZZNS0_25tanh_backward_kernel_cudaERNS_18TensorIteratorBaseEENKUlvE0_clEvENKUlvE0_clEvEUlffE_St5arrayIPcLm3EELi4E23TrivialOffsetCalculatorILi2EjESA_ILi1EjENS0_6memory15LoadWithoutCastENSD_16StoreWithoutCastEEEviT_T0_T2_T3_T4_T5_:
.text._ZN2at6native27unrolled_elementwise_kernelIZZZNS0_25tanh_backward_kernel_cudaERNS_18TensorIteratorBaseEENKUlvE0_clEvENKUlvE0_clEvEUlffE_St5arrayIPcLm3EELi4E23TrivialOffsetCalculatorILi2EjESA_ILi1EjENS0_6memory15LoadWithoutCastENSD_16StoreWithoutCastEEEviT_T0_T2_T3_T4_T5_:
[----:B------:R-:W-:Y:S01]  /*0000*/  LDC R1, c[0x0][0x28] ;  /* 0x00000a00ff017b82 */ /* 0x000fe20000000800 */
[----:B------:R-:W0:Y:S07]  /*0010*/  S2R R0, SR_CTAID.X ;  /* 0x0000000000007919 */ /* 0x000e2e0000002500 */
[----:B------:R-:W0:Y:S01]  /*0020*/  LDC R3, c[0x0][0x210] ;  /* 0x00008400ff037b82 */ /* 0x000e220000000800 */
[----:B------:R-:W-:Y:S01]  /*0030*/  HFMA2.MMA R6, -RZ, RZ, 0, 0 ;  /* 0x00000000ff067435 */ /* 0x000fe200000001ff */
[----:B------:R-:W-:Y:S01]  /*0040*/  MOV R10, RZ ;  /* 0x000000ff000a7202 */ /* 0x000fe20000000f00 */
[----:B------:R-:W1:Y:S01]  /*0050*/  S2R R7, SR_TID.X ;  /* 0x0000000000077919 */ /* 0x000e620000002100 */
[----:B------:R-:W-:Y:S01]  /*0060*/  ULDC.64 UR4, c[0x0][0x208] ;  /* 0x0000820000047ab9 */ /* 0x000fe20000000a00 */
[----:B0-----:R-:W-:Y:S01]  /*0070*/  IMAD R2, R0, -0x200, R3 ;  /* 0xfffffe0000027824 */ /* 0x001fe200078e0203 */
[----:B-1----:R-:W-:-:S04]  /*0080*/  MOV R11, R7 ;  /* 0x00000007000b7202 */ /* 0x002fc80000000f00 */
[----:B------:R-:W-:-:S13]  /*0090*/  ISETP.GE.AND P0, PT, R7, R2, PT ;  /* 0x000000020700720c */ /* 0x000fda0003f06270 */
[----:B------:R-:W-:Y:S01]  /*00a0*/  @!P0 LEA R3, R0, R11, 0x9 ;  /* 0x0000000b00038211 */ /* 0x000fe200078e48ff */
[----:B------:R-:W0:Y:S01]  /*00b0*/  @!P0 LDC.64 R18, c[0x0][0x228] ;  /* 0x00008a00ff128b82 */ /* 0x000e220000000a00 */
[----:B------:R-:W-:-:S04]  /*00c0*/  @!P0 IADD3 R11, R11, 0x80, RZ ;  /* 0x000000800b0b8810 */ /* 0x000fc80007ffe0ff */
[----:B------:R-:W-:-:S03]  /*00d0*/  ISETP.GE.AND P1, PT, R11, R2, PT ;  /* 0x000000020b00720c */ /* 0x000fc60003f26270 */
[----:B------:R-:W1:Y:S10]  /*00e0*/  @!P0 LDC.64 R16, c[0x0][0x220] ;  /* 0x00008800ff108b82 */ /* 0x000e740000000a00 */
[----:B------:R-:W-:Y:S01]  /*00f0*/  @!P1 IMAD R23, R0, 0x200, R11 ;  /* 0x0000020000179824 */ /* 0x000fe200078e020b */
[----:B------:R-:W-:Y:S01]  /*0100*/  @!P1 IADD3 R11, R11, 0x80, RZ ;  /* 0x000000800b0b9810 */ /* 0x000fe20007ffe0ff */
[----:B------:R-:W2:Y:S03]  /*0110*/  @!P1 LDC.64 R14, c[0x0][0x228] ;  /* 0x00008a00ff0e9b82 */ /* 0x000ea60000000a00 */
[----:B------:R-:W-:Y:S01]  /*0120*/  ISETP.GE.AND P3, PT, R11, R2, PT ;  /* 0x000000020b00720c */ /* 0x000fe20003f66270 */
[----:B0-----:R-:W-:-:S04]  /*0130*/  @!P0 IMAD.WIDE.U32 R18, R3, 0x4, R18 ;  /* 0x0000000403128825 */ /* 0x001fc800078e0012 */
[----:B------:R-:W0:Y:S01]  /*0140*/  @!P1 LDC.64 R12, c[0x0][0x220] ;  /* 0x00008800ff0c9b82 */ /* 0x000e220000000a00 */
[----:B------:R-:W3:Y:S01]  /*0150*/  @!P0 LDG.E R10, desc[UR4][R18.64] ;  /* 0x00000004120a8981 */ /* 0x000ee2000c1e1900 */
[----:B-1----:R-:W-:-:S06]  /*0160*/  @!P0 IMAD.WIDE.U32 R16, R3, 0x4, R16 ;  /* 0x0000000403108825 */ /* 0x002fcc00078e0010 */
[----:B------:R-:W1:Y:S01]  /*0170*/  @!P3 LDC.64 R8, c[0x0][0x228] ;  /* 0x00008a00ff08bb82 */ /* 0x000e620000000a00 */
[----:B------:R-:W4:Y:S01]  /*0180*/  @!P0 LDG.E R6, desc[UR4][R16.64] ;  /* 0x0000000410068981 */ /* 0x000f22000c1e1900 */
[----:B------:R-:W-:Y:S01]  /*0190*/  @!P3 LEA R25, R0, R11, 0x9 ;  /* 0x0000000b0019b211 */ /* 0x000fe200078e48ff */
[----:B------:R-:W-:-:S05]  /*01a0*/  IMAD.MOV.U32 R3, RZ, RZ, RZ ;  /* 0x000000ffff037224 */ /* 0x000fca00078e00ff */
[----:B------:R-:W1:Y:S01]  /*01b0*/  @!P3 LDC.64 R4, c[0x0][0x220] ;  /* 0x00008800ff04bb82 */ /* 0x000e620000000a00 */
[----:B--2---:R-:W-:Y:S01]  /*01c0*/  @!P1 IMAD.WIDE.U32 R20, R23, 0x4, R14 ;  /* 0x0000000417149825 */ /* 0x004fe200078e000e */
[----:B------:R-:W-:-:S04]  /*01d0*/  HFMA2.MMA R14, -RZ, RZ, 0, 0 ;  /* 0x00000000ff0e7435 */ /* 0x000fc800000001ff */
[----:B------:R-:W2:Y:S01]  /*01e0*/  @!P1 LDG.E R3, desc[UR4][R20.64] ;  /* 0x0000000414039981 */ /* 0x000ea2000c1e1900 */
[----:B0-----:R-:W-:-:S04]  /*01f0*/  @!P1 IMAD.WIDE.U32 R12, R23, 0x4, R12 ;  /* 0x00000004170c9825 */ /* 0x001fc800078e000c */
[----:B-1----:R-:W-:-:S05]  /*0200*/  @!P3 IMAD.WIDE.U32 R22, R25, 0x4, R8 ;  /* 0x000000041916b825 */ /* 0x002fca00078e0008 */
[----:B------:R-:W2:Y:S01]  /*0210*/  @!P3 LDG.E R14, desc[UR4][R22.64] ;  /* 0x00000004160eb981 */ /* 0x000ea2000c1e1900 */
[----:B------:R-:W-:Y:S01]  /*0220*/  @!P3 IMAD.WIDE.U32 R24, R25, 0x4, R4 ;  /* 0x000000041918b825 */ /* 0x000fe200078e0004 */
[----:B------:R-:W-:-:S06]  /*0230*/  CS2R R4, SRZ ;  /* 0x0000000000047805 */ /* 0x000fcc000001ff00 */
[----:B------:R0:W2:Y:S04]  /*0240*/  @!P1 LDG.E R5, desc[UR4][R12.64] ;  /* 0x000000040c059981 */ /* 0x0000a8000c1e1900 */
[----:B------:R-:W2:Y:S01]  /*0250*/  @!P3 LDG.E R4, desc[UR4][R24.64] ;  /* 0x000000041804b981 */ /* 0x000ea2000c1e1900 */
[----:B------:R-:W-:-:S04]  /*0260*/  @!P3 IADD3 R11, R11, 0x80, RZ ;  /* 0x000000800b0bb810 */ /* 0x000fc80007ffe0ff */
[----:B------:R-:W-:Y:S01]  /*0270*/  ISETP.GE.AND P2, PT, R11, R2, PT ;  /* 0x000000020b00720c */ /* 0x000fe20003f46270 */
[----:B0-----:R-:W0:-:S12]  /*0280*/  @!P0 LDC.64 R12, c[0x0][0x218] ;  /* 0x00008600ff0c8b82 */ /* 0x001e180000000a00 */
[----:B------:R-:W1:Y:S08]  /*0290*/  @!P2 LDC.64 R18, c[0x0][0x228] ;  /* 0x00008a00ff12ab82 */ /* 0x000e700000000a00 */
[----:B------:R-:W1:Y:S01]  /*02a0*/  @!P2 LDC.64 R16, c[0x0][0x220] ;  /* 0x00008800ff10ab82 */ /* 0x000e620000000a00 */
[C---:B------:R-:W-:Y:S01]  /*02b0*/  @!P2 IMAD R9, R0.reuse, 0x200, R11 ;  /* 0x000002000009a824 */ /* 0x040fe200078e020b */
[----:B------:R-:W-:Y:S01]  /*02c0*/  IADD3 R15, R7, 0x80, RZ ;  /* 0x00000080070f7810 */ /* 0x000fe20007ffe0ff */
[----:B------:R-:W-:Y:S01]  /*02d0*/  IMAD.MOV.U32 R11, RZ, RZ, R7 ;  /* 0x000000ffff0b7224 */ /* 0x000fe200078e0007 */
[----:B------:R-:W-:-:S02]  /*02e0*/  @!P0 LEA R7, R0, R7, 0x9 ;  /* 0x0000000700078211 */ /* 0x000fc400078e48ff */
[----:B------:R-:W-:Y:S02]  /*02f0*/  @!P0 MOV R11, R15 ;  /* 0x0000000f000b8202 */ /* 0x000fe40000000f00 */
[----:B------:R-:W-:Y:S01]  /*0300*/  MOV R8, RZ ;  /* 0x000000ff00087202 */ /* 0x000fe20000000f00 */
[----:B0-----:R-:W-:-:S04]  /*0310*/  @!P0 IMAD.WIDE.U32 R12, R7, 0x4, R12 ;  /* 0x00000004070c8825 */ /* 0x001fc800078e000c */
[----:B-1----:R-:W-:-:S05]  /*0320*/  @!P2 IMAD.WIDE.U32 R18, R9, 0x4, R18 ;  /* 0x000000040912a825 */ /* 0x002fca00078e0012 */
[----:B------:R-:W5:Y:S01]  /*0330*/  @!P2 LDG.E R8, desc[UR4][R18.64] ;  /* 0x000000041208a981 */ /* 0x000f62000c1e1900 */
[----:B------:R-:W-:Y:S01]  /*0340*/  @!P2 IMAD.WIDE.U32 R16, R9, 0x4, R16 ;  /* 0x000000040910a825 */ /* 0x000fe200078e0010 */
[----:B------:R-:W-:Y:S01]  /*0350*/  HFMA2.MMA R9, -RZ, RZ, 0, 0 ;  /* 0x00000000ff097435 */ /* 0x000fe200000001ff */
[----:B------:R-:W-:-:S09]  /*0360*/  ISETP.GE.AND P1, PT, R11, R2, PT ;  /* 0x000000020b00720c */ /* 0x000fd20003f26270 */
[----:B------:R0:W5:Y:S01]  /*0370*/  @!P2 LDG.E R9, desc[UR4][R16.64] ;  /* 0x000000041009a981 */ /* 0x000162000c1e1900 */
[----:B------:R-:W-:Y:S01]  /*0380*/  BSSY B0, `(.L_x_2590) ;  /* 0x0000013000007945 */ /* 0x000fe20003800000 */
[----:B---3--:R-:W-:-:S04]  /*0390*/  FFMA.FTZ R15, -R10, R10, 1 ;  /* 0x3f8000000a0f7423 */ /* 0x008fc8000001010a */
[----:B----4-:R-:W-:-:S05]  /*03a0*/  FMUL.FTZ R15, R15, R6 ;  /* 0x000000060f0f7220 */ /* 0x010fca0000410000 */
[----:B------:R1:W-:Y:S01]  /*03b0*/  @!P0 STG.E desc[UR4][R12.64], R15 ;  /* 0x0000000f0c008986 */ /* 0x0003e2000c101904 */
[----:B--2---:R-:W-:Y:S01]  /*03c0*/  FFMA.FTZ R6, -R3, R3, 1 ;  /* 0x3f80000003067423 */ /* 0x004fe20000010103 */
[----:B------:R-:W-:-:S03]  /*03d0*/  FFMA.FTZ R3, -R14, R14, 1 ;  /* 0x3f8000000e037423 */ /* 0x000fc6000001010e */
[----:B0-----:R-:W-:Y:S01]  /*03e0*/  FMUL.FTZ R17, R6, R5 ;  /* 0x0000000506117220 */ /* 0x001fe20000410000 */
[----:B------:R-:W-:Y:S01]  /*03f0*/  FMUL.FTZ R3, R3, R4 ;  /* 0x0000000403037220 */ /* 0x000fe20000410000 */
[----:B-1----:R-:W-:Y:S06]  /*0400*/  @P1 BRA `(.L_x_2591) ;  /* 0x0000000000281947 */ /* 0x002fec0003800000 */
[----:B------:R-:W0:Y:S01]  /*0410*/  LDC.64 R6, c[0x0][0x218] ;  /* 0x00008600ff067b82 */ /* 0x000e220000000a00 */
[----:B------:R-:W-:Y:S01]  /*0420*/  LEA R5, R0, R11, 0x9 ;  /* 0x0000000b00057211 */ /* 0x000fe200078e48ff */
[----:B------:R-:W-:-:S05]  /*0430*/  VIADD R11, R11, 0x80 ;  /* 0x000000800b0b7836 */ /* 0x000fca0000000000 */
[----:B------:R-:W-:-:S13]  /*0440*/  ISETP.GE.AND P0, PT, R11, R2, PT ;  /* 0x000000020b00720c */ /* 0x000fda0003f06270 */
[----:B------:R-:W-:Y:S02]  /*0450*/  @!P0 LEA R13, R0, R11, 0x9 ;  /* 0x0000000b000d8211 */ /* 0x000fe400078e48ff */
[----:B------:R-:W-:Y:S01]  /*0460*/  @!P0 IADD3 R11, R11, 0x80, RZ ;  /* 0x000000800b0b8810 */ /* 0x000fe20007ffe0ff */
[----:B0-----:R-:W-:-:S04]  /*0470*/  IMAD.WIDE.U32 R4, R5, 0x4, R6 ;  /* 0x0000000405047825 */ /* 0x001fc800078e0006 */
[----:B------:R-:W-:Y:S01]  /*0480*/  @!P0 IMAD.WIDE.U32 R6, R13, 0x4, R6 ;  /* 0x000000040d068825 */ /* 0x000fe200078e0006 */
[----:B------:R0:W-:Y:S04]  /*0490*/  STG.E desc[UR4][R4.64], R17 ;  /* 0x0000001104007986 */ /* 0x0001e8000c101904 */
[----:B------:R0:W-:Y:S02]  /*04a0*/  @!P0 STG.E desc[UR4][R6.64], R3 ;  /* 0x0000000306008986 */ /* 0x0001e4000c101904 */
.L_x_2591:
[----:B------:R-:W-:Y:S05]  /*04b0*/  BSYNC B0 ;  /* 0x0000000000007941 */ /* 0x000fea0003800000 */
.L_x_2590:
[----:B------:R-:W-:-:S13]  /*04c0*/  ISETP.GE.AND P0, PT, R11, R2, PT ;  /* 0x000000020b00720c */ /* 0x000fda0003f06270 */
[----:B------:R-:W-:Y:S05]  /*04d0*/  @P0 EXIT ;  /* 0x000000000000094d */ /* 0x000fea0003800000 */
[----:B0-----:R-:W0:Y:S01]  /*04e0*/  LDC.64 R2, c[0x0][0x218] ;  /* 0x00008600ff027b82 */ /* 0x001e220000000a00 */
[----:B------:R-:W-:Y:S01]  /*04f0*/  LEA R11, R0, R11, 0x9 ;  /* 0x0000000b000b7211 */ /* 0x000fe200078e48ff */
[----:B-----5:R-:W-:-:S04]  /*0500*/  FFMA.FTZ R8, -R8, R8, 1 ;  /* 0x3f80000008087423 */ /* 0x020fc80000010108 */
[----:B------:R-:W-:Y:S01]  /*0510*/  FMUL.FTZ R9, R8, R9 ;  /* 0x0000000908097220 */ /* 0x000fe20000410000 */
[----:B0-----:R-:W-:-:S05]  /*0520*/  IMAD.WIDE.U32 R2, R11, 0x4, R2 ;  /* 0x000000040b027825 */ /* 0x001fca00078e0002 */
[----:B------:R-:W-:Y:S01]  /*0530*/  STG.E desc[UR4][R2.64], R9 ;  /* 0x0000000902007986 */ /* 0x000fe2000c101904 */
[----:B------:R-:W-:Y:S05]  /*0540*/  EXIT ;  /* 0x000000000000794d */ /* 0x000fea0003800000 */
.L_x_2592:
        /* <DEDUP_REMOVED lines=11> */
.L_x_14603:


//--------------------- .text._ZN2at6native29vectorized_elementwise_kernelILi2EZZZNS0_25tanh_backward_kernel_cudaERNS_18TensorIteratorBaseEENKUlvE0_clEvENKUlvE0_clEvEUlffE_St5arrayIPcLm3EEEEviT0_T1_ --------------------------
	.section	.text._ZN2at6native29vectorized_elementwise_kernelILi2EZZZNS0_25tanh_backward_kernel_cudaERNS_18TensorIteratorBaseEENKUlvE0_clEvENKUlvE0_clEvEUlffE_St5arrayIPcLm3EEEEviT0_T1_,"ax",@progbits
	.align	128
        .global         _ZN2at6native29vectorized_elementwise_kernelILi2EZZZNS0_25tanh_backward_kernel_cudaERNS_18TensorIteratorBaseEENKUlvE0_clEvENKUlvE0_clEvEUlffE_St5arrayIPcLm3EEEEviT0_T1_
        .type           _ZN2at6native29vectorized_elementwise_kernelILi2EZZZNS0_25tanh_backward_kernel_cudaERNS_18TensorIteratorBaseEENKUlvE0_clEvENKUlvE0_clEvEUlffE_St5arrayIPcLm3EEEEviT0_T1_,@function
        .size           _ZN2at6native29vectorized_elementwise_kernelILi2EZZZNS0_25tanh_backward_kernel_cudaERNS_18TensorIteratorBaseEENKUlvE0_clEvENKUlvE0_clEvEUlffE_St5arrayIPcLm3EEEEviT0_T1_,(.L_x_14604 - _ZN2at6native29vectorized_elementwise_kernelILi2EZZZNS0_25tanh_backward_kernel_cudaERNS_18TensorIteratorBaseEENKUlvE0_clEvENKUlvE0_clEvEUlffE_St5arrayIPcLm3EEEEviT0_T1_)
        .other          _ZN2at6native29vectorized_elementwise_kernelILi2EZZZNS0_25tanh_backward_kernel_cudaERNS_18TensorIteratorBaseEENKUlvE0_clEvENKUlvE0_clEvEUlffE_St5arrayIPcLm3EEEEviT0_T1_,@"STO_CUDA_ENTRY STV_DEFAULT"
_ZN2at6native29vectorized_elementwise_kernelILi2EZZZNS0_25tanh_backward_kernel_cudaERNS_18TensorIteratorBaseEENKUlvE0_clEvENKUlvE0_clEvEUlffE_St5arrayIPcLm3EEEEviT0_T1_:
.text._ZN2at6native29vectorized_elementwise_kernelILi2EZZZNS0_25tanh_backward_kernel_cudaERNS_18TensorIteratorBaseEENKUlvE0_clEvENKUlvE0_clEvEUlffE_St5arrayIPcLm3EEEEviT0_T1_:
        /* <DEDUP_REMOVED lines=10> */
[----:B------:R-:W2:Y:S08]  /*00a0*/  LDC.64 R4, c[0x0][0x220] ;  /* 0x00008800ff047b82 */ /* 0x000eb00000000a00 */
[----:B------:R-:W3:Y:S01]  /*00b0*/  LDC.64 R20, c[0x0][0x218] ;  /* 0x00008600ff147b82 */ /* 0x000ee20000000a00 */
[----:B-1----:R-:W-:-:S04]  /*00c0*/  IMAD.WIDE R6, R0, 0x4, R6 ;  /* 0x0000000400067825 */ /* 0x002fc800078e0206 */
[----:B0-----:R-:W-:-:S04]  /*00d0*/  IMAD.WIDE.U32 R24, R2, 0x8, R6 ;  /* 0x0000000802187825 */ /* 0x001fc800078e0006 */
[----:B--2---:R-:W-:Y:S01]  /*00e0*/  IMAD.WIDE R4, R0, 0x4, R4 ;  /* 0x0000000400047825 */ /* 0x004fe200078e0204 */
[----:B------:R-:W2:Y:S04]  /*00f0*/  LDG.E.64 R18, desc[UR4][R24.64] ;  /* 0x0000000418127981 */ /* 0x000ea8000c1e1b00 */
[----:B------:R-:W4:Y:S01]  /*0100*/  LDG.E.64 R16, desc[UR4][R24.64+0x400] ;  /* 0x0004000418107981 */ /* 0x000f22000c1e1b00 */
[----:B------:R-:W-:-:S03]  /*0110*/  IMAD.WIDE.U32 R22, R2, 0x8, R4 ;  /* 0x0000000802167825 */ /* 0x000fc600078e0004 */
[----:B------:R-:W5:Y:S04]  /*0120*/  LDG.E.64 R4, desc[UR4][R24.64+0x800] ;  /* 0x0008000418047981 */ /* 0x000f68000c1e1b00 */
[----:B------:R-:W5:Y:S04]  /*0130*/  LDG.E.64 R14, desc[UR4][R22.64] ;  /* 0x00000004160e7981 */ /* 0x000f68000c1e1b00 */
[----:B------:R-:W5:Y:S04]  /*0140*/  LDG.E.64 R6, desc[UR4][R24.64+0xc00] ;  /* 0x000c000418067981 */ /* 0x000f68000c1e1b00 */
[----:B------:R-:W5:Y:S04]  /*0150*/  LDG.E.64 R12, desc[UR4][R22.64+0x400] ;  /* 0x00040004160c7981 */ /* 0x000f68000c1e1b00 */
[----:B------:R-:W5:Y:S04]  /*0160*/  LDG.E.64 R8, desc[UR4][R22.64+0x800] ;  /* 0x0008000416087981 */ /* 0x000f68000c1e1b00 */
[----:B------:R-:W5:Y:S01]  /*0170*/  LDG.E.64 R10, desc[UR4][R22.64+0xc00] ;  /* 0x000c0004160a7981 */ /* 0x000f62000c1e1b00 */
[----:B---3--:R-:W-:-:S04]  /*0180*/  IMAD.WIDE.U32 R20, R0, 0x4, R20 ;  /* 0x0000000400147825 */ /* 0x008fc800078e0014 */
[----:B------:R-:W-:-:S04]  /*0190*/  IMAD.WIDE R20, R2, 0x8, R20 ;  /* 0x0000000802147825 */ /* 0x000fc800078e0214 */
[----:B--2---:R-:W-:Y:S01]  /*01a0*/  FFMA.FTZ R0, -R19, R19, 1 ;  /* 0x3f80000013007423 */ /* 0x004fe20000010113 */
[----:B------:R-:W-:Y:S01]  /*01b0*/  FFMA.FTZ R3, -R18, R18, 1 ;  /* 0x3f80000012037423 */ /* 0x000fe20000010112 */
[----:B----4-:R-:W-:Y:S01]  /*01c0*/  FFMA.FTZ R18, -R17, R17, 1 ;  /* 0x3f80000011127423 */ /* 0x010fe20000010111 */
[----:B------:R-:W-:Y:S01]  /*01d0*/  FFMA.FTZ R17, -R16, R16, 1 ;  /* 0x3f80000010117423 */ /* 0x000fe20000010110 */
[----:B-----5:R-:W-:Y:S01]  /*01e0*/  FMUL.FTZ R15, R15, R0 ;  /* 0x000000000f0f7220 */ /* 0x020fe20000410000 */
[----:B------:R-:W-:Y:S01]  /*01f0*/  FMUL.FTZ R14, R14, R3 ;  /* 0x000000030e0e7220 */ /* 0x000fe20000410000 */
[----:B------:R-:W-:Y:S01]  /*0200*/  FFMA.FTZ R0, -R5, R5, 1 ;  /* 0x3f80000005007423 */ /* 0x000fe20000010105 */
[----:B------:R-:W-:Y:S01]  /*0210*/  FFMA.FTZ R3, -R4, R4, 1 ;  /* 0x3f80000004037423 */ /* 0x000fe20000010104 */
[----:B------:R-:W-:Y:S01]  /*0220*/  FFMA.FTZ R2, -R7, R7, 1 ;  /* 0x3f80000007027423 */ /* 0x000fe20000010107 */
[----:B------:R-:W-:Y:S01]  /*0230*/  FFMA.FTZ R5, -R6, R6, 1 ;  /* 0x3f80000006057423 */ /* 0x000fe20000010106 */
[----:B------:R-:W-:Y:S01]  /*0240*/  FMUL.FTZ R13, R13, R18 ;  /* 0x000000120d0d7220 */ /* 0x000fe20000410000 */
[----:B------:R-:W-:Y:S01]  /*0250*/  FMUL.FTZ R12, R12, R17 ;  /* 0x000000110c0c7220 */ /* 0x000fe20000410000 */
[----:B------:R-:W-:Y:S01]  /*0260*/  FMUL.FTZ R9, R9, R0 ;  /* 0x0000000009097220 */ /* 0x000fe20000410000 */
[----:B------:R-:W-:Y:S01]  /*0270*/  FMUL.FTZ R8, R8, R3 ;  /* 0x0000000308087220 */ /* 0x000fe20000410000 */
[----:B------:R-:W-:Y:S01]  /*0280*/  FMUL.FTZ R11, R11, R2 ;  /* 0x000000020b0b7220 */ /* 0x000fe20000410000 */
[----:B------:R-:W-:Y:S01]  /*0290*/  FMUL.FTZ R10, R10, R5 ;  /* 0x000000050a0a7220 */ /* 0x000fe20000410000 */
[----:B------:R-:W-:Y:S04]  /*02a0*/  STG.E.64 desc[UR4][R20.64], R14 ;  /* 0x0000000e14007986 */ /* 0x000fe8000c101b04 */
[----:B------:R-:W-:Y:S04]  /*02b0*/  STG.E.64 desc[UR4][R20.64+0x400], R12 ;  /* 0x0004000c14007986 */ /* 0x000fe8000c101b04 */
[----:B------:R-:W-:Y:S04]  /*02c0*/  STG.E.64 desc[UR4][R20.64+0x800], R8 ;  /* 0x0008000814007986 */ /* 0x000fe8000c101b04 */
[----:B------:R-:W-:Y:S01]  /*02d0*/  STG.E.64 desc[UR4][R20.64+0xc00], R10 ;  /* 0x000c000a14007986 */ /* 0x000fe2000c101b04 */
[----:B------:R-:W-:Y:S05]  /*02e0*/  EXIT ;  /* 0x000000000000794d */ /* 0x000fea0003800000 */
.L_x_2593:
[----:B------:R-:W0:Y:S01]  /*02f0*/  S2R R21, SR_TID.X ;  /* 0x0000000000157919 */ /* 0x000e220000002100 */
[----:B------:R-:W-:Y:S01]  /*0300*/  HFMA2.MMA R10, -RZ, RZ, 0, 0 ;  /* 0x00000000ff0a7435 */ /* 0x000fe200000001ff */
[----:B0-----:R-:W-:Y:S02]  /*0310*/  ISETP.GE.AND P0, PT, R21, R2, PT ;  /* 0x000000021500720c */ /* 0x001fe40003f06270 */
[----:B------:R-:W-:-:S11]  /*0320*/  MOV R11, R21 ;  /* 0x00000015000b7202 */ /* 0x000fd60000000f00 */
        /* <DEDUP_REMOVED lines=9> */
[----:B0-----:R-:W-:Y:S02]  /*03c0*/  @!P0 IMAD.WIDE.U32 R6, R3, 0x4, R6 ;  /* 0x0000000403068825 */ /* 0x001fe400078e0006 */
[----:B------:R-:W0:Y:S03]  /*03d0*/  @!P5 LDC.64 R12, c[0x0][0x228] ;  /* 0x00008a00ff0cdb82 */ /* 0x000e260000000a00 */
[----:B------:R3:W4:Y:S07]  /*03e0*/  @!P0 LDG.E R10, desc[UR4][R6.64] ;  /* 0x00000004060a8981 */ /* 0x00072e000c1e1900 */
[----:B------:R-:W-:Y:S01]  /*03f0*/  @!P1 IADD3 R4, R0, R11, RZ ;  /* 0x0000000b00049210 */ /* 0x000fe20007ffe0ff */
[----:B------:R-:W5:Y:S01]  /*0400*/  @!P1 LDC.64 R28, c[0x0][0x220] ;  /* 0x00008800ff1c9b82 */ /* 0x000f620000000a00 */
[----:B------:R-:W-:-:S04]  /*0410*/  @!P1 IADD3 R11, R11, 0x80, RZ ;  /* 0x000000800b0b9810 */ /* 0x000fc80007ffe0ff */
[----:B------:R-:W-:-:S03]  /*0420*/  ISETP.GE.AND P2, PT, R11, R2, PT ;  /* 0x000000020b00720c */ /* 0x000fc60003f46270 */
[----:B------:R-:W5:Y:S10]  /*0430*/  @!P1 LDC.64 R22, c[0x0][0x228] ;  /* 0x00008a00ff169b82 */ /* 0x000f740000000a00 */
[----:B------:R-:W-:Y:S01]  /*0440*/  @!P2 IADD3 R5, R0, R11, RZ ;  /* 0x0000000b0005a210 */ /* 0x000fe20007ffe0ff */
[----:B--2---:R-:W-:Y:S01]  /*0450*/  @!P5 IMAD.WIDE.U32 R14, R9, 0x4, R14 ;  /* 0x00000004090ed825 */ /* 0x004fe200078e000e */
[----:B------:R-:W-:Y:S01]  /*0460*/  @!P2 IADD3 R11, R11, 0x80, RZ ;  /* 0x000000800b0ba810 */ /* 0x000fe20007ffe0ff */
[----:B------:R-:W2:Y:S03]  /*0470*/  @!P2 LDC.64 R26, c[0x0][0x228] ;  /* 0x00008a00ff1aab82 */ /* 0x000ea60000000a00 */
[----:B------:R-:W-:Y:S01]  /*0480*/  ISETP.GE.AND P3, PT, R11, R2, PT ;  /* 0x000000020b00720c */ /* 0x000fe20003f66270 */
[----:B0-----:R-:W-:-:S04]  /*0490*/  @!P5 IMAD.WIDE.U32 R12, R9, 0x4, R12 ;  /* 0x00000004090cd825 */ /* 0x001fc800078e000c */
[----:B------:R-:W0:Y:S08]  /*04a0*/  @!P2 LDC.64 R8, c[0x0][0x220] ;  /* 0x00008800ff08ab82 */ /* 0x000e300000000a00 */
[----:B------:R-:W-:Y:S02]  /*04b0*/  @!P3 IADD3 R19, R0, R11, RZ ;  /* 0x0000000b0013b210 */ /* 0x000fe40007ffe0ff */
[----:B------:R-:W-:-:S04]  /*04c0*/  @!P3 IADD3 R11, R11, 0x80, RZ ;  /* 0x000000800b0bb810 */ /* 0x000fc80007ffe0ff */
[----:B------:R-:W-:Y:S02]  /*04d0*/  ISETP.GE.AND P4, PT, R11, R2, PT ;  /* 0x000000020b00720c */ /* 0x000fe40003f86270 */
[----:B---3--:R-:W-:Y:S01]  /*04e0*/  CS2R R6, SRZ ;  /* 0x0000000000067805 */ /* 0x008fe2000001ff00 */
[----:B-1----:R-:W-:Y:S01]  /*04f0*/  @!P0 IMAD.WIDE.U32 R16, R3, 0x4, R16 ;  /* 0x0000000403108825 */ /* 0x002fe200078e0010 */
[----:B------:R-:W-:Y:S02]  /*0500*/  CS2R R24, SRZ ;  /* 0x0000000000187805 */ /* 0x000fe4000001ff00 */
[----:B------:R-:W-:Y:S01]  /*0510*/  MOV R3, RZ ;  /* 0x000000ff00037202 */ /* 0x000fe20000000f00 */
[C---:B-----5:R-:W-:Y:S01]  /*0520*/  @!P1 IMAD.WIDE.U32 R28, R4.reuse, 0x4, R28 ;  /* 0x00000004041c9825 */ /* 0x060fe200078e001c */
[----:B------:R1:W3:Y:S03]  /*0530*/  @!P0 LDG.E R7, desc[UR4][R16.64] ;  /* 0x0000000410078981 */ /* 0x0002e6000c1e1900 */
[----:B------:R-:W-:Y:S01]  /*0540*/  @!P1 IMAD.WIDE.U32 R22, R4, 0x4, R22 ;  /* 0x0000000404169825 */ /* 0x000fe200078e0016 */
[----:B------:R-:W-:Y:S01]  /*0550*/  HFMA2.MMA R4, -RZ, RZ, 0, 0 ;  /* 0x00000000ff047435 */ /* 0x000fe200000001ff */
[----:B------:R5:W4:Y:S04]  /*0560*/  @!P5 LDG.E R25, desc[UR4][R14.64] ;  /* 0x000000040e19d981 */ /* 0x000b28000c1e1900 */
[----:B------:R2:W4:Y:S01]  /*0570*/  @!P5 LDG.E R3, desc[UR4][R12.64] ;  /* 0x000000040c03d981 */ /* 0x000522000c1e1900 */
[----:B-1----:R-:W-:-:S02]  /*0580*/  @!P4 IADD3 R17, R0, R11, RZ ;  /* 0x0000000b0011c210 */ /* 0x002fc40007ffe0ff */
[----:B------:R-:W-:Y:S01]  /*0590*/  @!P4 IADD3 R11, R11, 0x80, RZ ;  /* 0x000000800b0bc810 */ /* 0x000fe20007ffe0ff */
[----:B------:R-:W4:Y:S01]  /*05a0*/  @!P1 LDG.E R24, desc[UR4][R22.64] ;  /* 0x0000000416189981 */ /* 0x000f22000c1e1900 */
[----:B-----5:R-:W1:Y:S02]  /*05b0*/  @!P3 LDC.64 R14, c[0x0][0x220] ;  /* 0x00008800ff0ebb82 */ /* 0x020e640000000a00 */
[----:B------:R-:W-:Y:S01]  /*05c0*/  ISETP.GE.AND P5, PT, R11, R2, PT ;  /* 0x000000020b00720c */ /* 0x000fe20003fa6270 */
[----:B------:R5:W4:Y:S01]  /*05d0*/  @!P1 LDG.E R4, desc[UR4][R28.64] ;  /* 0x000000041c049981 */ /* 0x000b22000c1e1900 */
[----:B0-----:R-:W-:-:S04]  /*05e0*/  @!P2 IMAD.WIDE.U32 R8, R5, 0x4, R8 ;  /* 0x000000040508a825 */ /* 0x001fc800078e0008 */
[----:B--2---:R-:W0:Y:S01]  /*05f0*/  @!P3 LDC.64 R12, c[0x0][0x228] ;  /* 0x00008a00ff0cbb82 */ /* 0x004e220000000a00 */
[----:B------:R-:W-:Y:S01]  /*0600*/  @!P2 IMAD.WIDE.U32 R26, R5, 0x4, R26 ;  /* 0x00000004051aa825 */ /* 0x000fe200078e001a */
[----:B------:R-:W-:-:S06]  /*0610*/  MOV R5, RZ ;  /* 0x000000ff00057202 */ /* 0x000fcc0000000f00 */
[----:B-----5:R-:W2:Y:S01]  /*0620*/  @!P4 LDC.64 R28, c[0x0][0x220] ;  /* 0x00008800ff1ccb82 */ /* 0x020ea20000000a00 */
[----:B------:R5:W4:Y:S07]  /*0630*/  @!P2 LDG.E R5, desc[UR4][R8.64] ;  /* 0x000000040805a981 */ /* 0x000b2e000c1e1900 */
[----:B------:R-:W2:Y:S01]  /*0640*/  @!P4 LDC.64 R22, c[0x0][0x228] ;  /* 0x00008a00ff16cb82 */ /* 0x000ea20000000a00 */
[----:B-----5:R-:W-:Y:S02]  /*0650*/  @!P5 IADD3 R8, R0, R11, RZ ;  /* 0x0000000b0008d210 */ /* 0x020fe40007ffe0ff */
[----:B------:R-:W-:-:S04]  /*0660*/  @!P5 IADD3 R11, R11, 0x80, RZ ;  /* 0x000000800b0bd810 */ /* 0x000fc80007ffe0ff */
[----:B------:R-:W-:Y:S01]  /*0670*/  ISETP.GE.AND P1, PT, R11, R2, PT ;  /* 0x000000020b00720c */ /* 0x000fe20003f26270 */
[----:B-1----:R-:W-:Y:S01]  /*0680*/  @!P3 IMAD.WIDE.U32 R14, R19, 0x4, R14 ;  /* 0x00000004130eb825 */ /* 0x002fe200078e000e */
[----:B------:R-:W-:-:S03]  /*0690*/  MOV R9, RZ ;  /* 0x000000ff00097202 */ /* 0x000fc60000000f00 */
[----:B0-----:R-:W-:Y:S02]  /*06a0*/  @!P3 IMAD.WIDE.U32 R12, R19, 0x4, R12 ;  /* 0x00000004130cb825 */ /* 0x001fe400078e000c */
[----:B------:R-:W0:Y:S01]  /*06b0*/  @!P5 LDC.64 R18, c[0x0][0x228] ;  /* 0x00008a00ff12db82 */ /* 0x000e220000000a00 */
[----:B------:R1:W5:Y:S01]  /*06c0*/  @!P3 LDG.E R9, desc[UR4][R14.64] ;  /* 0x000000040e09b981 */ /* 0x000362000c1e1900 */
[C---:B--2---:R-:W-:Y:S01]  /*06d0*/  @!P4 IMAD.WIDE.U32 R28, R17.reuse, 0x4, R28 ;  /* 0x00000004111cc825 */ /* 0x044fe200078e001c */
[----:B------:R-:W-:Y:S02]  /*06e0*/  HFMA2.MMA R20, -RZ, RZ, 0, 0 ;  /* 0x00000000ff147435 */ /* 0x000fe400000001ff */
[----:B------:R2:W5:Y:S01]  /*06f0*/  @!P3 LDG.E R6, desc[UR4][R12.64] ;  /* 0x000000040c06b981 */ /* 0x000562000c1e1900 */
[----:B------:R-:W-:Y:S02]  /*0700*/  @!P4 IMAD.WIDE.U32 R22, R17, 0x4, R22 ;  /* 0x000000041116c825 */ /* 0x000fe400078e0016 */
[----:B------:R-:W0:Y:S05]  /*0710*/  @!P1 LDC.64 R16, c[0x0][0x228] ;  /* 0x00008a00ff109b82 */ /* 0x000e2a0000000a00 */
[----:B------:R2:W5:Y:S03]  /*0720*/  @!P2 LDG.E R20, desc[UR4][R26.64] ;  /* 0x000000041a14a981 */ /* 0x000566000c1e1900 */
[----:B-1----:R-:W1:Y:S08]  /*0730*/  @!P5 LDC.64 R14, c[0x0][0x220] ;  /* 0x00008800ff0edb82 */ /* 0x002e700000000a00 */
[----:B--2---:R-:W2:Y:S01]  /*0740*/  @!P1 LDC.64 R12, c[0x0][0x220] ;  /* 0x00008800ff0c9b82 */ /* 0x004ea20000000a00 */
[----:B------:R-:W-:Y:S01]  /*0750*/  CS2R R26, SRZ ;  /* 0x00000000001a7805 */ /* 0x000fe2000001ff00 */
[----:B0-----:R-:W-:-:S05]  /*0760*/  @!P5 IMAD.WIDE.U32 R18, R8, 0x4, R18 ;  /* 0x000000040812d825 */ /* 0x001fca00078e0012 */
[----:B------:R0:W5:Y:S04]  /*0770*/  @!P4 LDG.E R27, desc[UR4][R22.64] ;  /* 0x00000004161bc981 */ /* 0x000168000c1e1900 */
[----:B------:R1:W5:Y:S01]  /*0780*/  @!P4 LDG.E R26, desc[UR4][R28.64] ;  /* 0x000000041c1ac981 */ /* 0x000362000c1e1900 */
[----:B0-----:R-:W-:Y:S01]  /*0790*/  @!P1 IADD3 R23, R0, R11, RZ ;  /* 0x0000000b00179210 */ /* 0x001fe20007ffe0ff */
[----:B------:R-:W-:Y:S01]  /*07a0*/  HFMA2.MMA R11, -RZ, RZ, 0, 0 ;  /* 0x00000000ff0b7435 */ /* 0x000fe200000001ff */
[----:B-1----:R-:W-:Y:S01]  /*07b0*/  @!P5 IMAD.WIDE.U32 R14, R8, 0x4, R14 ;  /* 0x00000004080ed825 */ /* 0x002fe200078e000e */
[----:B------:R-:W-:Y:S01]  /*07c0*/  MOV R22, RZ ;  /* 0x000000ff00167202 */ /* 0x000fe20000000f00 */
[----:B------:R-:W-:Y:S01]  /*07d0*/  HFMA2.MMA R8, -RZ, RZ, 0, 0 ;  /* 0x00000000ff087435 */ /* 0x000fe200000001ff */
[----:B------:R-:W0:Y:S01]  /*07e0*/  @!P0 LDC.64 R28, c[0x0][0x218] ;  /* 0x00008600ff1c8b82 */ /* 0x000e220000000a00 */
[----:B------:R-:W-:-:S04]  /*07f0*/  @!P1 IMAD.WIDE.U32 R16, R23, 0x4, R16 ;  /* 0x0000000417109825 */ /* 0x000fc800078e0010 */
[----:B--2---:R-:W-:Y:S01]  /*0800*/  @!P1 IMAD.WIDE.U32 R12, R23, 0x4, R12 ;  /* 0x00000004170c9825 */ /* 0x004fe200078e000c */
[----:B------:R-:W-:Y:S01]  /*0810*/  MOV R23, RZ ;  /* 0x000000ff00177202 */ /* 0x000fe20000000f00 */
[----:B------:R1:W2:Y:S04]  /*0820*/  @!P5 LDG.E R11, desc[UR4][R18.64] ;  /* 0x00000004120bd981 */ /* 0x0002a8000c1e1900 */
[----:B------:R-:W2:Y:S04]  /*0830*/  @!P1 LDG.E R22, desc[UR4][R16.64] ;  /* 0x0000000410169981 */ /* 0x000ea8000c1e1900 */
[----:B------:R-:W2:Y:S04]  /*0840*/  @!P5 LDG.E R8, desc[UR4][R14.64] ;  /* 0x000000040e08d981 */ /* 0x000ea8000c1e1900 */
[----:B------:R-:W2:Y:S01]  /*0850*/  @!P1 LDG.E R23, desc[UR4][R12.64] ;  /* 0x000000040c179981 */ /* 0x000ea2000c1e1900 */
[----:B-1----:R-:W-:-:S05]  /*0860*/  @!P0 IADD3 R19, R0, R21, RZ ;  /* 0x0000001500138210 */ /* 0x002fca0007ffe0ff */
[----:B0-----:R-:W-:Y:S01]  /*0870*/  @!P0 IMAD.WIDE.U32 R28, R19, 0x4, R28 ;  /* 0x00000004131c8825 */ /* 0x001fe200078e001c */
[----:B------:R-:W-:Y:S04]  /*0880*/  BSSY B0, `(.L_x_2594) ;  /* 0x0000040000007945 */ /* 0x000fe80003800000 */
[----:B------:R-:W-:Y:S01]  /*0890*/  BSSY B1, `(.L_x_2595) ;  /* 0x0000038000017945 */ /* 0x000fe20003800000 */
[----:B---3--:R-:W-:-:S04]  /*08a0*/  FFMA.FTZ R7, -R7, R7, 1 ;  /* 0x3f80000007077423 */ /* 0x008fc80000010107 */
[----:B----4-:R-:W-:Y:S01]  /*08b0*/  FMUL.FTZ R18, R7, R10 ;  /* 0x0000000a07127220 */ /* 0x010fe20000410000 */
[----:B------:R-:W-:-:S04]  /*08c0*/  IADD3 R7, R21, 0x80, RZ ;  /* 0x0000008015077810 */ /* 0x000fc80007ffe0ff */
[----:B------:R-:W-:Y:S01]  /*08d0*/  @!P0 MOV R21, R7 ;  /* 0x0000000700158202 */ /* 0x000fe20000000f00 */
[----:B------:R0:W-:Y:S03]  /*08e0*/  @!P0 STG.E desc[UR4][R28.64], R18 ;  /* 0x000000121c008986 */ /* 0x0001e6000c101904 */
[----:B------:R-:W-:Y:S01]  /*08f0*/  ISETP.GE.AND P0, PT, R21, R2, PT ;  /* 0x000000021500720c */ /* 0x000fe20003f06270 */
[----:B------:R-:W-:Y:S01]  /*0900*/  FFMA.FTZ R10, -R3, R3, 1 ;  /* 0x3f800000030a7423 */ /* 0x000fe20000010103 */
[----:B------:R-:W-:-:S03]  /*0910*/  FFMA.FTZ R3, -R24, R24, 1 ;  /* 0x3f80000018037423 */ /* 0x000fc60000010118 */
[----:B------:R-:W-:Y:S01]  /*0920*/  FMUL.FTZ R25, R10, R25 ;  /* 0x000000190a197220 */ /* 0x000fe20000410000 */
[----:B------:R-:W-:Y:S01]  /*0930*/  FMUL.FTZ R4, R3, R4 ;  /* 0x0000000403047220 */ /* 0x000fe20000410000 */
[----:B-----5:R-:W-:-:S04]  /*0940*/  FFMA.FTZ R6, -R6, R6, 1 ;  /* 0x3f80000006067423 */ /* 0x020fc80000010106 */
[----:B------:R-:W-:Y:S01]  /*0950*/  FMUL.FTZ R9, R6, R9 ;  /* 0x0000000906097220 */ /* 0x000fe20000410000 */
[----:B------:R-:W-:-:S04]  /*0960*/  FFMA.FTZ R20, -R20, R20, 1 ;  /* 0x3f80000014147423 */ /* 0x000fc80000010114 */
[----:B------:R-:W-:Y:S01]  /*0970*/  FMUL.FTZ R5, R20, R5 ;  /* 0x0000000514057220 */ /* 0x000fe20000410000 */
[----:B------:R-:W-:-:S04]  /*0980*/  FFMA.FTZ R27, -R27, R27, 1 ;  /* 0x3f8000001b1b7423 */ /* 0x000fc8000001011b */
[----:B------:R-:W-:Y:S01]  /*0990*/  FMUL.FTZ R26, R27, R26 ;  /* 0x0000001a1b1a7220 */ /* 0x000fe20000410000 */
[----:B--2---:R-:W-:Y:S01]  /*09a0*/  FFMA.FTZ R11, -R11, R11, 1 ;  /* 0x3f8000000b0b7423 */ /* 0x004fe2000001010b */
[----:B------:R-:W-:-:S03]  /*09b0*/  FFMA.FTZ R22, -R22, R22, 1 ;  /* 0x3f80000016167423 */ /* 0x000fc60000010116 */
[----:B------:R-:W-:Y:S01]  /*09c0*/  FMUL.FTZ R8, R11, R8 ;  /* 0x000000080b087220 */ /* 0x000fe20000410000 */
[----:B------:R-:W-:Y:S01]  /*09d0*/  FMUL.FTZ R23, R22, R23 ;  /* 0x0000001716177220 */ /* 0x000fe20000410000 */
[----:B0-----:R-:W-:Y:S06]  /*09e0*/  @P0 BRA `(.L_x_2596) ;  /* 0x0000000000300947 */ /* 0x001fec0003800000 */
[----:B------:R-:W0:Y:S01]  /*09f0*/  LDC.64 R6, c[0x0][0x218] ;  /* 0x00008600ff067b82 */ /* 0x000e220000000a00 */
[----:B------:R-:W-:Y:S02]  /*0a00*/  IADD3 R3, R0, R21, RZ ;  /* 0x0000001500037210 */ /* 0x000fe40007ffe0ff */
[----:B------:R-:W-:-:S04]  /*0a10*/  IADD3 R21, R21, 0x80, RZ ;  /* 0x0000008015157810 */ /* 0x000fc80007ffe0ff */
[----:B------:R-:W-:Y:S01]  /*0a20*/  ISETP.GE.AND P0, PT, R21, R2, PT ;  /* 0x000000021500720c */ /* 0x000fe20003f06270 */
[----:B0-----:R-:W-:-:S05]  /*0a30*/  IMAD.WIDE.U32 R6, R3, 0x4, R6 ;  /* 0x0000000403067825 */ /* 0x001fca00078e0006 */
[----:B------:R0:W-:Y:S07]  /*0a40*/  STG.E desc[UR4][R6.64], R25 ;  /* 0x0000001906007986 */ /* 0x0001ee000c101904 */
[----:B------:R-:W-:Y:S05]  /*0a50*/  @P0 BRA `(.L_x_2597) ;  /* 0x0000000000300947 */ /* 0x000fea0003800000 */
[----:B0-----:R-:W0:Y:S01]  /*0a60*/  LDC.64 R6, c[0x0][0x218] ;  /* 0x00008600ff067b82 */ /* 0x001e220000000a00 */
[----:B------:R-:W-:Y:S02]  /*0a70*/  IADD3 R3, R0, R21, RZ ;  /* 0x0000001500037210 */ /* 0x000fe40007ffe0ff */
[----:B------:R-:W-:-:S03]  /*0a80*/  IADD3 R21, R21, 0x80, RZ ;  /* 0x0000008015157810 */ /* 0x000fc60007ffe0ff */
[----:B0-----:R-:W-:-:S05]  /*0a90*/  IMAD.WIDE.U32 R6, R3, 0x4, R6 ;  /* 0x0000000403067825 */ /* 0x001fca00078e0006 */
[----:B------:R0:W-:Y:S02]  /*0aa0*/  STG.E desc[UR4][R6.64], R4 ;  /* 0x0000000406007986 */ /* 0x0001e4000c101904 */
.L_x_2596:
[----:B------:R-:W-:-:S13]  /*0ab0*/  ISETP.GE.AND P0, PT, R21, R2, PT ;  /* 0x000000021500720c */ /* 0x000fda0003f06270 */
[----:B------:R-:W-:Y:S05]  /*0ac0*/  @P0 BRA `(.L_x_2598) ;  /* 0x0000000000300947 */ /* 0x000fea0003800000 */
[----:B0-----:R-:W0:Y:S01]  /*0ad0*/  LDC.64 R6, c[0x0][0x218] ;  /* 0x00008600ff067b82 */ /* 0x001e220000000a00 */
[----:B------:R-:W-:Y:S02]  /*0ae0*/  IADD3 R3, R0, R21, RZ ;  /* 0x0000001500037210 */ /* 0x000fe40007ffe0ff */
[----:B------:R-:W-:-:S03]  /*0af0*/  IADD3 R21, R21, 0x80, RZ ;  /* 0x0000008015157810 */ /* 0x000fc60007ffe0ff */
[----:B0-----:R-:W-:-:S05]  /*0b00*/  IMAD.WIDE.U32 R6, R3, 0x4, R6 ;  /* 0x0000000403067825 */ /* 0x001fca00078e0006 */
[----:B------:R1:W-:Y:S02]  /*0b10*/  STG.E desc[UR4][R6.64], R5 ;  /* 0x0000000506007986 */ /* 0x0003e4000c101904 */
.L_x_2597:
[----:B------:R-:W-:-:S13]  /*0b20*/  ISETP.GE.AND P0, PT, R21, R2, PT ;  /* 0x000000021500720c */ /* 0x000fda0003f06270 */
[----:B------:R-:W-:Y:S05]  /*0b30*/  @P0 BRA `(.L_x_2599) ;  /* 0x0000000000340947 */ /* 0x000fea0003800000 */
[----:B-1----:R-:W1:Y:S01]  /*0b40*/  LDC.64 R4, c[0x0][0x218] ;  /* 0x00008600ff047b82 */ /* 0x002e620000000a00 */
[----:B------:R-:W-:Y:S02]  /*0b50*/  IADD3 R3, R0, R21, RZ ;  /* 0x0000001500037210 */ /* 0x000fe40007ffe0ff */
[----:B------:R-:W-:-:S03]  /*0b60*/  IADD3 R21, R21, 0x80, RZ ;  /* 0x0000008015157810 */ /* 0x000fc60007ffe0ff */
[----:B-1----:R-:W-:-:S05]  /*0b70*/  IMAD.WIDE.U32 R4, R3, 0x4, R4 ;  /* 0x0000000403047825 */ /* 0x002fca00078e0004 */
[----:B------:R1:W-:Y:S02]  /*0b80*/  STG.E desc[UR4][R4.64], R9 ;  /* 0x0000000904007986 */ /* 0x0003e4000c101904 */
.L_x_2598:
[----:B------:R-:W-:-:S13]  /*0b90*/  ISETP.GE.AND P0, PT, R21, R2, PT ;  /* 0x000000021500720c */ /* 0x000fda0003f06270 */
[----:B------:R-:W-:Y:S05]  /*0ba0*/  @P0 BREAK B1 ;  /* 0x0000000000010942 */ /* 0x000fea0003800000 */
[----:B------:R-:W-:Y:S05]  /*0bb0*/  @P0 BRA `(.L_x_2600) ;  /* 0x0000000000300947 */ /* 0x000fea0003800000 */
[----:B01----:R-:W0:Y:S01]  /*0bc0*/  LDC.64 R4, c[0x0][0x218] ;  /* 0x00008600ff047b82 */ /* 0x003e220000000a00 */
[----:B------:R-:W-:Y:S02]  /*0bd0*/  IADD3 R3, R0, R21, RZ ;  /* 0x0000001500037210 */ /* 0x000fe40007ffe0ff */
[----:B------:R-:W-:-:S03]  /*0be0*/  IADD3 R21, R21, 0x80, RZ ;  /* 0x0000008015157810 */ /* 0x000fc60007ffe0ff */
[----:B0-----:R-:W-:-:S05]  /*0bf0*/  IMAD.WIDE.U32 R4, R3, 0x4, R4 ;  /* 0x0000000403047825 */ /* 0x001fca00078e0004 */
[----:B------:R2:W-:Y:S02]  /*0c00*/  STG.E desc[UR4][R4.64], R26 ;  /* 0x0000001a04007986 */ /* 0x0005e4000c101904 */
.L_x_2599:
[----:B------:R-:W-:Y:S05]  /*0c10*/  BSYNC B1 ;  /* 0x0000000000017941 */ /* 0x000fea0003800000 */
.L_x_2595:
[----:B------:R-:W-:-:S13]  /*0c20*/  ISETP.GE.AND P0, PT, R21, R2, PT ;  /* 0x000000021500720c */ /* 0x000fda0003f06270 */
[----:B-12---:R-:W1:Y:S01]  /*0c30*/  @!P0 LDC.64 R4, c[0x0][0x218] ;  /* 0x00008600ff048b82 */ /* 0x006e620000000a00 */
[----:B------:R-:W-:Y:S02]  /*0c40*/  @!P0 IADD3 R3, R0, R21, RZ ;  /* 0x0000001500038210 */ /* 0x000fe40007ffe0ff */
[----:B------:R-:W-:-:S03]  /*0c50*/  @!P0 IADD3 R21, R21, 0x80, RZ ;  /* 0x0000008015158810 */ /* 0x000fc60007ffe0ff */
[----:B-1----:R-:W-:-:S05]  /*0c60*/  @!P0 IMAD.WIDE.U32 R4, R3, 0x4, R4 ;  /* 0x0000000403048825 */ /* 0x002fca00078e0004 */
[----:B------:R2:W-:Y:S02]  /*0c70*/  @!P0 STG.E desc[UR4][R4.64], R8 ;  /* 0x0000000804008986 */ /* 0x0005e4000c101904 */
.L_x_2600:
[----:B------:R-:W-:Y:S05]  /*0c80*/  BSYNC B0 ;  /* 0x0000000000007941 */ /* 0x000fea0003800000 */
.L_x_2594:
[----:B------:R-:W-:Y:S05]  /*0c90*/  WARPSYNC.ALL ;  /* 0x0000000000007948 */ /* 0x000fea0003800000 */
[----:B------:R-:W-:-:S13]  /*0ca0*/  ISETP.GE.AND P0, PT, R21, R2, PT ;  /* 0x000000021500720c */ /* 0x000fda0003f06270 */
[----:B------:R-:W-:Y:S05]  /*0cb0*/  @P0 EXIT ;  /* 0x000000000000094d */ /* 0x000fea0003800000 */
[----:B------:R-:W3:Y:S01]  /*0cc0*/  LDC.64 R2, c[0x0][0x218] ;  /* 0x00008600ff027b82 */ /* 0x000ee20000000a00 */
[----:B------:R-:W-:-:S05]  /*0cd0*/  IADD3 R21, R0, R21, RZ ;  /* 0x0000001500157210 */ /* 0x000fca0007ffe0ff */
[----:B---3--:R-:W-:-:S05]  /*0ce0*/  IMAD.WIDE.U32 R2, R21, 0x4, R2 ;  /* 0x0000000415027825 */ /* 0x008fca00078e0002 */
[----:B------:R-:W-:Y:S01]  /*0cf0*/  STG.E desc[UR4][R2.64], R23 ;  /* 0x0000001702007986 */ /* 0x000fe2000c101904 */
[----:B------:R-:W-:Y:S05]  /*0d00*/  EXIT ;  /* 0x000000000000794d */ /* 0x000fea0003800000 */
.L_x_2601:
        /* <DEDUP_REMOVED lines=15> */
.L_x_14604:


//--------------------- .text._ZN2at6native29vectorized_elementwise_kernelILi4EZZZNS0_25tanh_backward_kernel_cudaERNS_18TensorIteratorBaseEENKUlvE0_clEvENKUlvE0_clEvEUlffE_St5arrayIPcLm3EEEEviT0_T1_ --------------------------
	.section	.text._ZN2at6native29vectorized_elementwise_kernelILi4EZZZNS0_25tanh_backward_kernel_cudaERNS_18TensorIteratorBaseEENKUlvE0_clEvENKUlvE0_clEvEUlffE_St5arrayIPcLm3EEEEviT0_T1_,"ax",@progbits
	.align	128
        .global         _ZN2at6native29vectorized_elementwise_kernelILi4EZZZNS0_25tanh_backward_kernel_cudaERNS_18TensorIteratorBaseEENKUlvE0_clEvENKUlvE0_clEvEUlffE_St5arrayIPcLm3EEEEviT0_T1_
        .type           _ZN2at6native29vectorized_elementwise_kernelILi4EZZZNS0_25tanh_backward_kernel_cudaERNS_18TensorIteratorBaseEENKUlvE0_clEvENKUlvE0_clEvEUlffE_St5arrayIPcLm3EEEEviT0_T1_,@function
        .size           _ZN2at6native29vectorized_elementwise_kernelILi4EZZZNS0_25tanh_backward_kernel_cudaERNS_18TensorIteratorBaseEENKUlvE0_clEvENKUlvE0_clEvEUlffE_St5arrayIPcLm3EEEEviT0_T1_,(.L_x_14605 - _ZN2at6native29vectorized_elementwise_kernelILi4EZZZNS0_25tanh_backward_kernel_cudaERNS_18TensorIteratorBaseEENKUlvE0_clEvENKUlvE0_clEvEUlffE_St5arrayIPcLm3EEEEviT0_T1_)
        .other          _ZN2at6native29vectorized_elementwise_kernelILi4EZZZNS0_25tanh_backward_kernel_cudaERNS_18TensorIteratorBaseEENKUlvE0_clEvENKUlvE0_clEvEUlffE_St5arrayIPcLm3EEEEviT0_T1_,@"STO_CUDA_ENTRY STV_DEFAULT"
_ZN2at6native29vectorized_elementwise_kernelILi4EZZZNS0_25tanh_backward_kernel_cudaERNS_18TensorIteratorBaseEENKUlvE0_clEvENKUlvE0_clEvEUlffE_St5arrayIPcLm3EEEEviT0_T1_:
.text._ZN2at6native29vectorized_elementwise_kernelILi4EZZZNS0_25tanh_backward_kernel_cudaERNS_18TensorIteratorBaseEENKUlvE0_clEvENKUlvE0_clEvEUlffE_St5arrayIPcLm3EEEEviT0_T1_:
        /* <DEDUP_REMOVED lines=15> */
[----:B------:R-:W2:Y:S03]  /*00f0*/  LDG.E.128 R16, desc[UR4][R24.64] ;  /* 0x0000000418107981 */ /* 0x000ea6000c1e1d00 */
[----:B------:R-:W-:Y:S02]  /*0100*/  IMAD.WIDE.U32 R22, R2, 0x10, R4 ;  /* 0x0000001002167825 */ /* 0x000fe400078e0004 */
[----:B------:R-:W4:Y:S04]  /*0110*/  LDG.E.128 R4, desc[UR4][R24.64+0x800] ;  /* 0x0008000418047981 */ /* 0x000f28000c1e1d00 */
[----:B------:R-:W5:Y:S04]  /*0120*/  LDG.E.128 R12, desc[UR4][R22.64] ;  /* 0x00000004160c7981 */ /* 0x000f68000c1e1d00 */
[----:B------:R-:W5:Y:S01]  /*0130*/  LDG.E.128 R8, desc[UR4][R22.64+0x800] ;  /* 0x0008000416087981 */ /* 0x000f62000c1e1d00 */
[----:B---3--:R-:W-:-:S04]  /*0140*/  IMAD.WIDE.U32 R20, R0, 0x4, R20 ;  /* 0x0000000400147825 */ /* 0x008fc800078e0014 */
[----:B------:R-:W-:-:S04]  /*0150*/  IMAD.WIDE R20, R2, 0x10, R20 ;  /* 0x0000001002147825 */ /* 0x000fc800078e0214 */
[----:B--2---:R-:W-:Y:S01]  /*0160*/  FFMA.FTZ R0, -R17, R17, 1 ;  /* 0x3f80000011007423 */ /* 0x004fe20000010111 */
[----:B------:R-:W-:Y:S01]  /*0170*/  FFMA.FTZ R3, -R16, R16, 1 ;  /* 0x3f80000010037423 */ /* 0x000fe20000010110 */
[----:B------:R-:W-:Y:S01]  /*0180*/  FFMA.FTZ R26, -R19, R19, 1 ;  /* 0x3f800000131a7423 */ /* 0x000fe20000010113 */
[----:B------:R-:W-:Y:S01]  /*0190*/  FFMA.FTZ R19, -R18, R18, 1 ;  /* 0x3f80000012137423 */ /* 0x000fe20000010112 */
[----:B----4-:R-:W-:Y:S01]  /*01a0*/  FFMA.FTZ R2, -R7, R7, 1 ;  /* 0x3f80000007027423 */ /* 0x010fe20000010107 */
[----:B------:R-:W-:Y:S01]  /*01b0*/  FFMA.FTZ R7, -R6, R6, 1 ;  /* 0x3f80000006077423 */ /* 0x000fe20000010106 */
[----:B-----5:R-:W-:Y:S01]  /*01c0*/  FMUL.FTZ R13, R13, R0 ;  /* 0x000000000d0d7220 */ /* 0x020fe20000410000 */
[----:B------:R-:W-:Y:S01]  /*01d0*/  FMUL.FTZ R12, R12, R3 ;  /* 0x000000030c0c7220 */ /* 0x000fe20000410000 */
        /* <DEDUP_REMOVED lines=8> */
[----:B------:R-:W-:Y:S04]  /*0260*/  STG.E.128 desc[UR4][R20.64], R12 ;  /* 0x0000000c14007986 */ /* 0x000fe8000c101d04 */
[----:B------:R-:W-:Y:S01]  /*0270*/  STG.E.128 desc[UR4][R20.64+0x800], R8 ;  /* 0x0008000814007986 */ /* 0x000fe2000c101d04 */
[----:B------:R-:W-:Y:S05]  /*0280*/  EXIT ;  /* 0x000000000000794d */ /* 0x000fea0003800000 */
.L_x_2602:
        /* <DEDUP_REMOVED lines=124> */
.L_x_2605:
[----:B------:R-:W-:-:S13]  /*0a50*/  ISETP.GE.AND P0, PT, R21, R2, PT ;  /* 0x000000021500720c */ /* 0x000fda0003f06270 */
[----:B------:R-:W-:Y:S05]  /*0a60*/  @P0 BRA `(.L_x_2607) ;  /* 0x0000000000300947 */ /* 0x000fea0003800000 */
[----:B0-----:R-:W0:Y:S01]  /*0a70*/  LDC.64 R6, c[0x0][0x218] ;  /* 0x00008600ff067b82 */ /* 0x001e220000000a00 */
[----:B------:R-:W-:Y:S02]  /*0a80*/  IADD3 R3, R0, R21, RZ ;  /* 0x0000001500037210 */ /* 0x000fe40007ffe0ff */
[----:B------:R-:W-:-:S03]  /*0a90*/  IADD3 R21, R21, 0x80, RZ ;  /* 0x0000008015157810 */ /* 0x000fc60007ffe0ff */
[----:B0-----:R-:W-:-:S05]  /*0aa0*/  IMAD.WIDE.U32 R6, R3, 0x4, R6 ;  /* 0x0000000403067825 */ /* 0x001fca00078e0006 */
[----:B------:R1:W-:Y:S02]  /*0ab0*/  STG.E desc[UR4][R6.64], R5 ;  /* 0x0000000506007986 */ /* 0x0003e4000c101904 */
.L_x_2606:
[----:B------:R-:W-:-:S13]  /*0ac0*/  ISETP.GE.AND P0, PT, R21, R2, PT ;  /* 0x000000021500720c */ /* 0x000fda0003f06270 */
[----:B------:R-:W-:Y:S05]  /*0ad0*/  @P0 BRA `(.L_x_2608) ;  /* 0x0000000000340947 */ /* 0x000fea0003800000 */
[----:B-1----:R-:W1:Y:S01]  /*0ae0*/  LDC.64 R4, c[0x0][0x218] ;  /* 0x00008600ff047b82 */ /* 0x002e620000000a00 */
[----:B------:R-:W-:Y:S02]  /*0af0*/  IADD3 R3, R0, R21, RZ ;  /* 0x0000001500037210 */ /* 0x000fe40007ffe0ff */
[----:B------:R-:W-:-:S03]  /*0b00*/  IADD3 R21, R21, 0x80, RZ ;  /* 0x0000008015157810 */ /* 0x000fc60007ffe0ff */
[----:B-1----:R-:W-:-:S05]  /*0b10*/  IMAD.WIDE.U32 R4, R3, 0x4, R4 ;  /* 0x0000000403047825 */ /* 0x002fca00078e0004 */
[----:B------:R1:W-:Y:S02]  /*0b20*/  STG.E desc[UR4][R4.64], R9 ;  /* 0x0000000904007986 */ /* 0x0003e4000c101904 */
.L_x_2607:
        /* <DEDUP_REMOVED lines=8> */
.L_x_2608:
[----:B------:R-:W-:Y:S05]  /*0bb0*/  BSYNC B1 ;  /* 0x0000000000017941 */ /* 0x000fea0003800000 */
.L_x_2604:
[----:B------:R-:W-:-:S13]  /*0bc0*/  ISETP.GE.AND P0, PT, R21, R2, PT ;  /* 0x000000021500720c */ /* 0x000fda0003f06270 */
[----:B-12---:R-:W1:Y:S01]  /*0bd0*/  @!P0 LDC.64 R4, c[0x0][0x218] ;  /* 0x00008600ff048b82 */ /* 0x006e620000000a00 */
[----:B------:R-:W-:Y:S02]  /*0be0*/  @!P0 IADD3 R3, R0, R21, RZ ;  /* 0x0000001500038210 */ /* 0x000fe40007ffe0ff */
[----:B------:R-:W-:-:S03]  /*0bf0*/  @!P0 IADD3 R21, R21, 0x80, RZ ;  /* 0x0000008015158810 */ /* 0x000fc60007ffe0ff */
[----:B-1----:R-:W-:-:S05]  /*0c00*/  @!P0 IMAD.WIDE.U32 R4, R3, 0x4, R4 ;  /* 0x0000000403048825 */ /* 0x002fca00078e0004 */
[----:B------:R2:W-:Y:S02]  /*0c10*/  @!P0 STG.E desc[UR4][R4.64], R8 ;  /* 0x0000000804008986 */ /* 0x0005e4000c101904 */
.L_x_2609:
[----:B------:R-:W-:Y:S05]  /*0c20*/  BSYNC B0 ;  /* 0x0000000000007941 */ /* 0x000fea0003800000 */
.L_x_2603:
        /* <DEDUP_REMOVED lines=8> */
.L_x_2610:
        /* <DEDUP_REMOVED lines=13> */
.L_x_14605:


//--------------------- .text._ZN2at6native29vectorized_elementwise_kernelILi8EZZZNS0_25tanh_backward_kernel_cudaERNS_18TensorIteratorBaseEENKUlvE0_clEvENKUlvE0_clEvEUlffE_St5arrayIPcLm3EEEEviT0_T1_ --------------------------
	.section	.text._ZN2at6native29vectorized_elementwise_kernelILi8EZZZNS0_25tanh_backward_kernel_cudaERNS_18TensorIteratorBaseEENKUlvE0_clEvENKUlvE0_clEvEUlffE_St5arrayIPcLm3EEEEviT0_T1_,"ax",@progbits
	.align	128
        .global         _ZN2at6native29vectorized_elementwise_kernelILi8EZZZNS0_25tanh_backward_kernel_cudaERNS_18TensorIteratorBaseEENKUlvE0_clEvENKUlvE0_clEvEUlffE_St5arrayIPcLm3EEEEviT0_T1_
        .type           _ZN2at6native29vectorized_elementwise_kernelILi8EZZZNS0_25tanh_backward_kernel_cudaERNS_18TensorIteratorBaseEENKUlvE0_clEvENKUlvE0_clEvEUlffE_St5arrayIPcLm3EEEEviT0_T1_,@function
        .size           _ZN2at6native29vectorized_elementwise_kernelILi8EZZZNS0_25tanh_backward_kernel_cudaERNS_18TensorIteratorBaseEENKUlvE0_clEvENKUlvE0_clEvEUlffE_St5arrayIPcLm3EEEEviT0_T1_,(.L_x_14606 - _ZN2at6native29vectorized_elementwise_kernelILi8EZZZNS0_25tanh_backward_kernel_cudaERNS_18TensorIteratorBaseEENKUlvE0_clEvENKUlvE0_clEvEUlffE_St5arrayIPcLm3EEEEviT0_T1_)
        .other          _ZN2at6native29vectorized_elementwise_kernelILi8EZZZNS0_25tanh_backward_kernel_cudaERNS_18TensorIteratorBaseEENKUlvE0_clEvENKUlvE0_clEvEUlffE_St5arrayIPcLm3EEEEviT0_T1_,@"STO_CUDA_ENTRY STV_DEFAULT"
_ZN2at6native29vectorized_elementwise_kernelILi8EZZZNS0_25tanh_backward_kernel_cudaERNS_18TensorIteratorBaseEENKUlvE0_clEvENKUlvE0_clEvEUlffE_St5arrayIPcLm3EEEEviT0_T1_:
.text._ZN2at6native29vectorized_elementwise_kernelILi8EZZZNS0_25tanh_backward_kernel_cudaERNS_18TensorIteratorBaseEENKUlvE0_clEvENKUlvE0_clEvEUlffE_St5arrayIPcLm3EEEEviT0_T1_:
        /* <DEDUP_REMOVED lines=41> */
.L_x_2611:
        /* <DEDUP_REMOVED lines=124> */
.L_x_2614:
[----:B------:R-:W-:-:S13]  /*0a50*/  ISETP.GE.AND P0, PT, R21, R2, PT ;  /* 0x000000021500720c */ /* 0x000fda0003f06270 */
[----:B------:R-:W-:Y:S05]  /*0a60*/  @P0 BRA `(.L_x_2616) ;  /* 0x0000000000300947 */ /* 0x000fea0003800000 */
[----:B0-----:R-:W0:Y:S01]  /*0a70*/  LDC.64 R6, c[0x0][0x218] ;  /* 0x00008600ff067b82 */ /* 0x001e220000000a00 */
[----:B------:R-:W-:Y:S02]  /*0a80*/  IADD3 R3, R0, R21, RZ ;  /* 0x0000001500037210 */ /* 0x000fe40007ffe0ff */
[----:B------:R-:W-:-:S03]  /*0a90*/  IADD3 R21, R21, 0x80, RZ ;  /* 0x0000008015157810 */ /* 0x000fc60007ffe0ff */
[----:B0-----:R-:W-:-:S05]  /*0aa0*/  IMAD.WIDE.U32 R6, R3, 0x4, R6 ;  /* 0x0000000403067825 */ /* 0x001fca00078e0006 */
[----:B------:R1:W-:Y:S02]  /*0ab0*/  STG.E desc[UR4][R6.64], R5 ;  /* 0x0000000506007986 */ /* 0x0003e4000c101904 */
.L_x_2615:
[----:B------:R-:W-:-:S13]  /*0ac0*/  ISETP.GE.AND P0, PT, R21, R2, PT ;  /* 0x000000021500720c */ /* 0x000fda0003f06270 */
[----:B------:R-:W-:Y:S05]  /*0ad0*/  @P0 BRA `(.L_x_2617) ;  /* 0x0000000000340947 */ /* 0x000fea0003800000 */
[----:B-1----:R-:W1:Y:S01]  /*0ae0*/  LDC.64 R4, c[0x0][0x218] ;  /* 0x00008600ff047b82 */ /* 0x002e620000000a00 */
[----:B------:R-:W-:Y:S02]  /*0af0*/  IADD3 R3, R0, R21, RZ ;  /* 0x0000001500037210 */ /* 0x000fe40007ffe0ff */
[----:B------:R-:W-:-:S03]  /*0b00*/  IADD3 R21, R21, 0x80, RZ ;  /* 0x0000008015157810 */ /* 0x000fc60007ffe0ff */
[----:B-1----:R-:W-:-:S05]  /*0b10*/  IMAD.WIDE.U32 R4, R3, 0x4, R4 ;  /* 0x0000000403047825 */ /* 0x002fca00078e0004 */
[----:B------:R1:W-:Y:S02]  /*0b20*/  STG.E desc[UR4][R4.64], R9 ;  /* 0x0000000904007986 */ /* 0x0003e4000c101904 */
.L_x_2616:
        /* <DEDUP_REMOVED lines=8> */
.L_x_2617:
[----:B------:R-:W-:Y:S05]  /*0bb0*/  BSYNC B1 ;  /* 0x0000000000017941 */ /* 0x000fea0003800000 */
.L_x_2613:
[----:B------:R-:W-:-:S13]  /*0bc0*/  ISETP.GE.AND P0, PT, R21, R2, PT ;  /* 0x000000021500720c */ /* 0x000fda0003f06270 */
[----:B-12---:R-:W1:Y:S01]  /*0bd0*/  @!P0 LDC.64 R4, c[0x0][0x218] ;  /* 0x00008600ff048b82 */ /* 0x006e620000000a00 */
[----:B------:R-:W-:Y:S02]  /*0be0*/  @!P0 IADD3 R3, R0, R21, RZ ;  /* 0x0000001500038210 */ /* 0x000fe40007ffe0ff */
[----:B------:R-:W-:-:S03]  /*0bf0*/  @!P0 IADD3 R21, R21, 0x80, RZ ;  /* 0x0000008015158810 */ /* 0x000fc60007ffe0ff */
[----:B-1----:R-:W-:-:S05]  /*0c00*/  @!P0 IMAD.WIDE.U32 R4, R3, 0x4, R4 ;  /* 0x0000000403048825 */ /* 0x002fca00078e0004 */
[----:B------:R2:W-:Y:S02]  /*0c10*/  @!P0 STG.E desc[UR4][R4.64], R8 ;  /* 0x0000000804008986 */ /* 0x0005e4000c101904 */
.L_x_2618:
[----:B------:R-:W-:Y:S05]  /*0c20*/  BSYNC B0 ;  /* 0x0000000000007941 */ /* 0x000fea0003800000 */
.L_x_2612:
        /* <DEDUP_REMOVED lines=8> */
.L_x_2619:
        /* <DEDUP_REMOVED lines=13> */
.L_x_14606:


//--------------------- .text._ZN2at6native18elementwise_kernelILi128ELi4EZNS0_15gpu_kernel_implIZZZNS0_25tanh_backward_kernel_cudaERNS_18TensorIteratorBaseEENKUlvE0_clEvENKUlvE_clEvEUlddE_EEvS4_RKT_EUliE_EEviT1_ --------------------------
	.section	.text._ZN2at6native18elementwise_kernelILi128ELi4EZNS0_15gpu_kernel_implIZZZNS0_25tanh_backward_kernel_cudaERNS_18TensorIteratorBaseEENKUlvE0_clEvENKUlvE_clEvEUlddE_EEvS4_RKT_EUliE_EEviT1_,"ax",@progbits
	.align	128
        .global         _ZN2at6native18elementwise_kernelILi128ELi4EZNS0_15gpu_kernel_implIZZZNS0_25tanh_backward_kernel_cudaERNS_18TensorIteratorBaseEENKUlvE0_clEvENKUlvE_clEvEUlddE_EEvS4_RKT_EUliE_EEviT1_
        .type           _ZN2at6native18elementwise_kernelILi128ELi4EZNS0_15gpu_kernel_implIZZZNS0_25tanh_backward_kernel_cudaERNS_18TensorIteratorBaseEENKUlvE0_clEvENKUlvE_clEvEUlddE_EEvS4_RKT_EUliE_EEviT1_,@function
        .size           _ZN2at6native18elementwise_kernelILi128ELi4EZNS0_15gpu_kernel_implIZZZNS0_25tanh_backward_kernel_cudaERNS_18TensorIteratorBaseEENKUlvE0_clEvENKUlvE_clEvEUlddE_EEvS4_RKT_EUliE_EEviT1_,(.L_x_14607 - _ZN2at6native18elementwise_kernelILi128ELi4EZNS0_15gpu_kernel_implIZZZNS0_25tanh_backward_kernel_cudaERNS_18TensorIteratorBaseEENKUlvE0_clEvENKUlvE_clEvEUlddE_EEvS4_RKT_EUliE_EEviT1_)
        .other          _ZN2at6native18elementwise_kernelILi128ELi4EZNS0_15gpu_kernel_implIZZZNS0_25tanh_backward_kernel_cudaERNS_18TensorIteratorBaseEENKUlvE0_clEvENKUlvE_clEvEUlddE_EEvS4_RKT_EUliE_EEviT1_,@"STO_CUDA_ENTRY STV_DEFAULT"
_ZN2at6native18elementwise_kernelILi128ELi4EZNS0_15gpu_kernel_implIZZZNS0_25tanh_backward_kernel_cudaERNS_18TensorIteratorBaseEENKUlvE0_clEvENKUlvE_clEvEUlddE_EEvS4_RKT_EUliE_EEviT1_:
.text._ZN2at6native18elementwise_kernelILi128ELi4EZNS0_15gpu_kernel_implIZZZNS0_25tanh_backward_kernel_cudaERNS_18TensorIteratorBaseEENKUlvE0_clEvENKUlvE_clEvEUlddE_EEvS4_RKT_EUliE_EEviT1_:
        /* <DEDUP_REMOVED lines=365> */
.L_x_2622:
        /* <DEDUP_REMOVED lines=19> */
[----:B--2---:R0:W1:Y:S01]  /*1800*/  I2F.F64.S16 R18, R2 ;  /* 0x0000000200127312 */ /* 0x0040620000101c00 */
[----:B------:R-:W-:Y:S05]  /*1810*/  BRA `(.L_x_2628) ;  /* 0x0000000c007c7947 */ /* 0x000fea0003800000 */
.L_x_2626:
[----:B------:R-:W2:Y:S02]  /*1820*/  LDG.E.U8 R2, desc[UR36][R2.64] ;  /* 0x0000002402027981 */ /* 0x000ea4000c1e1100 */
[----:B--2---:R0:W1:Y:S01]  /*1830*/  I2F.F64.U16 R18, R2 ;  /* 0x0000000200127312 */ /* 0x0040620000101800 */
[----:B------:R-:W-:Y:S05]  /*1840*/  BRA `(.L_x_2628) ;  /* 0x0000000c00707947 */ /* 0x000fea0003800000 */
.L_x_2625:
[----:B------:R-:W-:-:S13]  /*1850*/  ISETP.NE.AND P0, PT, R4, 0x2, PT ;  /* 0x000000020400780c */ /* 0x000fda0003f05270 */
[----:B------:R-:W-:Y:S05]  /*1860*/  @!P0 BRA `(.L_x_2629) ;  /* 0x0000000000288947 */ /* 0x000fea0003800000 */
[----:B------:R-:W-:-:S13]  /*1870*/  ISETP.NE.AND P0, PT, R4, 0x3, PT ;  /* 0x000000030400780c */ /* 0x000fda0003f05270 */
[----:B------:R-:W-:Y:S05]  /*1880*/  @!P0 BRA `(.L_x_2630) ;  /* 0x0000000000148947 */ /* 0x000fea0003800000 */
[----:B------:R-:W-:-:S13]  /*1890*/  ISETP.NE.AND P0, PT, R4, 0x4, PT ;  /* 0x000000040400780c */ /* 0x000fda0003f05270 */
[----:B------:R-:W-:Y:S05]  /*18a0*/  @P0 BRA `(.L_x_2627) ;  /* 0x0000000800fc0947 */ /* 0x000fea0003800000 */
[----:B------:R-:W2:Y:S02]  /*18b0*/  LDG.E.64 R18, desc[UR36][R2.64] ;  /* 0x0000002402127981 */ /* 0x000ea4000c1e1b00 */
[----:B--2---:R-:W0:Y:S01]  /*18c0*/  I2F.F64.S64 R18, R18 ;  /* 0x0000001200127312 */ /* 0x004e220000301c00 */
[----:B------:R-:W-:Y:S05]  /*18d0*/  BRA `(.L_x_2628) ;  /* 0x0000000c004c7947 */ /* 0x000fea0003800000 */
.L_x_2630:
[----:B------:R-:W2:Y:S02]  /*18e0*/  LDG.E R2, desc[UR36][R2.64] ;  /* 0x0000002402027981 */ /* 0x000ea4000c1e1900 */
[----:B--2---:R0:W1:Y:S01]  /*18f0*/  I2F.F64 R18, R2 ;  /* 0x0000000200127312 */ /* 0x0040620000201c00 */
[----:B------:R-:W-:Y:S05]  /*1900*/  BRA `(.L_x_2628) ;  /* 0x0000000c00407947 */ /* 0x000fea0003800000 */
.L_x_2629:
[----:B------:R-:W2:Y:S02]  /*1910*/  LDG.E.U16 R2, desc[UR36][R2.64] ;  /* 0x0000002402027981 */ /* 0x000ea4000c1e1500 */
[----:B--2---:R0:W1:Y:S01]  /*1920*/  I2F.F64.S16 R18, R2 ;  /* 0x0000000200127312 */ /* 0x0040620000101c00 */
[----:B------:R-:W-:Y:S05]  /*1930*/  BRA `(.L_x_2628) ;  /* 0x0000000c00347947 */ /* 0x000fea0003800000 */
.L_x_2624:
[----:B------:R-:W-:-:S13]  /*1940*/  ISETP.GT.AND P0, PT, R4, 0x6, PT ;  /* 0x000000060400780c */ /* 0x000fda0003f04270 */
[----:B------:R-:W-:Y:S05]  /*1950*/  @P0 BRA `(.L_x_2631) ;  /* 0x0000000000340947 */ /* 0x000fea0003800000 */
[----:B------:R-:W-:-:S13]  /*1960*/  ISETP.NE.AND P0, PT, R4, 0x5, PT ;  /* 0x000000050400780c */ /* 0x000fda0003f05270 */
[----:B------:R-:W-:Y:S05]  /*1970*/  @!P0 BRA `(.L_x_2632) ;  /* 0x0000000000188947 */ /* 0x000fea0003800000 */
[----:B------:R-:W-:-:S13]  /*1980*/  ISETP.NE.AND P0, PT, R4, 0x6, PT ;  /* 0x000000060400780c */ /* 0x000fda0003f05270 */
[----:B------:R-:W-:Y:S05]  /*1990*/  @P0 BRA `(.L_x_2627) ;  /* 0x0000000800c00947 */ /* 0x000fea0003800000 */
[----:B------:R-:W2:Y:S02]  /*19a0*/  LDG.E R18, desc[UR36][R2.64] ;  /* 0x0000002402127981 */ /* 0x000ea4000c1e1900 */
[----:B--2---:R-:W-:-:S06]  /*19b0*/  FMUL.FTZ R18, R18, 1 ;  /* 0x3f80000012127820 */ /* 0x004fcc0000410000 */
[----:B------:R-:W0:Y:S01]  /*19c0*/  F2F.F64.F32 R18, R18 ;  /* 0x0000001200127310 */ /* 0x000e220000201800 */
[----:B------:R-:W-:Y:S05]  /*19d0*/  BRA `(.L_x_2628) ;  /* 0x0000000c000c7947 */ /* 0x000fea0003800000 */
.L_x_2632:
[----:B------:R-:W2:Y:S02]  /*19e0*/  LDG.E.U16 R0, desc[UR36][R2.64] ;  /* 0x0000002402007981 */ /* 0x000ea4000c1e1500 */
[----:B--2---:R-:W-:-:S05]  /*19f0*/  HADD2.F32 R0, -RZ, R0.H0_H0 ;  /* 0x20000000ff007230 */ /* 0x004fca0000004100 */
[----:B------:R-:W-:-:S04]  /*1a00*/  FMUL.FTZ R0, R0, 1 ;  /* 0x3f80000000007820 */ /* 0x000fc80000410000 */
[----:B------:R0:W1:Y:S01]  /*1a10*/  F2F.F64.F32 R18, R0 ;  /* 0x0000000000127310 */ /* 0x0000620000201800 */
[----:B------:R-:W-:Y:S05]  /*1a20*/  BRA `(.L_x_2628) ;  /* 0x0000000800f87947 */ /* 0x000fea0003800000 */
.L_x_2631:
[----:B------:R-:W-:-:S13]  /*1a30*/  ISETP.NE.AND P0, PT, R4, 0x7, PT ;  /* 0x000000070400780c */ /* 0x000fda0003f05270 */
[----:B------:R-:W-:Y:S05]  /*1a40*/  @!P0 BRA `(.L_x_2633) ;  /* 0x0000000000348947 */ /* 0x000fea0003800000 */
        /* <DEDUP_REMOVED lines=8> */
.L_x_2634:
[----:B------:R-:W2:Y:S02]  /*1ad0*/  LDG.E.U16 R2, desc[UR36][R2.64] ;  /* 0x0000002402027981 */ /* 0x000ea4000c1e1500 */
[----:B--2---:R-:W-:-:S05]  /*1ae0*/  HADD2.F32 R0, -RZ, R2.H0_H0 ;  /* 0x20000002ff007230 */ /* 0x004fca0000004100 */
[----:B------:R-:W-:-:S04]  /*1af0*/  FMUL.FTZ R0, R0, 1 ;  /* 0x3f80000000007820 */ /* 0x000fc80000410000 */
[----:B------:R0:W1:Y:S01]  /*1b00*/  F2F.F64.F32 R18, R0 ;  /* 0x0000000000127310 */ /* 0x0000620000201800 */
[----:B------:R-:W-:Y:S05]  /*1b10*/  BRA `(.L_x_2628) ;  /* 0x0000000800bc7947 */ /* 0x000fea0003800000 */
.L_x_2633:
[----:B------:R0:W5:Y:S01]  /*1b20*/  LDG.E.64 R18, desc[UR36][R2.64] ;  /* 0x0000002402127981 */ /* 0x000162000c1e1b00 */
[----:B------:R-:W-:Y:S05]  /*1b30*/  BRA `(.L_x_2628) ;  /* 0x0000000800b47947 */ /* 0x000fea0003800000 */
.L_x_2623:
        /* <DEDUP_REMOVED lines=8> */
[----:B------:R-:W2:Y:S01]  /*1bc0*/  LDG.E.U8 R2, desc[UR36][R2.64] ;  /* 0x0000002402027981 */ /* 0x000ea2000c1e1100 */
[----:B------:R-:W-:Y:S01]  /*1bd0*/  IMAD.MOV.U32 R18, RZ, RZ, RZ ;  /* 0x000000ffff127224 */ /* 0x000fe200078e00ff */
[----:B--2---:R-:W-:-:S04]  /*1be0*/  ISETP.NE.AND P0, PT, R2, RZ, PT ;  /* 0x000000ff0200720c */ /* 0x004fc80003f05270 */
[----:B------:R-:W-:Y:S01]  /*1bf0*/  FSEL R19, RZ, 1.875, !P0 ;  /* 0x3ff00000ff137808 */ /* 0x000fe20004000000 */
[----:B------:R-:W-:Y:S08]  /*1c00*/  BRA `(.L_x_2628) ;  /* 0x0000000800807947 */ /* 0x000ff00003800000 */
.L_x_2637:
[----:B------:R0:W5:Y:S01]  /*1c10*/  LDG.E.64 R18, desc[UR36][R2.64] ;  /* 0x0000002402127981 */ /* 0x000162000c1e1b00 */
[----:B------:R-:W-:Y:S05]  /*1c20*/  BRA `(.L_x_2628) ;  /* 0x0000000800787947 */ /* 0x000fea0003800000 */
.L_x_2636:
        /* <DEDUP_REMOVED lines=24> */
[----:B------:R-:W-:-:S05]  /*1db0*/  LOP3.LUT R5, R5, 0x80000000, R0, 0xf8, !PT ;  /* 0x8000000005057812 */ /* 0x000fca00078ef800 */
[----:B------:R-:W-:-:S04]  /*1dc0*/  FMUL.FTZ R5, R5, 1 ;  /* 0x3f80000005057820 */ /* 0x000fc80000410000 */
[----:B------:R0:W1:Y:S01]  /*1dd0*/  F2F.F64.F32 R18, R5 ;  /* 0x0000000500127310 */ /* 0x0000620000201800 */
[----:B------:R-:W-:Y:S05]  /*1de0*/  BRA `(.L_x_2628) ;  /* 0x0000000800087947 */ /* 0x000fea0003800000 */
.L_x_2639:
        /* <DEDUP_REMOVED lines=11> */
[----:B------:R-:W-:-:S05]  /*1ea0*/  LOP3.LUT R4, R4, 0x80000000, R5, 0xf8, !PT ;  /* 0x8000000004047812 */ /* 0x000fca00078ef805 */
[----:B------:R-:W-:-:S04]  /*1eb0*/  FMUL.FTZ R4, R4, 1 ;  /* 0x3f80000004047820 */ /* 0x000fc80000410000 */
[----:B------:R0:W1:Y:S01]  /*1ec0*/  F2F.F64.F32 R18, R4 ;  /* 0x0000000400127310 */ /* 0x0000620000201800 */
[----:B------:R-:W-:Y:S05]  /*1ed0*/  BRA `(.L_x_2628) ;  /* 0x0000000400cc7947 */ /* 0x000fea0003800000 */
.L_x_2638:
[----:B------:R-:W2:Y:S02]  /*1ee0*/  LDG.E.U16 R0, desc[UR36][R2.64] ;  /* 0x0000002402007981 */ /* 0x000ea4000c1e1500 */
[----:B--2---:R-:W-:-:S04]  /*1ef0*/  IMAD.U32 R0, R0, 0x10000, RZ ;  /* 0x0001000000007824 */ /* 0x004fc800078e00ff */
[----:B------:R-:W-:-:S04]  /*1f00*/  FMUL.FTZ R0, R0, 1 ;  /* 0x3f80000000007820 */ /* 0x000fc80000410000 */
[----:B------:R0:W1:Y:S01]  /*1f10*/  F2F.F64.F32 R18, R0 ;  /* 0x0000000000127310 */ /* 0x0000620000201800 */
[----:B------:R-:W-:Y:S05]  /*1f20*/  BRA `(.L_x_2628) ;  /* 0x0000000400b87947 */ /* 0x000fea0003800000 */
.L_x_2635:
        /* <DEDUP_REMOVED lines=9> */
[----:B--2---:R0:W1:Y:S01]  /*1fc0*/  I2F.F64.U16 R18, R2 ;  /* 0x0000000200127312 */ /* 0x0040620000101800 */
[----:B------:R-:W-:Y:S05]  /*1fd0*/  BRA `(.L_x_2628) ;  /* 0x00000004008c7947 */ /* 0x000fea0003800000 */
.L_x_2642:
[----:B------:R-:W2:Y:S01]  /*1fe0*/  LDG.E.U8 R2, desc[UR36][R2.64] ;  /* 0x0000002402027981 */ /* 0x000ea2000c1e1100 */
[----:B------:R-:W-:Y:S01]  /*1ff0*/  BSSY B0, `(.L_x_2643) ;  /* 0x0000018000007945 */ /* 0x000fe20003800000 */
[----:B------:R-:W-:Y:S01]  /*2000*/  IMAD.MOV.U32 R0, RZ, RZ, RZ ;  /* 0x000000ffff007224 */ /* 0x000fe200078e00ff */
[----:B--2---:R-:W-:-:S13]  /*2010*/  ISETP.NE.AND P0, PT, R2, RZ, PT ;  /* 0x000000ff0200720c */ /* 0x004fda0003f05270 */
[----:B------:R-:W-:Y:S05]  /*2020*/  @!P0 BRA `(.L_x_2644) ;  /* 0x0000000000508947 */ /* 0x000fea0003800000 */
[----:B------:R-:W-:-:S13]  /*2030*/  ISETP.NE.AND P0, PT, R2, 0x80, PT ;  /* 0x000000800200780c */ /* 0x000fda0003f05270 */
[----:B------:R-:W-:Y:S01]  /*2040*/  @!P0 MOV R0, 0x7f800001 ;  /* 0x7f80000100008802 */ /* 0x000fe20000000f00 */
        /* <DEDUP_REMOVED lines=14> */
.L_x_2646:
[----:B------:R-:W-:Y:S05]  /*2130*/  BSYNC B1 ;  /* 0x0000000000017941 */ /* 0x000fea0003800000 */
.L_x_2645:
[----:B------:R-:W-:Y:S01]  /*2140*/  LEA R3, R0, 0x3b800000, 0x17 ;  /* 0x3b80000000037811 */ /* 0x000fe200078eb8ff */
[----:B------:R-:W-:-:S05]  /*2150*/  IMAD.SHL.U32 R0, R2, 0x100000, RZ ;  /* 0x0010000002007824 */ /* 0x000fca00078e00ff */
[----:B------:R-:W-:-:S07]  /*2160*/  LOP3.LUT R0, R3, R0, R4, 0xfe, !PT ;  /* 0x0000000003007212 */ /* 0x000fce00078efe04 */
.L_x_2644:
[----:B------:R-:W-:Y:S05]  /*2170*/  BSYNC B0 ;  /* 0x0000000000007941 */ /* 0x000fea0003800000 */
.L_x_2643:
[----:B------:R-:W-:-:S04]  /*2180*/  FMUL.FTZ R0, R0, 1 ;  /* 0x3f80000000007820 */ /* 0x000fc80000410000 */
[----:B------:R2:W3:Y:S01]  /*2190*/  F2F.F64.F32 R18, R0 ;  /* 0x0000000000127310 */ /* 0x0004e20000201800 */
[----:B------:R-:W-:Y:S05]  /*21a0*/  BRA `(.L_x_2628) ;  /* 0x0000000400187947 */ /* 0x000fea0003800000 */
.L_x_2641:
        /* <DEDUP_REMOVED lines=21> */
.L_x_2650:
[----:B------:R-:W-:Y:S05]  /*2300*/  BSYNC B1 ;  /* 0x0000000000017941 */ /* 0x000fea0003800000 */
.L_x_2649:
[----:B------:R-:W-:Y:S01]  /*2310*/  LEA R3, R0, 0x37800000, 0x17 ;  /* 0x3780000000037811 */ /* 0x000fe200078eb8ff */
[----:B------:R-:W-:-:S05]  /*2320*/  IMAD.SHL.U32 R0, R2, 0x200000, RZ ;  /* 0x0020000002007824 */ /* 0x000fca00078e00ff */
[----:B------:R-:W-:-:S07]  /*2330*/  LOP3.LUT R0, R3, R0, R4, 0xfe, !PT ;  /* 0x0000000003007212 */ /* 0x000fce00078efe04 */
.L_x_2648:
[----:B------:R-:W-:Y:S05]  /*2340*/  BSYNC B0 ;  /* 0x0000000000007941 */ /* 0x000fea0003800000 */
.L_x_2647:
[----:B------:R-:W-:-:S04]  /*2350*/  FMUL.FTZ R0, R0, 1 ;  /* 0x3f80000000007820 */ /* 0x000fc80000410000 */
[----:B------:R4:W0:Y:S01]  /*2360*/  F2F.F64.F32 R18, R0 ;  /* 0x0000000000127310 */ /* 0x0008220000201800 */
[----:B------:R-:W-:Y:S05]  /*2370*/  BRA `(.L_x_2628) ;  /* 0x0000000000a47947 */ /* 0x000fea0003800000 */
.L_x_2640:
        /* <DEDUP_REMOVED lines=14> */
.L_x_2654:
[----:B------:R-:W-:Y:S05]  /*2460*/  BSYNC B0 ;  /* 0x0000000000007941 */ /* 0x000fea0003800000 */
.L_x_2653:
[----:B------:R-:W-:-:S04]  /*2470*/  FMUL.FTZ R0, R0, 1 ;  /* 0x3f80000000007820 */ /* 0x000fc80000410000 */
[----:B------:R0:W1:Y:S01]  /*2480*/  F2F.F64.F32 R18, R0 ;  /* 0x0000000000127310 */ /* 0x0000620000201800 */
[----:B------:R-:W-:Y:S05]  /*2490*/  BRA `(.L_x_2628) ;  /* 0x00000000005c7947 */ /* 0x000fea0003800000 */
.L_x_2627:
        /* <DEDUP_REMOVED lines=16> */
.L_x_2655:
[----:B------:R-:W-:Y:S01]  /*25a0*/  CS2R R18, SRZ ;  /* 0x0000000000127805 */ /* 0x000fe2000001ff00 */
[----:B------:R-:W-:Y:S06]  /*25b0*/  BRA `(.L_x_2628) ;  /* 0x0000000000147947 */ /* 0x000fec0003800000 */
.L_x_2652:
[----:B------:R-:W2:Y:S02]  /*25c0*/  LDG.E.64 R18, desc[UR36][R2.64] ;  /* 0x0000002402127981 */ /* 0x000ea4000c1e1b00 */
[----:B--2---:R-:W0:Y:S01]  /*25d0*/  I2F.F64.U64 R18, R18 ;  /* 0x0000001200127312 */ /* 0x004e220000301800 */
[----:B------:R-:W-:Y:S05]  /*25e0*/  BRA `(.L_x_2628) ;  /* 0x0000000000087947 */ /* 0x000fea0003800000 */
.L_x_2651:
[----:B------:R-:W2:Y:S02]  /*25f0*/  LDG.E R2, desc[UR36][R2.64] ;  /* 0x0000002402027981 */ /* 0x000ea4000c1e1900 */
[----:B--2---:R0:W1:Y:S02]  /*2600*/  I2F.F64.U32 R18, R2 ;  /* 0x0000000200127312 */ /* 0x0040640000201800 */
.L_x_2628:
[----:B0-----:R-:W2:Y:S01]  /*2610*/  LDC.U8 R2, c[0x0][0x493] ;  /* 0x000124c0ff027b82 */ /* 0x001ea20000000000 */
[----:B------:R-:W-:Y:S02]  /*2620*/  ULDC.64 UR4, c[0x0][0x488] ;  /* 0x0001220000047ab9 */ /* 0x000fe40000000a00 */
[----:B------:R-:W-:-:S05]  /*2630*/  IADD3 R4, P1, R24, UR4, RZ ;  /* 0x0000000418047c10 */ /* 0x000fca000ff3e0ff */
[----:B------:R-:W-:Y:S01]  /*2640*/  IMAD.X R5, RZ, RZ, UR5, P1 ;  /* 0x00000005ff057e24 */ /* 0x000fe200088e06ff */
[----:B--2-4-:R-:W-:-:S04]  /*2650*/  PRMT R0, R2, 0x9910, RZ ;  /* 0x0000991002007816 */ /* 0x014fc800000000ff */
        /* <DEDUP_REMOVED lines=11> */
[----:B--2---:R-:W0:Y:S01]  /*2710*/  I2F.F64.S16 R2, R2 ;  /* 0x0000000200027312 */ /* 0x004e220000101c00 */
[----:B------:R-:W-:Y:S05]  /*2720*/  BRA `(.L_x_2661) ;  /* 0x0000000c007c7947 */ /* 0x000fea0003800000 */
.L_x_2659:
[----:B------:R-:W2:Y:S02]  /*2730*/  LDG.E.U8 R2, desc[UR36][R4.64] ;  /* 0x0000002404027981 */ /* 0x000ea4000c1e1100 */
[----:B--2---:R-:W0:Y:S01]  /*2740*/  I2F.F64.U16 R2, R2 ;  /* 0x0000000200027312 */ /* 0x004e220000101800 */
[----:B------:R-:W-:Y:S05]  /*2750*/  BRA `(.L_x_2661) ;  /* 0x0000000c00707947 */ /* 0x000fea0003800000 */
.L_x_2658:
        /* <DEDUP_REMOVED lines=9> */
.L_x_2663:
[----:B------:R-:W2:Y:S02]  /*27f0*/  LDG.E R2, desc[UR36][R4.64] ;  /* 0x0000002404027981 */ /* 0x000ea4000c1e1900 */
[----:B--2---:R-:W2:Y:S01]  /*2800*/  I2F.F64 R2, R2 ;  /* 0x0000000200027312 */ /* 0x004ea20000201c00 */
[----:B------:R-:W-:Y:S05]  /*2810*/  BRA `(.L_x_2661) ;  /* 0x0000000c00407947 */ /* 0x000fea0003800000 */
.L_x_2662:
[----:B------:R-:W2:Y:S02]  /*2820*/  LDG.E.U16 R2, desc[UR36][R4.64] ;  /* 0x0000002404027981 */ /* 0x000ea4000c1e1500 */
[----:B--2---:R-:W4:Y:S01]  /*2830*/  I2F.F64.S16 R2, R2 ;  /* 0x0000000200027312 */ /* 0x004f220000101c00 */
[----:B------:R-:W-:Y:S05]  /*2840*/  BRA `(.L_x_2661) ;  /* 0x0000000c00347947 */ /* 0x000fea0003800000 */
.L_x_2657:
        /* <DEDUP_REMOVED lines=10> */
.L_x_2665:
[----:B------:R-:W2:Y:S02]  /*28f0*/  LDG.E.U16 R0, desc[UR36][R4.64] ;  /* 0x0000002404007981 */ /* 0x000ea4000c1e1500 */
[----:B--2---:R-:W-:-:S05]  /*2900*/  HADD2.F32 R0, -RZ, R0.H0_H0 ;  /* 0x20000000ff007230 */ /* 0x004fca0000004100 */
[----:B------:R-:W-:-:S04]  /*2910*/  FMUL.FTZ R0, R0, 1 ;  /* 0x3f80000000007820 */ /* 0x000fc80000410000 */
[----:B------:R0:W2:Y:S01]  /*2920*/  F2F.F64.F32 R2, R0 ;  /* 0x0000000000027310 */ /* 0x0000a20000201800 */
[----:B------:R-:W-:Y:S05]  /*2930*/  BRA `(.L_x_2661) ;  /* 0x0000000800f87947 */ /* 0x000fea0003800000 */
.L_x_2664:
        /* <DEDUP_REMOVED lines=10> */
.L_x_2667:
[----:B------:R-:W2:Y:S02]  /*29e0*/  LDG.E.U16 R4, desc[UR36][R4.64] ;  /* 0x0000002404047981 */ /* 0x000ea4000c1e1500 */
[----:B--2---:R-:W-:-:S05]  /*29f0*/  HADD2.F32 R0, -RZ, R4.H0_H0 ;  /* 0x20000004ff007230 */ /* 0x004fca0000004100 */
[----:B------:R-:W-:-:S04]  /*2a00*/  FMUL.FTZ R0, R0, 1 ;  /* 0x3f80000000007820 */ /* 0x000fc80000410000 */
[----:B------:R0:W2:Y:S01]  /*2a10*/  F2F.F64.F32 R2, R0 ;  /* 0x0000000000027310 */ /* 0x0000a20000201800 */
[----:B------:R-:W-:Y:S05]  /*2a20*/  BRA `(.L_x_2661) ;  /* 0x0000000800bc7947 */ /* 0x000fea0003800000 */
.L_x_2666:
[----:B------:R0:W5:Y:S01]  /*2a30*/  LDG.E.64 R2, desc[UR36][R4.64] ;  /* 0x0000002404027981 */ /* 0x000162000c1e1b00 */
[----:B------:R-:W-:Y:S05]  /*2a40*/  BRA `(.L_x_2661) ;  /* 0x0000000800b47947 */ /* 0x000fea0003800000 */
.L_x_2656:
        /* <DEDUP_REMOVED lines=13> */
.L_x_2670:
[----:B------:R0:W5:Y:S01]  /*2b20*/  LDG.E.64 R2, desc[UR36][R4.64] ;  /* 0x0000002404027981 */ /* 0x000162000c1e1b00 */
[----:B------:R-:W-:Y:S05]  /*2b30*/  BRA `(.L_x_2661) ;  /* 0x0000000800787947 */ /* 0x000fea0003800000 */
.L_x_2669:
[----:B------:R-:W-:-:S13]  /*2b40*/  ISETP.NE.AND P0, PT, R0, 0xf, PT ;  /* 0x0000000f0000780c */ /* 0x000fda0003f05270 */
[----:B------:R-:W-:Y:S05]  /*2b50*/  @!P0 BRA `(.L_x_2671) ;  /* 0x0000000000a48947 */ /* 0x000fea0003800000 */
[----:B------:R-:W-:-:S13]  /*2b60*/  ISETP.NE.AND P0, PT, R0, 0x17, PT ;  /* 0x000000170000780c */ /* 0x000fda0003f05270 */
[----:B------:R-:W-:Y:S05]  /*2b70*/  @!P0 BRA `(.L_x_2672) ;  /* 0x0000000000608947 */ /* 0x000fea0003800000 */
[----:B------:R-:W-:-:S13]  /*2b80*/  ISETP.NE.AND P0, PT, R0, 0x18, PT ;  /* 0x000000180000780c */ /* 0x000fda0003f05270 */
[----:B------:R-:W-:Y:S05]  /*2b90*/  @P0 BRA `(.L_x_2660) ;  /* 0x0000000800040947 */ /* 0x000fea0003800000 */
[----:B------:R-:W2:Y:S01]  /*2ba0*/  LDG.E.U8 R0, desc[UR36][R4.64] ;  /* 0x0000002404007981 */ /* 0x000ea2000c1e1100 */
[----:B------:R-:W-:Y:S01]  /*2bb0*/  IMAD.MOV.U32 R8, RZ, RZ, -0x800000 ;  /* 0xff800000ff087424 */ /* 0x000fe200078e00ff */
[----:B--2---:R-:W-:-:S04]  /*2bc0*/  SHF.L.U32 R0, R0, 0x18, RZ ;  /* 0x0000001800007819 */ /* 0x004fc800000006ff */
        /* <DEDUP_REMOVED lines=15> */
[----:B------:R-:W-:-:S05]  /*2cc0*/  LOP3.LUT R3, R3, 0x80000000, R0, 0xf8, !PT ;  /* 0x8000000003037812 */ /* 0x000fca00078ef800 */
[----:B------:R-:W-:-:S06]  /*2cd0*/  FMUL.FTZ R3, R3, 1 ;  /* 0x3f80000003037820 */ /* 0x000fcc0000410000 */
[----:B------:R-:W0:Y:S01]  /*2ce0*/  F2F.F64.F32 R2, R3 ;  /* 0x0000000300027310 */ /* 0x000e220000201800 */
[----:B------:R-:W-:Y:S05]  /*2cf0*/  BRA `(.L_x_2661) ;  /* 0x0000000800087947 */ /* 0x000fea0003800000 */
.L_x_2672:
[----:B------:R-:W2:Y:S02]  /*2d00*/  LDG.E.U8 R3, desc[UR36][R4.64] ;  /* 0x0000002404037981 */ /* 0x000ea4000c1e1100 */
[----:B--2---:R-:W-:-:S05]  /*2d10*/  IMAD.SHL.U32 R0, R3, 0x2000000, RZ ;  /* 0x0200000003007824 */ /* 0x004fca00078e00ff */
[----:B------:R-:W-:-:S13]  /*2d20*/  ISETP.GE.U32.AND P0, PT, R0, 0x8000000, PT ;  /* 0x080000000000780c */ /* 0x000fda0003f06070 */
[C---:B------:R-:W-:Y:S02]  /*2d30*/  @!P0 IMAD.SHL.U32 R0, R3.reuse, 0x100, RZ ;  /* 0x0000010003008824 */ /* 0x040fe400078e00ff */
[C---:B------:R-:W-:Y:S02]  /*2d40*/  @P0 IMAD.SHL.U32 R2, R3.reuse, 0x200000, RZ ;  /* 0x0020000003020824 */ /* 0x040fe400078e00ff */
[----:B------:R-:W-:Y:S01]  /*2d50*/  IMAD.SHL.U32 R3, R3, 0x1000000, RZ ;  /* 0x0100000003037824 */ /* 0x000fe200078e00ff */
[----:B------:R-:W-:Y:S02]  /*2d60*/  @!P0 LOP3.LUT R0, R0, 0x7f00, RZ, 0xc0, !PT ;  /* 0x00007f0000008812 */ /* 0x000fe400078ec0ff */
[----:B------:R-:W-:Y:S02]  /*2d70*/  @P0 LOP3.LUT R2, R2, 0x70000000, RZ, 0xfc, !PT ;  /* 0x7000000002020812 */ /* 0x000fe400078efcff */
[----:B------:R-:W-:-:S03]  /*2d80*/  @!P0 LOP3.LUT R0, R0, 0x3f000000, RZ, 0xfc, !PT ;  /* 0x3f00000000008812 */ /* 0x000fc600078efcff */
[----:B------:R-:W-:Y:S02]  /*2d90*/  @P0 FMUL.FTZ R2, R2, 1.9259299443872358531e-34 ;  /* 0x0780000002020820 */ /* 0x000fe40000410000 */
[----:B------:R-:W-:-:S05]  /*2da0*/  @!P0 FADD.FTZ R2, R0, -0.5 ;  /* 0xbf00000000028421 */ /* 0x000fca0000010000 */
[----:B------:R-:W-:-:S05]  /*2db0*/  LOP3.LUT R2, R2, 0x80000000, R3, 0xf8, !PT ;  /* 0x8000000002027812 */ /* 0x000fca00078ef803 */
[----:B------:R-:W-:-:S06]  /*2dc0*/  FMUL.FTZ R2, R2, 1 ;  /* 0x3f80000002027820 */ /* 0x000fcc0000410000 */
[----:B------:R-:W0:Y:S01]  /*2dd0*/  F2F.F64.F32 R2, R2 ;  /* 0x0000000200027310 */ /* 0x000e220000201800 */
[----:B------:R-:W-:Y:S05]  /*2de0*/  BRA `(.L_x_2661) ;  /* 0x0000000400cc7947 */ /* 0x000fea0003800000 */
.L_x_2671:
[----:B------:R-:W2:Y:S02]  /*2df0*/  LDG.E.U16 R0, desc[UR36][R4.64] ;  /* 0x0000002404007981 */ /* 0x000ea4000c1e1500 */
[----:B--2---:R-:W-:-:S04]  /*2e00*/  IMAD.U32 R0, R0, 0x10000, RZ ;  /* 0x0001000000007824 */ /* 0x004fc800078e00ff */
[----:B------:R-:W-:-:S04]  /*2e10*/  FMUL.FTZ R0, R0, 1 ;  /* 0x3f80000000007820 */ /* 0x000fc80000410000 */
[----:B------:R0:W2:Y:S01]  /*2e20*/  F2F.F64.F32 R2, R0 ;  /* 0x0000000000027310 */ /* 0x0000a20000201800 */
[----:B------:R-:W-:Y:S05]  /*2e30*/  BRA `(.L_x_2661) ;  /* 0x0000000400b87947 */ /* 0x000fea0003800000 */
.L_x_2668:
        /* <DEDUP_REMOVED lines=9> */
[----:B--2---:R-:W0:Y:S01]  /*2ed0*/  I2F.F64.U16 R2, R2 ;  /* 0x0000000200027312 */ /* 0x004e220000101800 */
[----:B------:R-:W-:Y:S05]  /*2ee0*/  BRA `(.L_x_2661) ;  /* 0x00000004008c7947 */ /* 0x000fea0003800000 */
.L_x_2675:
        /* <DEDUP_REMOVED lines=21> */
.L_x_2679:
[----:B------:R-:W-:Y:S05]  /*3040*/  BSYNC B1 ;  /* 0x0000000000017941 */ /* 0x000fea0003800000 */
.L_x_2678:
[----:B------:R-:W-:Y:S01]  /*3050*/  LEA R3, R0, 0x3b800000, 0x17 ;  /* 0x3b80000000037811 */ /* 0x000fe200078eb8ff */
[----:B------:R-:W-:-:S05]  /*3060*/  IMAD.SHL.U32 R0, R2, 0x100000, RZ ;  /* 0x0010000002007824 */ /* 0x000fca00078e00ff */
[----:B------:R-:W-:-:S07]  /*3070*/  LOP3.LUT R0, R3, R0, R4, 0xfe, !PT ;  /* 0x0000000003007212 */ /* 0x000fce00078efe04 */
.L_x_2677:
[----:B------:R-:W-:Y:S05]  /*3080*/  BSYNC B0 ;  /* 0x0000000000007941 */ /* 0x000fea0003800000 */
.L_x_2676:
[----:B------:R-:W-:-:S04]  /*3090*/  FMUL.FTZ R0, R0, 1 ;  /* 0x3f80000000007820 */ /* 0x000fc80000410000 */
[----:B------:R0:W2:Y:S01]  /*30a0*/  F2F.F64.F32 R2, R0 ;  /* 0x0000000000027310 */ /* 0x0000a20000201800 */
[----:B------:R-:W-:Y:S05]  /*30b0*/  BRA `(.L_x_2661) ;  /* 0x0000000400187947 */ /* 0x000fea0003800000 */
.L_x_2674:
        /* <DEDUP_REMOVED lines=21> */
.L_x_2683:
[----:B------:R-:W-:Y:S05]  /*3210*/  BSYNC B1 ;  /* 0x0000000000017941 */ /* 0x000fea0003800000 */
.L_x_2682:
[----:B------:R-:W-:Y:S01]  /*3220*/  LEA R3, R0, 0x37800000, 0x17 ;  /* 0x3780000000037811 */ /* 0x000fe200078eb8ff */
[----:B------:R-:W-:-:S05]  /*3230*/  IMAD.SHL.U32 R0, R2, 0x200000, RZ ;  /* 0x0020000002007824 */ /* 0x000fca00078e00ff */
[----:B------:R-:W-:-:S07]  /*3240*/  LOP3.LUT R0, R3, R0, R4, 0xfe, !PT ;  /* 0x0000000003007212 */ /* 0x000fce00078efe04 */
.L_x_2681:
[----:B------:R-:W-:Y:S05]  /*3250*/  BSYNC B0 ;  /* 0x0000000000007941 */ /* 0x000fea0003800000 */
.L_x_2680:
[----:B------:R-:W-:-:S04]  /*3260*/  FMUL.FTZ R0, R0, 1 ;  /* 0x3f80000000007820 */ /* 0x000fc80000410000 */
[----:B------:R0:W2:Y:S01]  /*3270*/  F2F.F64.F32 R2, R0 ;  /* 0x0000000000027310 */ /* 0x0000a20000201800 */
[----:B------:R-:W-:Y:S05]  /*3280*/  BRA `(.L_x_2661) ;  /* 0x0000000000a47947 */ /* 0x000fea0003800000 */
.L_x_2673:
        /* <DEDUP_REMOVED lines=14> */
.L_x_2687:
[----:B------:R-:W-:Y:S05]  /*3370*/  BSYNC B0 ;  /* 0x0000000000007941 */ /* 0x000fea0003800000 */
.L_x_2686:
[----:B------:R-:W-:-:S04]  /*3380*/  FMUL.FTZ R0, R0, 1 ;  /* 0x3f80000000007820 */ /* 0x000fc80000410000 */
[----:B------:R0:W2:Y:S01]  /*3390*/  F2F.F64.F32 R2, R0 ;  /* 0x0000000000027310 */ /* 0x0000a20000201800 */
[----:B------:R-:W-:Y:S05]  /*33a0*/  BRA `(.L_x_2661) ;  /* 0x00000000005c7947 */ /* 0x000fea0003800000 */
.L_x_2660:
[----:B------:R-:W-:Y:S01]  /*33b0*/  MOV R2, 0x0 ;  /* 0x0000000000027802 */ /* 0x000fe20000000f00 */
[----:B------:R-:W-:Y:S01]  /*33c0*/  ULDC.64 UR4, c[0x4][0x128] ;  /* 0x01004a0000047ab9 */ /* 0x000fe20000000a00 */
[----:B------:R-:W-:Y:S01]  /*33d0*/  ULDC.64 UR6, c[0x4][0x8] ;  /* 0x0100020000067ab9 */ /* 0x000fe20000000a00 */
[----:B------:R-:W-:Y:S01]  /*33e0*/  MOV R4, UR4 ;  /* 0x0000000400047c02 */ /* 0x000fe20008000f00 */
[----:B------:R-:W-:Y:S01]  /*33f0*/  IMAD.U32 R5, RZ, RZ, UR5 ;  /* 0x00000005ff057e24 */ /* 0x000fe2000f8e00ff */
[----:B------:R-:W-:Y:S01]  /*3400*/  ULDC.64 UR4, c[0x4][0x130] ;  /* 0x01004c0000047ab9 */ /* 0x000fe20000000a00 */
[----:B------:R-:W0:Y:S01]  /*3410*/  LDC.64 R2, c[0x4][R2] ;  /* 0x0100000002027b82 */ /* 0x000e220000000a00 */
[----:B------:R-:W-:Y:S02]  /*3420*/  IMAD.U32 R6, RZ, RZ, UR4 ;  /* 0x00000004ff067e24 */ /* 0x000fe4000f8e00ff */
[----:B------:R-:W-:Y:S02]  /*3430*/  IMAD.U32 R7, RZ, RZ, UR5 ;  /* 0x00000005ff077e24 */ /* 0x000fe4000f8e00ff */
[----:B------:R-:W-:-:S02]  /*3440*/  IMAD.U32 R10, RZ, RZ, UR6 ;  /* 0x00000006ff0a7e24 */ /* 0x000fc4000f8e00ff */
[----:B------:R-:W-:Y:S02]  /*3450*/  IMAD.U32 R11, RZ, RZ, UR7 ;  /* 0x00000007ff0b7e24 */ /* 0x000fe4000f8e00ff */
[----:B------:R-:W-:Y:S02]  /*3460*/  IMAD.MOV.U32 R8, RZ, RZ, 0x4e ;  /* 0x0000004eff087424 */ /* 0x000fe400078e00ff */
[----:B------:R-:W-:Y:S02]  /*3470*/  IMAD.MOV.U32 R12, RZ, RZ, 0x1 ;  /* 0x00000001ff0c7424 */ /* 0x000fe400078e00ff */
[----:B------:R-:W-:-:S07]  /*3480*/  IMAD.MOV.U32 R13, RZ, RZ, RZ ;  /* 0x000000ffff0d7224 */ /* 0x000fce00078e00ff */
[----:B------:R-:W-:-:S07]  /*3490*/  LEPC R20, `(.L_x_2688) ;  /* 0x000000001014794e */ /* 0x000fce0000000000 */
[----:B01-3-5:R-:W-:Y:S05]  /*34a0*/  CALL.ABS.NOINC R2 ;  /* 0x0000000002007343 */ /* 0x02bfea0003c00000 */
.L_x_2688:
[----:B------:R-:W-:Y:S01]  /*34b0*/  CS2R R2, SRZ ;  /* 0x0000000000027805 */ /* 0x000fe2000001ff00 */
[----:B------:R-:W-:Y:S06]  /*34c0*/  BRA `(.L_x_2661) ;  /* 0x0000000000147947 */ /* 0x000fec0003800000 */
.L_x_2685:
[----:B------:R-:W2:Y:S02]  /*34d0*/  LDG.E.64 R2, desc[UR36][R4.64] ;  /* 0x0000002404027981 */ /* 0x000ea4000c1e1b00 */
[----:B--2---:R-:W0:Y:S01]  /*34e0*/  I2F.F64.U64 R2, R2 ;  /* 0x0000000200027312 */ /* 0x004e220000301800 */
[----:B------:R-:W-:Y:S05]  /*34f0*/  BRA `(.L_x_2661) ;  /* 0x0000000000087947 */ /* 0x000fea0003800000 */
.L_x_2684:
[----:B------:R-:W2:Y:S02]  /*3500*/  LDG.E R2, desc[UR36][R4.64] ;  /* 0x0000002404027981 */ /* 0x000ea4000c1e1900 */
[----:B--2---:R-:W0:Y:S02]  /*3510*/  I2F.F64.U32 R2, R2 ;  /* 0x0000000200027312 */ /* 0x004e240000201800 */
.L_x_2661:
[----:B------:R-:W1:Y:S01]  /*3520*/  LDC.U8 R6, c[0x0][0x491] ;  /* 0x00012440ff067b82 */ /* 0x000e620000000000 */
[----:B0-2-45:R-:W-:-:S08]  /*3530*/  DFMA R4, -R2, R2, 1 ;  /* 0x3ff000000204742b */ /* 0x035fd00000000102 */
[----:B-1-3--:R-:W-:Y:S01]  /*3540*/  DMUL R4, R4, R18 ;  /* 0x0000001204047228 */ /* 0x00afe20000000000 */
        /* <DEDUP_REMOVED lines=11> */
[----:B------:R-:W0:Y:S02]  /*3600*/  F2I.F64.TRUNC R5, R4 ;  /* 0x0000000400057311 */ /* 0x000e24000030d100 */
[----:B0-----:R0:W-:Y:S01]  /*3610*/  STG.E.U8 desc[UR36][R16.64], R5 ;  /* 0x0000000510007986 */ /* 0x0011e2000c101124 */
[----:B------:R-:W-:Y:S05]  /*3620*/  BRA `(.L_x_2694) ;  /* 0x0000001000087947 */ /* 0x000fea0003800000 */
.L_x_2692:
[----:B------:R-:W0:Y:S02]  /*3630*/  F2I.S64.F64.TRUNC R4, R4 ;  /* 0x0000000400047311 */ /* 0x000e24000030d900 */
[----:B0-----:R-:W-:-:S05]  /*3640*/  IMAD.MOV.U32 R3, RZ, RZ, R4 ;  /* 0x000000ffff037224 */ /* 0x001fca00078e0004 */
[----:B------:R1:W-:Y:S01]  /*3650*/  STG.E.U8 desc[UR36][R16.64], R3 ;  /* 0x0000000310007986 */ /* 0x0003e2000c101124 */
[----:B------:R-:W-:Y:S05]  /*3660*/  BRA `(.L_x_2694) ;  /* 0x0000000c00f87947 */ /* 0x000fea0003800000 */
.L_x_2691:
[----:B------:R-:W-:-:S13]  /*3670*/  ISETP.NE.AND P0, PT, R0, 0x2, PT ;  /* 0x000000020000780c */ /* 0x000fda0003f05270 */
[----:B------:R-:W-:Y:S05]  /*3680*/  @!P0 BRA `(.L_x_2695) ;  /* 0x0000000000288947 */ /* 0x000fea0003800000 */
[----:B------:R-:W-:-:S13]  /*3690*/  ISETP.NE.AND P0, PT, R0, 0x3, PT ;  /* 0x000000030000780c */ /* 0x000fda0003f05270 */
[----:B------:R-:W-:Y:S05]  /*36a0*/  @!P0 BRA `(.L_x_2696) ;  /* 0x0000000000148947 */ /* 0x000fea0003800000 */
[----:B------:R-:W-:-:S13]  /*36b0*/  ISETP.NE.AND P0, PT, R0, 0x4, PT ;  /* 0x000000040000780c */ /* 0x000fda0003f05270 */
[----:B------:R-:W-:Y:S05]  /*36c0*/  @P0 BRA `(.L_x_2693) ;  /* 0x0000000c00880947 */ /* 0x000fea0003800000 */
[----:B------:R-:W0:Y:S02]  /*36d0*/  F2I.S64.F64.TRUNC R4, R4 ;  /* 0x0000000400047311 */ /* 0x000e24000030d900 */
[----:B0-----:R4:W-:Y:S01]  /*36e0*/  STG.E.64 desc[UR36][R16.64], R4 ;  /* 0x0000000410007986 */ /* 0x0019e2000c101b24 */
[----:B------:R-:W-:Y:S05]  /*36f0*/  BRA `(.L_x_2694) ;  /* 0x0000000c00d47947 */ /* 0x000fea0003800000 */
.L_x_2696:
[----:B------:R-:W0:Y:S02]  /*3700*/  F2I.F64.TRUNC R5, R4 ;  /* 0x0000000400057311 */ /* 0x000e24000030d100 */
[----:B0-----:R3:W-:Y:S01]  /*3710*/  STG.E desc[UR36][R16.64], R5 ;  /* 0x0000000510007986 */ /* 0x0017e2000c101924 */
[----:B------:R-:W-:Y:S05]  /*3720*/  BRA `(.L_x_2694) ;  /* 0x0000000c00c87947 */ /* 0x000fea0003800000 */
.L_x_2695:
[----:B------:R-:W0:Y:S02]  /*3730*/  F2I.F64.TRUNC R5, R4 ;  /* 0x0000000400057311 */ /* 0x000e24000030d100 */
[----:B0-----:R2:W-:Y:S01]  /*3740*/  STG.E.U16 desc[UR36][R16.64], R5 ;  /* 0x0000000510007986 */ /* 0x0015e2000c101524 */
[----:B------:R-:W-:Y:S05]  /*3750*/  BRA `(.L_x_2694) ;  /* 0x0000000c00bc7947 */ /* 0x000fea0003800000 */
.L_x_2690:
[----:B------:R-:W-:-:S13]  /*3760*/  ISETP.GT.AND P0, PT, R0, 0x6, PT ;  /* 0x000000060000780c */ /* 0x000fda0003f04270 */
[----:B------:R-:W-:Y:S05]  /*3770*/  @P0 BRA `(.L_x_2697) ;  /* 0x00000000004c0947 */ /* 0x000fea0003800000 */
[----:B------:R-:W-:-:S13]  /*3780*/  ISETP.NE.AND P0, PT, R0, 0x5, PT ;  /* 0x000000050000780c */ /* 0x000fda0003f05270 */
[----:B------:R-:W-:Y:S05]  /*3790*/  @!P0 BRA `(.L_x_2698) ;  /* 0x0000000000248947 */ /* 0x000fea0003800000 */
[----:B------:R-:W-:-:S13]  /*37a0*/  ISETP.NE.AND P0, PT, R0, 0x6, PT ;  /* 0x000000060000780c */ /* 0x000fda0003f05270 */
[----:B------:R-:W-:Y:S05]  /*37b0*/  @P0 BRA `(.L_x_2693) ;  /* 0x0000000c004c0947 */ /* 0x000fea0003800000 */
[----:B------:R-:W-:Y:S01]  /*37c0*/  UMOV UR4, 0xf0000000 ;  /* 0xf000000000047882 */ /* 0x000fe20000000000 */
[----:B------:R-:W-:Y:S01]  /*37d0*/  UMOV UR5, 0x380fffff ;  /* 0x380fffff00057882 */ /* 0x000fe20000000000 */
[----:B------:R-:W0:Y:S01]  /*37e0*/  F2F.F32.F64 R3, R4 ;  /* 0x0000000400037310 */ /* 0x000e220000301000 */
[----:B------:R-:W-:-:S14]  /*37f0*/  DSETP.GEU.AND P0, PT, |R4|, UR4, PT ;  /* 0x0000000404007e2a */ /* 0x000fdc000bf0e200 */
[----:B0-----:R-:W-:-:S05]  /*3800*/  @!P0 FMUL R3, R3, 1.175494350822287508e-38 ;  /* 0x0080000003038820 */ /* 0x001fca0000400000 */
[----:B------:R0:W-:Y:S01]  /*3810*/  STG.E desc[UR36][R16.64], R3 ;  /* 0x0000000310007986 */ /* 0x0001e2000c101924 */
[----:B------:R-:W-:Y:S05]  /*3820*/  BRA `(.L_x_2694) ;  /* 0x0000000c00887947 */ /* 0x000fea0003800000 */
.L_x_2698:
[----:B------:R-:W-:Y:S01]  /*3830*/  UMOV UR4, 0xf0000000 ;  /* 0xf000000000047882 */ /* 0x000fe20000000000 */
[----:B------:R-:W-:Y:S01]  /*3840*/  UMOV UR5, 0x380fffff ;  /* 0x380fffff00057882 */ /* 0x000fe20000000000 */
[----:B------:R-:W0:Y:S01]  /*3850*/  F2F.F32.F64 R0, R4 ;  /* 0x0000000400007310 */ /* 0x000e220000301000 */
[----:B------:R-:W-:-:S14]  /*3860*/  DSETP.GEU.AND P0, PT, |R4|, UR4, PT ;  /* 0x0000000404007e2a */ /* 0x000fdc000bf0e200 */
[----:B0-----:R-:W-:-:S05]  /*3870*/  @!P0 FMUL R0, R0, 1.175494350822287508e-38 ;  /* 0x0080000000008820 */ /* 0x001fca0000400000 */
[----:B------:R-:W-:-:S05]  /*3880*/  F2FP.F16.F32.PACK_AB R0, RZ, R0 ;  /* 0x00000000ff00723e */ /* 0x000fca00000000ff */
[----:B------:R0:W-:Y:S01]  /*3890*/  STG.E.U16 desc[UR36][R16.64], R0 ;  /* 0x0000000010007986 */ /* 0x0001e2000c101524 */
[----:B------:R-:W-:Y:S05]  /*38a0*/  BRA `(.L_x_2694) ;  /* 0x0000000c00687947 */ /* 0x000fea0003800000 */
.L_x_2697:
[----:B------:R-:W-:-:S13]  /*38b0*/  ISETP.NE.AND P0, PT, R0, 0x7, PT ;  /* 0x000000070000780c */ /* 0x000fda0003f05270 */
[----:B------:R-:W-:Y:S05]  /*38c0*/  @!P0 BRA `(.L_x_2699) ;  /* 0x0000000000548947 */ /* 0x000fea0003800000 */
[----:B------:R-:W-:-:S13]  /*38d0*/  ISETP.NE.AND P0, PT, R0, 0x8, PT ;  /* 0x000000080000780c */ /* 0x000fda0003f05270 */
[----:B------:R-:W-:Y:S05]  /*38e0*/  @!P0 BRA `(.L_x_2700) ;  /* 0x0000000000288947 */ /* 0x000fea0003800000 */
[----:B------:R-:W-:-:S13]  /*38f0*/  ISETP.NE.AND P0, PT, R0, 0x9, PT ;  /* 0x000000090000780c */ /* 0x000fda0003f05270 */
[----:B------:R-:W-:Y:S05]  /*3900*/  @P0 BRA `(.L_x_2693) ;  /* 0x0000000800f80947 */ /* 0x000fea0003800000 */
[----:B------:R-:W-:Y:S01]  /*3910*/  UMOV UR4, 0xf0000000 ;  /* 0xf000000000047882 */ /* 0x000fe20000000000 */
[----:B------:R-:W-:Y:S01]  /*3920*/  UMOV UR5, 0x380fffff ;  /* 0x380fffff00057882 */ /* 0x000fe20000000000 */
[----:B------:R-:W0:Y:S01]  /*3930*/  F2F.F32.F64 R2, R4 ;  /* 0x0000000400027310 */ /* 0x000e220000301000 */
[----:B------:R-:W-:Y:S01]  /*3940*/  DSETP.GEU.AND P0, PT, |R4|, UR4, PT ;  /* 0x0000000404007e2a */ /* 0x000fe2000bf0e200 */
[----:B------:R-:W-:-:S13]  /*3950*/  IMAD.MOV.U32 R3, RZ, RZ, RZ ;  /* 0x000000ffff037224 */ /* 0x000fda00078e00ff */
[----:B0-----:R-:W-:-:S05]  /*3960*/  @!P0 FMUL R2, R2, 1.175494350822287508e-38 ;  /* 0x0080000002028820 */ /* 0x001fca0000400000 */
[----:B------:R0:W-:Y:S01]  /*3970*/  STG.E.64 desc[UR36][R16.64], R2 ;  /* 0x0000000210007986 */ /* 0x0001e2000c101b24 */
[----:B------:R-:W-:Y:S05]  /*3980*/  BRA `(.L_x_2694) ;  /* 0x0000000c00307947 */ /* 0x000fea0003800000 */
.L_x_2700:
[----:B------:R-:W-:Y:S01]  /*3990*/  UMOV UR4, 0xf0000000 ;  /* 0xf000000000047882 */ /* 0x000fe20000000000 */
[----:B------:R-:W-:Y:S01]  /*39a0*/  UMOV UR5, 0x380fffff ;  /* 0x380fffff00057882 */ /* 0x000fe20000000000 */
[----:B------:R-:W0:Y:S01]  /*39b0*/  F2F.F32.F64 R0, R4 ;  /* 0x0000000400007310 */ /* 0x000e220000301000 */
[----:B------:R-:W-:-:S14]  /*39c0*/  DSETP.GEU.AND P0, PT, |R4|, UR4, PT ;  /* 0x0000000404007e2a */ /* 0x000fdc000bf0e200 */
[----:B0-----:R-:W-:-:S05]  /*39d0*/  @!P0 FMUL R0, R0, 1.175494350822287508e-38 ;  /* 0x0080000000008820 */ /* 0x001fca0000400000 */
[----:B------:R-:W-:-:S04]  /*39e0*/  F2FP.F16.F32.PACK_AB R3, RZ, R0 ;  /* 0x00000000ff03723e */ /* 0x000fc800000000ff */
[----:B------:R-:W-:-:S05]  /*39f0*/  PRMT R3, R3, 0x5410, RZ ;  /* 0x0000541003037816 */ /* 0x000fca00000000ff */
[----:B------:R0:W-:Y:S01]  /*3a00*/  STG.E desc[UR36][R16.64], R3 ;  /* 0x0000000310007986 */ /* 0x0001e2000c101924 */
[----:B------:R-:W-:Y:S05]  /*3a10*/  BRA `(.L_x_2694) ;  /* 0x0000000c000c7947 */ /* 0x000fea0003800000 */
.L_x_2699:
[----:B------:R0:W-:Y:S01]  /*3a20*/  STG.E.64 desc[UR36][R16.64], R4 ;  /* 0x0000000410007986 */ /* 0x0001e2000c101b24 */
[----:B------:R-:W-:Y:S05]  /*3a30*/  BRA `(.L_x_2694) ;  /* 0x0000000c00047947 */ /* 0x000fea0003800000 */
.L_x_2689:
        /* <DEDUP_REMOVED lines=8> */
[----:B------:R-:W-:-:S06]  /*3ac0*/  DSETP.NEU.AND P0, PT, R4, RZ, PT ;  /* 0x000000ff0400722a */ /* 0x000fcc0003f0d000 */
[----:B------:R-:W-:-:S05]  /*3ad0*/  SEL R3, RZ, 0x1, !P0 ;  /* 0x00000001ff037807 */ /* 0x000fca0004000000 */
[----:B------:R0:W-:Y:S01]  /*3ae0*/  STG.E.U8 desc[UR36][R16.64], R3 ;  /* 0x0000000310007986 */ /* 0x0001e2000c101124 */
[----:B------:R-:W-:Y:S05]  /*3af0*/  BRA `(.L_x_2694) ;  /* 0x0000000800d47947 */ /* 0x000fea0003800000 */
.L_x_2703:
[----:B------:R-:W-:-:S05]  /*3b00*/  CS2R R6, SRZ ;  /* 0x0000000000067805 */ /* 0x000fca000001ff00 */
[----:B------:R0:W-:Y:S01]  /*3b10*/  STG.E.128 desc[UR36][R16.64], R4 ;  /* 0x0000000410007986 */ /* 0x0001e2000c101d24 */
[----:B------:R-:W-:Y:S05]  /*3b20*/  BRA `(.L_x_2694) ;  /* 0x0000000800c87947 */ /* 0x000fea0003800000 */
.L_x_2702:
        /* <DEDUP_REMOVED lines=10> */
[----:B------:R-:W-:-:S13]  /*3bd0*/  BSSY B0, `(.L_x_2706) ;  /* 0x000000f000007945 */ /* 0x000fda0003800000 */
[----:B0-----:R-:W-:-:S05]  /*3be0*/  @!P0 FMUL R7, R7, 1.175494350822287508e-38 ;  /* 0x0080000007078820 */ /* 0x001fca0000400000 */
        /* <DEDUP_REMOVED lines=13> */
.L_x_2707:
[----:B------:R-:W-:Y:S05]  /*3cc0*/  BSYNC B0 ;  /* 0x0000000000007941 */ /* 0x000fea0003800000 */
.L_x_2706:
[----:B------:R-:W-:-:S05]  /*3cd0*/  LOP3.LUT R3, R0, R3, RZ, 0xfc, !PT ;  /* 0x0000000300037212 */ /* 0x000fca00078efcff */
[----:B------:R0:W-:Y:S01]  /*3ce0*/  STG.E.U8 desc[UR36][R16.64], R3 ;  /* 0x0000000310007986 */ /* 0x0001e2000c101124 */
[----:B------:R-:W-:Y:S05]  /*3cf0*/  BRA `(.L_x_2694) ;  /* 0x0000000800547947 */ /* 0x000fea0003800000 */
.L_x_2705:
[----:B------:R-:W-:Y:S01]  /*3d00*/  UMOV UR4, 0xf0000000 ;  /* 0xf000000000047882 */ /* 0x000fe20000000000 */
[----:B------:R-:W-:Y:S01]  /*3d10*/  UMOV UR5, 0x380fffff ;  /* 0x380fffff00057882 */ /* 0x000fe20000000000 */
[----:B------:R-:W0:Y:S01]  /*3d20*/  F2F.F32.F64 R3, R4 ;  /* 0x0000000400037310 */ /* 0x000e220000301000 */
[----:B------:R-:W-:Y:S01]  /*3d30*/  DSETP.GEU.AND P0, PT, |R4|, UR4, PT ;  /* 0x0000000404007e2a */ /* 0x000fe2000bf0e200 */
[----:B------:R-:W-:-:S13]  /*3d40*/  BSSY B0, `(.L_x_2708) ;  /* 0x0000010000007945 */ /* 0x000fda0003800000 */
[----:B0-----:R-:W-:-:S05]  /*3d50*/  @!P0 FMUL R3, R3, 1.175494350822287508e-38 ;  /* 0x0080000003038820 */ /* 0x001fca0000400000 */
        /* <DEDUP_REMOVED lines=11> */
.L_x_2709:
[----:B------:R-:W-:Y:S01]  /*3e10*/  IMAD.MOV.U32 R0, RZ, RZ, 0x7f ;  /* 0x0000007fff007424 */ /* 0x000fe200078e00ff */
[----:B------:R-:W-:-:S04]  /*3e20*/  ISETP.GT.U32.AND P0, PT, R2, 0x7f800000, PT ;  /* 0x7f8000000200780c */ /* 0x000fc80003f04070 */
[----:B------:R-:W-:-:S09]  /*3e30*/  SEL R0, R0, 0x7c, P0 ;  /* 0x0000007c00007807 */ /* 0x000fd20000000000 */
.L_x_2710:
[----:B------:R-:W-:Y:S05]  /*3e40*/  BSYNC B0 ;  /* 0x0000000000007941 */ /* 0x000fea0003800000 */
.L_x_2708:
[----:B------:R-:W-:-:S04]  /*3e50*/  LOP3.LUT R2, R3, 0x80000000, RZ, 0xc0, !PT ;  /* 0x8000000003027812 */ /* 0x000fc800078ec0ff */
[----:B------:R-:W-:-:S04]  /*3e60*/  SHF.R.U32.HI R3, RZ, 0x18, R2 ;  /* 0x00000018ff037819 */ /* 0x000fc80000011602 */
[----:B------:R-:W-:-:S05]  /*3e70*/  LOP3.LUT R3, R0, R3, RZ, 0xfc, !PT ;  /* 0x0000000300037212 */ /* 0x000fca00078efcff */
[----:B------:R0:W-:Y:S01]  /*3e80*/  STG.E.U8 desc[UR36][R16.64], R3 ;  /* 0x0000000310007986 */ /* 0x0001e2000c101124 */
[----:B------:R-:W-:Y:S05]  /*3e90*/  BRA `(.L_x_2694) ;  /* 0x0000000400ec7947 */ /* 0x000fea0003800000 */
.L_x_2704:
[----:B------:R-:W-:Y:S01]  /*3ea0*/  UMOV UR4, 0xf0000000 ;  /* 0xf000000000047882 */ /* 0x000fe20000000000 */
[----:B------:R-:W-:Y:S01]  /*3eb0*/  UMOV UR5, 0x380fffff ;  /* 0x380fffff00057882 */ /* 0x000fe20000000000 */
[----:B------:R-:W0:Y:S01]  /*3ec0*/  F2F.F32.F64 R0, R4 ;  /* 0x0000000400007310 */ /* 0x000e220000301000 */
[----:B------:R-:W-:-:S14]  /*3ed0*/  DSETP.GEU.AND P0, PT, |R4|, UR4, PT ;  /* 0x0000000404007e2a */ /* 0x000fdc000bf0e200 */
[----:B0-----:R-:W-:-:S05]  /*3ee0*/  @!P0 FMUL R0, R0, 1.175494350822287508e-38 ;  /* 0x0080000000008820 */ /* 0x001fca0000400000 */
[----:B------:R-:W-:-:S05]  /*3ef0*/  F2FP.BF16.F32.PACK_AB R0, RZ, R0 ;  /* 0x00000000ff00723e */ /* 0x000fca00000010ff */
[----:B------:R0:W-:Y:S01]  /*3f00*/  STG.E.U16 desc[UR36][R16.64], R0 ;  /* 0x0000000010007986 */ /* 0x0001e2000c101524 */
[----:B------:R-:W-:Y:S05]  /*3f10*/  BRA `(.L_x_2694) ;  /* 0x0000000400cc7947 */ /* 0x000fea0003800000 */
.L_x_2701:
        /* <DEDUP_REMOVED lines=8> */
[----:B------:R-:W0:Y:S02]  /*3fa0*/  F2I.U32.F64.TRUNC R5, R4 ;  /* 0x0000000400057311 */ /* 0x000e24000030d000 */
[----:B0-----:R0:W-:Y:S01]  /*3fb0*/  STG.E.U16 desc[UR36][R16.64], R5 ;  /* 0x0000000510007986 */ /* 0x0011e2000c101524 */
[----:B------:R-:W-:Y:S05]  /*3fc0*/  BRA `(.L_x_2694) ;  /* 0x0000000400a07947 */ /* 0x000fea0003800000 */
.L_x_2713:
[----:B------:R-:W-:Y:S01]  /*3fd0*/  UMOV UR4, 0xf0000000 ;  /* 0xf000000000047882 */ /* 0x000fe20000000000 */
[----:B------:R-:W-:Y:S01]  /*3fe0*/  UMOV UR5, 0x380fffff ;  /* 0x380fffff00057882 */ /* 0x000fe20000000000 */
[----:B------:R-:W0:Y:S01]  /*3ff0*/  F2F.F32.F64 R3, R4 ;  /* 0x0000000400037310 */ /* 0x000e220000301000 */
[----:B------:R-:W-:Y:S01]  /*4000*/  DSETP.GEU.AND P0, PT, |R4|, UR4, PT ;  /* 0x0000000404007e2a */ /* 0x000fe2000bf0e200 */
[----:B------:R-:W-:Y:S01]  /*4010*/  BSSY B0, `(.L_x_2714) ;  /* 0x0000015000007945 */ /* 0x000fe20003800000 */
[----:B------:R-:W-:-:S12]  /*4020*/  IMAD.MOV.U32 R8, RZ, RZ, 0x80 ;  /* 0x00000080ff087424 */ /* 0x000fd800078e00ff */
[----:B0-----:R-:W-:-:S05]  /*4030*/  @!P0 FMUL R3, R3, 1.175494350822287508e-38 ;  /* 0x0080000003038820 */ /* 0x001fca0000400000 */
        /* <DEDUP_REMOVED lines=14> */
.L_x_2716:
[----:B------:R-:W-:-:S04]  /*4120*/  LOP3.LUT R2, R3, 0x80000000, RZ, 0xc0, !PT ;  /* 0x8000000003027812 */ /* 0x000fc800078ec0ff */
[----:B------:R-:W-:-:S04]  /*4130*/  SHF.R.U32.HI R3, RZ, 0x18, R2 ;  /* 0x00000018ff037819 */ /* 0x000fc80000011602 */
[----:B------:R-:W-:-:S04]  /*4140*/  LOP3.LUT R0, R0, R3, RZ, 0xfc, !PT ;  /* 0x0000000300007212 */ /* 0x000fc800078efcff */
[----:B------:R-:W-:-:S07]  /*4150*/  PRMT R8, R0, 0x7610, R8 ;  /* 0x0000761000087816 */ /* 0x000fce0000000008 */
.L_x_2715:
[----:B------:R-:W-:Y:S05]  /*4160*/  BSYNC B0 ;  /* 0x0000000000007941 */ /* 0x000fea0003800000 */
.L_x_2714:
[----:B------:R0:W-:Y:S01]  /*4170*/  STG.E.U8 desc[UR36][R16.64], R8 ;  /* 0x0000000810007986 */ /* 0x0001e2000c101124 */
[----:B------:R-:W-:Y:S05]  /*4180*/  BRA `(.L_x_2694) ;  /* 0x0000000400307947 */ /* 0x000fea0003800000 */
.L_x_2712:
        /* <DEDUP_REMOVED lines=21> */
.L_x_2719:
[----:B------:R-:W-:-:S04]  /*42e0*/  LOP3.LUT R2, R3, 0x80000000, RZ, 0xc0, !PT ;  /* 0x8000000003027812 */ /* 0x000fc800078ec0ff */
[----:B------:R-:W-:-:S04]  /*42f0*/  SHF.R.U32.HI R3, RZ, 0x18, R2 ;  /* 0x00000018ff037819 */ /* 0x000fc80000011602 */
[----:B------:R-:W-:-:S04]  /*4300*/  LOP3.LUT R0, R0, R3, RZ, 0xfc, !PT ;  /* 0x0000000300007212 */ /* 0x000fc800078efcff */
[----:B------:R-:W-:-:S07]  /*4310*/  PRMT R8, R0, 0x7610, R8 ;  /* 0x0000761000087816 */ /* 0x000fce0000000008 */
.L_x_2718:
[----:B------:R-:W-:Y:S05]  /*4320*/  BSYNC B0 ;  /* 0x0000000000007941 */ /* 0x000fea0003800000 */
.L_x_2717:
[----:B------:R0:W-:Y:S01]  /*4330*/  STG.E.U8 desc[UR36][R16.64], R8 ;  /* 0x0000000810007986 */ /* 0x0001e2000c101124 */
[----:B------:R-:W-:Y:S05]  /*4340*/  BRA `(.L_x_2694) ;  /* 0x0000000000c07947 */ /* 0x000fea0003800000 */
.L_x_2711:
        /* <DEDUP_REMOVED lines=26> */
.L_x_2693:
[----:B------:R-:W-:Y:S01]  /*44f0*/  MOV R2, 0x0 ;  /* 0x0000000000027802 */ /* 0x000fe20000000f00 */
[----:B------:R-:W-:Y:S01]  /*4500*/  ULDC.64 UR4, c[0x4][0x128] ;  /* 0x01004a0000047ab9 */ /* 0x000fe20000000a00 */
[----:B------:R-:W-:Y:S01]  /*4510*/  ULDC.64 UR6, c[0x4][0x130] ;  /* 0x01004c0000067ab9 */ /* 0x000fe20000000a00 */
[----:B------:R-:W-:Y:S01]  /*4520*/  IMAD.U32 R4, RZ, RZ, UR4 ;  /* 0x00000004ff047e24 */ /* 0x000fe2000f8e00ff */
[----:B------:R-:W-:Y:S01]  /*4530*/  MOV R6, UR6 ;  /* 0x0000000600067c02 */ /* 0x000fe20008000f00 */
[----:B------:R-:W-:Y:S01]  /*4540*/  IMAD.U32 R5, RZ, RZ, UR5 ;  /* 0x00000005ff057e24 */ /* 0x000fe2000f8e00ff */
[----:B------:R-:W0:Y:S01]  /*4550*/  LDC.64 R2, c[0x4][R2] ;  /* 0x0100000002027b82 */ /* 0x000e220000000a00 */
[----:B------:R-:W-:Y:S01]  /*4560*/  ULDC.64 UR4, c[0x4][0x10] ;  /* 0x0100040000047ab9 */ /* 0x000fe20000000a00 */
[----:B------:R-:W-:Y:S02]  /*4570*/  IMAD.U32 R7, RZ, RZ, UR7 ;  /* 0x00000007ff077e24 */ /* 0x000fe4000f8e00ff */
[----:B------:R-:W-:-:S02]  /*4580*/  IMAD.U32 R10, RZ, RZ, UR4 ;  /* 0x00000004ff0a7e24 */ /* 0x000fc4000f8e00ff */
[----:B------:R-:W-:Y:S02]  /*4590*/  IMAD.U32 R11, RZ, RZ, UR5 ;  /* 0x00000005ff0b7e24 */ /* 0x000fe4000f8e00ff */
[----:B------:R-:W-:Y:S02]  /*45a0*/  IMAD.MOV.U32 R8, RZ, RZ, 0x65 ;  /* 0x00000065ff087424 */ /* 0x000fe400078e00ff */
[----:B------:R-:W-:Y:S02]  /*45b0*/  IMAD.MOV.U32 R12, RZ, RZ, 0x1 ;  /* 0x00000001ff0c7424 */ /* 0x000fe400078e00ff */
[----:B------:R-:W-:-:S07]  /*45c0*/  IMAD.MOV.U32 R13, RZ, RZ, RZ ;  /* 0x000000ffff0d7224 */ /* 0x000fce00078e00ff */
[----:B------:R-:W-:-:S07]  /*45d0*/  LEPC R20, `(.L_x_2722) ;  /* 0x000000001014794e */ /* 0x000fce0000000000 */
[----:B0-----:R-:W-:Y:S05]  /*45e0*/  CALL.ABS.NOINC R2 ;  /* 0x0000000002007343 */ /* 0x001fea0003c00000 */
.L_x_2722:
[----:B------:R-:W-:Y:S05]  /*45f0*/  BRA `(.L_x_2694) ;  /* 0x0000000000147947 */ /* 0x000fea0003800000 */
.L_x_2721:
[----:B------:R-:W0:Y:S02]  /*4600*/  F2I.U64.F64.TRUNC R4, R4 ;  /* 0x0000000400047311 */ /* 0x000e24000030d800 */
[----:B0-----:R0:W-:Y:S01]  /*4610*/  STG.E.64 desc[UR36][R16.64], R4 ;  /* 0x0000000410007986 */ /* 0x0011e2000c101b24 */
[----:B------:R-:W-:Y:S05]  /*4620*/  BRA `(.L_x_2694) ;  /* 0x0000000000087947 */ /* 0x000fea0003800000 */
.L_x_2720:
[----:B------:R-:W0:Y:S02]  /*4630*/  F2I.U32.F64.TRUNC R5, R4 ;  /* 0x0000000400057311 */ /* 0x000e24000030d000 */
[----:B0-----:R0:W-:Y:S02]  /*4640*/  STG.E desc[UR36][R16.64], R5 ;  /* 0x0000000510007986 */ /* 0x0011e4000c101924 */
.L_x_2694:
[----:B------:R-:W-:-:S04]  /*4650*/  IMAD R22, R25, 0x200, R22 ;  /* 0x0000020019167824 */ /* 0x000fc800078e0216 */
[----:B------:R-:W-:-:S07]  /*4660*/  VIADD R23, R22, 0x80 ;  /* 0x0000008016177836 */ /* 0x000fce0000000000 */
.L_x_2621:
[----:B------:R-:W-:Y:S05]  /*4670*/  BSYNC B6 ;  /* 0x0000000000067941 */ /* 0x000fea0003800000 */
.L_x_2620:
        /* <DEDUP_REMOVED lines=358> */
.L_x_2725:
        /* <DEDUP_REMOVED lines=21> */
.L_x_2729:
[----:B------:R-:W2:Y:S02]  /*5e30*/  LDG.E.U8 R2, desc[UR36][R2.64] ;  /* 0x0000002402027981 */ /* 0x000ea4000c1e1100 */
[----:B--2---:R0:W1:Y:S01]  /*5e40*/  I2F.F64.U16 R18, R2 ;  /* 0x0000000200127312 */ /* 0x0040620000101800 */
[----:B------:R-:W-:Y:S05]  /*5e50*/  BRA `(.L_x_2731) ;  /* 0x0000000c00707947 */ /* 0x000fea0003800000 */
.L_x_2728:
        /* <DEDUP_REMOVED lines=9> */
.L_x_2733:
[----:B------:R-:W2:Y:S02]  /*5ef0*/  LDG.E R2, desc[UR36][R2.64] ;  /* 0x0000002402027981 */ /* 0x000ea4000c1e1900 */
[----:B--2---:R0:W1:Y:S01]  /*5f00*/  I2F.F64 R18, R2 ;  /* 0x0000000200127312 */ /* 0x0040620000201c00 */
[----:B------:R-:W-:Y:S05]  /*5f10*/  BRA `(.L_x_2731) ;  /* 0x0000000c00407947 */ /* 0x000fea0003800000 */
.L_x_2732:
[----:B------:R-:W2:Y:S02]  /*5f20*/  LDG.E.U16 R2, desc[UR36][R2.64] ;  /* 0x0000002402027981 */ /* 0x000ea4000c1e1500 */
[----:B--2---:R0:W1:Y:S01]  /*5f30*/  I2F.F64.S16 R18, R2 ;  /* 0x0000000200127312 */ /* 0x0040620000101c00 */
[----:B------:R-:W-:Y:S05]  /*5f40*/  BRA `(.L_x_2731) ;  /* 0x0000000c00347947 */ /* 0x000fea0003800000 */
.L_x_2727:
        /* <DEDUP_REMOVED lines=10> */
.L_x_2735:
[----:B------:R-:W2:Y:S02]  /*5ff0*/  LDG.E.U16 R0, desc[UR36][R2.64] ;  /* 0x0000002402007981 */ /* 0x000ea4000c1e1500 */
[----:B--2---:R-:W-:-:S05]  /*6000*/  HADD2.F32 R0, -RZ, R0.H0_H0 ;  /* 0x20000000ff007230 */ /* 0x004fca0000004100 */
[----:B------:R-:W-:-:S04]  /*6010*/  FMUL.FTZ R0, R0, 1 ;  /* 0x3f80000000007820 */ /* 0x000fc80000410000 */
[----:B------:R0:W1:Y:S01]  /*6020*/  F2F.F64.F32 R18, R0 ;  /* 0x0000000000127310 */ /* 0x0000620000201800 */
[----:B------:R-:W-:Y:S05]  /*6030*/  BRA `(.L_x_2731) ;  /* 0x0000000800f87947 */ /* 0x000fea0003800000 */
.L_x_2734:
        /* <DEDUP_REMOVED lines=10> */
.L_x_2737:
[----:B------:R-:W2:Y:S02]  /*60e0*/  LDG.E.U16 R2, desc[UR36][R2.64] ;  /* 0x0000002402027981 */ /* 0x000ea4000c1e1500 */
[----:B--2---:R-:W-:-:S05]  /*60f0*/  HADD2.F32 R0, -RZ, R2.H0_H0 ;  /* 0x20000002ff007230 */ /* 0x004fca0000004100 */
[----:B------:R-:W-:-:S04]  /*6100*/  FMUL.FTZ R0, R0, 1 ;  /* 0x3f80000000007820 */ /* 0x000fc80000410000 */
[----:B------:R0:W1:Y:S01]  /*6110*/  F2F.F64.F32 R18, R0 ;  /* 0x0000000000127310 */ /* 0x0000620000201800 */
[----:B------:R-:W-:Y:S05]  /*6120*/  BRA `(.L_x_2731) ;  /* 0x0000000800bc7947 */ /* 0x000fea0003800000 */
.L_x_2736:
[----:B------:R0:W5:Y:S01]  /*6130*/  LDG.E.64 R18, desc[UR36][R2.64] ;  /* 0x0000002402127981 */ /* 0x000162000c1e1b00 */
[----:B------:R-:W-:Y:S05]  /*6140*/  BRA `(.L_x_2731) ;  /* 0x0000000800b47947 */ /* 0x000fea0003800000 */
.L_x_2726:
        /* <DEDUP_REMOVED lines=13> */
.L_x_2740:
[----:B------:R0:W5:Y:S01]  /*6220*/  LDG.E.64 R18, desc[UR36][R2.64] ;  /* 0x0000002402127981 */ /* 0x000162000c1e1b00 */
[----:B------:R-:W-:Y:S05]  /*6230*/  BRA `(.L_x_2731) ;  /* 0x0000000800787947 */ /* 0x000fea0003800000 */
.L_x_2739:
[----:B------:R-:W-:-:S13]  /*6240*/  ISETP.NE.AND P0, PT, R4, 0xf, PT ;  /* 0x0000000f0400780c */ /* 0x000fda0003f05270 */
[----:B------:R-:W-:Y:S05]  /*6250*/  @!P0 BRA `(.L_x_2741) ;  /* 0x0000000000a48947 */ /* 0x000fea0003800000 */
[----:B------:R-:W-:-:S13]  /*6260*/  ISETP.NE.AND P0, PT, R4, 0x17, PT ;  /* 0x000000170400780c */ /* 0x000fda0003f05270 */
[----:B------:R-:W-:Y:S05]  /*6270*/  @!P0 BRA `(.L_x_2742) ;  /* 0x0000000000608947 */ /* 0x000fea0003800000 */
[----:B------:R-:W-:-:S13]  /*6280*/  ISETP.NE.AND P0, PT, R4, 0x18, PT ;  /* 0x000000180400780c */ /* 0x000fda0003f05270 */
[----:B------:R-:W-:Y:S05]  /*6290*/  @P0 BRA `(.L_x_2730) ;  /* 0x0000000800040947 */ /* 0x000fea0003800000 */
[----:B------:R-:W2:Y:S01]  /*62a0*/  LDG.E.U8 R0, desc[UR36][R2.64] ;  /* 0x0000002402007981 */ /* 0x000ea2000c1e1100 */
[----:B------:R-:W-:Y:S01]  /*62b0*/  MOV R8, 0xff800000 ;  /* 0xff80000000087802 */ /* 0x000fe20000000f00 */
        /* <DEDUP_REMOVED lines=18> */
[----:B------:R3:W4:Y:S01]  /*63e0*/  F2F.F64.F32 R18, R5 ;  /* 0x0000000500127310 */ /* 0x0007220000201800 */
[----:B------:R-:W-:Y:S05]  /*63f0*/  BRA `(.L_x_2731) ;  /* 0x0000000800087947 */ /* 0x000fea0003800000 */
.L_x_2742:
        /* <DEDUP_REMOVED lines=13> */
[----:B------:R1:W2:Y:S01]  /*64d0*/  F2F.F64.F32 R18, R4 ;  /* 0x0000000400127310 */ /* 0x0002a20000201800 */
[----:B------:R-:W-:Y:S05]  /*64e0*/  BRA `(.L_x_2731) ;  /* 0x0000000400cc7947 */ /* 0x000fea0003800000 */
.L_x_2741:
[----:B------:R-:W2:Y:S02]  /*64f0*/  LDG.E.U16 R0, desc[UR36][R2.64] ;  /* 0x0000002402007981 */ /* 0x000ea4000c1e1500 */
[----:B--2---:R-:W-:-:S04]  /*6500*/  IMAD.U32 R0, R0, 0x10000, RZ ;  /* 0x0001000000007824 */ /* 0x004fc800078e00ff */
[----:B------:R-:W-:-:S04]  /*6510*/  FMUL.FTZ R0, R0, 1 ;  /* 0x3f80000000007820 */ /* 0x000fc80000410000 */
[----:B------:R0:W1:Y:S01]  /*6520*/  F2F.F64.F32 R18, R0 ;  /* 0x0000000000127310 */ /* 0x0000620000201800 */
[----:B------:R-:W-:Y:S05]  /*6530*/  BRA `(.L_x_2731) ;  /* 0x0000000400b87947 */ /* 0x000fea0003800000 */
.L_x_2738:
        /* <DEDUP_REMOVED lines=11> */
.L_x_2745:
        /* <DEDUP_REMOVED lines=21> */
.L_x_2749:
[----:B------:R-:W-:Y:S05]  /*6740*/  BSYNC B1 ;  /* 0x0000000000017941 */ /* 0x000fea0003800000 */
.L_x_2748:
[----:B------:R-:W-:Y:S01]  /*6750*/  LEA R3, R0, 0x3b800000, 0x17 ;  /* 0x3b80000000037811 */ /* 0x000fe200078eb8ff */
[----:B------:R-:W-:-:S05]  /*6760*/  IMAD.SHL.U32 R0, R2, 0x100000, RZ ;  /* 0x0010000002007824 */ /* 0x000fca00078e00ff */
[----:B------:R-:W-:-:S07]  /*6770*/  LOP3.LUT R0, R3, R0, R4, 0xfe, !PT ;  /* 0x0000000003007212 */ /* 0x000fce00078efe04 */
.L_x_2747:
[----:B------:R-:W-:Y:S05]  /*6780*/  BSYNC B0 ;  /* 0x0000000000007941 */ /* 0x000fea0003800000 */
.L_x_2746:
[----:B------:R-:W-:-:S04]  /*6790*/  FMUL.FTZ R0, R0, 1 ;  /* 0x3f80000000007820 */ /* 0x000fc80000410000 */
[----:B------:R0:W1:Y:S01]  /*67a0*/  F2F.F64.F32 R18, R0 ;  /* 0x0000000000127310 */ /* 0x0000620000201800 */
[----:B------:R-:W-:Y:S05]  /*67b0*/  BRA `(.L_x_2731) ;  /* 0x0000000400187947 */ /* 0x000fea0003800000 */
.L_x_2744:
        /* <DEDUP_REMOVED lines=21> */
.L_x_2753:
[----:B------:R-:W-:Y:S05]  /*6910*/  BSYNC B1 ;  /* 0x0000000000017941 */ /* 0x000fea0003800000 */
.L_x_2752:
[----:B------:R-:W-:Y:S01]  /*6920*/  LEA R3, R0, 0x37800000, 0x17 ;  /* 0x3780000000037811 */ /* 0x000fe200078eb8ff */
[----:B------:R-:W-:-:S05]  /*6930*/  IMAD.SHL.U32 R0, R2, 0x200000, RZ ;  /* 0x0020000002007824 */ /* 0x000fca00078e00ff */
[----:B------:R-:W-:-:S07]  /*6940*/  LOP3.LUT R0, R3, R0, R4, 0xfe, !PT ;  /* 0x0000000003007212 */ /* 0x000fce00078efe04 */
.L_x_2751:
[----:B------:R-:W-:Y:S05]  /*6950*/  BSYNC B0 ;  /* 0x0000000000007941 */ /* 0x000fea0003800000 */
.L_x_2750:
[----:B------:R-:W-:-:S04]  /*6960*/  FMUL.FTZ R0, R0, 1 ;  /* 0x3f80000000007820 */ /* 0x000fc80000410000 */
[----:B------:R0:W1:Y:S01]  /*6970*/  F2F.F64.F32 R18, R0 ;  /* 0x0000000000127310 */ /* 0x0000620000201800 */
[----:B------:R-:W-:Y:S05]  /*6980*/  BRA `(.L_x_2731) ;  /* 0x0000000000a47947 */ /* 0x000fea0003800000 */
.L_x_2743:
        /* <DEDUP_REMOVED lines=14> */
.L_x_2757:
[----:B------:R-:W-:Y:S05]  /*6a70*/  BSYNC B0 ;  /* 0x0000000000007941 */ /* 0x000fea0003800000 */
.L_x_2756:
[----:B------:R-:W-:-:S04]  /*6a80*/  FMUL.FTZ R0, R0, 1 ;  /* 0x3f80000000007820 */ /* 0x000fc80000410000 */
[----:B------:R0:W1:Y:S01]  /*6a90*/  F2F.F64.F32 R18, R0 ;  /* 0x0000000000127310 */ /* 0x0000620000201800 */
[----:B------:R-:W-:Y:S05]  /*6aa0*/  BRA `(.L_x_2731) ;  /* 0x00000000005c7947 */ /* 0x000fea0003800000 */
.L_x_2730:
[----:B------:R-:W-:Y:S01]  /*6ab0*/  MOV R2, 0x0 ;  /* 0x0000000000027802 */ /* 0x000fe20000000f00 */
[----:B------:R-:W-:Y:S01]  /*6ac0*/  ULDC.64 UR4, c[0x4][0x128] ;  /* 0x01004a0000047ab9 */ /* 0x000fe20000000a00 */
[----:B------:R-:W-:Y:S01]  /*6ad0*/  ULDC.64 UR6, c[0x4][0x8] ;  /* 0x0100020000067ab9 */ /* 0x000fe20000000a00 */
[----:B------:R-:W-:Y:S01]  /*6ae0*/  IMAD.U32 R4, RZ, RZ, UR4 ;  /* 0x00000004ff047e24 */ /* 0x000fe2000f8e00ff */
[----:B------:R-:W-:Y:S01]  /*6af0*/  MOV R5, UR5 ;  /* 0x0000000500057c02 */ /* 0x000fe20008000f00 */
        /* <DEDUP_REMOVED lines=11> */
.L_x_2758:
[----:B------:R-:W-:Y:S01]  /*6bb0*/  CS2R R18, SRZ ;  /* 0x0000000000127805 */ /* 0x000fe2000001ff00 */
[----:B------:R-:W-:Y:S06]  /*6bc0*/  BRA `(.L_x_2731) ;  /* 0x0000000000147947 */ /* 0x000fec0003800000 */
.L_x_2755:
[----:B------:R-:W2:Y:S02]  /*6bd0*/  LDG.E.64 R18, desc[UR36][R2.64] ;  /* 0x0000002402127981 */ /* 0x000ea4000c1e1b00 */
[----:B--2---:R-:W0:Y:S01]  /*6be0*/  I2F.F64.U64 R18, R18 ;  /* 0x0000001200127312 */ /* 0x004e220000301800 */
[----:B------:R-:W-:Y:S05]  /*6bf0*/  BRA `(.L_x_2731) ;  /* 0x0000000000087947 */ /* 0x000fea0003800000 */
.L_x_2754:
[----:B------:R-:W2:Y:S02]  /*6c00*/  LDG.E R2, desc[UR36][R2.64] ;  /* 0x0000002402027981 */ /* 0x000ea4000c1e1900 */
[----:B--2---:R0:W1:Y:S02]  /*6c10*/  I2F.F64.U32 R18, R2 ;  /* 0x0000000200127312 */ /* 0x0040640000201800 */
.L_x_2731:
[----:B0-----:R-:W0:Y:S01]  /*6c20*/  LDC.U8 R2, c[0x0][0x493] ;  /* 0x000124c0ff027b82 */ /* 0x001e220000000000 */
[----:B------:R-:W-:Y:S02]  /*6c30*/  ULDC.64 UR4, c[0x0][0x488] ;  /* 0x0001220000047ab9 */ /* 0x000fe40000000a00 */
[----:B-1----:R-:W-:-:S05]  /*6c40*/  IADD3 R4, P0, R22, UR4, RZ ;  /* 0x0000000416047c10 */ /* 0x002fca000ff1e0ff */
[----:B---3--:R-:W-:Y:S01]  /*6c50*/  IMAD.X R5, RZ, RZ, UR5, P0 ;  /* 0x00000005ff057e24 */ /* 0x008fe200080e06ff */
        /* <DEDUP_REMOVED lines=11> */
[----:B------:R-:W3:Y:S02]  /*6d10*/  LDG.E.S8 R2, desc[UR36][R4.64] ;  /* 0x0000002404027981 */ /* 0x000ee4000c1e1300 */
[----:B---3--:R-:W0:Y:S01]  /*6d20*/  I2F.F64.S16 R2, R2 ;  /* 0x0000000200027312 */ /* 0x008e220000101c00 */
[----:B------:R-:W-:Y:S05]  /*6d30*/  BRA `(.L_x_2764) ;  /* 0x0000000c007c7947 */ /* 0x000fea0003800000 */
.L_x_2762:
[----:B------:R-:W3:Y:S02]  /*6d40*/  LDG.E.U8 R2, desc[UR36][R4.64] ;  /* 0x0000002404027981 */ /* 0x000ee4000c1e1100 */
[----:B---3--:R-:W0:Y:S01]  /*6d50*/  I2F.F64.U16 R2, R2 ;  /* 0x0000000200027312 */ /* 0x008e220000101800 */
[----:B------:R-:W-:Y:S05]  /*6d60*/  BRA `(.L_x_2764) ;  /* 0x0000000c00707947 */ /* 0x000fea0003800000 */
.L_x_2761:
[----:B------:R-:W-:-:S13]  /*6d70*/  ISETP.NE.AND P0, PT, R0, 0x2, PT ;  /* 0x000000020000780c */ /* 0x000fda0003f05270 */
[----:B------:R-:W-:Y:S05]  /*6d80*/  @!P0 BRA `(.L_x_2765) ;  /* 0x0000000000288947 */ /* 0x000fea0003800000 */
[----:B------:R-:W-:-:S13]  /*6d90*/  ISETP.NE.AND P0, PT, R0, 0x3, PT ;  /* 0x000000030000780c */ /* 0x000fda0003f05270 */
[----:B------:R-:W-:Y:S05]  /*6da0*/  @!P0 BRA `(.L_x_2766) ;  /* 0x0000000000148947 */ /* 0x000fea0003800000 */
[----:B------:R-:W-:-:S13]  /*6db0*/  ISETP.NE.AND P0, PT, R0, 0x4, PT ;  /* 0x000000040000780c */ /* 0x000fda0003f05270 */
[----:B------:R-:W-:Y:S05]  /*6dc0*/  @P0 BRA `(.L_x_2763) ;  /* 0x0000000800fc0947 */ /* 0x000fea0003800000 */
[----:B------:R-:W3:Y:S02]  /*6dd0*/  LDG.E.64 R2, desc[UR36][R4.64] ;  /* 0x0000002404027981 */ /* 0x000ee4000c1e1b00 */
[----:B---3--:R-:W1:Y:S01]  /*6de0*/  I2F.F64.S64 R2, R2 ;  /* 0x0000000200027312 */ /* 0x008e620000301c00 */
[----:B------:R-:W-:Y:S05]  /*6df0*/  BRA `(.L_x_2764) ;  /* 0x0000000c004c7947 */ /* 0x000fea0003800000 */
.L_x_2766:
[----:B------:R-:W3:Y:S02]  /*6e00*/  LDG.E R2, desc[UR36][R4.64] ;  /* 0x0000002404027981 */ /* 0x000ee4000c1e1900 */
[----:B---3--:R-:W3:Y:S01]  /*6e10*/  I2F.F64 R2, R2 ;  /* 0x0000000200027312 */ /* 0x008ee20000201c00 */
[----:B------:R-:W-:Y:S05]  /*6e20*/  BRA `(.L_x_2764) ;  /* 0x0000000c00407947 */ /* 0x000fea0003800000 */
.L_x_2765:
[----:B------:R-:W3:Y:S02]  /*6e30*/  LDG.E.U16 R2, desc[UR36][R4.64] ;  /* 0x0000002404027981 */ /* 0x000ee4000c1e1500 */
[----:B---3--:R-:W0:Y:S01]  /*6e40*/  I2F.F64.S16 R2, R2 ;  /* 0x0000000200027312 */ /* 0x008e220000101c00 */
[----:B------:R-:W-:Y:S05]  /*6e50*/  BRA `(.L_x_2764) ;  /* 0x0000000c00347947 */ /* 0x000fea0003800000 */
.L_x_2760:
[----:B------:R-:W-:-:S13]  /*6e60*/  ISETP.GT.AND P0, PT, R0, 0x6, PT ;  /* 0x000000060000780c */ /* 0x000fda0003f04270 */
[----:B------:R-:W-:Y:S05]  /*6e70*/  @P0 BRA `(.L_x_2767) ;  /* 0x0000000000340947 */ /* 0x000fea0003800000 */
[----:B------:R-:W-:-:S13]  /*6e80*/  ISETP.NE.AND P0, PT, R0, 0x5, PT ;  /* 0x000000050000780c */ /* 0x000fda0003f05270 */
[----:B------:R-:W-:Y:S05]  /*6e90*/  @!P0 BRA `(.L_x_2768) ;  /* 0x0000000000188947 */ /* 0x000fea0003800000 */
[----:B------:R-:W-:-:S13]  /*6ea0*/  ISETP.NE.AND P0, PT, R0, 0x6, PT ;  /* 0x000000060000780c */ /* 0x000fda0003f05270 */
[----:B------:R-:W-:Y:S05]  /*6eb0*/  @P0 BRA `(.L_x_2763) ;  /* 0x0000000800c00947 */ /* 0x000fea0003800000 */
[----:B------:R-:W3:Y:S02]  /*6ec0*/  LDG.E R2, desc[UR36][R4.64] ;  /* 0x0000002404027981 */ /* 0x000ee4000c1e1900 */
[----:B---3--:R-:W-:-:S06]  /*6ed0*/  FMUL.FTZ R2, R2, 1 ;  /* 0x3f80000002027820 */ /* 0x008fcc0000410000 */
[----:B------:R-:W0:Y:S01]  /*6ee0*/  F2F.F64.F32 R2, R2 ;  /* 0x0000000200027310 */ /* 0x000e220000201800 */
[----:B------:R-:W-:Y:S05]  /*6ef0*/  BRA `(.L_x_2764) ;  /* 0x0000000c000c7947 */ /* 0x000fea0003800000 */
.L_x_2768:
[----:B------:R-:W3:Y:S02]  /*6f00*/  LDG.E.U16 R0, desc[UR36][R4.64] ;  /* 0x0000002404007981 */ /* 0x000ee4000c1e1500 */
[----:B---3--:R-:W-:-:S05]  /*6f10*/  HADD2.F32 R0, -RZ, R0.H0_H0 ;  /* 0x20000000ff007230 */ /* 0x008fca0000004100 */
[----:B------:R-:W-:-:S04]  /*6f20*/  FMUL.FTZ R0, R0, 1 ;  /* 0x3f80000000007820 */ /* 0x000fc80000410000 */
[----:B------:R0:W1:Y:S01]  /*6f30*/  F2F.F64.F32 R2, R0 ;  /* 0x0000000000027310 */ /* 0x0000620000201800 */
[----:B------:R-:W-:Y:S05]  /*6f40*/  BRA `(.L_x_2764) ;  /* 0x0000000800f87947 */ /* 0x000fea0003800000 */
.L_x_2767:
[----:B------:R-:W-:-:S13]  /*6f50*/  ISETP.NE.AND P0, PT, R0, 0x7, PT ;  /* 0x000000070000780c */ /* 0x000fda0003f05270 */
[----:B------:R-:W-:Y:S05]  /*6f60*/  @!P0 BRA `(.L_x_2769) ;  /* 0x0000000000348947 */ /* 0x000fea0003800000 */
        /* <DEDUP_REMOVED lines=8> */
.L_x_2770:
[----:B------:R-:W3:Y:S02]  /*6ff0*/  LDG.E.U16 R4, desc[UR36][R4.64] ;  /* 0x0000002404047981 */ /* 0x000ee4000c1e1500 */
[----:B---3--:R-:W-:-:S05]  /*7000*/  HADD2.F32 R0, -RZ, R4.H0_H0 ;  /* 0x20000004ff007230 */ /* 0x008fca0000004100 */
[----:B------:R-:W-:-:S04]  /*7010*/  FMUL.FTZ R0, R0, 1 ;  /* 0x3f80000000007820 */ /* 0x000fc80000410000 */
[----:B------:R0:W1:Y:S01]  /*7020*/  F2F.F64.F32 R2, R0 ;  /* 0x0000000000027310 */ /* 0x0000620000201800 */
[----:B------:R-:W-:Y:S05]  /*7030*/  BRA `(.L_x_2764) ;  /* 0x0000000800bc7947 */ /* 0x000fea0003800000 */
.L_x_2769:
[----:B------:R0:W5:Y:S01]  /*7040*/  LDG.E.64 R2, desc[UR36][R4.64] ;  /* 0x0000002404027981 */ /* 0x000162000c1e1b00 */
[----:B------:R-:W-:Y:S05]  /*7050*/  BRA `(.L_x_2764) ;  /* 0x0000000800b47947 */ /* 0x000fea0003800000 */
.L_x_2759:
        /* <DEDUP_REMOVED lines=8> */
[----:B------:R-:W3:Y:S01]  /*70e0*/  LDG.E.U8 R4, desc[UR36][R4.64] ;  /* 0x0000002404047981 */ /* 0x000ee2000c1e1100 */
[----:B------:R-:W-:Y:S01]  /*70f0*/  IMAD.MOV.U32 R2, RZ, RZ, RZ ;  /* 0x000000ffff027224 */ /* 0x000fe200078e00ff */
[----:B---3--:R-:W-:-:S04]  /*7100*/  ISETP.NE.AND P0, PT, R4, RZ, PT ;  /* 0x000000ff0400720c */ /* 0x008fc80003f05270 */
[----:B------:R-:W-:Y:S01]  /*7110*/  FSEL R3, RZ, 1.875, !P0 ;  /* 0x3ff00000ff037808 */ /* 0x000fe20004000000 */
[----:B------:R-:W-:Y:S08]  /*7120*/  BRA `(.L_x_2764) ;  /* 0x0000000800807947 */ /* 0x000ff00003800000 */
.L_x_2773:
[----:B------:R0:W5:Y:S01]  /*7130*/  LDG.E.64 R2, desc[UR36][R4.64] ;  /* 0x0000002404027981 */ /* 0x000162000c1e1b00 */
[----:B------:R-:W-:Y:S05]  /*7140*/  BRA `(.L_x_2764) ;  /* 0x0000000800787947 */ /* 0x000fea0003800000 */
.L_x_2772:
[----:B------:R-:W-:-:S13]  /*7150*/  ISETP.NE.AND P0, PT, R0, 0xf, PT ;  /* 0x0000000f0000780c */ /* 0x000fda0003f05270 */
[----:B------:R-:W-:Y:S05]  /*7160*/  @!P0 BRA `(.L_x_2774) ;  /* 0x0000000000a48947 */ /* 0x000fea0003800000 */
[----:B------:R-:W-:-:S13]  /*7170*/  ISETP.NE.AND P0, PT, R0, 0x17, PT ;  /* 0x000000170000780c */ /* 0x000fda0003f05270 */
[----:B------:R-:W-:Y:S05]  /*7180*/  @!P0 BRA `(.L_x_2775) ;  /* 0x0000000000608947 */ /* 0x000fea0003800000 */
[----:B------:R-:W-:-:S13]  /*7190*/  ISETP.NE.AND P0, PT, R0, 0x18, PT ;  /* 0x000000180000780c */ /* 0x000fda0003f05270 */
[----:B------:R-:W-:Y:S05]  /*71a0*/  @P0 BRA `(.L_x_2763) ;  /* 0x0000000800040947 */ /* 0x000fea0003800000 */
[----:B------:R-:W3:Y:S01]  /*71b0*/  LDG.E.U8 R0, desc[UR36][R4.64] ;  /* 0x0000002404007981 */ /* 0x000ee2000c1e1100 */
[----:B------:R-:W-:Y:S02]  /*71c0*/  IMAD.MOV.U32 R8, RZ, RZ, -0x800000 ;  /* 0xff800000ff087424 */ /* 0x000fe400078e00ff */
[----:B---3--:R-:W-:-:S05]  /*71d0*/  IMAD.SHL.U32 R0, R0, 0x1000000, RZ ;  /* 0x0100000000007824 */ /* 0x008fca00078e00ff */
        /* <DEDUP_REMOVED lines=19> */
.L_x_2775:
[----:B------:R-:W3:Y:S02]  /*7310*/  LDG.E.U8 R3, desc[UR36][R4.64] ;  /* 0x0000002404037981 */ /* 0x000ee4000c1e1100 */
[----:B---3--:R-:W-:-:S05]  /*7320*/  IMAD.SHL.U32 R0, R3, 0x2000000, RZ ;  /* 0x0200000003007824 */ /* 0x008fca00078e00ff */
        /* <DEDUP_REMOVED lines=13> */
.L_x_2774:
[----:B------:R-:W3:Y:S02]  /*7400*/  LDG.E.U16 R0, desc[UR36][R4.64] ;  /* 0x0000002404007981 */ /* 0x000ee4000c1e1500 */
[----:B---3--:R-:W-:-:S04]  /*7410*/  IMAD.U32 R0, R0, 0x10000, RZ ;  /* 0x0001000000007824 */ /* 0x008fc800078e00ff */
[----:B------:R-:W-:-:S04]  /*7420*/  FMUL.FTZ R0, R0, 1 ;  /* 0x3f80000000007820 */ /* 0x000fc80000410000 */
[----:B------:R0:W1:Y:S01]  /*7430*/  F2F.F64.F32 R2, R0 ;  /* 0x0000000000027310 */ /* 0x0000620000201800 */
[----:B------:R-:W-:Y:S05]  /*7440*/  BRA `(.L_x_2764) ;  /* 0x0000000400b87947 */ /* 0x000fea0003800000 */
.L_x_2771:
        /* <DEDUP_REMOVED lines=8> */
[----:B------:R-:W3:Y:S02]  /*74d0*/  LDG.E.U16 R2, desc[UR36][R4.64] ;  /* 0x0000002404027981 */ /* 0x000ee4000c1e1500 */
[----:B---3--:R-:W0:Y:S01]  /*74e0*/  I2F.F64.U16 R2, R2 ;  /* 0x0000000200027312 */ /* 0x008e220000101800 */
[----:B------:R-:W-:Y:S05]  /*74f0*/  BRA `(.L_x_2764) ;  /* 0x00000004008c7947 */ /* 0x000fea0003800000 */
.L_x_2778:
[----:B------:R-:W3:Y:S01]  /*7500*/  LDG.E.U8 R2, desc[UR36][R4.64] ;  /* 0x0000002404027981 */ /* 0x000ee2000c1e1100 */
[----:B------:R-:W-:Y:S01]  /*7510*/  BSSY B0, `(.L_x_2779) ;  /* 0x0000018000007945 */ /* 0x000fe20003800000 */
[----:B------:R-:W-:Y:S01]  /*7520*/  IMAD.MOV.U32 R0, RZ, RZ, RZ ;  /* 0x000000ffff007224 */ /* 0x000fe200078e00ff */
[----:B---3--:R-:W-:-:S13]  /*7530*/  ISETP.NE.AND P0, PT, R2, RZ, PT ;  /* 0x000000ff0200720c */ /* 0x008fda0003f05270 */
        /* <DEDUP_REMOVED lines=8> */
[----:B------:R-:W-:Y:S02]  /*75c0*/  SHF.L.U32 R4, R3, 0x1f, RZ ;  /* 0x0000001f03047819 */ /* 0x000fe400000006ff */
[----:B------:R-:W-:-:S05]  /*75d0*/  SHF.R.U32.HI R0, RZ, 0x3, R0 ;  /* 0x00000003ff007819 */ /* 0x000fca0000011600 */
[----:B------:R-:W-:Y:S05]  /*75e0*/  @P0 BRA `(.L_x_2782) ;  /* 0x0000000000180947 */ /* 0x000fea0003800000 */
[----:B------:R-:W0:Y:S02]  /*75f0*/  FLO.U32 R3, R2 ;  /* 0x0000000200037300 */ /* 0x000e2400000e0000 */
[----:B0-----:R-:W-:-:S04]  /*7600*/  IADD3 R3, -R3, 0x1f, RZ ;  /* 0x0000001f03037810 */ /* 0x001fc80007ffe1ff */
[----:B------:R-:W-:Y:S01]  /*7610*/  IADD3 R0, R0, 0x1d, -R3 ;  /* 0x0000001d00007810 */ /* 0x000fe20007ffe803 */
[----:B------:R-:W-:-:S05]  /*7620*/  VIADD R5, R3, 0xffffffe4 ;  /* 0xffffffe403057836 */ /* 0x000fca0000000000 */
[----:B------:R-:W-:-:S04]  /*7630*/  SHF.L.U32 R5, R2, R5, RZ ;  /* 0x0000000502057219 */ /* 0x000fc800000006ff */
[----:B------:R-:W-:-:S07]  /*7640*/  LOP3.LUT R2, R5, 0x7, RZ, 0xc0, !PT ;  /* 0x0000000705027812 */ /* 0x000fce00078ec0ff */
.L_x_2782:
[----:B------:R-:W-:Y:S05]  /*7650*/  BSYNC B1 ;  /* 0x0000000000017941 */ /* 0x000fea0003800000 */
.L_x_2781:
[----:B------:R-:W-:Y:S01]  /*7660*/  LEA R3, R0, 0x3b800000, 0x17 ;  /* 0x3b80000000037811 */ /* 0x000fe200078eb8ff */
[----:B------:R-:W-:-:S05]  /*7670*/  IMAD.SHL.U32 R0, R2, 0x100000, RZ ;  /* 0x0010000002007824 */ /* 0x000fca00078e00ff */
[----:B------:R-:W-:-:S07]  /*7680*/  LOP3.LUT R0, R3, R0, R4, 0xfe, !PT ;  /* 0x0000000003007212 */ /* 0x000fce00078efe04 */
.L_x_2780:
[----:B------:R-:W-:Y:S05]  /*7690*/  BSYNC B0 ;  /* 0x0000000000007941 */ /* 0x000fea0003800000 */
.L_x_2779:
[----:B------:R-:W-:-:S04]  /*76a0*/  FMUL.FTZ R0, R0, 1 ;  /* 0x3f80000000007820 */ /* 0x000fc80000410000 */
[----:B------:R0:W1:Y:S01]  /*76b0*/  F2F.F64.F32 R2, R0 ;  /* 0x0000000000027310 */ /* 0x0000620000201800 */
[----:B------:R-:W-:Y:S05]  /*76c0*/  BRA `(.L_x_2764) ;  /* 0x0000000400187947 */ /* 0x000fea0003800000 */
.L_x_2777:
        /* <DEDUP_REMOVED lines=21> */
.L_x_2786:
[----:B------:R-:W-:Y:S05]  /*7820*/  BSYNC B1 ;  /* 0x0000000000017941 */ /* 0x000fea0003800000 */
.L_x_2785:
[----:B------:R-:W-:Y:S01]  /*7830*/  LEA R3, R0, 0x37800000, 0x17 ;  /* 0x3780000000037811 */ /* 0x000fe200078eb8ff */
[----:B------:R-:W-:-:S05]  /*7840*/  IMAD.SHL.U32 R0, R2, 0x200000, RZ ;  /* 0x0020000002007824 */ /* 0x000fca00078e00ff */
[----:B------:R-:W-:-:S07]  /*7850*/  LOP3.LUT R0, R3, R0, R4, 0xfe, !PT ;  /* 0x0000000003007212 */ /* 0x000fce00078efe04 */
.L_x_2784:
[----:B------:R-:W-:Y:S05]  /*7860*/  BSYNC B0 ;  /* 0x0000000000007941 */ /* 0x000fea0003800000 */
.L_x_2783:
[----:B------:R-:W-:-:S04]  /*7870*/  FMUL.FTZ R0, R0, 1 ;  /* 0x3f80000000007820 */ /* 0x000fc80000410000 */
[----:B------:R0:W1:Y:S01]  /*7880*/  F2F.F64.F32 R2, R0 ;  /* 0x0000000000027310 */ /* 0x0000620000201800 */
[----:B------:R-:W-:Y:S05]  /*7890*/  BRA `(.L_x_2764) ;  /* 0x0000000000a47947 */ /* 0x000fea0003800000 */
.L_x_2776:
[----:B------:R-:W-:-:S13]  /*78a0*/  ISETP.NE.AND P0, PT, R0, 0x1c, PT ;  /* 0x0000001c0000780c */ /* 0x000fda0003f05270 */
[----:B------:R-:W-:Y:S05]  /*78b0*/  @!P0 BRA `(.L_x_2787) ;  /* 0x0000000000948947 */ /* 0x000fea0003800000 */
[----:B------:R-:W-:-:S13]  /*78c0*/  ISETP.NE.AND P0, PT, R0, 0x1d, PT ;  /* 0x0000001d0000780c */ /* 0x000fda0003f05270 */
[----:B------:R-:W-:Y:S05]  /*78d0*/  @!P0 BRA `(.L_x_2788) ;  /* 0x0000000000808947 */ /* 0x000fea0003800000 */
[----:B------:R-:W-:-:S13]  /*78e0*/  ISETP.NE.AND P0, PT, R0, 0x2c, PT ;  /* 0x0000002c0000780c */ /* 0x000fda0003f05270 */
[----:B------:R-:W-:Y:S05]  /*78f0*/  @P0 BRA `(.L_x_2763) ;  /* 0x0000000000300947 */ /* 0x000fea0003800000 */
[----:B------:R-:W3:Y:S01]  /*7900*/  LDG.E.U8 R4, desc[UR36][R4.64] ;  /* 0x0000002404047981 */ /* 0x000ee2000c1e1100 */
[----:B------:R-:W-:Y:S01]  /*7910*/  BSSY B0, `(.L_x_2789) ;  /* 0x0000007000007945 */ /* 0x000fe20003800000 */
[----:B------:R-:W-:Y:S01]  /*7920*/  IMAD.MOV.U32 R0, RZ, RZ, 0x400000 ;  /* 0x00400000ff007424 */ /* 0x000fe200078e00ff */
[----:B---3--:R-:W-:-:S13]  /*7930*/  ISETP.NE.AND P0, PT, R4, RZ, PT ;  /* 0x000000ff0400720c */ /* 0x008fda0003f05270 */
[----:B------:R-:W-:Y:S05]  /*7940*/  @!P0 BRA `(.L_x_2790) ;  /* 0x00000000000c8947 */ /* 0x000fea0003800000 */
[----:B------:R-:W-:-:S13]  /*7950*/  ISETP.NE.AND P0, PT, R4, 0xff, PT ;  /* 0x000000ff0400780c */ /* 0x000fda0003f05270 */
[----:B------:R-:W-:Y:S02]  /*7960*/  @!P0 IMAD.MOV.U32 R0, RZ, RZ, 0x7f800001 ;  /* 0x7f800001ff008424 */ /* 0x000fe400078e00ff */
[----:B------:R-:W-:-:S07]  /*7970*/  @P0 IMAD.SHL.U32 R0, R4, 0x800000, RZ ;  /* 0x0080000004000824 */ /* 0x000fce00078e00ff */
.L_x_2790:
[----:B------:R-:W-:Y:S05]  /*7980*/  BSYNC B0 ;  /* 0x0000000000007941 */ /* 0x000fea0003800000 */
.L_x_2789:
[----:B------:R-:W-:-:S04]  /*7990*/  FMUL.FTZ R0, R0, 1 ;  /* 0x3f80000000007820 */ /* 0x000fc80000410000 */
[----:B------:R0:W1:Y:S01]  /*79a0*/  F2F.F64.F32 R2, R0 ;  /* 0x0000000000027310 */ /* 0x0000620000201800 */
[----:B------:R-:W-:Y:S05]  /*79b0*/  BRA `(.L_x_2764) ;  /* 0x00000000005c7947 */ /* 0x000fea0003800000 */
.L_x_2763:
        /* <DEDUP_REMOVED lines=16> */
.L_x_2791:
[----:B------:R-:W-:Y:S01]  /*7ac0*/  CS2R R2, SRZ ;  /* 0x0000000000027805 */ /* 0x000fe2000001ff00 */
[----:B------:R-:W-:Y:S06]  /*7ad0*/  BRA `(.L_x_2764) ;  /* 0x0000000000147947 */ /* 0x000fec0003800000 */
.L_x_2788:
[----:B------:R-:W3:Y:S02]  /*7ae0*/  LDG.E.64 R2, desc[UR36][R4.64] ;  /* 0x0000002404027981 */ /* 0x000ee4000c1e1b00 */
[----:B---3--:R-:W0:Y:S01]  /*7af0*/  I2F.F64.U64 R2, R2 ;  /* 0x0000000200027312 */ /* 0x008e220000301800 */
[----:B------:R-:W-:Y:S05]  /*7b00*/  BRA `(.L_x_2764) ;  /* 0x0000000000087947 */ /* 0x000fea0003800000 */
.L_x_2787:
[----:B------:R-:W3:Y:S02]  /*7b10*/  LDG.E R2, desc[UR36][R4.64] ;  /* 0x0000002404027981 */ /* 0x000ee4000c1e1900 */
[----:B---3--:R-:W0:Y:S02]  /*7b20*/  I2F.F64.U32 R2, R2 ;  /* 0x0000000200027312 */ /* 0x008e240000201800 */
.L_x_2764:
[----:B------:R-:W2:Y:S01]  /*7b30*/  LDC.U8 R6, c[0x0][0x491] ;  /* 0x00012440ff067b82 */ /* 0x000ea20000000000 */
[----:B01-3-5:R-:W-:-:S08]  /*7b40*/  DFMA R4, -R2, R2, 1 ;  /* 0x3ff000000204742b */ /* 0x02bfd00000000102 */
[----:B--2-4-:R-:W-:Y:S01]  /*7b50*/  DMUL R4, R4, R18 ;  /* 0x0000001204047228 */ /* 0x014fe20000000000 */
        /* <DEDUP_REMOVED lines=14> */
.L_x_2795:
[----:B------:R-:W0:Y:S02]  /*7c40*/  F2I.S64.F64.TRUNC R4, R4 ;  /* 0x0000000400047311 */ /* 0x000e24000030d900 */
[----:B0-----:R-:W-:-:S05]  /*7c50*/  IMAD.MOV.U32 R3, RZ, RZ, R4 ;  /* 0x000000ffff037224 */ /* 0x001fca00078e0004 */
[----:B------:R0:W-:Y:S01]  /*7c60*/  STG.E.U8 desc[UR36][R16.64], R3 ;  /* 0x0000000310007986 */ /* 0x0001e2000c101124 */
[----:B------:R-:W-:Y:S05]  /*7c70*/  BRA `(.L_x_2797) ;  /* 0x0000000c00f87947 */ /* 0x000fea0003800000 */
.L_x_2794:
        /* <DEDUP_REMOVED lines=9> */
.L_x_2799:
[----:B------:R-:W0:Y:S02]  /*7d10*/  F2I.F64.TRUNC R5, R4 ;  /* 0x0000000400057311 */ /* 0x000e24000030d100 */
[----:B0-----:R3:W-:Y:S01]  /*7d20*/  STG.E desc[UR36][R16.64], R5 ;  /* 0x0000000510007986 */ /* 0x0017e2000c101924 */
[----:B------:R-:W-:Y:S05]  /*7d30*/  BRA `(.L_x_2797) ;  /* 0x0000000c00c87947 */ /* 0x000fea0003800000 */
.L_x_2798:
[----:B------:R-:W0:Y:S02]  /*7d40*/  F2I.F64.TRUNC R5, R4 ;  /* 0x0000000400057311 */ /* 0x000e24000030d100 */
[----:B0-----:R2:W-:Y:S01]  /*7d50*/  STG.E.U16 desc[UR36][R16.64], R5 ;  /* 0x0000000510007986 */ /* 0x0015e2000c101524 */
[----:B------:R-:W-:Y:S05]  /*7d60*/  BRA `(.L_x_2797) ;  /* 0x0000000c00bc7947 */ /* 0x000fea0003800000 */
.L_x_2793:
        /* <DEDUP_REMOVED lines=13> */
.L_x_2801:
        /* <DEDUP_REMOVED lines=8> */
.L_x_2800:
        /* <DEDUP_REMOVED lines=14> */
.L_x_2803:
        /* <DEDUP_REMOVED lines=9> */
.L_x_2802:
[----:B------:R0:W-:Y:S01]  /*8030*/  STG.E.64 desc[UR36][R16.64], R4 ;  /* 0x0000000410007986 */ /* 0x0001e2000c101b24 */
[----:B------:R-:W-:Y:S05]  /*8040*/  BRA `(.L_x_2797) ;  /* 0x0000000c00047947 */ /* 0x000fea0003800000 */
.L_x_2792:
        /* <DEDUP_REMOVED lines=12> */
.L_x_2806:
[----:B------:R-:W-:-:S05]  /*8110*/  CS2R R6, SRZ ;  /* 0x0000000000067805 */ /* 0x000fca000001ff00 */
[----:B------:R0:W-:Y:S01]  /*8120*/  STG.E.128 desc[UR36][R16.64], R4 ;  /* 0x0000000410007986 */ /* 0x0001e2000c101d24 */
[----:B------:R-:W-:Y:S05]  /*8130*/  BRA `(.L_x_2797) ;  /* 0x0000000800c87947 */ /* 0x000fea0003800000 */
.L_x_2805:
        /* <DEDUP_REMOVED lines=15> */
[----:B------:R-:W-:Y:S02]  /*8230*/  SHF.R.U32.HI R3, RZ, 0x18, R0 ;  /* 0x00000018ff037819 */ /* 0x000fe40000011600 */
[----:B------:R-:W-:-:S09]  /*8240*/  MOV R0, 0x7f ;  /* 0x0000007f00007802 */ /* 0x000fd20000000f00 */
        /* <DEDUP_REMOVED lines=8> */
.L_x_2810:
[----:B------:R-:W-:Y:S05]  /*82d0*/  BSYNC B0 ;  /* 0x0000000000007941 */ /* 0x000fea0003800000 */
.L_x_2809:
[----:B------:R-:W-:-:S05]  /*82e0*/  LOP3.LUT R3, R0, R3, RZ, 0xfc, !PT ;  /* 0x0000000300037212 */ /* 0x000fca00078efcff */
[----:B------:R0:W-:Y:S01]  /*82f0*/  STG.E.U8 desc[UR36][R16.64], R3 ;  /* 0x0000000310007986 */ /* 0x0001e2000c101124 */
[----:B------:R-:W-:Y:S05]  /*8300*/  BRA `(.L_x_2797) ;  /* 0x0000000800547947 */ /* 0x000fea0003800000 */
.L_x_2808:
        /* <DEDUP_REMOVED lines=17> */
.L_x_2812:
[----:B------:R-:W-:Y:S01]  /*8420*/  IMAD.MOV.U32 R0, RZ, RZ, 0x7f ;  /* 0x0000007fff007424 */ /* 0x000fe200078e00ff */
[----:B------:R-:W-:-:S04]  /*8430*/  ISETP.GT.U32.AND P0, PT, R2, 0x7f800000, PT ;  /* 0x7f8000000200780c */ /* 0x000fc80003f04070 */
[----:B------:R-:W-:-:S09]  /*8440*/  SEL R0, R0, 0x7c, P0 ;  /* 0x0000007c00007807 */ /* 0x000fd20000000000 */
.L_x_2813:
[----:B------:R-:W-:Y:S05]  /*8450*/  BSYNC B0 ;  /* 0x0000000000007941 */ /* 0x000fea0003800000 */
.L_x_2811:
[----:B------:R-:W-:-:S04]  /*8460*/  LOP3.LUT R2, R3, 0x80000000, RZ, 0xc0, !PT ;  /* 0x8000000003027812 */ /* 0x000fc800078ec0ff */
[----:B------:R-:W-:-:S04]  /*8470*/  SHF.R.U32.HI R3, RZ, 0x18, R2 ;  /* 0x00000018ff037819 */ /* 0x000fc80000011602 */
[----:B------:R-:W-:-:S05]  /*8480*/  LOP3.LUT R3, R0, R3, RZ, 0xfc, !PT ;  /* 0x0000000300037212 */ /* 0x000fca00078efcff */
[----:B------:R0:W-:Y:S01]  /*8490*/  STG.E.U8 desc[UR36][R16.64], R3 ;  /* 0x0000000310007986 */ /* 0x0001e2000c101124 */
[----:B------:R-:W-:Y:S05]  /*84a0*/  BRA `(.L_x_2797) ;  /* 0x0000000400ec7947 */ /* 0x000fea0003800000 */
.L_x_2807:
        /* <DEDUP_REMOVED lines=8> */
.L_x_2804:
        /* <DEDUP_REMOVED lines=11> */
.L_x_2816:
        /* <DEDUP_REMOVED lines=21> */
.L_x_2819:
[----:B------:R-:W-:-:S04]  /*8730*/  LOP3.LUT R2, R3, 0x80000000, RZ, 0xc0, !PT ;  /* 0x8000000003027812 */ /* 0x000fc800078ec0ff */
[----:B------:R-:W-:-:S04]  /*8740*/  SHF.R.U32.HI R3, RZ, 0x18, R2 ;  /* 0x00000018ff037819 */ /* 0x000fc80000011602 */
[----:B------:R-:W-:-:S04]  /*8750*/  LOP3.LUT R0, R0, R3, RZ, 0xfc, !PT ;  /* 0x0000000300007212 */ /* 0x000fc800078efcff */
[----:B------:R-:W-:-:S07]  /*8760*/  PRMT R8, R0, 0x7610, R8 ;  /* 0x0000761000087816 */ /* 0x000fce0000000008 */
.L_x_2818:
[----:B------:R-:W-:Y:S05]  /*8770*/  BSYNC B0 ;  /* 0x0000000000007941 */ /* 0x000fea0003800000 */
.L_x_2817:
[----:B------:R0:W-:Y:S01]  /*8780*/  STG.E.U8 desc[UR36][R16.64], R8 ;  /* 0x0000000810007986 */ /* 0x0001e2000c101124 */
[----:B------:R-:W-:Y:S05]  /*8790*/  BRA `(.L_x_2797) ;  /* 0x0000000400307947 */ /* 0x000fea0003800000 */
.L_x_2815:
        /* <DEDUP_REMOVED lines=21> */
.L_x_2822:
[----:B------:R-:W-:-:S04]  /*88f0*/  LOP3.LUT R2, R3, 0x80000000, RZ, 0xc0, !PT ;  /* 0x8000000003027812 */ /* 0x000fc800078ec0ff */
[----:B------:R-:W-:-:S04]  /*8900*/  SHF.R.U32.HI R3, RZ, 0x18, R2 ;  /* 0x00000018ff037819 */ /* 0x000fc80000011602 */
[----:B------:R-:W-:-:S04]  /*8910*/  LOP3.LUT R0, R0, R3, RZ, 0xfc, !PT ;  /* 0x0000000300007212 */ /* 0x000fc800078efcff */
[----:B------:R-:W-:-:S07]  /*8920*/  PRMT R8, R0, 0x7610, R8 ;  /* 0x0000761000087816 */ /* 0x000fce0000000008 */
.L_x_2821:
[----:B------:R-:W-:Y:S05]  /*8930*/  BSYNC B0 ;  /* 0x0000000000007941 */ /* 0x000fea0003800000 */
.L_x_2820:
[----:B------:R0:W-:Y:S01]  /*8940*/  STG.E.U8 desc[UR36][R16.64], R8 ;  /* 0x0000000810007986 */ /* 0x0001e2000c101124 */
[----:B------:R-:W-:Y:S05]  /*8950*/  BRA `(.L_x_2797) ;  /* 0x0000000000c07947 */ /* 0x000fea0003800000 */
.L_x_2814:
        /* <DEDUP_REMOVED lines=26> */
.L_x_2796:
        /* <DEDUP_REMOVED lines=16> */
.L_x_2825:
[----:B------:R-:W-:Y:S05]  /*8c00*/  BRA `(.L_x_2797) ;  /* 0x0000000000147947 */ /* 0x000fea0003800000 */
.L_x_2824:
[----:B------:R-:W0:Y:S02]  /*8c10*/  F2I.U64.F64.TRUNC R4, R4 ;  /* 0x0000000400047311 */ /* 0x000e24000030d800 */
[----:B0-----:R0:W-:Y:S01]  /*8c20*/  STG.E.64 desc[UR36][R16.64], R4 ;  /* 0x0000000410007986 */ /* 0x0011e2000c101b24 */
[----:B------:R-:W-:Y:S05]  /*8c30*/  BRA `(.L_x_2797) ;  /* 0x0000000000087947 */ /* 0x000fea0003800000 */
.L_x_2823:
[----:B------:R-:W0:Y:S02]  /*8c40*/  F2I.U32.F64.TRUNC R5, R4 ;  /* 0x0000000400057311 */ /* 0x000e24000030d000 */
[----:B0-----:R0:W-:Y:S02]  /*8c50*/  STG.E desc[UR36][R16.64], R5 ;  /* 0x0000000510007986 */ /* 0x0011e4000c101924 */
.L_x_2797:
[----:B------:R-:W-:-:S07]  /*8c60*/  VIADD R23, R23, 0x80 ;  /* 0x0000008017177836 */ /* 0x000fce0000000000 */
.L_x_2724:
[----:B------:R-:W-:Y:S05]  /*8c70*/  BSYNC B6 ;  /* 0x0000000000067941 */ /* 0x000fea0003800000 */
.L_x_2723:
[----:B------:R-:W-:Y:S01]  /*8c80*/  ULDC UR4, c[0x0][0x210] ;  /* 0x0000840000047ab9 */ /* 0x000fe20000000800 */
[----:B------:R-:W-:Y:S01]  /*8c90*/  BSSY B6, `(.L_x_2826) ;  /* 0x000045e000067945 */ /* 0x000fe20003800000 */
[----:B------:R-:W-:-:S13]  /*8ca0*/  ISETP.GE.AND P0, PT, R23, UR4, PT ;  /* 0x0000000417007c0c */ /* 0x000fda000bf06270 */
[----:B------:R-:W-:Y:S05]  /*8cb0*/  @P0 BRA `(.L_x_2827) ;  /* 0x00000044006c0947 */ /* 0x000fea0003800000 */
[----:B0-----:R-:W0:Y:S01]  /*8cc0*/  LDC R6, c[0x0][0x218] ;  /* 0x00008600ff067b82 */ /* 0x001e220000000800 */
[----:B-1234-:R-:W-:Y:S01]  /*8cd0*/  HFMA2.MMA R16, -RZ, RZ, 0, 0 ;  /* 0x00000000ff107435 */ /* 0x01efe200000001ff */
[----:B------:R-:W-:Y:S02]  /*8ce0*/  IMAD.MOV.U32 R22, RZ, RZ, RZ ;  /* 0x000000ffff167224 */ /* 0x000fe400078e00ff */
[----:B------:R-:W-:Y:S01]  /*8cf0*/  IMAD.MOV.U32 R0, RZ, RZ, RZ ;  /* 0x000000ffff007224 */ /* 0x000fe200078e00ff */
        /* <DEDUP_REMOVED lines=350> */
.L_x_2828:
        /* <DEDUP_REMOVED lines=21> */
.L_x_2832:
[----:B------:R-:W2:Y:S02]  /*a430*/  LDG.E.U8 R2, desc[UR36][R2.64] ;  /* 0x0000002402027981 */ /* 0x000ea4000c1e1100 */
[----:B--2---:R0:W1:Y:S01]  /*a440*/  I2F.F64.U16 R18, R2 ;  /* 0x0000000200127312 */ /* 0x0040620000101800 */
[----:B------:R-:W-:Y:S05]  /*a450*/  BRA `(.L_x_2834) ;  /* 0x0000000c00707947 */ /* 0x000fea0003800000 */
.L_x_2831:
        /* <DEDUP_REMOVED lines=9> */
.L_x_2836:
[----:B------:R-:W2:Y:S02]  /*a4f0*/  LDG.E R2, desc[UR36][R2.64] ;  /* 0x0000002402027981 */ /* 0x000ea4000c1e1900 */
[----:B--2---:R0:W1:Y:S01]  /*a500*/  I2F.F64 R18, R2 ;  /* 0x0000000200127312 */ /* 0x0040620000201c00 */
[----:B------:R-:W-:Y:S05]  /*a510*/  BRA `(.L_x_2834) ;  /* 0x0000000c00407947 */ /* 0x000fea0003800000 */
.L_x_2835:
[----:B------:R-:W2:Y:S02]  /*a520*/  LDG.E.U16 R2, desc[UR36][R2.64] ;  /* 0x0000002402027981 */ /* 0x000ea4000c1e1500 */
[----:B--2---:R0:W1:Y:S01]  /*a530*/  I2F.F64.S16 R18, R2 ;  /* 0x0000000200127312 */ /* 0x0040620000101c00 */
[----:B------:R-:W-:Y:S05]  /*a540*/  BRA `(.L_x_2834) ;  /* 0x0000000c00347947 */ /* 0x000fea0003800000 */
.L_x_2830:
        /* <DEDUP_REMOVED lines=10> */
.L_x_2838:
[----:B------:R-:W2:Y:S02]  /*a5f0*/  LDG.E.U16 R0, desc[UR36][R2.64] ;  /* 0x0000002402007981 */ /* 0x000ea4000c1e1500 */
[----:B--2---:R-:W-:-:S05]  /*a600*/  HADD2.F32 R0, -RZ, R0.H0_H0 ;  /* 0x20000000ff007230 */ /* 0x004fca0000004100 */
[----:B------:R-:W-:-:S04]  /*a610*/  FMUL.FTZ R0, R0, 1 ;  /* 0x3f80000000007820 */ /* 0x000fc80000410000 */
[----:B------:R1:W2:Y:S01]  /*a620*/  F2F.F64.F32 R18, R0 ;  /* 0x0000000000127310 */ /* 0x0002a20000201800 */
[----:B------:R-:W-:Y:S05]  /*a630*/  BRA `(.L_x_2834) ;  /* 0x0000000800f87947 */ /* 0x000fea0003800000 */
.L_x_2837:
        /* <DEDUP_REMOVED lines=8> */
[----:B------:R-:W4:Y:S01]  /*a6c0*/  F2F.F64.F32 R18, R18 ;  /* 0x0000001200127310 */ /* 0x000f220000201800 */
[----:B------:R-:W-:Y:S05]  /*a6d0*/  BRA `(.L_x_2834) ;  /* 0x0000000800d07947 */ /* 0x000fea0003800000 */
.L_x_2840:
[----:B------:R-:W2:Y:S02]  /*a6e0*/  LDG.E.U16 R2, desc[UR36][R2.64] ;  /* 0x0000002402027981 */ /* 0x000ea4000c1e1500 */
[----:B--2---:R-:W-:-:S05]  /*a6f0*/  HADD2.F32 R0, -RZ, R2.H0_H0 ;  /* 0x20000002ff007230 */ /* 0x004fca0000004100 */
[----:B------:R-:W-:-:S04]  /*a700*/  FMUL.FTZ R0, R0, 1 ;  /* 0x3f80000000007820 */ /* 0x000fc80000410000 */
[----:B------:R0:W1:Y:S01]  /*a710*/  F2F.F64.F32 R18, R0 ;  /* 0x0000000000127310 */ /* 0x0000620000201800 */
[----:B------:R-:W-:Y:S05]  /*a720*/  BRA `(.L_x_2834) ;  /* 0x0000000800bc7947 */ /* 0x000fea0003800000 */
.L_x_2839:
[----:B------:R3:W5:Y:S01]  /*a730*/  LDG.E.64 R18, desc[UR36][R2.64] ;  /* 0x0000002402127981 */ /* 0x000762000c1e1b00 */
[----:B------:R-:W-:Y:S05]  /*a740*/  BRA `(.L_x_2834) ;  /* 0x0000000800b47947 */ /* 0x000fea0003800000 */
.L_x_2829:
        /* <DEDUP_REMOVED lines=13> */
.L_x_2843:
[----:B------:R0:W5:Y:S01]  /*a820*/  LDG.E.64 R18, desc[UR36][R2.64] ;  /* 0x0000002402127981 */ /* 0x000162000c1e1b00 */
[----:B------:R-:W-:Y:S05]  /*a830*/  BRA `(.L_x_2834) ;  /* 0x0000000800787947 */ /* 0x000fea0003800000 */
.L_x_2842:
        /* <DEDUP_REMOVED lines=28> */
.L_x_2845:
        /* <DEDUP_REMOVED lines=15> */
.L_x_2844:
[----:B------:R-:W2:Y:S02]  /*aaf0*/  LDG.E.U16 R0, desc[UR36][R2.64] ;  /* 0x0000002402007981 */ /* 0x000ea4000c1e1500 */
[----:B--2---:R-:W-:-:S04]  /*ab00*/  IMAD.U32 R0, R0, 0x10000, RZ ;  /* 0x0001000000007824 */ /* 0x004fc800078e00ff */
[----:B------:R-:W-:-:S04]  /*ab10*/  FMUL.FTZ R0, R0, 1 ;  /* 0x3f80000000007820 */ /* 0x000fc80000410000 */
[----:B------:R0:W1:Y:S01]  /*ab20*/  F2F.F64.F32 R18, R0 ;  /* 0x0000000000127310 */ /* 0x0000620000201800 */
[----:B------:R-:W-:Y:S05]  /*ab30*/  BRA `(.L_x_2834) ;  /* 0x0000000400b87947 */ /* 0x000fea0003800000 */
.L_x_2841:
        /* <DEDUP_REMOVED lines=11> */
.L_x_2848:
        /* <DEDUP_REMOVED lines=21> */
.L_x_2852:
[----:B------:R-:W-:Y:S05]  /*ad40*/  BSYNC B1 ;  /* 0x0000000000017941 */ /* 0x000fea0003800000 */
.L_x_2851:
[----:B------:R-:W-:Y:S01]  /*ad50*/  LEA R3, R0, 0x3b800000, 0x17 ;  /* 0x3b80000000037811 */ /* 0x000fe200078eb8ff */
[----:B------:R-:W-:-:S05]  /*ad60*/  IMAD.SHL.U32 R0, R2, 0x100000, RZ ;  /* 0x0010000002007824 */ /* 0x000fca00078e00ff */
[----:B------:R-:W-:-:S07]  /*ad70*/  LOP3.LUT R0, R3, R0, R4, 0xfe, !PT ;  /* 0x0000000003007212 */ /* 0x000fce00078efe04 */
.L_x_2850:
[----:B------:R-:W-:Y:S05]  /*ad80*/  BSYNC B0 ;  /* 0x0000000000007941 */ /* 0x000fea0003800000 */
.L_x_2849:
[----:B------:R-:W-:-:S04]  /*ad90*/  FMUL.FTZ R0, R0, 1 ;  /* 0x3f80000000007820 */ /* 0x000fc80000410000 */
[----:B------:R0:W1:Y:S01]  /*ada0*/  F2F.F64.F32 R18, R0 ;  /* 0x0000000000127310 */ /* 0x0000620000201800 */
[----:B------:R-:W-:Y:S05]  /*adb0*/  BRA `(.L_x_2834) ;  /* 0x0000000400187947 */ /* 0x000fea0003800000 */
.L_x_2847:
        /* <DEDUP_REMOVED lines=21> */
.L_x_2856:
[----:B------:R-:W-:Y:S05]  /*af10*/  BSYNC B1 ;  /* 0x0000000000017941 */ /* 0x000fea0003800000 */
.L_x_2855:
[----:B------:R-:W-:Y:S01]  /*af20*/  LEA R3, R0, 0x37800000, 0x17 ;  /* 0x3780000000037811 */ /* 0x000fe200078eb8ff */
[----:B------:R-:W-:-:S05]  /*af30*/  IMAD.SHL.U32 R0, R2, 0x200000, RZ ;  /* 0x0020000002007824 */ /* 0x000fca00078e00ff */
[----:B------:R-:W-:-:S07]  /*af40*/  LOP3.LUT R0, R3, R0, R4, 0xfe, !PT ;  /* 0x0000000003007212 */ /* 0x000fce00078efe04 */
.L_x_2854:
[----:B------:R-:W-:Y:S05]  /*af50*/  BSYNC B0 ;  /* 0x0000000000007941 */ /* 0x000fea0003800000 */
.L_x_2853:
[----:B------:R-:W-:-:S04]  /*af60*/  FMUL.FTZ R0, R0, 1 ;  /* 0x3f80000000007820 */ /* 0x000fc80000410000 */
[----:B------:R0:W1:Y:S01]  /*af70*/  F2F.F64.F32 R18, R0 ;  /* 0x0000000000127310 */ /* 0x0000620000201800 */
[----:B------:R-:W-:Y:S05]  /*af80*/  BRA `(.L_x_2834) ;  /* 0x0000000000a47947 */ /* 0x000fea0003800000 */
.L_x_2846:
        /* <DEDUP_REMOVED lines=14> */
.L_x_2860:
[----:B------:R-:W-:Y:S05]  /*b070*/  BSYNC B0 ;  /* 0x0000000000007941 */ /* 0x000fea0003800000 */
.L_x_2859:
[----:B------:R-:W-:-:S04]  /*b080*/  FMUL.FTZ R0, R0, 1 ;  /* 0x3f80000000007820 */ /* 0x000fc80000410000 */
[----:B------:R0:W1:Y:S01]  /*b090*/  F2F.F64.F32 R18, R0 ;  /* 0x0000000000127310 */ /* 0x0000620000201800 */
[----:B------:R-:W-:Y:S05]  /*b0a0*/  BRA `(.L_x_2834) ;  /* 0x00000000005c7947 */ /* 0x000fea0003800000 */
.L_x_2833:
        /* <DEDUP_REMOVED lines=16> */
.L_x_2861:
[----:B------:R-:W-:Y:S01]  /*b1b0*/  CS2R R18, SRZ ;  /* 0x0000000000127805 */ /* 0x000fe2000001ff00 */
[----:B------:R-:W-:Y:S06]  /*b1c0*/  BRA `(.L_x_2834) ;  /* 0x0000000000147947 */ /* 0x000fec0003800000 */
.L_x_2858:
[----:B------:R-:W2:Y:S02]  /*b1d0*/  LDG.E.64 R18, desc[UR36][R2.64] ;  /* 0x0000002402127981 */ /* 0x000ea4000c1e1b00 */
[----:B--2---:R-:W0:Y:S01]  /*b1e0*/  I2F.F64.U64 R18, R18 ;  /* 0x0000001200127312 */ /* 0x004e220000301800 */
[----:B------:R-:W-:Y:S05]  /*b1f0*/  BRA `(.L_x_2834) ;  /* 0x0000000000087947 */ /* 0x000fea0003800000 */
.L_x_2857:
[----:B------:R-:W2:Y:S02]  /*b200*/  LDG.E R2, desc[UR36][R2.64] ;  /* 0x0000002402027981 */ /* 0x000ea4000c1e1900 */
[----:B--2---:R0:W1:Y:S02]  /*b210*/  I2F.F64.U32 R18, R2 ;  /* 0x0000000200127312 */ /* 0x0040640000201800 */
.L_x_2834:
[----:B0--3--:R-:W1:Y:S01]  /*b220*/  LDC.U8 R2, c[0x0][0x493] ;  /* 0x000124c0ff027b82 */ /* 0x009e620000000000 */
[----:B------:R-:W-:Y:S02]  /*b230*/  ULDC.64 UR4, c[0x0][0x488] ;  /* 0x0001220000047ab9 */ /* 0x000fe40000000a00 */
[----:B------:R-:W-:-:S05]  /*b240*/  IADD3 R4, P0, R22, UR4, RZ ;  /* 0x0000000416047c10 */ /* 0x000fca000ff1e0ff */
        /* <DEDUP_REMOVED lines=15> */
.L_x_2865:
[----:B------:R-:W3:Y:S02]  /*b340*/  LDG.E.U8 R2, desc[UR36][R4.64] ;  /* 0x0000002404027981 */ /* 0x000ee4000c1e1100 */
[----:B---3--:R-:W0:Y:S01]  /*b350*/  I2F.F64.U16 R2, R2 ;  /* 0x0000000200027312 */ /* 0x008e220000101800 */
[----:B------:R-:W-:Y:S05]  /*b360*/  BRA `(.L_x_2867) ;  /* 0x0000000c00707947 */ /* 0x000fea0003800000 */
.L_x_2864:
[----:B------:R-:W-:-:S13]  /*b370*/  ISETP.NE.AND P0, PT, R0, 0x2, PT ;  /* 0x000000020000780c */ /* 0x000fda0003f05270 */
[----:B------:R-:W-:Y:S05]  /*b380*/  @!P0 BRA `(.L_x_2868) ;  /* 0x0000000000288947 */ /* 0x000fea0003800000 */
[----:B------:R-:W-:-:S13]  /*b390*/  ISETP.NE.AND P0, PT, R0, 0x3, PT ;  /* 0x000000030000780c */ /* 0x000fda0003f05270 */
[----:B------:R-:W-:Y:S05]  /*b3a0*/  @!P0 BRA `(.L_x_2869) ;  /* 0x0000000000148947 */ /* 0x000fea0003800000 */
[----:B------:R-:W-:-:S13]  /*b3b0*/  ISETP.NE.AND P0, PT, R0, 0x4, PT ;  /* 0x000000040000780c */ /* 0x000fda0003f05270 */
[----:B------:R-:W-:Y:S05]  /*b3c0*/  @P0 BRA `(.L_x_2866) ;  /* 0x0000000800fc0947 */ /* 0x000fea0003800000 */
[----:B------:R-:W3:Y:S02]  /*b3d0*/  LDG.E.64 R2, desc[UR36][R4.64] ;  /* 0x0000002404027981 */ /* 0x000ee4000c1e1b00 */
[----:B---3--:R-:W0:Y:S01]  /*b3e0*/  I2F.F64.S64 R2, R2 ;  /* 0x0000000200027312 */ /* 0x008e220000301c00 */
[----:B------:R-:W-:Y:S05]  /*b3f0*/  BRA `(.L_x_2867) ;  /* 0x0000000c004c7947 */ /* 0x000fea0003800000 */
.L_x_2869:
[----:B------:R-:W3:Y:S02]  /*b400*/  LDG.E R2, desc[UR36][R4.64] ;  /* 0x0000002404027981 */ /* 0x000ee4000c1e1900 */
[----:B---3--:R-:W0:Y:S01]  /*b410*/  I2F.F64 R2, R2 ;  /* 0x0000000200027312 */ /* 0x008e220000201c00 */
[----:B------:R-:W-:Y:S05]  /*b420*/  BRA `(.L_x_2867) ;  /* 0x0000000c00407947 */ /* 0x000fea0003800000 */
.L_x_2868:
[----:B------:R-:W3:Y:S02]  /*b430*/  LDG.E.U16 R2, desc[UR36][R4.64] ;  /* 0x0000002404027981 */ /* 0x000ee4000c1e1500 */
[----:B---3--:R-:W0:Y:S01]  /*b440*/  I2F.F64.S16 R2, R2 ;  /* 0x0000000200027312 */ /* 0x008e220000101c00 */
[----:B------:R-:W-:Y:S05]  /*b450*/  BRA `(.L_x_2867) ;  /* 0x0000000c00347947 */ /* 0x000fea0003800000 */
.L_x_2863:
        /* <DEDUP_REMOVED lines=8> */
[----:B------:R-:W3:Y:S01]  /*b4e0*/  F2F.F64.F32 R2, R2 ;  /* 0x0000000200027310 */ /* 0x000ee20000201800 */
[----:B------:R-:W-:Y:S05]  /*b4f0*/  BRA `(.L_x_2867) ;  /* 0x0000000c000c7947 */ /* 0x000fea0003800000 */
.L_x_2871:
[----:B------:R-:W3:Y:S02]  /*b500*/  LDG.E.U16 R0, desc[UR36][R4.64] ;  /* 0x0000002404007981 */ /* 0x000ee4000c1e1500 */
[----:B---3--:R-:W-:-:S05]  /*b510*/  HADD2.F32 R0, -RZ, R0.H0_H0 ;  /* 0x20000000ff007230 */ /* 0x008fca0000004100 */
[----:B------:R-:W-:-:S04]  /*b520*/  FMUL.FTZ R0, R0, 1 ;  /* 0x3f80000000007820 */ /* 0x000fc80000410000 */
[----:B------:R0:W1:Y:S01]  /*b530*/  F2F.F64.F32 R2, R0 ;  /* 0x0000000000027310 */ /* 0x0000620000201800 */
[----:B------:R-:W-:Y:S05]  /*b540*/  BRA `(.L_x_2867) ;  /* 0x0000000800f87947 */ /* 0x000fea0003800000 */
.L_x_2870:
        /* <DEDUP_REMOVED lines=10> */
.L_x_2873:
[----:B------:R-:W3:Y:S02]  /*b5f0*/  LDG.E.U16 R4, desc[UR36][R4.64] ;  /* 0x0000002404047981 */ /* 0x000ee4000c1e1500 */
[----:B---3--:R-:W-:-:S05]  /*b600*/  HADD2.F32 R0, -RZ, R4.H0_H0 ;  /* 0x20000004ff007230 */ /* 0x008fca0000004100 */
[----:B------:R-:W-:-:S04]  /*b610*/  FMUL.FTZ R0, R0, 1 ;  /* 0x3f80000000007820 */ /* 0x000fc80000410000 */
[----:B------:R0:W1:Y:S01]  /*b620*/  F2F.F64.F32 R2, R0 ;  /* 0x0000000000027310 */ /* 0x0000620000201800 */
[----:B------:R-:W-:Y:S05]  /*b630*/  BRA `(.L_x_2867) ;  /* 0x0000000800bc7947 */ /* 0x000fea0003800000 */
.L_x_2872:
[----:B------:R0:W5:Y:S01]  /*b640*/  LDG.E.64 R2, desc[UR36][R4.64] ;  /* 0x0000002404027981 */ /* 0x000162000c1e1b00 */
[----:B------:R-:W-:Y:S05]  /*b650*/  BRA `(.L_x_2867) ;  /* 0x0000000800b47947 */ /* 0x000fea0003800000 */
.L_x_2862:
        /* <DEDUP_REMOVED lines=13> */
.L_x_2876:
[----:B------:R0:W5:Y:S01]  /*b730*/  LDG.E.64 R2, desc[UR36][R4.64] ;  /* 0x0000002404027981 */ /* 0x000162000c1e1b00 */
[----:B------:R-:W-:Y:S05]  /*b740*/  BRA `(.L_x_2867) ;  /* 0x0000000800787947 */ /* 0x000fea0003800000 */
.L_x_2875:
[----:B------:R-:W-:-:S13]  /*b750*/  ISETP.NE.AND P0, PT, R0, 0xf, PT ;  /* 0x0000000f0000780c */ /* 0x000fda0003f05270 */
[----:B------:R-:W-:Y:S05]  /*b760*/  @!P0 BRA `(.L_x_2877) ;  /* 0x0000000000a48947 */ /* 0x000fea0003800000 */
[----:B------:R-:W-:-:S13]  /*b770*/  ISETP.NE.AND P0, PT, R0, 0x17, PT ;  /* 0x000000170000780c */ /* 0x000fda0003f05270 */
[----:B------:R-:W-:Y:S05]  /*b780*/  @!P0 BRA `(.L_x_2878) ;  /* 0x0000000000608947 */ /* 0x000fea0003800000 */
[----:B------:R-:W-:-:S13]  /*b790*/  ISETP.NE.AND P0, PT, R0, 0x18, PT ;  /* 0x000000180000780c */ /* 0x000fda0003f05270 */
[----:B------:R-:W-:Y:S05]  /*b7a0*/  @P0 BRA `(.L_x_2866) ;  /* 0x0000000800040947 */ /* 0x000fea0003800000 */
[----:B------:R-:W3:Y:S01]  /*b7b0*/  LDG.E.U8 R0, desc[UR36][R4.64] ;  /* 0x0000002404007981 */ /* 0x000ee2000c1e1100 */
[----:B------:R-:W-:Y:S01]  /*b7c0*/  IMAD.MOV.U32 R8, RZ, RZ, -0x800000 ;  /* 0xff800000ff087424 */ /* 0x000fe200078e00ff */
[----:B---3--:R-:W-:-:S04]  /*b7d0*/  SHF.L.U32 R0, R0, 0x18, RZ ;  /* 0x0000001800007819 */ /* 0x008fc800000006ff */
        /* <DEDUP_REMOVED lines=19> */
.L_x_2878:
        /* <DEDUP_REMOVED lines=15> */
.L_x_2877:
[----:B------:R-:W3:Y:S02]  /*ba00*/  LDG.E.U16 R0, desc[UR36][R4.64] ;  /* 0x0000002404007981 */ /* 0x000ee4000c1e1500 */
[----:B---3--:R-:W-:-:S04]  /*ba10*/  IMAD.U32 R0, R0, 0x10000, RZ ;  /* 0x0001000000007824 */ /* 0x008fc800078e00ff */
[----:B------:R-:W-:-:S04]  /*ba20*/  FMUL.FTZ R0, R0, 1 ;  /* 0x3f80000000007820 */ /* 0x000fc80000410000 */
[----:B------:R0:W1:Y:S01]  /*ba30*/  F2F.F64.F32 R2, R0 ;  /* 0x0000000000027310 */ /* 0x0000620000201800 */
[----:B------:R-:W-:Y:S05]  /*ba40*/  BRA `(.L_x_2867) ;  /* 0x0000000400b87947 */ /* 0x000fea0003800000 */
.L_x_2874:
        /* <DEDUP_REMOVED lines=11> */
.L_x_2881:
        /* <DEDUP_REMOVED lines=21> */
.L_x_2885:
[----:B------:R-:W-:Y:S05]  /*bc50*/  BSYNC B1 ;  /* 0x0000000000017941 */ /* 0x000fea0003800000 */
.L_x_2884:
[----:B------:R-:W-:Y:S01]  /*bc60*/  LEA R3, R0, 0x3b800000, 0x17 ;  /* 0x3b80000000037811 */ /* 0x000fe200078eb8ff */
[----:B------:R-:W-:-:S05]  /*bc70*/  IMAD.SHL.U32 R0, R2, 0x100000, RZ ;  /* 0x0010000002007824 */ /* 0x000fca00078e00ff */
[----:B------:R-:W-:-:S07]  /*bc80*/  LOP3.LUT R0, R3, R0, R4, 0xfe, !PT ;  /* 0x0000000003007212 */ /* 0x000fce00078efe04 */
.L_x_2883:
[----:B------:R-:W-:Y:S05]  /*bc90*/  BSYNC B0 ;  /* 0x0000000000007941 */ /* 0x000fea0003800000 */
.L_x_2882:
[----:B------:R-:W-:-:S04]  /*bca0*/  FMUL.FTZ R0, R0, 1 ;  /* 0x3f80000000007820 */ /* 0x000fc80000410000 */
[----:B------:R0:W1:Y:S01]  /*bcb0*/  F2F.F64.F32 R2, R0 ;  /* 0x0000000000027310 */ /* 0x0000620000201800 */
[----:B------:R-:W-:Y:S05]  /*bcc0*/  BRA `(.L_x_2867) ;  /* 0x0000000400187947 */ /* 0x000fea0003800000 */
.L_x_2880:
        /* <DEDUP_REMOVED lines=21> */
.L_x_2889:
[----:B------:R-:W-:Y:S05]  /*be20*/  BSYNC B1 ;  /* 0x0000000000017941 */ /* 0x000fea0003800000 */
.L_x_2888:
[----:B------:R-:W-:Y:S01]  /*be30*/  LEA R3, R0, 0x37800000, 0x17 ;  /* 0x3780000000037811 */ /* 0x000fe200078eb8ff */
[----:B------:R-:W-:-:S05]  /*be40*/  IMAD.SHL.U32 R0, R2, 0x200000, RZ ;  /* 0x0020000002007824 */ /* 0x000fca00078e00ff */
[----:B------:R-:W-:-:S07]  /*be50*/  LOP3.LUT R0, R3, R0, R4, 0xfe, !PT ;  /* 0x0000000003007212 */ /* 0x000fce00078efe04 */
.L_x_2887:
[----:B------:R-:W-:Y:S05]  /*be60*/  BSYNC B0 ;  /* 0x0000000000007941 */ /* 0x000fea0003800000 */
.L_x_2886:
[----:B------:R-:W-:-:S04]  /*be70*/  FMUL.FTZ R0, R0, 1 ;  /* 0x3f80000000007820 */ /* 0x000fc80000410000 */
[----:B------:R0:W1:Y:S01]  /*be80*/  F2F.F64.F32 R2, R0 ;  /* 0x0000000000027310 */ /* 0x0000620000201800 */
[----:B------:R-:W-:Y:S05]  /*be90*/  BRA `(.L_x_2867) ;  /* 0x0000000000a47947 */ /* 0x000fea0003800000 */
.L_x_2879:
        /* <DEDUP_REMOVED lines=12> */
[----:B------:R-:W-:Y:S01]  /*bf60*/  @!P0 IMAD.MOV.U32 R0, RZ, RZ, 0x7f800001 ;  /* 0x7f800001ff008424 */ /* 0x000fe200078e00ff */
[----:B------:R-:W-:-:S07]  /*bf70*/  @P0 SHF.L.U32 R0, R4, 0x17, RZ ;  /* 0x0000001704000819 */ /* 0x000fce00000006ff */
.L_x_2893:
[----:B------:R-:W-:Y:S05]  /*bf80*/  BSYNC B0 ;  /* 0x0000000000007941 */ /* 0x000fea0003800000 */
.L_x_2892:
[----:B------:R-:W-:-:S04]  /*bf90*/  FMUL.FTZ R0, R0, 1 ;  /* 0x3f80000000007820 */ /* 0x000fc80000410000 */
[----:B------:R0:W1:Y:S01]  /*bfa0*/  F2F.F64.F32 R2, R0 ;  /* 0x0000000000027310 */ /* 0x0000620000201800 */
[----:B------:R-:W-:Y:S05]  /*bfb0*/  BRA `(.L_x_2867) ;  /* 0x00000000005c7947 */ /* 0x000fea0003800000 */
.L_x_2866:
        /* <DEDUP_REMOVED lines=16> */
.L_x_2894:
[----:B------:R-:W-:Y:S01]  /*c0c0*/  CS2R R2, SRZ ;  /* 0x0000000000027805 */ /* 0x000fe2000001ff00 */
[----:B------:R-:W-:Y:S06]  /*c0d0*/  BRA `(.L_x_2867) ;  /* 0x0000000000147947 */ /* 0x000fec0003800000 */
.L_x_2891:
[----:B------:R-:W3:Y:S02]  /*c0e0*/  LDG.E.64 R2, desc[UR36][R4.64] ;  /* 0x0000002404027981 */ /* 0x000ee4000c1e1b00 */
[----:B---3--:R-:W0:Y:S01]  /*c0f0*/  I2F.F64.U64 R2, R2 ;  /* 0x0000000200027312 */ /* 0x008e220000301800 */
[----:B------:R-:W-:Y:S05]  /*c100*/  BRA `(.L_x_2867) ;  /* 0x0000000000087947 */ /* 0x000fea0003800000 */
.L_x_2890:
[----:B------:R-:W3:Y:S02]  /*c110*/  LDG.E R2, desc[UR36][R4.64] ;  /* 0x0000002404027981 */ /* 0x000ee4000c1e1900 */
[----:B---3--:R-:W0:Y:S02]  /*c120*/  I2F.F64.U32 R2, R2 ;  /* 0x0000000200027312 */ /* 0x008e240000201800 */
.L_x_2867:
        /* <DEDUP_REMOVED lines=17> */
.L_x_2898:
[----:B------:R-:W0:Y:S02]  /*c240*/  F2I.S64.F64.TRUNC R4, R4 ;  /* 0x0000000400047311 */ /* 0x000e24000030d900 */
[----:B0-----:R-:W-:-:S05]  /*c250*/  IMAD.MOV.U32 R3, RZ, RZ, R4 ;  /* 0x000000ffff037224 */ /* 0x001fca00078e0004 */
[----:B------:R0:W-:Y:S01]  /*c260*/  STG.E.U8 desc[UR36][R16.64], R3 ;  /* 0x0000000310007986 */ /* 0x0001e2000c101124 */
[----:B------:R-:W-:Y:S05]  /*c270*/  BRA `(.L_x_2900) ;  /* 0x0000000c00f87947 */ /* 0x000fea0003800000 */
.L_x_2897:
        /* <DEDUP_REMOVED lines=9> */
.L_x_2902:
[----:B------:R-:W0:Y:S02]  /*c310*/  F2I.F64.TRUNC R5, R4 ;  /* 0x0000000400057311 */ /* 0x000e24000030d100 */
[----:B0-----:R0:W-:Y:S01]  /*c320*/  STG.E desc[UR36][R16.64], R5 ;  /* 0x0000000510007986 */ /* 0x0011e2000c101924 */
[----:B------:R-:W-:Y:S05]  /*c330*/  BRA `(.L_x_2900) ;  /* 0x0000000c00c87947 */ /* 0x000fea0003800000 */
.L_x_2901:
[----:B------:R-:W0:Y:S02]  /*c340*/  F2I.F64.TRUNC R5, R4 ;  /* 0x0000000400057311 */ /* 0x000e24000030d100 */
[----:B0-----:R0:W-:Y:S01]  /*c350*/  STG.E.U16 desc[UR36][R16.64], R5 ;  /* 0x0000000510007986 */ /* 0x0011e2000c101524 */
[----:B------:R-:W-:Y:S05]  /*c360*/  BRA `(.L_x_2900) ;  /* 0x0000000c00bc7947 */ /* 0x000fea0003800000 */
.L_x_2896:
        /* <DEDUP_REMOVED lines=13> */
.L_x_2904:
        /* <DEDUP_REMOVED lines=8> */
.L_x_2903:
        /* <DEDUP_REMOVED lines=14> */
.L_x_2906:
        /* <DEDUP_REMOVED lines=9> */
.L_x_2905:
[----:B------:R0:W-:Y:S01]  /*c630*/  STG.E.64 desc[UR36][R16.64], R4 ;  /* 0x0000000410007986 */ /* 0x0001e2000c101b24 */
[----:B------:R-:W-:Y:S05]  /*c640*/  BRA `(.L_x_2900) ;  /* 0x0000000c00047947 */ /* 0x000fea0003800000 */
.L_x_2895:
        /* <DEDUP_REMOVED lines=12> */
.L_x_2909:
[----:B------:R-:W-:-:S05]  /*c710*/  CS2R R6, SRZ ;  /* 0x0000000000067805 */ /* 0x000fca000001ff00 */
[----:B------:R0:W-:Y:S01]  /*c720*/  STG.E.128 desc[UR36][R16.64], R4 ;  /* 0x0000000410007986 */ /* 0x0001e2000c101d24 */
[----:B------:R-:W-:Y:S05]  /*c730*/  BRA `(.L_x_2900) ;  /* 0x0000000800c87947 */ /* 0x000fea0003800000 */
.L_x_2908:
        /* <DEDUP_REMOVED lines=25> */
.L_x_2913:
[----:B------:R-:W-:Y:S05]  /*c8d0*/  BSYNC B0 ;  /* 0x0000000000007941 */ /* 0x000fea0003800000 */
.L_x_2912:
[----:B------:R-:W-:-:S05]  /*c8e0*/  LOP3.LUT R3, R0, R3, RZ, 0xfc, !PT ;  /* 0x0000000300037212 */ /* 0x000fca00078efcff */
[----:B------:R0:W-:Y:S01]  /*c8f0*/  STG.E.U8 desc[UR36][R16.64], R3 ;  /* 0x0000000310007986 */ /* 0x0001e2000c101124 */
[----:B------:R-:W-:Y:S05]  /*c900*/  BRA `(.L_x_2900) ;  /* 0x0000000800547947 */ /* 0x000fea0003800000 */
.L_x_2911:
        /* <DEDUP_REMOVED lines=17> */
.L_x_2915:
[----:B------:R-:W-:Y:S01]  /*ca20*/  IMAD.MOV.U32 R0, RZ, RZ, 0x7f ;  /* 0x0000007fff007424 */ /* 0x000fe200078e00ff */
[----:B------:R-:W-:-:S04]  /*ca30*/  ISETP.GT.U32.AND P0, PT, R2, 0x7f800000, PT ;  /* 0x7f8000000200780c */ /* 0x000fc80003f04070 */
[----:B------:R-:W-:-:S09]  /*ca40*/  SEL R0, R0, 0x7c, P0 ;  /* 0x0000007c00007807 */ /* 0x000fd20000000000 */
.L_x_2916:
[----:B------:R-:W-:Y:S05]  /*ca50*/  BSYNC B0 ;  /* 0x0000000000007941 */ /* 0x000fea0003800000 */
.L_x_2914:
[----:B------:R-:W-:-:S04]  /*ca60*/  LOP3.LUT R2, R3, 0x80000000, RZ, 0xc0, !PT ;  /* 0x8000000003027812 */ /* 0x000fc800078ec0ff */
[----:B------:R-:W-:-:S04]  /*ca70*/  SHF.R.U32.HI R3, RZ, 0x18, R2 ;  /* 0x00000018ff037819 */ /* 0x000fc80000011602 */
[----:B------:R-:W-:-:S05]  /*ca80*/  LOP3.LUT R3, R0, R3, RZ, 0xfc, !PT ;  /* 0x0000000300037212 */ /* 0x000fca00078efcff */
[----:B------:R0:W-:Y:S01]  /*ca90*/  STG.E.U8 desc[UR36][R16.64], R3 ;  /* 0x0000000310007986 */ /* 0x0001e2000c101124 */
[----:B------:R-:W-:Y:S05]  /*caa0*/  BRA `(.L_x_2900) ;  /* 0x0000000400ec7947 */ /* 0x000fea0003800000 */
.L_x_2910:
        /* <DEDUP_REMOVED lines=8> */
.L_x_2907:
        /* <DEDUP_REMOVED lines=11> */
.L_x_2919:
        /* <DEDUP_REMOVED lines=21> */
.L_x_2922:
[----:B------:R-:W-:-:S04]  /*cd30*/  LOP3.LUT R2, R3, 0x80000000, RZ, 0xc0, !PT ;  /* 0x8000000003027812 */ /* 0x000fc800078ec0ff */
[----:B------:R-:W-:-:S04]  /*cd40*/  SHF.R.U32.HI R3, RZ, 0x18, R2 ;  /* 0x00000018ff037819 */ /* 0x000fc80000011602 */
[----:B------:R-:W-:-:S04]  /*cd50*/  LOP3.LUT R0, R0, R3, RZ, 0xfc, !PT ;  /* 0x0000000300007212 */ /* 0x000fc800078efcff */
[----:B------:R-:W-:-:S07]  /*cd60*/  PRMT R8, R0, 0x7610, R8 ;  /* 0x0000761000087816 */ /* 0x000fce0000000008 */
.L_x_2921:
[----:B------:R-:W-:Y:S05]  /*cd70*/  BSYNC B0 ;  /* 0x0000000000007941 */ /* 0x000fea0003800000 */
.L_x_2920:
[----:B------:R3:W-:Y:S01]  /*cd80*/  STG.E.U8 desc[UR36][R16.64], R8 ;  /* 0x0000000810007986 */ /* 0x0007e2000c101124 */
[----:B------:R-:W-:Y:S05]  /*cd90*/  BRA `(.L_x_2900) ;  /* 0x0000000400307947 */ /* 0x000fea0003800000 */
.L_x_2918:
        /* <DEDUP_REMOVED lines=21> */
.L_x_2925:
[----:B------:R-:W-:-:S04]  /*cef0*/  LOP3.LUT R2, R3, 0x80000000, RZ, 0xc0, !PT ;  /* 0x8000000003027812 */ /* 0x000fc800078ec0ff */
[----:B------:R-:W-:-:S04]  /*cf00*/  SHF.R.U32.HI R3, RZ, 0x18, R2 ;  /* 0x00000018ff037819 */ /* 0x000fc80000011602 */
[----:B------:R-:W-:-:S04]  /*cf10*/  LOP3.LUT R0, R0, R3, RZ, 0xfc, !PT ;  /* 0x0000000300007212 */ /* 0x000fc800078efcff */
[----:B------:R-:W-:-:S07]  /*cf20*/  PRMT R8, R0, 0x7610, R8 ;  /* 0x0000761000087816 */ /* 0x000fce0000000008 */
.L_x_2924:
[----:B------:R-:W-:Y:S05]  /*cf30*/  BSYNC B0 ;  /* 0x0000000000007941 */ /* 0x000fea0003800000 */
.L_x_2923:
[----:B------:R0:W-:Y:S01]  /*cf40*/  STG.E.U8 desc[UR36][R16.64], R8 ;  /* 0x0000000810007986 */ /* 0x0001e2000c101124 */
[----:B------:R-:W-:Y:S05]  /*cf50*/  BRA `(.L_x_2900) ;  /* 0x0000000000c07947 */ /* 0x000fea0003800000 */
.L_x_2917:
        /* <DEDUP_REMOVED lines=26> */
.L_x_2899:
[----:B------:R-:W-:Y:S01]  /*d100*/  MOV R0, 0x0 ;  /* 0x0000000000007802 */ /* 0x000fe20000000f00 */
[----:B------:R-:W-:Y:S01]  /*d110*/  ULDC.64 UR4, c[0x4][0x128] ;  /* 0x01004a0000047ab9 */ /* 0x000fe20000000a00 */
[----:B------:R-:W-:Y:S01]  /*d120*/  ULDC.64 UR6, c[0x4][0x10] ;  /* 0x0100040000067ab9 */ /* 0x000fe20000000a00 */
[----:B------:R-:W-:Y:S01]  /*d130*/  MOV R4, UR4 ;  /* 0x0000000400047c02 */ /* 0x000fe20008000f00 */
        /* <DEDUP_REMOVED lines=12> */
.L_x_2928:
[----:B------:R-:W-:Y:S05]  /*d200*/  BRA `(.L_x_2900) ;  /* 0x0000000000147947 */ /* 0x000fea0003800000 */
.L_x_2927:
[----:B------:R-:W0:Y:S02]  /*d210*/  F2I.U64.F64.TRUNC R4, R4 ;  /* 0x0000000400047311 */ /* 0x000e24000030d800 */
[----:B0-----:R1:W-:Y:S01]  /*d220*/  STG.E.64 desc[UR36][R16.64], R4 ;  /* 0x0000000410007986 */ /* 0x0013e2000c101b24 */
[----:B------:R-:W-:Y:S05]  /*d230*/  BRA `(.L_x_2900) ;  /* 0x0000000000087947 */ /* 0x000fea0003800000 */
.L_x_2926:
[----:B------:R-:W0:Y:S02]  /*d240*/  F2I.U32.F64.TRUNC R5, R4 ;  /* 0x0000000400057311 */ /* 0x000e24000030d000 */
[----:B0-----:R0:W-:Y:S02]  /*d250*/  STG.E desc[UR36][R16.64], R5 ;  /* 0x0000000510007986 */ /* 0x0011e4000c101924 */
.L_x_2900:
[----:B------:R-:W-:-:S07]  /*d260*/  VIADD R23, R23, 0x80 ;  /* 0x0000008017177836 */ /* 0x000fce0000000000 */
.L_x_2827:
[----:B------:R-:W-:Y:S05]  /*d270*/  BSYNC B6 ;  /* 0x0000000000067941 */ /* 0x000fea0003800000 */
.L_x_2826:
        /* <DEDUP_REMOVED lines=357> */
.L_x_2929:
        /* <DEDUP_REMOVED lines=21> */
.L_x_2933:
[----:B------:R-:W2:Y:S02]  /*ea20*/  LDG.E.U8 R2, desc[UR36][R2.64] ;  /* 0x0000002402027981 */ /* 0x000ea4000c1e1100 */
[----:B--2---:R0:W1:Y:S01]  /*ea30*/  I2F.F64.U16 R18, R2 ;  /* 0x0000000200127312 */ /* 0x0040620000101800 */
[----:B------:R-:W-:Y:S05]  /*ea40*/  BRA `(.L_x_2935) ;  /* 0x0000000c00707947 */ /* 0x000fea0003800000 */
.L_x_2932:
        /* <DEDUP_REMOVED lines=9> */
.L_x_2937:
[----:B------:R-:W2:Y:S02]  /*eae0*/  LDG.E R2, desc[UR36][R2.64] ;  /* 0x0000002402027981 */ /* 0x000ea4000c1e1900 */
[----:B--2---:R0:W1:Y:S01]  /*eaf0*/  I2F.F64 R18, R2 ;  /* 0x0000000200127312 */ /* 0x0040620000201c00 */
[----:B------:R-:W-:Y:S05]  /*eb00*/  BRA `(.L_x_2935) ;  /* 0x0000000c00407947 */ /* 0x000fea0003800000 */
.L_x_2936:
[----:B------:R-:W2:Y:S02]  /*eb10*/  LDG.E.U16 R2, desc[UR36][R2.64] ;  /* 0x0000002402027981 */ /* 0x000ea4000c1e1500 */
[----:B--2---:R0:W1:Y:S01]  /*eb20*/  I2F.F64.S16 R18, R2 ;  /* 0x0000000200127312 */ /* 0x0040620000101c00 */
[----:B------:R-:W-:Y:S05]  /*eb30*/  BRA `(.L_x_2935) ;  /* 0x0000000c00347947 */ /* 0x000fea0003800000 */
.L_x_2931:
        /* <DEDUP_REMOVED lines=10> */
.L_x_2939:
[----:B------:R-:W2:Y:S02]  /*ebe0*/  LDG.E.U16 R0, desc[UR36][R2.64] ;  /* 0x0000002402007981 */ /* 0x000ea4000c1e1500 */
[----:B--2---:R-:W-:-:S05]  /*ebf0*/  HADD2.F32 R0, -RZ, R0.H0_H0 ;  /* 0x20000000ff007230 */ /* 0x004fca0000004100 */
[----:B------:R-:W-:-:S04]  /*ec00*/  FMUL.FTZ R0, R0, 1 ;  /* 0x3f80000000007820 */ /* 0x000fc80000410000 */
[----:B------:R0:W1:Y:S01]  /*ec10*/  F2F.F64.F32 R18, R0 ;  /* 0x0000000000127310 */ /* 0x0000620000201800 */
[----:B------:R-:W-:Y:S05]  /*ec20*/  BRA `(.L_x_2935) ;  /* 0x0000000800f87947 */ /* 0x000fea0003800000 */
.L_x_2938:
        /* <DEDUP_REMOVED lines=10> */
.L_x_2941:
[----:B------:R-:W2:Y:S02]  /*ecd0*/  LDG.E.U16 R2, desc[UR36][R2.64] ;  /* 0x0000002402027981 */ /* 0x000ea4000c1e1500 */
[----:B--2---:R-:W-:-:S05]  /*ece0*/  HADD2.F32 R0, -RZ, R2.H0_H0 ;  /* 0x20000002ff007230 */ /* 0x004fca0000004100 */
[----:B------:R-:W-:-:S04]  /*ecf0*/  FMUL.FTZ R0, R0, 1 ;  /* 0x3f80000000007820 */ /* 0x000fc80000410000 */
[----:B------:R0:W1:Y:S01]  /*ed00*/  F2F.F64.F32 R18, R0 ;  /* 0x0000000000127310 */ /* 0x0000620000201800 */
[----:B------:R-:W-:Y:S05]  /*ed10*/  BRA `(.L_x_2935) ;  /* 0x0000000800bc7947 */ /* 0x000fea0003800000 */
.L_x_2940:
[----:B------:R0:W5:Y:S01]  /*ed20*/  LDG.E.64 R18, desc[UR36][R2.64] ;  /* 0x0000002402127981 */ /* 0x000162000c1e1b00 */
[----:B------:R-:W-:Y:S05]  /*ed30*/  BRA `(.L_x_2935) ;  /* 0x0000000800b47947 */ /* 0x000fea0003800000 */
.L_x_2930:
        /* <DEDUP_REMOVED lines=13> */
.L_x_2944:
[----:B------:R0:W5:Y:S01]  /*ee10*/  LDG.E.64 R18, desc[UR36][R2.64] ;  /* 0x0000002402127981 */ /* 0x000162000c1e1b00 */
[----:B------:R-:W-:Y:S05]  /*ee20*/  BRA `(.L_x_2935) ;  /* 0x0000000800787947 */ /* 0x000fea0003800000 */
.L_x_2943:
        /* <DEDUP_REMOVED lines=28> */
.L_x_2946:
        /* <DEDUP_REMOVED lines=13> */
[----:B------:R2:W3:Y:S01]  /*f0c0*/  F2F.F64.F32 R18, R4 ;  /* 0x0000000400127310 */ /* 0x0004e20000201800 */
[----:B------:R-:W-:Y:S05]  /*f0d0*/  BRA `(.L_x_2935) ;  /* 0x0000000400cc7947 */ /* 0x000fea0003800000 */
.L_x_2945:
[----:B------:R-:W2:Y:S02]  /*f0e0*/  LDG.E.U16 R0, desc[UR36][R2.64] ;  /* 0x0000002402007981 */ /* 0x000ea4000c1e1500 */
[----:B--2---:R-:W-:-:S04]  /*f0f0*/  IMAD.U32 R0, R0, 0x10000, RZ ;  /* 0x0001000000007824 */ /* 0x004fc800078e00ff */
[----:B------:R-:W-:-:S04]  /*f100*/  FMUL.FTZ R0, R0, 1 ;  /* 0x3f80000000007820 */ /* 0x000fc80000410000 */
[----:B------:R4:W0:Y:S01]  /*f110*/  F2F.F64.F32 R18, R0 ;  /* 0x0000000000127310 */ /* 0x0008220000201800 */
[----:B------:R-:W-:Y:S05]  /*f120*/  BRA `(.L_x_2935) ;  /* 0x0000000400b87947 */ /* 0x000fea0003800000 */
.L_x_2942:
        /* <DEDUP_REMOVED lines=11> */
.L_x_2949:
        /* <DEDUP_REMOVED lines=21> */
.L_x_2953:
[----:B------:R-:W-:Y:S05]  /*f330*/  BSYNC B1 ;  /* 0x0000000000017941 */ /* 0x000fea0003800000 */
.L_x_2952:
[----:B------:R-:W-:Y:S01]  /*f340*/  LEA R3, R0, 0x3b800000, 0x17 ;  /* 0x3b80000000037811 */ /* 0x000fe200078eb8ff */
[----:B------:R-:W-:-:S05]  /*f350*/  IMAD.SHL.U32 R0, R2, 0x100000, RZ ;  /* 0x0010000002007824 */ /* 0x000fca00078e00ff */
[----:B------:R-:W-:-:S07]  /*f360*/  LOP3.LUT R0, R3, R0, R4, 0xfe, !PT ;  /* 0x0000000003007212 */ /* 0x000fce00078efe04 */
.L_x_2951:
[----:B------:R-:W-:Y:S05]  /*f370*/  BSYNC B0 ;  /* 0x0000000000007941 */ /* 0x000fea0003800000 */
.L_x_2950:
[----:B------:R-:W-:-:S04]  /*f380*/  FMUL.FTZ R0, R0, 1 ;  /* 0x3f80000000007820 */ /* 0x000fc80000410000 */
[----:B------:R0:W1:Y:S01]  /*f390*/  F2F.F64.F32 R18, R0 ;  /* 0x0000000000127310 */ /* 0x0000620000201800 */
[----:B------:R-:W-:Y:S05]  /*f3a0*/  BRA `(.L_x_2935) ;  /* 0x0000000400187947 */ /* 0x000fea0003800000 */
.L_x_2948:
        /* <DEDUP_REMOVED lines=21> */
.L_x_2957:
[----:B------:R-:W-:Y:S05]  /*f500*/  BSYNC B1 ;  /* 0x0000000000017941 */ /* 0x000fea0003800000 */
.L_x_2956:
[----:B------:R-:W-:Y:S01]  /*f510*/  LEA R3, R0, 0x37800000, 0x17 ;  /* 0x3780000000037811 */ /* 0x000fe200078eb8ff */
[----:B------:R-:W-:-:S05]  /*f520*/  IMAD.SHL.U32 R0, R2, 0x200000, RZ ;  /* 0x0020000002007824 */ /* 0x000fca00078e00ff */
[----:B------:R-:W-:-:S07]  /*f530*/  LOP3.LUT R0, R3, R0, R4, 0xfe, !PT ;  /* 0x0000000003007212 */ /* 0x000fce00078efe04 */
.L_x_2955:
[----:B------:R-:W-:Y:S05]  /*f540*/  BSYNC B0 ;  /* 0x0000000000007941 */ /* 0x000fea0003800000 */
.L_x_2954:
[----:B------:R-:W-:-:S04]  /*f550*/  FMUL.FTZ R0, R0, 1 ;  /* 0x3f80000000007820 */ /* 0x000fc80000410000 */
[----:B------:R0:W1:Y:S01]  /*f560*/  F2F.F64.F32 R18, R0 ;  /* 0x0000000000127310 */ /* 0x0000620000201800 */
[----:B------:R-:W-:Y:S05]  /*f570*/  BRA `(.L_x_2935) ;  /* 0x0000000000a47947 */ /* 0x000fea0003800000 */
.L_x_2947:
        /* <DEDUP_REMOVED lines=12> */
[----:B------:R-:W-:Y:S01]  /*f640*/  @!P0 IMAD.MOV.U32 R0, RZ, RZ, 0x7f800001 ;  /* 0x7f800001ff008424 */ /* 0x000fe200078e00ff */
[----:B------:R-:W-:-:S07]  /*f650*/  @P0 SHF.L.U32 R0, R2, 0x17, RZ ;  /* 0x0000001702000819 */ /* 0x000fce00000006ff */
.L_x_2961:
[----:B------:R-:W-:Y:S05]  /*f660*/  BSYNC B0 ;  /* 0x0000000000007941 */ /* 0x000fea0003800000 */
.L_x_2960:
[----:B------:R-:W-:-:S04]  /*f670*/  FMUL.FTZ R0, R0, 1 ;  /* 0x3f80000000007820 */ /* 0x000fc80000410000 */
[----:B------:R0:W1:Y:S01]  /*f680*/  F2F.F64.F32 R18, R0 ;  /* 0x0000000000127310 */ /* 0x0000620000201800 */
[----:B------:R-:W-:Y:S05]  /*f690*/  BRA `(.L_x_2935) ;  /* 0x00000000005c7947 */ /* 0x000fea0003800000 */
.L_x_2934:
        /* <DEDUP_REMOVED lines=16> */
.L_x_2962:
[----:B------:R-:W-:Y:S01]  /*f7a0*/  CS2R R18, SRZ ;  /* 0x0000000000127805 */ /* 0x000fe2000001ff00 */
[----:B------:R-:W-:Y:S06]  /*f7b0*/  BRA `(.L_x_2935) ;  /* 0x0000000000147947 */ /* 0x000fec0003800000 */
.L_x_2959:
[----:B------:R-:W2:Y:S02]  /*f7c0*/  LDG.E.64 R18, desc[UR36][R2.64] ;  /* 0x0000002402127981 */ /* 0x000ea4000c1e1b00 */
[----:B--2---:R-:W0:Y:S01]  /*f7d0*/  I2F.F64.U64 R18, R18 ;  /* 0x0000001200127312 */ /* 0x004e220000301800 */
[----:B------:R-:W-:Y:S05]  /*f7e0*/  BRA `(.L_x_2935) ;  /* 0x0000000000087947 */ /* 0x000fea0003800000 */
.L_x_2958:
[----:B------:R-:W2:Y:S02]  /*f7f0*/  LDG.E R2, desc[UR36][R2.64] ;  /* 0x0000002402027981 */ /* 0x000ea4000c1e1900 */
[----:B--2---:R0:W1:Y:S02]  /*f800*/  I2F.F64.U32 R18, R2 ;  /* 0x0000000200127312 */ /* 0x0040640000201800 */
.L_x_2935:
[----:B0-----:R-:W4:Y:S01]  /*f810*/  LDC.U8 R2, c[0x0][0x493] ;  /* 0x000124c0ff027b82 */ /* 0x001f220000000000 */
[----:B------:R-:W-:Y:S02]  /*f820*/  ULDC.64 UR4, c[0x0][0x488] ;  /* 0x0001220000047ab9 */ /* 0x000fe40000000a00 */
[----:B------:R-:W-:-:S05]  /*f830*/  IADD3 R22, P0, R22, UR4, RZ ;  /* 0x0000000416167c10 */ /* 0x000fca000ff1e0ff */
        /* <DEDUP_REMOVED lines=13> */
[----:B----4-:R-:W0:Y:S01]  /*f910*/  I2F.F64.S16 R2, R2 ;  /* 0x0000000200027312 */ /* 0x010e220000101c00 */
[----:B------:R-:W-:Y:S05]  /*f920*/  BRA `(.L_x_2968) ;  /* 0x0000000c007c7947 */ /* 0x000fea0003800000 */
.L_x_2966:
[----:B------:R-:W4:Y:S02]  /*f930*/  LDG.E.U8 R2, desc[UR36][R22.64] ;  /* 0x0000002416027981 */ /* 0x000f24000c1e1100 */
[----:B----4-:R-:W4:Y:S01]  /*f940*/  I2F.F64.U16 R2, R2 ;  /* 0x0000000200027312 */ /* 0x010f220000101800 */
[----:B------:R-:W-:Y:S05]  /*f950*/  BRA `(.L_x_2968) ;  /* 0x0000000c00707947 */ /* 0x000fea0003800000 */
.L_x_2965:
[----:B------:R-:W-:-:S13]  /*f960*/  ISETP.NE.AND P0, PT, R0, 0x2, PT ;  /* 0x000000020000780c */ /* 0x000fda0003f05270 */
[----:B------:R-:W-:Y:S05]  /*f970*/  @!P0 BRA `(.L_x_2969) ;  /* 0x0000000000288947 */ /* 0x000fea0003800000 */
[----:B------:R-:W-:-:S13]  /*f980*/  ISETP.NE.AND P0, PT, R0, 0x3, PT ;  /* 0x000000030000780c */ /* 0x000fda0003f05270 */
[----:B------:R-:W-:Y:S05]  /*f990*/  @!P0 BRA `(.L_x_2970) ;  /* 0x0000000000148947 */ /* 0x000fea0003800000 */
[----:B------:R-:W-:-:S13]  /*f9a0*/  ISETP.NE.AND P0, PT, R0, 0x4, PT ;  /* 0x000000040000780c */ /* 0x000fda0003f05270 */
[----:B------:R-:W-:Y:S05]  /*f9b0*/  @P0 BRA `(.L_x_2967) ;  /* 0x0000000800fc0947 */ /* 0x000fea0003800000 */
[----:B------:R-:W4:Y:S02]  /*f9c0*/  LDG.E.64 R2, desc[UR36][R22.64] ;  /* 0x0000002416027981 */ /* 0x000f24000c1e1b00 */
[----:B----4-:R-:W0:Y:S01]  /*f9d0*/  I2F.F64.S64 R2, R2 ;  /* 0x0000000200027312 */ /* 0x010e220000301c00 */
[----:B------:R-:W-:Y:S05]  /*f9e0*/  BRA `(.L_x_2968) ;  /* 0x0000000c004c7947 */ /* 0x000fea0003800000 */
.L_x_2970:
[----:B------:R-:W4:Y:S02]  /*f9f0*/  LDG.E R2, desc[UR36][R22.64] ;  /* 0x0000002416027981 */ /* 0x000f24000c1e1900 */
[----:B----4-:R-:W0:Y:S01]  /*fa00*/  I2F.F64 R2, R2 ;  /* 0x0000000200027312 */ /* 0x010e220000201c00 */
[----:B------:R-:W-:Y:S05]  /*fa10*/  BRA `(.L_x_2968) ;  /* 0x0000000c00407947 */ /* 0x000fea0003800000 */
.L_x_2969:
[----:B------:R-:W4:Y:S02]  /*fa20*/  LDG.E.U16 R2, desc[UR36][R22.64] ;  /* 0x0000002416027981 */ /* 0x000f24000c1e1500 */
[----:B----4-:R-:W0:Y:S01]  /*fa30*/  I2F.F64.S16 R2, R2 ;  /* 0x0000000200027312 */ /* 0x010e220000101c00 */
[----:B------:R-:W-:Y:S05]  /*fa40*/  BRA `(.L_x_2968) ;  /* 0x0000000c00347947 */ /* 0x000fea0003800000 */
.L_x_2964:
[----:B------:R-:W-:-:S13]  /*fa50*/  ISETP.GT.AND P0, PT, R0, 0x6, PT ;  /* 0x000000060000780c */ /* 0x000fda0003f04270 */
[----:B------:R-:W-:Y:S05]  /*fa60*/  @P0 BRA `(.L_x_2971) ;  /* 0x0000000000340947 */ /* 0x000fea0003800000 */
[----:B------:R-:W-:-:S13]  /*fa70*/  ISETP.NE.AND P0, PT, R0, 0x5, PT ;  /* 0x000000050000780c */ /* 0x000fda0003f05270 */
[----:B------:R-:W-:Y:S05]  /*fa80*/  @!P0 BRA `(.L_x_2972) ;  /* 0x0000000000188947 */ /* 0x000fea0003800000 */
[----:B------:R-:W-:-:S13]  /*fa90*/  ISETP.NE.AND P0, PT, R0, 0x6, PT ;  /* 0x000000060000780c */ /* 0x000fda0003f05270 */
[----:B------:R-:W-:Y:S05]  /*faa0*/  @P0 BRA `(.L_x_2967) ;  /* 0x0000000800c00947 */ /* 0x000fea0003800000 */
[----:B------:R-:W4:Y:S02]  /*fab0*/  LDG.E R2, desc[UR36][R22.64] ;  /* 0x0000002416027981 */ /* 0x000f24000c1e1900 */
[----:B----4-:R-:W-:-:S06]  /*fac0*/  FMUL.FTZ R2, R2, 1 ;  /* 0x3f80000002027820 */ /* 0x010fcc0000410000 */
[----:B------:R-:W0:Y:S01]  /*fad0*/  F2F.F64.F32 R2, R2 ;  /* 0x0000000200027310 */ /* 0x000e220000201800 */
[----:B------:R-:W-:Y:S05]  /*fae0*/  BRA `(.L_x_2968) ;  /* 0x0000000c000c7947 */ /* 0x000fea0003800000 */
.L_x_2972:
[----:B------:R-:W4:Y:S02]  /*faf0*/  LDG.E.U16 R0, desc[UR36][R22.64] ;  /* 0x0000002416007981 */ /* 0x000f24000c1e1500 */
[----:B----4-:R-:W-:-:S05]  /*fb00*/  HADD2.F32 R0, -RZ, R0.H0_H0 ;  /* 0x20000000ff007230 */ /* 0x010fca0000004100 */
[----:B------:R-:W-:-:S04]  /*fb10*/  FMUL.FTZ R0, R0, 1 ;  /* 0x3f80000000007820 */ /* 0x000fc80000410000 */
[----:B------:R0:W4:Y:S01]  /*fb20*/  F2F.F64.F32 R2, R0 ;  /* 0x0000000000027310 */ /* 0x0001220000201800 */
[----:B------:R-:W-:Y:S05]  /*fb30*/  BRA `(.L_x_2968) ;  /* 0x0000000800f87947 */ /* 0x000fea0003800000 */
.L_x_2971:
[----:B------:R-:W-:-:S13]  /*fb40*/  ISETP.NE.AND P0, PT, R0, 0x7, PT ;  /* 0x000000070000780c */ /* 0x000fda0003f05270 */
[----:B------:R-:W-:Y:S05]  /*fb50*/  @!P0 BRA `(.L_x_2973) ;  /* 0x0000000000348947 */ /* 0x000fea0003800000 */
        /* <DEDUP_REMOVED lines=8> */
.L_x_2974:
[----:B------:R-:W4:Y:S02]  /*fbe0*/  LDG.E.U16 R22, desc[UR36][R22.64] ;  /* 0x0000002416167981 */ /* 0x000f24000c1e1500 */
[----:B----4-:R-:W-:-:S05]  /*fbf0*/  HADD2.F32 R0, -RZ, R22.H0_H0 ;  /* 0x20000016ff007230 */ /* 0x010fca0000004100 */
[----:B------:R-:W-:-:S04]  /*fc00*/  FMUL.FTZ R0, R0, 1 ;  /* 0x3f80000000007820 */ /* 0x000fc80000410000 */
[----:B------:R0:W4:Y:S01]  /*fc10*/  F2F.F64.F32 R2, R0 ;  /* 0x0000000000027310 */ /* 0x0001220000201800 */
[----:B------:R-:W-:Y:S05]  /*fc20*/  BRA `(.L_x_2968) ;  /* 0x0000000800bc7947 */ /* 0x000fea0003800000 */
.L_x_2973:
[----:B------:R0:W5:Y:S01]  /*fc30*/  LDG.E.64 R2, desc[UR36][R22.64] ;  /* 0x0000002416027981 */ /* 0x000162000c1e1b00 */
[----:B------:R-:W-:Y:S05]  /*fc40*/  BRA `(.L_x_2968) ;  /* 0x0000000800b47947 */ /* 0x000fea0003800000 */
.L_x_2963:
        /* <DEDUP_REMOVED lines=8> */
[----:B------:R-:W4:Y:S01]  /*fcd0*/  LDG.E.U8 R22, desc[UR36][R22.64] ;  /* 0x0000002416167981 */ /* 0x000f22000c1e1100 */
[----:B------:R-:W-:Y:S01]  /*fce0*/  IMAD.MOV.U32 R2, RZ, RZ, RZ ;  /* 0x000000ffff027224 */ /* 0x000fe200078e00ff */
[----:B----4-:R-:W-:-:S04]  /*fcf0*/  ISETP.NE.AND P0, PT, R22, RZ, PT ;  /* 0x000000ff1600720c */ /* 0x010fc80003f05270 */
[----:B------:R-:W-:Y:S01]  /*fd00*/  FSEL R3, RZ, 1.875, !P0 ;  /* 0x3ff00000ff037808 */ /* 0x000fe20004000000 */
[----:B------:R-:W-:Y:S08]  /*fd10*/  BRA `(.L_x_2968) ;  /* 0x0000000800807947 */ /* 0x000ff00003800000 */
.L_x_2977:
[----:B------:R0:W5:Y:S01]  /*fd20*/  LDG.E.64 R2, desc[UR36][R22.64] ;  /* 0x0000002416027981 */ /* 0x000162000c1e1b00 */
[----:B------:R-:W-:Y:S05]  /*fd30*/  BRA `(.L_x_2968) ;  /* 0x0000000800787947 */ /* 0x000fea0003800000 */
.L_x_2976:
        /* <DEDUP_REMOVED lines=11> */
[----:B--2---:R-:W-:-:S05]  /*fdf0*/  VIADD R4, R2, 0x1000000 ;  /* 0x0100000002047836 */ /* 0x004fca0000000000 */
        /* <DEDUP_REMOVED lines=16> */
.L_x_2979:
[----:B------:R-:W4:Y:S02]  /*ff00*/  LDG.E.U8 R3, desc[UR36][R22.64] ;  /* 0x0000002416037981 */ /* 0x000f24000c1e1100 */
[----:B----4-:R-:W-:-:S05]  /*ff10*/  IMAD.SHL.U32 R0, R3, 0x2000000, RZ ;  /* 0x0200000003007824 */ /* 0x010fca00078e00ff */
        /* <DEDUP_REMOVED lines=13> */
.L_x_2978:
[----:B------:R-:W4:Y:S02]  /*fff0*/  LDG.E.U16 R0, desc[UR36][R22.64] ;  /* 0x0000002416007981 */ /* 0x000f24000c1e1500 */
[----:B----4-:R-:W-:-:S04]  /*10000*/  IMAD.U32 R0, R0, 0x10000, RZ ;  /* 0x0001000000007824 */ /* 0x010fc800078e00ff */
[----:B------:R-:W-:-:S04]  /*10010*/  FMUL.FTZ R0, R0, 1 ;  /* 0x3f80000000007820 */ /* 0x000fc80000410000 */
[----:B------:R0:W4:Y:S01]  /*10020*/  F2F.F64.F32 R2, R0 ;  /* 0x0000000000027310 */ /* 0x0001220000201800 */
[----:B------:R-:W-:Y:S05]  /*10030*/  BRA `(.L_x_2968) ;  /* 0x0000000400b87947 */ /* 0x000fea0003800000 */
.L_x_2975:
        /* <DEDUP_REMOVED lines=9> */
[----:B----4-:R-:W0:Y:S01]  /*100d0*/  I2F.F64.U16 R2, R2 ;  /* 0x0000000200027312 */ /* 0x010e220000101800 */
[----:B------:R-:W-:Y:S05]  /*100e0*/  BRA `(.L_x_2968) ;  /* 0x00000004008c7947 */ /* 0x000fea0003800000 */
.L_x_2982:
[----:B------:R-:W4:Y:S01]  /*100f0*/  LDG.E.U8 R2, desc[UR36][R22.64] ;  /* 0x0000002416027981 */ /* 0x000f22000c1e1100 */
[----:B------:R-:W-:Y:S01]  /*10100*/  BSSY B0, `(.L_x_2983) ;  /* 0x0000018000007945 */ /* 0x000fe20003800000 */
[----:B------:R-:W-:Y:S01]  /*10110*/  HFMA2.MMA R0, -RZ, RZ, 0, 0 ;  /* 0x00000000ff007435 */ /* 0x000fe200000001ff */
        /* <DEDUP_REMOVED lines=10> */
[----:B--2---:R-:W-:-:S06]  /*101c0*/  IMAD.U32 R4, R3, -0x80000000, RZ ;  /* 0x8000000003047824 */ /* 0x004fcc00078e00ff */
[----:B------:R-:W-:Y:S05]  /*101d0*/  @P0 BRA `(.L_x_2986) ;  /* 0x0000000000180947 */ /* 0x000fea0003800000 */
[----:B------:R-:W0:Y:S02]  /*101e0*/  FLO.U32 R3, R2 ;  /* 0x0000000200037300 */ /* 0x000e2400000e0000 */
[----:B0-----:R-:W-:-:S04]  /*101f0*/  IADD3 R3, -R3, 0x1f, RZ ;  /* 0x0000001f03037810 */ /* 0x001fc80007ffe1ff */
[----:B------:R-:W-:Y:S01]  /*10200*/  IADD3 R0, R0, 0x1d, -R3 ;  /* 0x0000001d00007810 */ /* 0x000fe20007ffe803 */
[----:B------:R-:W-:-:S05]  /*10210*/  VIADD R5, R3, 0xffffffe4 ;  /* 0xffffffe403057836 */ /* 0x000fca0000000000 */
[----:B------:R-:W-:-:S04]  /*10220*/  SHF.L.U32 R5, R2, R5, RZ ;  /* 0x0000000502057219 */ /* 0x000fc800000006ff */
[----:B------:R-:W-:-:S07]  /*10230*/  LOP3.LUT R2, R5, 0x7, RZ, 0xc0, !PT ;  /* 0x0000000705027812 */ /* 0x000fce00078ec0ff */
.L_x_2986:
[----:B------:R-:W-:Y:S05]  /*10240*/  BSYNC B1 ;  /* 0x0000000000017941 */ /* 0x000fea0003800000 */
.L_x_2985:
[----:B------:R-:W-:Y:S01]  /*10250*/  LEA R3, R0, 0x3b800000, 0x17 ;  /* 0x3b80000000037811 */ /* 0x000fe200078eb8ff */
[----:B------:R-:W-:-:S05]  /*10260*/  IMAD.SHL.U32 R0, R2, 0x100000, RZ ;  /* 0x0010000002007824 */ /* 0x000fca00078e00ff */
[----:B------:R-:W-:-:S07]  /*10270*/  LOP3.LUT R0, R3, R0, R4, 0xfe, !PT ;  /* 0x0000000003007212 */ /* 0x000fce00078efe04 */
.L_x_2984:
[----:B------:R-:W-:Y:S05]  /*10280*/  BSYNC B0 ;  /* 0x0000000000007941 */ /* 0x000fea0003800000 */
.L_x_2983:
[----:B------:R-:W-:-:S04]  /*10290*/  FMUL.FTZ R0, R0, 1 ;  /* 0x3f80000000007820 */ /* 0x000fc80000410000 */
[----:B------:R0:W4:Y:S01]  /*102a0*/  F2F.F64.F32 R2, R0 ;  /* 0x0000000000027310 */ /* 0x0001220000201800 */
[----:B------:R-:W-:Y:S05]  /*102b0*/  BRA `(.L_x_2968) ;  /* 0x0000000400187947 */ /* 0x000fea0003800000 */
.L_x_2981:
[----:B------:R-:W4:Y:S01]  /*102c0*/  LDG.E.U8 R2, desc[UR36][R22.64] ;  /* 0x0000002416027981 */ /* 0x000f22000c1e1100 */
[----:B------:R-:W-:Y:S01]  /*102d0*/  BSSY B0, `(.L_x_2987) ;  /* 0x0000018000007945 */ /* 0x000fe20003800000 */
        /* <DEDUP_REMOVED lines=19> */
.L_x_2990:
[----:B------:R-:W-:Y:S05]  /*10410*/  BSYNC B1 ;  /* 0x0000000000017941 */ /* 0x000fea0003800000 */
.L_x_2989:
[----:B------:R-:W-:Y:S01]  /*10420*/  LEA R3, R0, 0x37800000, 0x17 ;  /* 0x3780000000037811 */ /* 0x000fe200078eb8ff */
[----:B------:R-:W-:-:S05]  /*10430*/  IMAD.SHL.U32 R0, R2, 0x200000, RZ ;  /* 0x0020000002007824 */ /* 0x000fca00078e00ff */
[----:B------:R-:W-:-:S07]  /*10440*/  LOP3.LUT R0, R3, R0, R4, 0xfe, !PT ;  /* 0x0000000003007212 */ /* 0x000fce00078efe04 */
.L_x_2988:
[----:B------:R-:W-:Y:S05]  /*10450*/  BSYNC B0 ;  /* 0x0000000000007941 */ /* 0x000fea0003800000 */
.L_x_2987:
[----:B------:R-:W-:-:S04]  /*10460*/  FMUL.FTZ R0, R0, 1 ;  /* 0x3f80000000007820 */ /* 0x000fc80000410000 */
[----:B------:R0:W4:Y:S01]  /*10470*/  F2F.F64.F32 R2, R0 ;  /* 0x0000000000027310 */ /* 0x0001220000201800 */
[----:B------:R-:W-:Y:S05]  /*10480*/  BRA `(.L_x_2968) ;  /* 0x0000000000a47947 */ /* 0x000fea0003800000 */
.L_x_2980:
[----:B------:R-:W-:-:S13]  /*10490*/  ISETP.NE.AND P0, PT, R0, 0x1c, PT ;  /* 0x0000001c0000780c */ /* 0x000fda0003f05270 */
[----:B------:R-:W-:Y:S05]  /*104a0*/  @!P0 BRA `(.L_x_2991) ;  /* 0x0000000000948947 */ /* 0x000fea0003800000 */
[----:B------:R-:W-:-:S13]  /*104b0*/  ISETP.NE.AND P0, PT, R0, 0x1d, PT ;  /* 0x0000001d0000780c */ /* 0x000fda0003f05270 */
[----:B------:R-:W-:Y:S05]  /*104c0*/  @!P0 BRA `(.L_x_2992) ;  /* 0x0000000000808947 */ /* 0x000fea0003800000 */
[----:B------:R-:W-:-:S13]  /*104d0*/  ISETP.NE.AND P0, PT, R0, 0x2c, PT ;  /* 0x0000002c0000780c */ /* 0x000fda0003f05270 */
[----:B------:R-:W-:Y:S05]  /*104e0*/  @P0 BRA `(.L_x_2967) ;  /* 0x0000000000300947 */ /* 0x000fea0003800000 */
[----:B------:R-:W4:Y:S01]  /*104f0*/  LDG.E.U8 R22, desc[UR36][R22.64] ;  /* 0x0000002416167981 */ /* 0x000f22000c1e1100 */
[----:B------:R-:W-:Y:S01]  /*10500*/  BSSY B0, `(.L_x_2993) ;  /* 0x0000007000007945 */ /* 0x000fe20003800000 */
[----:B------:R-:W-:Y:S01]  /*10510*/  IMAD.MOV.U32 R0, RZ, RZ, 0x400000 ;  /* 0x00400000ff007424 */ /* 0x000fe200078e00ff */
[----:B----4-:R-:W-:-:S13]  /*10520*/  ISETP.NE.AND P0, PT, R22, RZ, PT ;  /* 0x000000ff1600720c */ /* 0x010fda0003f05270 */
[----:B------:R-:W-:Y:S05]  /*10530*/  @!P0 BRA `(.L_x_2994) ;  /* 0x00000000000c8947 */ /* 0x000fea0003800000 */
[----:B------:R-:W-:-:S13]  /*10540*/  ISETP.NE.AND P0, PT, R22, 0xff, PT ;  /* 0x000000ff1600780c */ /* 0x000fda0003f05270 */
[----:B------:R-:W-:Y:S02]  /*10550*/  @!P0 IMAD.MOV.U32 R0, RZ, RZ, 0x7f800001 ;  /* 0x7f800001ff008424 */ /* 0x000fe400078e00ff */
[----:B------:R-:W-:-:S07]  /*10560*/  @P0 IMAD.SHL.U32 R0, R22, 0x800000, RZ ;  /* 0x0080000016000824 */ /* 0x000fce00078e00ff */
.L_x_2994:
[----:B------:R-:W-:Y:S05]  /*10570*/  BSYNC B0 ;  /* 0x0000000000007941 */ /* 0x000fea0003800000 */
.L_x_2993:
[----:B------:R-:W-:-:S04]  /*10580*/  FMUL.FTZ R0, R0, 1 ;  /* 0x3f80000000007820 */ /* 0x000fc80000410000 */
[----:B------:R0:W4:Y:S01]  /*10590*/  F2F.F64.F32 R2, R0 ;  /* 0x0000000000027310 */ /* 0x0001220000201800 */
[----:B------:R-:W-:Y:S05]  /*105a0*/  BRA `(.L_x_2968) ;  /* 0x00000000005c7947 */ /* 0x000fea0003800000 */
.L_x_2967:
[----:B------:R-:W-:Y:S01]  /*105b0*/  MOV R2, 0x0 ;  /* 0x0000000000027802 */ /* 0x000fe20000000f00 */
[----:B------:R-:W-:Y:S01]  /*105c0*/  ULDC.64 UR4, c[0x4][0x128] ;  /* 0x01004a0000047ab9 */ /* 0x000fe20000000a00 */
[----:B------:R-:W-:Y:S01]  /*105d0*/  ULDC.64 UR6, c[0x4][0x8] ;  /* 0x0100020000067ab9 */ /* 0x000fe20000000a00 */
[----:B--2---:R-:W-:Y:S02]  /*105e0*/  IMAD.U32 R4, RZ, RZ, UR4 ;  /* 0x00000004ff047e24 */ /* 0x004fe4000f8e00ff */
        /* <DEDUP_REMOVED lines=12> */
.L_x_2995:
[----:B------:R-:W-:Y:S01]  /*106b0*/  CS2R R2, SRZ ;  /* 0x0000000000027805 */ /* 0x000fe2000001ff00 */
[----:B------:R-:W-:Y:S06]  /*106c0*/  BRA `(.L_x_2968) ;  /* 0x0000000000147947 */ /* 0x000fec0003800000 */
.L_x_2992:
[----:B------:R-:W4:Y:S02]  /*106d0*/  LDG.E.64 R2, desc[UR36][R22.64] ;  /* 0x0000002416027981 */ /* 0x000f24000c1e1b00 */
[----:B----4-:R-:W0:Y:S01]  /*106e0*/  I2F.F64.U64 R2, R2 ;  /* 0x0000000200027312 */ /* 0x010e220000301800 */
[----:B------:R-:W-:Y:S05]  /*106f0*/  BRA `(.L_x_2968) ;  /* 0x0000000000087947 */ /* 0x000fea0003800000 */
.L_x_2991:
[----:B------:R-:W4:Y:S02]  /*10700*/  LDG.E R2, desc[UR36][R22.64] ;  /* 0x0000002416027981 */ /* 0x000f24000c1e1900 */
[----:B----4-:R-:W0:Y:S02]  /*10710*/  I2F.F64.U32 R2, R2 ;  /* 0x0000000200027312 */ /* 0x010e240000201800 */
.L_x_2968:
        /* <DEDUP_REMOVED lines=15> */
[----:B0-----:R-:W-:Y:S01]  /*10810*/  STG.E.U8 desc[UR36][R16.64], R5 ;  /* 0x0000000510007986 */ /* 0x001fe2000c101124 */
[----:B------:R-:W-:Y:S05]  /*10820*/  EXIT ;  /* 0x000000000000794d */ /* 0x000fea0003800000 */
.L_x_2999:
[----:B------:R-:W0:Y:S02]  /*10830*/  F2I.S64.F64.TRUNC R4, R4 ;  /* 0x0000000400047311 */ /* 0x000e24000030d900 */
[----:B0-----:R-:W-:-:S05]  /*10840*/  MOV R3, R4 ;  /* 0x0000000400037202 */ /* 0x001fca0000000f00 */
[----:B------:R-:W-:Y:S01]  /*10850*/  STG.E.U8 desc[UR36][R16.64], R3 ;  /* 0x0000000310007986 */ /* 0x000fe2000c101124 */
[----:B------:R-:W-:Y:S05]  /*10860*/  EXIT ;  /* 0x000000000000794d */ /* 0x000fea0003800000 */
.L_x_2998:
[----:B------:R-:W-:-:S13]  /*10870*/  ISETP.NE.AND P0, PT, R0, 0x2, PT ;  /* 0x000000020000780c */ /* 0x000fda0003f05270 */
[----:B------:R-:W-:Y:S05]  /*10880*/  @!P0 BRA `(.L_x_3001) ;  /* 0x0000000000288947 */ /* 0x000fea0003800000 */
[----:B------:R-:W-:-:S13]  /*10890*/  ISETP.NE.AND P0, PT, R0, 0x3, PT ;  /* 0x000000030000780c */ /* 0x000fda0003f05270 */
[----:B------:R-:W-:Y:S05]  /*108a0*/  @!P0 BRA `(.L_x_3002) ;  /* 0x0000000000148947 */ /* 0x000fea0003800000 */
[----:B------:R-:W-:-:S13]  /*108b0*/  ISETP.NE.AND P0, PT, R0, 0x4, PT ;  /* 0x000000040000780c */ /* 0x000fda0003f05270 */
[----:B------:R-:W-:Y:S05]  /*108c0*/  @P0 BRA `(.L_x_3000) ;  /* 0x0000000c00880947 */ /* 0x000fea0003800000 */
[----:B------:R-:W0:Y:S02]  /*108d0*/  F2I.S64.F64.TRUNC R4, R4 ;  /* 0x0000000400047311 */ /* 0x000e24000030d900 */
[----:B0-----:R-:W-:Y:S01]  /*108e0*/  STG.E.64 desc[UR36][R16.64], R4 ;  /* 0x0000000410007986 */ /* 0x001fe2000c101b24 */
[----:B------:R-:W-:Y:S05]  /*108f0*/  EXIT ;  /* 0x000000000000794d */ /* 0x000fea0003800000 */
.L_x_3002:
[----:B------:R-:W0:Y:S02]  /*10900*/  F2I.F64.TRUNC R5, R4 ;  /* 0x0000000400057311 */ /* 0x000e24000030d100 */
[----:B0-----:R-:W-:Y:S01]  /*10910*/  STG.E desc[UR36][R16.64], R5 ;  /* 0x0000000510007986 */ /* 0x001fe2000c101924 */
[----:B------:R-:W-:Y:S05]  /*10920*/  EXIT ;  /* 0x000000000000794d */ /* 0x000fea0003800000 */
.L_x_3001:
[----:B------:R-:W0:Y:S02]  /*10930*/  F2I.F64.TRUNC R5, R4 ;  /* 0x0000000400057311 */ /* 0x000e24000030d100 */
[----:B0-----:R-:W-:Y:S01]  /*10940*/  STG.E.U16 desc[UR36][R16.64], R5 ;  /* 0x0000000510007986 */ /* 0x001fe2000c101524 */
[----:B------:R-:W-:Y:S05]  /*10950*/  EXIT ;  /* 0x000000000000794d */ /* 0x000fea0003800000 */
.L_x_2997:
        /* <DEDUP_REMOVED lines=11> */
[----:B------:R-:W-:Y:S01]  /*10a10*/  STG.E desc[UR36][R16.64], R3 ;  /* 0x0000000310007986 */ /* 0x000fe2000c101924 */
[----:B------:R-:W-:Y:S05]  /*10a20*/  EXIT ;  /* 0x000000000000794d */ /* 0x000fea0003800000 */
.L_x_3004:
[----:B------:R-:W-:Y:S01]  /*10a30*/  UMOV UR4, 0xf0000000 ;  /* 0xf000000000047882 */ /* 0x000fe20000000000 */
[----:B------:R-:W-:Y:S01]  /*10a40*/  UMOV UR5, 0x380fffff ;  /* 0x380fffff00057882 */ /* 0x000fe20000000000 */
[----:B------:R-:W0:Y:S01]  /*10a50*/  F2F.F32.F64 R0, R4 ;  /* 0x0000000400007310 */ /* 0x000e220000301000 */
[----:B------:R-:W-:-:S14]  /*10a60*/  DSETP.GEU.AND P0, PT, |R4|, UR4, PT ;  /* 0x0000000404007e2a */ /* 0x000fdc000bf0e200 */
[----:B0-----:R-:W-:-:S05]  /*10a70*/  @!P0 FMUL R0, R0, 1.175494350822287508e-38 ;  /* 0x0080000000008820 */ /* 0x001fca0000400000 */
[----:B------:R-:W-:-:S05]  /*10a80*/  F2FP.F16.F32.PACK_AB R0, RZ, R0 ;  /* 0x00000000ff00723e */ /* 0x000fca00000000ff */
[----:B------:R-:W-:Y:S01]  /*10a90*/  STG.E.U16 desc[UR36][R16.64], R0 ;  /* 0x0000000010007986 */ /* 0x000fe2000c101524 */
[----:B------:R-:W-:Y:S05]  /*10aa0*/  EXIT ;  /* 0x000000000000794d */ /* 0x000fea0003800000 */
.L_x_3003:
        /* <DEDUP_REMOVED lines=12> */
[----:B------:R-:W-:Y:S01]  /*10b70*/  STG.E.64 desc[UR36][R16.64], R2 ;  /* 0x0000000210007986 */ /* 0x000fe2000c101b24 */
[----:B------:R-:W-:Y:S05]  /*10b80*/  EXIT ;  /* 0x000000000000794d */ /* 0x000fea0003800000 */
.L_x_3006:
[----:B------:R-:W-:Y:S01]  /*10b90*/  UMOV UR4, 0xf0000000 ;  /* 0xf000000000047882 */ /* 0x000fe20000000000 */
[----:B------:R-:W-:Y:S01]  /*10ba0*/  UMOV UR5, 0x380fffff ;  /* 0x380fffff00057882 */ /* 0x000fe20000000000 */
[----:B------:R-:W0:Y:S01]  /*10bb0*/  F2F.F32.F64 R0, R4 ;  /* 0x0000000400007310 */ /* 0x000e220000301000 */
[----:B------:R-:W-:-:S14]  /*10bc0*/  DSETP.GEU.AND P0, PT, |R4|, UR4, PT ;  /* 0x0000000404007e2a */ /* 0x000fdc000bf0e200 */
[----:B0-----:R-:W-:-:S05]  /*10bd0*/  @!P0 FMUL R0, R0, 1.175494350822287508e-38 ;  /* 0x0080000000008820 */ /* 0x001fca0000400000 */
[----:B------:R-:W-:-:S04]  /*10be0*/  F2FP.F16.F32.PACK_AB R3, RZ, R0 ;  /* 0x00000000ff03723e */ /* 0x000fc800000000ff */
[----:B------:R-:W-:-:S05]  /*10bf0*/  PRMT R3, R3, 0x5410, RZ ;  /* 0x0000541003037816 */ /* 0x000fca00000000ff */
[----:B------:R-:W-:Y:S01]  /*10c00*/  STG.E desc[UR36][R16.64], R3 ;  /* 0x0000000310007986 */ /* 0x000fe2000c101924 */
[----:B------:R-:W-:Y:S05]  /*10c10*/  EXIT ;  /* 0x000000000000794d */ /* 0x000fea0003800000 */
.L_x_3005:
[----:B------:R-:W-:Y:S01]  /*10c20*/  STG.E.64 desc[UR36][R16.64], R4 ;  /* 0x0000000410007986 */ /* 0x000fe2000c101b24 */
[----:B------:R-:W-:Y:S05]  /*10c30*/  EXIT ;  /* 0x000000000000794d */ /* 0x000fea0003800000 */
.L_x_2996:
        /* <DEDUP_REMOVED lines=10> */
[----:B------:R-:W-:Y:S01]  /*10ce0*/  STG.E.U8 desc[UR36][R16.64], R3 ;  /* 0x0000000310007986 */ /* 0x000fe2000c101124 */
[----:B------:R-:W-:Y:S05]  /*10cf0*/  EXIT ;  /* 0x000000000000794d */ /* 0x000fea0003800000 */
.L_x_3009:
[----:B------:R-:W-:-:S05]  /*10d00*/  CS2R R6, SRZ ;  /* 0x0000000000067805 */ /* 0x000fca000001ff00 */
[----:B------:R-:W-:Y:S01]  /*10d10*/  STG.E.128 desc[UR36][R16.64], R4 ;  /* 0x0000000410007986 */ /* 0x000fe2000c101d24 */
[----:B------:R-:W-:Y:S05]  /*10d20*/  EXIT ;  /* 0x000000000000794d */ /* 0x000fea0003800000 */
.L_x_3008:
        /* <DEDUP_REMOVED lines=25> */
.L_x_3013:
[----:B------:R-:W-:Y:S05]  /*10ec0*/  BSYNC B0 ;  /* 0x0000000000007941 */ /* 0x000fea0003800000 */
.L_x_3012:
[----:B------:R-:W-:-:S05]  /*10ed0*/  LOP3.LUT R3, R0, R3, RZ, 0xfc, !PT ;  /* 0x0000000300037212 */ /* 0x000fca00078efcff */
[----:B------:R-:W-:Y:S01]  /*10ee0*/  STG.E.U8 desc[UR36][R16.64], R3 ;  /* 0x0000000310007986 */ /* 0x000fe2000c101124 */
[----:B------:R-:W-:Y:S05]  /*10ef0*/  EXIT ;  /* 0x000000000000794d */ /* 0x000fea0003800000 */
.L_x_3011:
        /* <DEDUP_REMOVED lines=17> */
.L_x_3015:
[----:B------:R-:W-:Y:S01]  /*11010*/  IMAD.MOV.U32 R0, RZ, RZ, 0x7f ;  /* 0x0000007fff007424 */ /* 0x000fe200078e00ff */
[----:B------:R-:W-:-:S04]  /*11020*/  ISETP.GT.U32.AND P0, PT, R2, 0x7f800000, PT ;  /* 0x7f8000000200780c */ /* 0x000fc80003f04070 */
[----:B------:R-:W-:-:S09]  /*11030*/  SEL R0, R0, 0x7c, P0 ;  /* 0x0000007c00007807 */ /* 0x000fd20000000000 */
.L_x_3016:
[----:B------:R-:W-:Y:S05]  /*11040*/  BSYNC B0 ;  /* 0x0000000000007941 */ /* 0x000fea0003800000 */
.L_x_3014:
[----:B------:R-:W-:-:S04]  /*11050*/  LOP3.LUT R2, R3, 0x80000000, RZ, 0xc0, !PT ;  /* 0x8000000003027812 */ /* 0x000fc800078ec0ff */
[----:B------:R-:W-:-:S04]  /*11060*/  SHF.R.U32.HI R3, RZ, 0x18, R2 ;  /* 0x00000018ff037819 */ /* 0x000fc80000011602 */
[----:B------:R-:W-:-:S05]  /*11070*/  LOP3.LUT R3, R0, R3, RZ, 0xfc, !PT ;  /* 0x0000000300037212 */ /* 0x000fca00078efcff */
[----:B------:R-:W-:Y:S01]  /*11080*/  STG.E.U8 desc[UR36][R16.64], R3 ;  /* 0x0000000310007986 */ /* 0x000fe2000c101124 */
[----:B------:R-:W-:Y:S05]  /*11090*/  EXIT ;  /* 0x000000000000794d */ /* 0x000fea0003800000 */
.L_x_3010:
[----:B------:R-:W-:Y:S01]  /*110a0*/  UMOV UR4, 0xf0000000 ;  /* 0xf000000000047882 */ /* 0x000fe20000000000 */
[----:B------:R-:W-:Y:S01]  /*110b0*/  UMOV UR5, 0x380fffff ;  /* 0x380fffff00057882 */ /* 0x000fe20000000000 */
[----:B------:R-:W0:Y:S01]  /*110c0*/  F2F.F32.F64 R0, R4 ;  /* 0x0000000400007310 */ /* 0x000e220000301000 */
[----:B------:R-:W-:-:S14]  /*110d0*/  DSETP.GEU.AND P0, PT, |R4|, UR4, PT ;  /* 0x0000000404007e2a */ /* 0x000fdc000bf0e200 */
[----:B0-----:R-:W-:-:S05]  /*110e0*/  @!P0 FMUL R0, R0, 1.175494350822287508e-38 ;  /* 0x0080000000008820 */ /* 0x001fca0000400000 */
[----:B------:R-:W-:-:S05]  /*110f0*/  F2FP.BF16.F32.PACK_AB R0, RZ, R0 ;  /* 0x00000000ff00723e */ /* 0x000fca00000010ff */
[----:B------:R-:W-:Y:S01]  /*11100*/  STG.E.U16 desc[UR36][R16.64], R0 ;  /* 0x0000000010007986 */ /* 0x000fe2000c101524 */
[----:B------:R-:W-:Y:S05]  /*11110*/  EXIT ;  /* 0x000000000000794d */ /* 0x000fea0003800000 */
.L_x_3007:
        /* <DEDUP_REMOVED lines=9> */
[----:B0-----:R-:W-:Y:S01]  /*111b0*/  STG.E.U16 desc[UR36][R16.64], R5 ;  /* 0x0000000510007986 */ /* 0x001fe2000c101524 */
[----:B------:R-:W-:Y:S05]  /*111c0*/  EXIT ;  /* 0x000000000000794d */ /* 0x000fea0003800000 */
.L_x_3019:
        /* <DEDUP_REMOVED lines=21> */
.L_x_3022:
[----:B------:R-:W-:-:S04]  /*11320*/  LOP3.LUT R2, R3, 0x80000000, RZ, 0xc0, !PT ;  /* 0x8000000003027812 */ /* 0x000fc800078ec0ff */
[----:B------:R-:W-:-:S04]  /*11330*/  SHF.R.U32.HI R3, RZ, 0x18, R2 ;  /* 0x00000018ff037819 */ /* 0x000fc80000011602 */
[----:B------:R-:W-:-:S04]  /*11340*/  LOP3.LUT R0, R0, R3, RZ, 0xfc, !PT ;  /* 0x0000000300007212 */ /* 0x000fc800078efcff */
[----:B------:R-:W-:-:S07]  /*11350*/  PRMT R8, R0, 0x7610, R8 ;  /* 0x0000761000087816 */ /* 0x000fce0000000008 */
.L_x_3021:
[----:B------:R-:W-:Y:S05]  /*11360*/  BSYNC B0 ;  /* 0x0000000000007941 */ /* 0x000fea0003800000 */
.L_x_3020:
[----:B------:R-:W-:Y:S01]  /*11370*/  STG.E.U8 desc[UR36][R16.64], R8 ;  /* 0x0000000810007986 */ /* 0x000fe2000c101124 */
[----:B------:R-:W-:Y:S05]  /*11380*/  EXIT ;  /* 0x000000000000794d */ /* 0x000fea0003800000 */
.L_x_3018:
        /* <DEDUP_REMOVED lines=21> */
.L_x_3025:
[----:B------:R-:W-:-:S04]  /*114e0*/  LOP3.LUT R2, R3, 0x80000000, RZ, 0xc0, !PT ;  /* 0x8000000003027812 */ /* 0x000fc800078ec0ff */
[----:B------:R-:W-:-:S04]  /*114f0*/  SHF.R.U32.HI R3, RZ, 0x18, R2 ;  /* 0x00000018ff037819 */ /* 0x000fc80000011602 */
[----:B------:R-:W-:-:S04]  /*11500*/  LOP3.LUT R0, R0, R3, RZ, 0xfc, !PT ;  /* 0x0000000300007212 */ /* 0x000fc800078efcff */
[----:B------:R-:W-:-:S07]  /*11510*/  PRMT R8, R0, 0x7610, R8 ;  /* 0x0000761000087816 */ /* 0x000fce0000000008 */
.L_x_3024:
[----:B------:R-:W-:Y:S05]  /*11520*/  BSYNC B0 ;  /* 0x0000000000007941 */ /* 0x000fea0003800000 */
.L_x_3023:
[----:B------:R-:W-:Y:S01]  /*11530*/  STG.E.U8 desc[UR36][R16.64], R8 ;  /* 0x0000000810007986 */ /* 0x000fe2000c101124 */
[----:B------:R-:W-:Y:S05]  /*11540*/  EXIT ;  /* 0x000000000000794d */ /* 0x000fea0003800000 */
.L_x_3017:
        /* <DEDUP_REMOVED lines=26> */
.L_x_3000:
        /* <DEDUP_REMOVED lines=16> */
.L_x_3028:
[----:B------:R-:W-:Y:S05]  /*117f0*/  EXIT ;  /* 0x000000000000794d */ /* 0x000fea0003800000 */
.L_x_3027:
[----:B------:R-:W0:Y:S02]  /*11800*/  F2I.U64.F64.TRUNC R4, R4 ;  /* 0x0000000400047311 */ /* 0x000e24000030d800 */
[----:B0-----:R-:W-:Y:S01]  /*11810*/  STG.E.64 desc[UR36][R16.64], R4 ;  /* 0x0000000410007986 */ /* 0x001fe2000c101b24 */
[----:B------:R-:W-:Y:S05]  /*11820*/  EXIT ;  /* 0x000000000000794d */ /* 0x000fea0003800000 */
.L_x_3026:
[----:B------:R-:W0:Y:S02]  /*11830*/  F2I.U32.F64.TRUNC R5, R4 ;  /* 0x0000000400057311 */ /* 0x000e24000030d000 */
[----:B0-----:R-:W-:Y:S01]  /*11840*/  STG.E desc[UR36][R16.64], R5 ;  /* 0x0000000510007986 */ /* 0x001fe2000c101924 */
[----:B------:R-:W-:Y:S05]  /*11850*/  EXIT ;  /* 0x000000000000794d */ /* 0x000fea0003800000 */
.L_x_3029:
        /* <DEDUP_REMOVED lines=10> */
.L_x_14607:


//--------------------- .text._ZN2at6native27unrolled_elementwise_kernelIZZZNS0_25tanh_backward_kernel_cudaERNS_18TensorIteratorBaseEENKUlvE0_clEvENKUlvE_clEvEUlddE_St5arrayIPcLm3EELi4E23TrivialOffsetCalculatorILi2EjESA_ILi1EjENS0_6memory12LoadWithCastILi2EEENSD_13StoreWithCastILi1EEEEEviT_T0_T2_T3_T4_T5_ --------------------------
	.section	.text._ZN2at6native27unrolled_elementwise_kernelIZZZNS0_25tanh_backward_kernel_cudaERNS_18TensorIteratorBaseEENKUlvE0_clEvENKUlvE_clEvEUlddE_St5arrayIPcLm3EELi4E23TrivialOffsetCalculatorILi2EjESA_ILi1EjENS0_6memory12LoadWithCastILi2EEENSD_13StoreWithCastILi1EEEEEviT_T0_T2_T3_T4_T5_,"ax",@progbits
	.align	128
        .global         _ZN2at6native27unrolled_elementwise_kernelIZZZNS0_25tanh_backward_kernel_cudaERNS_18TensorIteratorBaseEENKUlvE0_clEvENKUlvE_clEvEUlddE_St5arrayIPcLm3EELi4E23TrivialOffsetCalculatorILi2EjESA_ILi1EjENS0_6memory12LoadWithCastILi2EEENSD_13StoreWithCastILi1EEEEEviT_T0_T2_T3_T4_T5_
        .type           _ZN2at6native27unrolled_elementwise_kernelIZZZNS0_25tanh_backward_kernel_cudaERNS_18TensorIteratorBaseEENKUlvE0_clEvENKUlvE_clEvEUlddE_St5arrayIPcLm3EELi4E23TrivialOffsetCalculatorILi2EjESA_ILi1EjENS0_6memory12LoadWithCastILi2EEENSD_13StoreWithCastILi1EEEEEviT_T0_T2_T3_T4_T5_,@function
        .size           _ZN2at6native27unrolled_elementwise_kernelIZZZNS0_25tanh_backward_kernel_cudaERNS_18TensorIteratorBaseEENKUlvE0_clEvENKUlvE_clEvEUlddE_St5arrayIPcLm3EELi4E23TrivialOffsetCalculatorILi2EjESA_ILi1EjENS0_6memory12LoadWithCastILi2EEENSD_13StoreWithCastILi1EEEEEviT_T0_T2_T3_T4_T5_,(.L_x_14608 - _ZN2at6native27unrolled_elementwise_kernelIZZZNS0_25tanh_backward_kernel_cudaERNS_18TensorIteratorBaseEENKUlvE0_clEvENKUlvE_clEvEUlddE_St5arrayIPcLm3EELi4E23TrivialOffsetCalculatorILi2EjESA_ILi1EjENS0_6memory12LoadWithCastILi2EEENSD_13StoreWithCastILi1EEEEEviT_T0_T2_T3_T4_T5_)
        .other          _ZN2at6native27unrolled_elementwise_kernelIZZZNS0_25tanh_backward_kernel_cudaERNS_18TensorIteratorBaseEENKUlvE0_clEvENKUlvE_clEvEUlddE_St5arrayIPcLm3EELi4E23TrivialOffsetCalculatorILi2EjESA_ILi1EjENS0_6memory12LoadWithCastILi2EEENSD_13StoreWithCastILi1EEEEEviT_T0_T2_T3_T4_T5_,@"STO_CUDA_ENTRY STV_DEFAULT"
_ZN2at6native27unrolled_elementwise_kernelIZZZNS0_25tanh_backward_kernel_cudaERNS_18TensorIteratorBaseEENKUlvE0_clEvENKUlvE_clEvEUlddE_St5arrayIPcLm3EELi4E23TrivialOffsetCalculatorILi2EjESA_ILi1EjENS0_6memory12LoadWithCastILi2EEENSD_13StoreWithCastILi1EEEEEviT_T0_T2_T3_T4_T5_:
.text._ZN2at6native27unrolled_elementwise_kernelIZZZNS0_25tanh_backward_kernel_cudaERNS_18TensorIteratorBaseEENKUlvE0_clEvENKUlvE_clEvEUlddE_St5arrayIPcLm3EELi4E23TrivialOffsetCalculatorILi2EjESA_ILi1EjENS0_6memory12LoadWithCastILi2EEENSD_13StoreWithCastILi1EEEEEviT_T0_T2_T3_T4_T5_:
[----:B------:R-:W0:Y:S01]  /*0000*/  LDC R1, c[0x0][0x28] ;  /* 0x00000a00ff017b82 */ /* 0x000e220000000800 */
[----:B------:R-:W1:Y:S07]  /*0010*/  S2R R18, SR_CTAID.X ;  /* 0x0000000000127919 */ /* 0x000e6e0000002500 */
[----:B------:R-:W1:Y:S01]  /*0020*/  LDC R3, c[0x0][0x210] ;  /* 0x00008400ff037b82 */ /* 0x000e620000000800 */
[----:B------:R-:W-:Y:S01]  /*0030*/  ULDC.64 UR36, c[0x0][0x208] ;  /* 0x0000820000247ab9 */ /* 0x000fe20000000a00 */
[----:B------:R-:W-:Y:S01]  /*0040*/  BSSY B6, `(.L_x_3030) ;  /* 0x00001f2000067945 */ /* 0x000fe20003800000 */
[----:B------:R-:W2:Y:S01]  /*0050*/  S2R R23, SR_TID.X ;  /* 0x0000000000177919 */ /* 0x000ea20000002100 */
[----:B------:R-:W-:-:S02]  /*0060*/  CS2R R28, SRZ ;  /* 0x00000000001c7805 */ /* 0x000fc4000001ff00 */
[----:B------:R-:W-:Y:S02]  /*0070*/  CS2R R32, SRZ ;  /* 0x0000000000207805 */ /* 0x000fe4000001ff00 */
[----:B------:R-:W-:Y:S01]  /*0080*/  CS2R R36, SRZ ;  /* 0x0000000000247805 */ /* 0x000fe2000001ff00 */
        /* <DEDUP_REMOVED lines=25> */
.L_x_3035:
[----:B------:R-:W2:Y:S02]  /*0220*/  LDG.E.U8 R4, desc[UR36][R4.64] ;  /* 0x0000002404047981 */ /* 0x000ea4000c1e1100 */
[----:B--2---:R0:W1:Y:S01]  /*0230*/  I2F.F64.U16 R32, R4 ;  /* 0x0000000400207312 */ /* 0x0040620000101800 */
[----:B------:R-:W-:Y:S05]  /*0240*/  BRA `(.L_x_3037) ;  /* 0x0000000c00747947 */ /* 0x000fea0003800000 */
.L_x_3034:
        /* <DEDUP_REMOVED lines=9> */
.L_x_3039:
[----:B------:R-:W2:Y:S02]  /*02e0*/  LDG.E R4, desc[UR36][R4.64] ;  /* 0x0000002404047981 */ /* 0x000ea4000c1e1900 */
[----:B--2---:R1:W2:Y:S01]  /*02f0*/  I2F.F64 R32, R4 ;  /* 0x0000000400207312 */ /* 0x0042a20000201c00 */
[----:B------:R-:W-:Y:S05]  /*0300*/  BRA `(.L_x_3037) ;  /* 0x0000000c00447947 */ /* 0x000fea0003800000 */
.L_x_3038:
[----:B------:R-:W2:Y:S02]  /*0310*/  LDG.E.U16 R4, desc[UR36][R4.64] ;  /* 0x0000002404047981 */ /* 0x000ea4000c1e1500 */
[----:B--2---:R3:W4:Y:S01]  /*0320*/  I2F.F64.S16 R32, R4 ;  /* 0x0000000400207312 */ /* 0x0047220000101c00 */
[----:B------:R-:W-:Y:S05]  /*0330*/  BRA `(.L_x_3037) ;  /* 0x0000000c00387947 */ /* 0x000fea0003800000 */
.L_x_3033:
        /* <DEDUP_REMOVED lines=10> */
.L_x_3041:
[----:B------:R-:W2:Y:S02]  /*03e0*/  LDG.E.U16 R0, desc[UR36][R4.64] ;  /* 0x0000002404007981 */ /* 0x000ea4000c1e1500 */
[----:B--2---:R-:W-:-:S05]  /*03f0*/  HADD2.F32 R0, -RZ, R0.H0_H0 ;  /* 0x20000000ff007230 */ /* 0x004fca0000004100 */
[----:B------:R-:W-:-:S04]  /*0400*/  FMUL.FTZ R0, R0, 1 ;  /* 0x3f80000000007820 */ /* 0x000fc80000410000 */
[----:B------:R0:W1:Y:S01]  /*0410*/  F2F.F64.F32 R32, R0 ;  /* 0x0000000000207310 */ /* 0x0000620000201800 */
[----:B------:R-:W-:Y:S05]  /*0420*/  BRA `(.L_x_3037) ;  /* 0x0000000800fc7947 */ /* 0x000fea0003800000 */
.L_x_3040:
        /* <DEDUP_REMOVED lines=10> */
.L_x_3043:
[----:B------:R-:W2:Y:S02]  /*04d0*/  LDG.E.U16 R4, desc[UR36][R4.64] ;  /* 0x0000002404047981 */ /* 0x000ea4000c1e1500 */
[----:B--2---:R-:W-:-:S05]  /*04e0*/  HADD2.F32 R0, -RZ, R4.H0_H0 ;  /* 0x20000004ff007230 */ /* 0x004fca0000004100 */
[----:B------:R-:W-:-:S04]  /*04f0*/  FMUL.FTZ R0, R0, 1 ;  /* 0x3f80000000007820 */ /* 0x000fc80000410000 */
[----:B------:R0:W1:Y:S01]  /*0500*/  F2F.F64.F32 R32, R0 ;  /* 0x0000000000207310 */ /* 0x0000620000201800 */
[----:B------:R-:W-:Y:S05]  /*0510*/  BRA `(.L_x_3037) ;  /* 0x0000000800c07947 */ /* 0x000fea0003800000 */
.L_x_3042:
[----:B------:R0:W5:Y:S01]  /*0520*/  LDG.E.64 R32, desc[UR36][R4.64] ;  /* 0x0000002404207981 */ /* 0x000162000c1e1b00 */
[----:B------:R-:W-:Y:S05]  /*0530*/  BRA `(.L_x_3037) ;  /* 0x0000000800b87947 */ /* 0x000fea0003800000 */
.L_x_3032:
        /* <DEDUP_REMOVED lines=13> */
.L_x_3046:
[----:B------:R0:W5:Y:S01]  /*0610*/  LDG.E.64 R32, desc[UR36][R4.64] ;  /* 0x0000002404207981 */ /* 0x000162000c1e1b00 */
[----:B------:R-:W-:Y:S05]  /*0620*/  BRA `(.L_x_3037) ;  /* 0x00000008007c7947 */ /* 0x000fea0003800000 */
.L_x_3045:
        /* <DEDUP_REMOVED lines=28> */
.L_x_3048:
        /* <DEDUP_REMOVED lines=12> */
[----:B------:R-:W-:-:S05]  /*08b0*/  LOP3.LUT R0, R3, 0x80000000, R0, 0xf8, !PT ;  /* 0x8000000003007812 */ /* 0x000fca00078ef800 */
[----:B------:R-:W-:-:S04]  /*08c0*/  FMUL.FTZ R0, R0, 1 ;  /* 0x3f80000000007820 */ /* 0x000fc80000410000 */
[----:B------:R0:W1:Y:S01]  /*08d0*/  F2F.F64.F32 R32, R0 ;  /* 0x0000000000207310 */ /* 0x0000620000201800 */
[----:B------:R-:W-:Y:S05]  /*08e0*/  BRA `(.L_x_3037) ;  /* 0x0000000400cc7947 */ /* 0x000fea0003800000 */
.L_x_3047:
[----:B------:R-:W2:Y:S02]  /*08f0*/  LDG.E.U16 R0, desc[UR36][R4.64] ;  /* 0x0000002404007981 */ /* 0x000ea4000c1e1500 */
[----:B--2---:R-:W-:-:S04]  /*0900*/  IMAD.U32 R0, R0, 0x10000, RZ ;  /* 0x0001000000007824 */ /* 0x004fc800078e00ff */
[----:B------:R-:W-:-:S04]  /*0910*/  FMUL.FTZ R0, R0, 1 ;  /* 0x3f80000000007820 */ /* 0x000fc80000410000 */
[----:B------:R0:W1:Y:S01]  /*0920*/  F2F.F64.F32 R32, R0 ;  /* 0x0000000000207310 */ /* 0x0000620000201800 */
[----:B------:R-:W-:Y:S05]  /*0930*/  BRA `(.L_x_3037) ;  /* 0x0000000400b87947 */ /* 0x000fea0003800000 */
.L_x_3044:
        /* <DEDUP_REMOVED lines=11> */
.L_x_3051:
        /* <DEDUP_REMOVED lines=21> */
.L_x_3055:
[----:B------:R-:W-:Y:S05]  /*0b40*/  BSYNC B1 ;  /* 0x0000000000017941 */ /* 0x000fea0003800000 */
.L_x_3054:
[----:B------:R-:W-:Y:S01]  /*0b50*/  LEA R5, R0, 0x3b800000, 0x17 ;  /* 0x3b80000000057811 */ /* 0x000fe200078eb8ff */
[----:B------:R-:W-:-:S05]  /*0b60*/  IMAD.SHL.U32 R0, R3, 0x100000, RZ ;  /* 0x0010000003007824 */ /* 0x000fca00078e00ff */
[----:B------:R-:W-:-:S07]  /*0b70*/  LOP3.LUT R0, R5, R0, R6, 0xfe, !PT ;  /* 0x0000000005007212 */ /* 0x000fce00078efe06 */
.L_x_3053:
[----:B------:R-:W-:Y:S05]  /*0b80*/  BSYNC B0 ;  /* 0x0000000000007941 */ /* 0x000fea0003800000 */
.L_x_3052:
[----:B------:R-:W-:-:S04]  /*0b90*/  FMUL.FTZ R0, R0, 1 ;  /* 0x3f80000000007820 */ /* 0x000fc80000410000 */
[----:B------:R0:W1:Y:S01]  /*0ba0*/  F2F.F64.F32 R32, R0 ;  /* 0x0000000000207310 */ /* 0x0000620000201800 */
[----:B------:R-:W-:Y:S05]  /*0bb0*/  BRA `(.L_x_3037) ;  /* 0x0000000400187947 */ /* 0x000fea0003800000 */
.L_x_3050:
        /* <DEDUP_REMOVED lines=21> */
.L_x_3059:
[----:B------:R-:W-:Y:S05]  /*0d10*/  BSYNC B1 ;  /* 0x0000000000017941 */ /* 0x000fea0003800000 */
.L_x_3058:
[----:B------:R-:W-:Y:S01]  /*0d20*/  LEA R5, R0, 0x37800000, 0x17 ;  /* 0x3780000000057811 */ /* 0x000fe200078eb8ff */
[----:B------:R-:W-:-:S05]  /*0d30*/  IMAD.SHL.U32 R0, R3, 0x200000, RZ ;  /* 0x0020000003007824 */ /* 0x000fca00078e00ff */
[----:B------:R-:W-:-:S07]  /*0d40*/  LOP3.LUT R0, R5, R0, R6, 0xfe, !PT ;  /* 0x0000000005007212 */ /* 0x000fce00078efe06 */
.L_x_3057:
[----:B------:R-:W-:Y:S05]  /*0d50*/  BSYNC B0 ;  /* 0x0000000000007941 */ /* 0x000fea0003800000 */
.L_x_3056:
[----:B------:R-:W-:-:S04]  /*0d60*/  FMUL.FTZ R0, R0, 1 ;  /* 0x3f80000000007820 */ /* 0x000fc80000410000 */
[----:B------:R0:W1:Y:S01]  /*0d70*/  F2F.F64.F32 R32, R0 ;  /* 0x0000000000207310 */ /* 0x0000620000201800 */
[----:B------:R-:W-:Y:S05]  /*0d80*/  BRA `(.L_x_3037) ;  /* 0x0000000000a47947 */ /* 0x000fea0003800000 */
.L_x_3049:
        /* <DEDUP_REMOVED lines=14> */
.L_x_3063:
[----:B------:R-:W-:Y:S05]  /*0e70*/  BSYNC B0 ;  /* 0x0000000000007941 */ /* 0x000fea0003800000 */
.L_x_3062:
[----:B------:R-:W-:-:S04]  /*0e80*/  FMUL.FTZ R0, R0, 1 ;  /* 0x3f80000000007820 */ /* 0x000fc80000410000 */
[----:B------:R0:W1:Y:S01]  /*0e90*/  F2F.F64.F32 R32, R0 ;  /* 0x0000000000207310 */ /* 0x0000620000201800 */
[----:B------:R-:W-:Y:S05]  /*0ea0*/  BRA `(.L_x_3037) ;  /* 0x00000000005c7947 */ /* 0x000fea0003800000 */
.L_x_3036:
        /* <DEDUP_REMOVED lines=16> */
.L_x_3064:
[----:B------:R-:W-:Y:S01]  /*0fb0*/  CS2R R32, SRZ ;  /* 0x0000000000207805 */ /* 0x000fe2000001ff00 */
[----:B------:R-:W-:Y:S06]  /*0fc0*/  BRA `(.L_x_3037) ;  /* 0x0000000000147947 */ /* 0x000fec0003800000 */
.L_x_3061:
[----:B------:R-:W2:Y:S02]  /*0fd0*/  LDG.E.64 R32, desc[UR36][R4.64] ;  /* 0x0000002404207981 */ /* 0x000ea4000c1e1b00 */
[----:B--2---:R-:W0:Y:S01]  /*0fe0*/  I2F.F64.U64 R32, R32 ;  /* 0x0000002000207312 */ /* 0x004e220000301800 */
[----:B------:R-:W-:Y:S05]  /*0ff0*/  BRA `(.L_x_3037) ;  /* 0x0000000000087947 */ /* 0x000fea0003800000 */
.L_x_3060:
[----:B------:R-:W2:Y:S02]  /*1000*/  LDG.E R4, desc[UR36][R4.64] ;  /* 0x0000002404047981 */ /* 0x000ea4000c1e1900 */
[----:B--2---:R0:W1:Y:S02]  /*1010*/  I2F.F64.U32 R32, R4 ;  /* 0x0000000400207312 */ /* 0x0040640000201800 */
.L_x_3037:
[----:B01-3--:R-:W0:Y:S01]  /*1020*/  LDC.64 R4, c[0x0][0x228] ;  /* 0x00008a00ff047b82 */ /* 0x00be220000000a00 */
        /* <DEDUP_REMOVED lines=16> */
[----:B---3--:R0:W1:Y:S01]  /*1130*/  I2F.F64.S16 R36, R4 ;  /* 0x0000000400247312 */ /* 0x0080620000101c00 */
[----:B------:R-:W-:Y:S05]  /*1140*/  BRA `(.L_x_3070) ;  /* 0x0000000c007c7947 */ /* 0x000fea0003800000 */
.L_x_3068:
[----:B------:R-:W3:Y:S02]  /*1150*/  LDG.E.U8 R4, desc[UR36][R4.64] ;  /* 0x0000002404047981 */ /* 0x000ee4000c1e1100 */
[----:B---3--:R3:W0:Y:S01]  /*1160*/  I2F.F64.U16 R36, R4 ;  /* 0x0000000400247312 */ /* 0x0086220000101800 */
[----:B------:R-:W-:Y:S05]  /*1170*/  BRA `(.L_x_3070) ;  /* 0x0000000c00707947 */ /* 0x000fea0003800000 */
.L_x_3067:
        /* <DEDUP_REMOVED lines=9> */
.L_x_3072:
[----:B------:R-:W3:Y:S02]  /*1210*/  LDG.E R4, desc[UR36][R4.64] ;  /* 0x0000002404047981 */ /* 0x000ee4000c1e1900 */
[----:B---3--:R0:W1:Y:S01]  /*1220*/  I2F.F64 R36, R4 ;  /* 0x0000000400247312 */ /* 0x0080620000201c00 */
[----:B------:R-:W-:Y:S05]  /*1230*/  BRA `(.L_x_3070) ;  /* 0x0000000c00407947 */ /* 0x000fea0003800000 */
.L_x_3071:
[----:B------:R-:W3:Y:S02]  /*1240*/  LDG.E.U16 R4, desc[UR36][R4.64] ;  /* 0x0000002404047981 */ /* 0x000ee4000c1e1500 */
[----:B---3--:R0:W1:Y:S01]  /*1250*/  I2F.F64.S16 R36, R4 ;  /* 0x0000000400247312 */ /* 0x0080620000101c00 */
[----:B------:R-:W-:Y:S05]  /*1260*/  BRA `(.L_x_3070) ;  /* 0x0000000c00347947 */ /* 0x000fea0003800000 */
.L_x_3066:
        /* <DEDUP_REMOVED lines=10> */
.L_x_3074:
[----:B------:R-:W3:Y:S02]  /*1310*/  LDG.E.U16 R0, desc[UR36][R4.64] ;  /* 0x0000002404007981 */ /* 0x000ee4000c1e1500 */
[----:B---3--:R-:W-:-:S05]  /*1320*/  HADD2.F32 R0, -RZ, R0.H0_H0 ;  /* 0x20000000ff007230 */ /* 0x008fca0000004100 */
[----:B------:R-:W-:-:S04]  /*1330*/  FMUL.FTZ R0, R0, 1 ;  /* 0x3f80000000007820 */ /* 0x000fc80000410000 */
[----:B------:R0:W1:Y:S01]  /*1340*/  F2F.F64.F32 R36, R0 ;  /* 0x0000000000247310 */ /* 0x0000620000201800 */
[----:B------:R-:W-:Y:S05]  /*1350*/  BRA `(.L_x_3070) ;  /* 0x0000000800f87947 */ /* 0x000fea0003800000 */
.L_x_3073:
        /* <DEDUP_REMOVED lines=10> */
.L_x_3076:
[----:B------:R-:W3:Y:S02]  /*1400*/  LDG.E.U16 R4, desc[UR36][R4.64] ;  /* 0x0000002404047981 */ /* 0x000ee4000c1e1500 */
[----:B---3--:R-:W-:-:S05]  /*1410*/  HADD2.F32 R0, -RZ, R4.H0_H0 ;  /* 0x20000004ff007230 */ /* 0x008fca0000004100 */
[----:B------:R-:W-:-:S04]  /*1420*/  FMUL.FTZ R0, R0, 1 ;  /* 0x3f80000000007820 */ /* 0x000fc80000410000 */
[----:B------:R0:W1:Y:S01]  /*1430*/  F2F.F64.F32 R36, R0 ;  /* 0x0000000000247310 */ /* 0x0000620000201800 */
[----:B------:R-:W-:Y:S05]  /*1440*/  BRA `(.L_x_3070) ;  /* 0x0000000800bc7947 */ /* 0x000fea0003800000 */
.L_x_3075:
[----:B------:R0:W5:Y:S01]  /*1450*/  LDG.E.64 R36, desc[UR36][R4.64] ;  /* 0x0000002404247981 */ /* 0x000162000c1e1b00 */
[----:B------:R-:W-:Y:S05]  /*1460*/  BRA `(.L_x_3070) ;  /* 0x0000000800b47947 */ /* 0x000fea0003800000 */
.L_x_3065:
        /* <DEDUP_REMOVED lines=13> */
.L_x_3079:
[----:B------:R0:W5:Y:S01]  /*1540*/  LDG.E.64 R36, desc[UR36][R4.64] ;  /* 0x0000002404247981 */ /* 0x000162000c1e1b00 */
[----:B------:R-:W-:Y:S05]  /*1550*/  BRA `(.L_x_3070) ;  /* 0x0000000800787947 */ /* 0x000fea0003800000 */
.L_x_3078:
        /* <DEDUP_REMOVED lines=28> */
.L_x_3081:
[----:B------:R-:W3:Y:S02]  /*1720*/  LDG.E.U8 R4, desc[UR36][R4.64] ;  /* 0x0000002404047981 */ /* 0x000ee4000c1e1100 */
[----:B---3--:R-:W-:-:S05]  /*1730*/  IMAD.SHL.U32 R0, R4, 0x2000000, RZ ;  /* 0x0200000004007824 */ /* 0x008fca00078e00ff */
        /* <DEDUP_REMOVED lines=13> */
.L_x_3080:
[----:B------:R-:W3:Y:S02]  /*1810*/  LDG.E.U16 R0, desc[UR36][R4.64] ;  /* 0x0000002404007981 */ /* 0x000ee4000c1e1500 */
[----:B---3--:R-:W-:-:S04]  /*1820*/  IMAD.U32 R0, R0, 0x10000, RZ ;  /* 0x0001000000007824 */ /* 0x008fc800078e00ff */
[----:B------:R-:W-:-:S04]  /*1830*/  FMUL.FTZ R0, R0, 1 ;  /* 0x3f80000000007820 */ /* 0x000fc80000410000 */
[----:B------:R0:W1:Y:S01]  /*1840*/  F2F.F64.F32 R36, R0 ;  /* 0x0000000000247310 */ /* 0x0000620000201800 */
[----:B------:R-:W-:Y:S05]  /*1850*/  BRA `(.L_x_3070) ;  /* 0x0000000400b87947 */ /* 0x000fea0003800000 */
.L_x_3077:
        /* <DEDUP_REMOVED lines=9> */
[----:B---3--:R0:W1:Y:S01]  /*18f0*/  I2F.F64.U16 R36, R4 ;  /* 0x0000000400247312 */ /* 0x0080620000101800 */
[----:B------:R-:W-:Y:S05]  /*1900*/  BRA `(.L_x_3070) ;  /* 0x00000004008c7947 */ /* 0x000fea0003800000 */
.L_x_3084:
        /* <DEDUP_REMOVED lines=21> */
.L_x_3088:
[----:B------:R-:W-:Y:S05]  /*1a60*/  BSYNC B1 ;  /* 0x0000000000017941 */ /* 0x000fea0003800000 */
.L_x_3087:
[----:B------:R-:W-:Y:S01]  /*1a70*/  LEA R5, R0, 0x3b800000, 0x17 ;  /* 0x3b80000000057811 */ /* 0x000fe200078eb8ff */
[----:B------:R-:W-:-:S05]  /*1a80*/  IMAD.SHL.U32 R0, R3, 0x100000, RZ ;  /* 0x0010000003007824 */ /* 0x000fca00078e00ff */
[----:B------:R-:W-:-:S07]  /*1a90*/  LOP3.LUT R0, R5, R0, R6, 0xfe, !PT ;  /* 0x0000000005007212 */ /* 0x000fce00078efe06 */
.L_x_3086:
[----:B------:R-:W-:Y:S05]  /*1aa0*/  BSYNC B0 ;  /* 0x0000000000007941 */ /* 0x000fea0003800000 */
.L_x_3085:
[----:B------:R-:W-:-:S04]  /*1ab0*/  FMUL.FTZ R0, R0, 1 ;  /* 0x3f80000000007820 */ /* 0x000fc80000410000 */
[----:B------:R0:W1:Y:S01]  /*1ac0*/  F2F.F64.F32 R36, R0 ;  /* 0x0000000000247310 */ /* 0x0000620000201800 */
[----:B------:R-:W-:Y:S05]  /*1ad0*/  BRA `(.L_x_3070) ;  /* 0x0000000400187947 */ /* 0x000fea0003800000 */
.L_x_3083:
        /* <DEDUP_REMOVED lines=21> */
.L_x_3092:
[----:B------:R-:W-:Y:S05]  /*1c30*/  BSYNC B1 ;  /* 0x0000000000017941 */ /* 0x000fea0003800000 */
.L_x_3091:
[----:B------:R-:W-:Y:S01]  /*1c40*/  LEA R5, R0, 0x37800000, 0x17 ;  /* 0x3780000000057811 */ /* 0x000fe200078eb8ff */
[----:B------:R-:W-:-:S05]  /*1c50*/  IMAD.SHL.U32 R0, R3, 0x200000, RZ ;  /* 0x0020000003007824 */ /* 0x000fca00078e00ff */
[----:B------:R-:W-:-:S07]  /*1c60*/  LOP3.LUT R0, R5, R0, R6, 0xfe, !PT ;  /* 0x0000000005007212 */ /* 0x000fce00078efe06 */
.L_x_3090:
[----:B------:R-:W-:Y:S05]  /*1c70*/  BSYNC B0 ;  /* 0x0000000000007941 */ /* 0x000fea0003800000 */
.L_x_3089:
[----:B------:R-:W-:-:S04]  /*1c80*/  FMUL.FTZ R0, R0, 1 ;  /* 0x3f80000000007820 */ /* 0x000fc80000410000 */
[----:B------:R0:W1:Y:S01]  /*1c90*/  F2F.F64.F32 R36, R0 ;  /* 0x0000000000247310 */ /* 0x0000620000201800 */
[----:B------:R-:W-:Y:S05]  /*1ca0*/  BRA `(.L_x_3070) ;  /* 0x0000000000a47947 */ /* 0x000fea0003800000 */
.L_x_3082:
        /* <DEDUP_REMOVED lines=14> */
.L_x_3096:
[----:B------:R-:W-:Y:S05]  /*1d90*/  BSYNC B0 ;  /* 0x0000000000007941 */ /* 0x000fea0003800000 */
.L_x_3095:
[----:B------:R-:W-:-:S04]  /*1da0*/  FMUL.FTZ R0, R0, 1 ;  /* 0x3f80000000007820 */ /* 0x000fc80000410000 */
[----:B------:R0:W1:Y:S01]  /*1db0*/  F2F.F64.F32 R36, R0 ;  /* 0x0000000000247310 */ /* 0x0000620000201800 */
[----:B------:R-:W-:Y:S05]  /*1dc0*/  BRA `(.L_x_3070) ;  /* 0x00000000005c7947 */ /* 0x000fea0003800000 */
.L_x_3069:
        /* <DEDUP_REMOVED lines=16> */
.L_x_3097:
[----:B------:R-:W-:Y:S01]  /*1ed0*/  CS2R R36, SRZ ;  /* 0x0000000000247805 */ /* 0x000fe2000001ff00 */
[----:B------:R-:W-:Y:S06]  /*1ee0*/  BRA `(.L_x_3070) ;  /* 0x0000000000147947 */ /* 0x000fec0003800000 */
.L_x_3094:
[----:B------:R-:W3:Y:S02]  /*1ef0*/  LDG.E.64 R36, desc[UR36][R4.64] ;  /* 0x0000002404247981 */ /* 0x000ee4000c1e1b00 */
[----:B---3--:R-:W0:Y:S01]  /*1f00*/  I2F.F64.U64 R36, R36 ;  /* 0x0000002400247312 */ /* 0x008e220000301800 */
[----:B------:R-:W-:Y:S05]  /*1f10*/  BRA `(.L_x_3070) ;  /* 0x0000000000087947 */ /* 0x000fea0003800000 */
.L_x_3093:
[----:B------:R-:W3:Y:S02]  /*1f20*/  LDG.E R4, desc[UR36][R4.64] ;  /* 0x0000002404047981 */ /* 0x000ee4000c1e1900 */
[----:B---3--:R0:W1:Y:S02]  /*1f30*/  I2F.F64.U32 R36, R4 ;  /* 0x0000000400247312 */ /* 0x0080640000201800 */
.L_x_3070:
[----:B------:R-:W2:Y:S02]  /*1f40*/  S2R R23, SR_TID.X ;  /* 0x0000000000177919 */ /* 0x000ea40000002100 */
[----:B--2---:R-:W-:-:S07]  /*1f50*/  VIADD R23, R23, 0x80 ;  /* 0x0000008017177836 */ /* 0x004fce0000000000 */
.L_x_3031:
[----:B------:R-:W-:Y:S05]  /*1f60*/  BSYNC B6 ;  /* 0x0000000000067941 */ /* 0x000fea0003800000 */
.L_x_3030:
[----:B------:R-:W-:Y:S01]  /*1f70*/  ISETP.GE.AND P0, PT, R23, R2, PT ;  /* 0x000000021700720c */ /* 0x000fe20003f06270 */
[----:B------:R-:W-:Y:S01]  /*1f80*/  BSSY B6, `(.L_x_3098) ;  /* 0x00001e9000067945 */ /* 0x000fe20003800000 */
[----:B------:R-:W-:-:S11]  /*1f90*/  CS2R R34, SRZ ;  /* 0x0000000000227805 */ /* 0x000fd6000001ff00 */
[----:B------:R-:W-:Y:S05]  /*1fa0*/  @P0 BRA `(.L_x_3099) ;  /* 0x0000001c00980947 */ /* 0x000fea0003800000 */
[----:B0--3--:R-:W0:Y:S01]  /*1fb0*/  LDC.64 R4, c[0x0][0x220] ;  /* 0x00008800ff047b82 */ /* 0x009e220000000a00 */
        /* <DEDUP_REMOVED lines=17> */
[----:B--2---:R0:W2:Y:S01]  /*20d0*/  I2F.F64.S16 R28, R4 ;  /* 0x00000004001c7312 */ /* 0x0040a20000101c00 */
[----:B------:R-:W-:Y:S05]  /*20e0*/  BRA `(.L_x_3105) ;  /* 0x0000000c007c7947 */ /* 0x000fea0003800000 */
.L_x_3103:
[----:B------:R-:W2:Y:S02]  /*20f0*/  LDG.E.U8 R4, desc[UR36][R4.64] ;  /* 0x0000002404047981 */ /* 0x000ea4000c1e1100 */
[----:B--2---:R0:W2:Y:S01]  /*2100*/  I2F.F64.U16 R28, R4 ;  /* 0x00000004001c7312 */ /* 0x0040a20000101800 */
[----:B------:R-:W-:Y:S05]  /*2110*/  BRA `(.L_x_3105) ;  /* 0x0000000c00707947 */ /* 0x000fea0003800000 */
.L_x_3102:
        /* <DEDUP_REMOVED lines=9> */
.L_x_3107:
[----:B------:R-:W2:Y:S02]  /*21b0*/  LDG.E R4, desc[UR36][R4.64] ;  /* 0x0000002404047981 */ /* 0x000ea4000c1e1900 */
[----:B--2---:R0:W2:Y:S01]  /*21c0*/  I2F.F64 R28, R4 ;  /* 0x00000004001c7312 */ /* 0x0040a20000201c00 */
[----:B------:R-:W-:Y:S05]  /*21d0*/  BRA `(.L_x_3105) ;  /* 0x0000000c00407947 */ /* 0x000fea0003800000 */
.L_x_3106:
[----:B------:R-:W2:Y:S02]  /*21e0*/  LDG.E.U16 R4, desc[UR36][R4.64] ;  /* 0x0000002404047981 */ /* 0x000ea4000c1e1500 */
[----:B--2---:R0:W2:Y:S01]  /*21f0*/  I2F.F64.S16 R28, R4 ;  /* 0x00000004001c7312 */ /* 0x0040a20000101c00 */
[----:B------:R-:W-:Y:S05]  /*2200*/  BRA `(.L_x_3105) ;  /* 0x0000000c00347947 */ /* 0x000fea0003800000 */
.L_x_3101:
        /* <DEDUP_REMOVED lines=10> */
.L_x_3109:
[----:B------:R-:W2:Y:S02]  /*22b0*/  LDG.E.U16 R0, desc[UR36][R4.64] ;  /* 0x0000002404007981 */ /* 0x000ea4000c1e1500 */
[----:B--2---:R-:W-:-:S05]  /*22c0*/  HADD2.F32 R0, -RZ, R0.H0_H0 ;  /* 0x20000000ff007230 */ /* 0x004fca0000004100 */
[----:B------:R-:W-:-:S04]  /*22d0*/  FMUL.FTZ R0, R0, 1 ;  /* 0x3f80000000007820 */ /* 0x000fc80000410000 */
[----:B------:R0:W2:Y:S01]  /*22e0*/  F2F.F64.F32 R28, R0 ;  /* 0x00000000001c7310 */ /* 0x0000a20000201800 */
[----:B------:R-:W-:Y:S05]  /*22f0*/  BRA `(.L_x_3105) ;  /* 0x0000000800f87947 */ /* 0x000fea0003800000 */
.L_x_3108:
        /* <DEDUP_REMOVED lines=10> */
.L_x_3111:
[----:B------:R-:W2:Y:S02]  /*23a0*/  LDG.E.U16 R4, desc[UR36][R4.64] ;  /* 0x0000002404047981 */ /* 0x000ea4000c1e1500 */
[----:B--2---:R-:W-:-:S05]  /*23b0*/  HADD2.F32 R0, -RZ, R4.H0_H0 ;  /* 0x20000004ff007230 */ /* 0x004fca0000004100 */
[----:B------:R-:W-:-:S04]  /*23c0*/  FMUL.FTZ R0, R0, 1 ;  /* 0x3f80000000007820 */ /* 0x000fc80000410000 */
[----:B------:R0:W2:Y:S01]  /*23d0*/  F2F.F64.F32 R28, R0 ;  /* 0x00000000001c7310 */ /* 0x0000a20000201800 */
[----:B------:R-:W-:Y:S05]  /*23e0*/  BRA `(.L_x_3105) ;  /* 0x0000000800bc7947 */ /* 0x000fea0003800000 */
.L_x_3110:
[----:B------:R0:W5:Y:S01]  /*23f0*/  LDG.E.64 R28, desc[UR36][R4.64] ;  /* 0x00000024041c7981 */ /* 0x000162000c1e1b00 */
[----:B------:R-:W-:Y:S05]  /*2400*/  BRA `(.L_x_3105) ;  /* 0x0000000800b47947 */ /* 0x000fea0003800000 */
.L_x_3100:
        /* <DEDUP_REMOVED lines=13> */
.L_x_3114:
[----:B------:R0:W5:Y:S01]  /*24e0*/  LDG.E.64 R28, desc[UR36][R4.64] ;  /* 0x00000024041c7981 */ /* 0x000162000c1e1b00 */
[----:B------:R-:W-:Y:S05]  /*24f0*/  BRA `(.L_x_3105) ;  /* 0x0000000800787947 */ /* 0x000fea0003800000 */
.L_x_3113:
        /* <DEDUP_REMOVED lines=26> */
[----:B------:R0:W2:Y:S01]  /*26a0*/  F2F.F64.F32 R28, R7 ;  /* 0x00000007001c7310 */ /* 0x0000a20000201800 */
[----:B------:R-:W-:Y:S05]  /*26b0*/  BRA `(.L_x_3105) ;  /* 0x0000000800087947 */ /* 0x000fea0003800000 */
.L_x_3116:
        /* <DEDUP_REMOVED lines=13> */
[----:B------:R0:W2:Y:S01]  /*2790*/  F2F.F64.F32 R28, R0 ;  /* 0x00000000001c7310 */ /* 0x0000a20000201800 */
[----:B------:R-:W-:Y:S05]  /*27a0*/  BRA `(.L_x_3105) ;  /* 0x0000000400cc7947 */ /* 0x000fea0003800000 */
.L_x_3115:
[----:B------:R-:W2:Y:S02]  /*27b0*/  LDG.E.U16 R0, desc[UR36][R4.64] ;  /* 0x0000002404007981 */ /* 0x000ea4000c1e1500 */
[----:B--2---:R-:W-:-:S04]  /*27c0*/  IMAD.U32 R0, R0, 0x10000, RZ ;  /* 0x0001000000007824 */ /* 0x004fc800078e00ff */
[----:B------:R-:W-:-:S04]  /*27d0*/  FMUL.FTZ R0, R0, 1 ;  /* 0x3f80000000007820 */ /* 0x000fc80000410000 */
[----:B------:R2:W3:Y:S01]  /*27e0*/  F2F.F64.F32 R28, R0 ;  /* 0x00000000001c7310 */ /* 0x0004e20000201800 */
[----:B------:R-:W-:Y:S05]  /*27f0*/  BRA `(.L_x_3105) ;  /* 0x0000000400b87947 */ /* 0x000fea0003800000 */
.L_x_3112:
        /* <DEDUP_REMOVED lines=9> */
[----:B--2---:R0:W2:Y:S01]  /*2890*/  I2F.F64.U16 R28, R4 ;  /* 0x00000004001c7312 */ /* 0x0040a20000101800 */
[----:B------:R-:W-:Y:S05]  /*28a0*/  BRA `(.L_x_3105) ;  /* 0x00000004008c7947 */ /* 0x000fea0003800000 */
.L_x_3119:
        /* <DEDUP_REMOVED lines=21> */
.L_x_3123:
[----:B------:R-:W-:Y:S05]  /*2a00*/  BSYNC B1 ;  /* 0x0000000000017941 */ /* 0x000fea0003800000 */
.L_x_3122:
[----:B------:R-:W-:Y:S01]  /*2a10*/  LEA R5, R0, 0x3b800000, 0x17 ;  /* 0x3b80000000057811 */ /* 0x000fe200078eb8ff */
[----:B------:R-:W-:-:S05]  /*2a20*/  IMAD.SHL.U32 R0, R3, 0x100000, RZ ;  /* 0x0010000003007824 */ /* 0x000fca00078e00ff */
[----:B------:R-:W-:-:S07]  /*2a30*/  LOP3.LUT R0, R5, R0, R6, 0xfe, !PT ;  /* 0x0000000005007212 */ /* 0x000fce00078efe06 */
.L_x_3121:
[----:B------:R-:W-:Y:S05]  /*2a40*/  BSYNC B0 ;  /* 0x0000000000007941 */ /* 0x000fea0003800000 */
.L_x_3120:
[----:B------:R-:W-:-:S04]  /*2a50*/  FMUL.FTZ R0, R0, 1 ;  /* 0x3f80000000007820 */ /* 0x000fc80000410000 */
[----:B------:R0:W2:Y:S01]  /*2a60*/  F2F.F64.F32 R28, R0 ;  /* 0x00000000001c7310 */ /* 0x0000a20000201800 */
[----:B------:R-:W-:Y:S05]  /*2a70*/  BRA `(.L_x_3105) ;  /* 0x0000000400187947 */ /* 0x000fea0003800000 */
.L_x_3118:
        /* <DEDUP_REMOVED lines=21> */
.L_x_3127:
[----:B------:R-:W-:Y:S05]  /*2bd0*/  BSYNC B1 ;  /* 0x0000000000017941 */ /* 0x000fea0003800000 */
.L_x_3126:
[----:B------:R-:W-:Y:S01]  /*2be0*/  LEA R5, R0, 0x37800000, 0x17 ;  /* 0x3780000000057811 */ /* 0x000fe200078eb8ff */
[----:B------:R-:W-:-:S05]  /*2bf0*/  IMAD.SHL.U32 R0, R3, 0x200000, RZ ;  /* 0x0020000003007824 */ /* 0x000fca00078e00ff */
[----:B------:R-:W-:-:S07]  /*2c00*/  LOP3.LUT R0, R5, R0, R6, 0xfe, !PT ;  /* 0x0000000005007212 */ /* 0x000fce00078efe06 */
.L_x_3125:
[----:B------:R-:W-:Y:S05]  /*2c10*/  BSYNC B0 ;  /* 0x0000000000007941 */ /* 0x000fea0003800000 */
.L_x_3124:
[----:B------:R-:W-:-:S04]  /*2c20*/  FMUL.FTZ R0, R0, 1 ;  /* 0x3f80000000007820 */ /* 0x000fc80000410000 */
[----:B------:R0:W2:Y:S01]  /*2c30*/  F2F.F64.F32 R28, R0 ;  /* 0x00000000001c7310 */ /* 0x0000a20000201800 */
[----:B------:R-:W-:Y:S05]  /*2c40*/  BRA `(.L_x_3105) ;  /* 0x0000000000a47947 */ /* 0x000fea0003800000 */
.L_x_3117:
        /* <DEDUP_REMOVED lines=14> */
.L_x_3131:
[----:B------:R-:W-:Y:S05]  /*2d30*/  BSYNC B0 ;  /* 0x0000000000007941 */ /* 0x000fea0003800000 */
.L_x_3130:
[----:B------:R-:W-:-:S04]  /*2d40*/  FMUL.FTZ R0, R0, 1 ;  /* 0x3f80000000007820 */ /* 0x000fc80000410000 */
[----:B------:R0:W2:Y:S01]  /*2d50*/  F2F.F64.F32 R28, R0 ;  /* 0x00000000001c7310 */ /* 0x0000a20000201800 */
[----:B------:R-:W-:Y:S05]  /*2d60*/  BRA `(.L_x_3105) ;  /* 0x00000000005c7947 */ /* 0x000fea0003800000 */
.L_x_3104:
        /* <DEDUP_REMOVED lines=15> */
[----:B01--45:R-:W-:Y:S05]  /*2e60*/  CALL.ABS.NOINC R14 ;  /* 0x000000000e007343 */ /* 0x033fea0003c00000 */
.L_x_3132:
[----:B------:R-:W-:Y:S01]  /*2e70*/  CS2R R28, SRZ ;  /* 0x00000000001c7805 */ /* 0x000fe2000001ff00 */
[----:B------:R-:W-:Y:S06]  /*2e80*/  BRA `(.L_x_3105) ;  /* 0x0000000000147947 */ /* 0x000fec0003800000 */
.L_x_3129:
[----:B------:R-:W2:Y:S02]  /*2e90*/  LDG.E.64 R28, desc[UR36][R4.64] ;  /* 0x00000024041c7981 */ /* 0x000ea4000c1e1b00 */
[----:B--2---:R-:W0:Y:S01]  /*2ea0*/  I2F.F64.U64 R28, R28 ;  /* 0x0000001c001c7312 */ /* 0x004e220000301800 */
[----:B------:R-:W-:Y:S05]  /*2eb0*/  BRA `(.L_x_3105) ;  /* 0x0000000000087947 */ /* 0x000fea0003800000 */
.L_x_3128:
[----:B------:R-:W2:Y:S02]  /*2ec0*/  LDG.E R4, desc[UR36][R4.64] ;  /* 0x0000002404047981 */ /* 0x000ea4000c1e1900 */
[----:B--2---:R0:W2:Y:S02]  /*2ed0*/  I2F.F64.U32 R28, R4 ;  /* 0x00000004001c7312 */ /* 0x0040a40000201800 */
.L_x_3105:
[----:B0-----:R-:W0:Y:S01]  /*2ee0*/  LDC.64 R4, c[0x0][0x228] ;  /* 0x00008a00ff047b82 */ /* 0x001e220000000a00 */
[----:B--2---:R-:W-:Y:S01]  /*2ef0*/  PRMT R0, R16, 0x9910, RZ ;  /* 0x0000991010007816 */ /* 0x004fe200000000ff */
        /* <DEDUP_REMOVED lines=17> */
.L_x_3136:
[----:B------:R-:W2:Y:S02]  /*3010*/  LDG.E.U8 R4, desc[UR36][R4.64] ;  /* 0x0000002404047981 */ /* 0x000ea4000c1e1100 */
[----:B--2---:R0:W2:Y:S01]  /*3020*/  I2F.F64.U16 R34, R4 ;  /* 0x0000000400227312 */ /* 0x0040a20000101800 */
[----:B------:R-:W-:Y:S05]  /*3030*/  BRA `(.L_x_3138) ;  /* 0x0000000c00707947 */ /* 0x000fea0003800000 */
.L_x_3135:
        /* <DEDUP_REMOVED lines=9> */
.L_x_3140:
[----:B------:R-:W2:Y:S02]  /*30d0*/  LDG.E R4, desc[UR36][R4.64] ;  /* 0x0000002404047981 */ /* 0x000ea4000c1e1900 */
[----:B--2---:R0:W2:Y:S01]  /*30e0*/  I2F.F64 R34, R4 ;  /* 0x0000000400227312 */ /* 0x0040a20000201c00 */
[----:B------:R-:W-:Y:S05]  /*30f0*/  BRA `(.L_x_3138) ;  /* 0x0000000c00407947 */ /* 0x000fea0003800000 */
.L_x_3139:
[----:B------:R-:W2:Y:S02]  /*3100*/  LDG.E.U16 R4, desc[UR36][R4.64] ;  /* 0x0000002404047981 */ /* 0x000ea4000c1e1500 */
[----:B--2---:R0:W2:Y:S01]  /*3110*/  I2F.F64.S16 R34, R4 ;  /* 0x0000000400227312 */ /* 0x0040a20000101c00 */
[----:B------:R-:W-:Y:S05]  /*3120*/  BRA `(.L_x_3138) ;  /* 0x0000000c00347947 */ /* 0x000fea0003800000 */
.L_x_3134:
        /* <DEDUP_REMOVED lines=10> */
.L_x_3142:
[----:B------:R-:W2:Y:S02]  /*31d0*/  LDG.E.U16 R0, desc[UR36][R4.64] ;  /* 0x0000002404007981 */ /* 0x000ea4000c1e1500 */
[----:B--2---:R-:W-:-:S05]  /*31e0*/  HADD2.F32 R0, -RZ, R0.H0_H0 ;  /* 0x20000000ff007230 */ /* 0x004fca0000004100 */
[----:B------:R-:W-:-:S04]  /*31f0*/  FMUL.FTZ R0, R0, 1 ;  /* 0x3f80000000007820 */ /* 0x000fc80000410000 */
[----:B------:R0:W2:Y:S01]  /*3200*/  F2F.F64.F32 R34, R0 ;  /* 0x0000000000227310 */ /* 0x0000a20000201800 */
[----:B------:R-:W-:Y:S05]  /*3210*/  BRA `(.L_x_3138) ;  /* 0x0000000800f87947 */ /* 0x000fea0003800000 */
.L_x_3141:
        /* <DEDUP_REMOVED lines=10> */
.L_x_3144:
[----:B------:R-:W2:Y:S02]  /*32c0*/  LDG.E.U16 R4, desc[UR36][R4.64] ;  /* 0x0000002404047981 */ /* 0x000ea4000c1e1500 */
[----:B--2---:R-:W-:-:S05]  /*32d0*/  HADD2.F32 R0, -RZ, R4.H0_H0 ;  /* 0x20000004ff007230 */ /* 0x004fca0000004100 */
[----:B------:R-:W-:-:S04]  /*32e0*/  FMUL.FTZ R0, R0, 1 ;  /* 0x3f80000000007820 */ /* 0x000fc80000410000 */
[----:B------:R0:W2:Y:S01]  /*32f0*/  F2F.F64.F32 R34, R0 ;  /* 0x0000000000227310 */ /* 0x0000a20000201800 */
[----:B------:R-:W-:Y:S05]  /*3300*/  BRA `(.L_x_3138) ;  /* 0x0000000800bc7947 */ /* 0x000fea0003800000 */
.L_x_3143:
[----:B------:R0:W5:Y:S01]  /*3310*/  LDG.E.64 R34, desc[UR36][R4.64] ;  /* 0x0000002404227981 */ /* 0x000162000c1e1b00 */
[----:B------:R-:W-:Y:S05]  /*3320*/  BRA `(.L_x_3138) ;  /* 0x0000000800b47947 */ /* 0x000fea0003800000 */
.L_x_3133:
        /* <DEDUP_REMOVED lines=13> */
.L_x_3147:
[----:B------:R0:W5:Y:S01]  /*3400*/  LDG.E.64 R34, desc[UR36][R4.64] ;  /* 0x0000002404227981 */ /* 0x000162000c1e1b00 */
[----:B------:R-:W-:Y:S05]  /*3410*/  BRA `(.L_x_3138) ;  /* 0x0000000800787947 */ /* 0x000fea0003800000 */
.L_x_3146:
        /* <DEDUP_REMOVED lines=28> */
.L_x_3149:
        /* <DEDUP_REMOVED lines=15> */
.L_x_3148:
[----:B------:R-:W2:Y:S02]  /*36d0*/  LDG.E.U16 R0, desc[UR36][R4.64] ;  /* 0x0000002404007981 */ /* 0x000ea4000c1e1500 */
[----:B--2---:R-:W-:-:S04]  /*36e0*/  IMAD.U32 R0, R0, 0x10000, RZ ;  /* 0x0001000000007824 */ /* 0x004fc800078e00ff */
[----:B------:R-:W-:-:S04]  /*36f0*/  FMUL.FTZ R0, R0, 1 ;  /* 0x3f80000000007820 */ /* 0x000fc80000410000 */
[----:B------:R0:W2:Y:S01]  /*3700*/  F2F.F64.F32 R34, R0 ;  /* 0x0000000000227310 */ /* 0x0000a20000201800 */
[----:B------:R-:W-:Y:S05]  /*3710*/  BRA `(.L_x_3138) ;  /* 0x0000000400b87947 */ /* 0x000fea0003800000 */
.L_x_3145:
        /* <DEDUP_REMOVED lines=11> */
.L_x_3152:
        /* <DEDUP_REMOVED lines=21> */
.L_x_3156:
[----:B------:R-:W-:Y:S05]  /*3920*/  BSYNC B1 ;  /* 0x0000000000017941 */ /* 0x000fea0003800000 */
.L_x_3155:
[----:B------:R-:W-:Y:S01]  /*3930*/  LEA R5, R0, 0x3b800000, 0x17 ;  /* 0x3b80000000057811 */ /* 0x000fe200078eb8ff */
[----:B------:R-:W-:-:S05]  /*3940*/  IMAD.SHL.U32 R0, R3, 0x100000, RZ ;  /* 0x0010000003007824 */ /* 0x000fca00078e00ff */
[----:B------:R-:W-:-:S07]  /*3950*/  LOP3.LUT R0, R5, R0, R6, 0xfe, !PT ;  /* 0x0000000005007212 */ /* 0x000fce00078efe06 */
.L_x_3154:
[----:B------:R-:W-:Y:S05]  /*3960*/  BSYNC B0 ;  /* 0x0000000000007941 */ /* 0x000fea0003800000 */
.L_x_3153:
[----:B------:R-:W-:-:S04]  /*3970*/  FMUL.FTZ R0, R0, 1 ;  /* 0x3f80000000007820 */ /* 0x000fc80000410000 */
[----:B------:R0:W2:Y:S01]  /*3980*/  F2F.F64.F32 R34, R0 ;  /* 0x0000000000227310 */ /* 0x0000a20000201800 */
[----:B------:R-:W-:Y:S05]  /*3990*/  BRA `(.L_x_3138) ;  /* 0x0000000400187947 */ /* 0x000fea0003800000 */
.L_x_3151:
        /* <DEDUP_REMOVED lines=21> */
.L_x_3160:
[----:B------:R-:W-:Y:S05]  /*3af0*/  BSYNC B1 ;  /* 0x0000000000017941 */ /* 0x000fea0003800000 */
.L_x_3159:
[----:B------:R-:W-:Y:S01]  /*3b00*/  LEA R5, R0, 0x37800000, 0x17 ;  /* 0x3780000000057811 */ /* 0x000fe200078eb8ff */
[----:B------:R-:W-:-:S05]  /*3b10*/  IMAD.SHL.U32 R0, R3, 0x200000, RZ ;  /* 0x0020000003007824 */ /* 0x000fca00078e00ff */
[----:B------:R-:W-:-:S07]  /*3b20*/  LOP3.LUT R0, R5, R0, R6, 0xfe, !PT ;  /* 0x0000000005007212 */ /* 0x000fce00078efe06 */
.L_x_3158:
[----:B------:R-:W-:Y:S05]  /*3b30*/  BSYNC B0 ;  /* 0x0000000000007941 */ /* 0x000fea0003800000 */
.L_x_3157:
[----:B------:R-:W-:-:S04]  /*3b40*/  FMUL.FTZ R0, R0, 1 ;  /* 0x3f80000000007820 */ /* 0x000fc80000410000 */
[----:B------:R0:W2:Y:S01]  /*3b50*/  F2F.F64.F32 R34, R0 ;  /* 0x0000000000227310 */ /* 0x0000a20000201800 */
[----:B------:R-:W-:Y:S05]  /*3b60*/  BRA `(.L_x_3138) ;  /* 0x0000000000a47947 */ /* 0x000fea0003800000 */
.L_x_3150:
        /* <DEDUP_REMOVED lines=14> */
.L_x_3164:
[----:B------:R-:W-:Y:S05]  /*3c50*/  BSYNC B0 ;  /* 0x0000000000007941 */ /* 0x000fea0003800000 */
.L_x_3163:
[----:B------:R-:W-:-:S04]  /*3c60*/  FMUL.FTZ R0, R0, 1 ;  /* 0x3f80000000007820 */ /* 0x000fc80000410000 */
[----:B------:R0:W2:Y:S01]  /*3c70*/  F2F.F64.F32 R34, R0 ;  /* 0x0000000000227310 */ /* 0x0000a20000201800 */
[----:B------:R-:W-:Y:S05]  /*3c80*/  BRA `(.L_x_3138) ;  /* 0x00000000005c7947 */ /* 0x000fea0003800000 */
.L_x_3137:
        /* <DEDUP_REMOVED lines=16> */
.L_x_3165:
[----:B------:R-:W-:Y:S01]  /*3d90*/  CS2R R34, SRZ ;  /* 0x0000000000227805 */ /* 0x000fe2000001ff00 */
[----:B------:R-:W-:Y:S06]  /*3da0*/  BRA `(.L_x_3138) ;  /* 0x0000000000147947 */ /* 0x000fec0003800000 */
.L_x_3162:
[----:B------:R-:W2:Y:S02]  /*3db0*/  LDG.E.64 R34, desc[UR36][R4.64] ;  /* 0x0000002404227981 */ /* 0x000ea4000c1e1b00 */
[----:B--2---:R-:W0:Y:S01]  /*3dc0*/  I2F.F64.U64 R34, R34 ;  /* 0x0000002200227312 */ /* 0x004e220000301800 */
[----:B------:R-:W-:Y:S05]  /*3dd0*/  BRA `(.L_x_3138) ;  /* 0x0000000000087947 */ /* 0x000fea0003800000 */
.L_x_3161:
[----:B------:R-:W2:Y:S02]  /*3de0*/  LDG.E R4, desc[UR36][R4.64] ;  /* 0x0000002404047981 */ /* 0x000ea4000c1e1900 */
[----:B--2---:R0:W2:Y:S02]  /*3df0*/  I2F.F64.U32 R34, R4 ;  /* 0x0000000400227312 */ /* 0x0040a40000201800 */
.L_x_3138:
[----:B------:R-:W-:-:S07]  /*3e00*/  VIADD R23, R23, 0x80 ;  /* 0x0000008017177836 */ /* 0x000fce0000000000 */
.L_x_3099:
[----:B------:R-:W-:Y:S05]  /*3e10*/  BSYNC B6 ;  /* 0x0000000000067941 */ /* 0x000fea0003800000 */
.L_x_3098:
[----:B------:R-:W-:Y:S01]  /*3e20*/  ISETP.GE.AND P0, PT, R23, R2, PT ;  /* 0x000000021700720c */ /* 0x000fe20003f06270 */
[----:B------:R-:W-:Y:S01]  /*3e30*/  BSSY B6, `(.L_x_3166) ;  /* 0x00001eb000067945 */ /* 0x000fe20003800000 */
[----:B------:R-:W-:Y:S02]  /*3e40*/  CS2R R30, SRZ ;  /* 0x00000000001e7805 */ /* 0x000fe4000001ff00 */
[----:B------:R-:W-:Y:S02]  /*3e50*/  CS2R R24, SRZ ;  /* 0x0000000000187805 */ /* 0x000fe4000001ff00 */
[----:B------:R-:W-:-:S07]  /*3e60*/  CS2R R26, SRZ ;  /* 0x00000000001a7805 */ /* 0x000fce000001ff00 */
        /* <DEDUP_REMOVED lines=19> */
[----:B---3--:R0:W3:Y:S01]  /*3fa0*/  I2F.F64.S16 R24, R4 ;  /* 0x0000000400187312 */ /* 0x0080e20000101c00 */
[----:B------:R-:W-:Y:S05]  /*3fb0*/  BRA `(.L_x_3173) ;  /* 0x0000000c007c7947 */ /* 0x000fea0003800000 */
.L_x_3171:
[----:B------:R-:W3:Y:S02]  /*3fc0*/  LDG.E.U8 R4, desc[UR36][R4.64] ;  /* 0x0000002404047981 */ /* 0x000ee4000c1e1100 */
[----:B---3--:R0:W3:Y:S01]  /*3fd0*/  I2F.F64.U16 R24, R4 ;  /* 0x0000000400187312 */ /* 0x0080e20000101800 */
[----:B------:R-:W-:Y:S05]  /*3fe0*/  BRA `(.L_x_3173) ;  /* 0x0000000c00707947 */ /* 0x000fea0003800000 */
.L_x_3170:
        /* <DEDUP_REMOVED lines=9> */
.L_x_3175:
[----:B------:R-:W3:Y:S02]  /*4080*/  LDG.E R4, desc[UR36][R4.64] ;  /* 0x0000002404047981 */ /* 0x000ee4000c1e1900 */
[----:B---3--:R0:W3:Y:S01]  /*4090*/  I2F.F64 R24, R4 ;  /* 0x0000000400187312 */ /* 0x0080e20000201c00 */
[----:B------:R-:W-:Y:S05]  /*40a0*/  BRA `(.L_x_3173) ;  /* 0x0000000c00407947 */ /* 0x000fea0003800000 */
.L_x_3174:
[----:B------:R-:W3:Y:S02]  /*40b0*/  LDG.E.U16 R4, desc[UR36][R4.64] ;  /* 0x0000002404047981 */ /* 0x000ee4000c1e1500 */
[----:B---3--:R0:W3:Y:S01]  /*40c0*/  I2F.F64.S16 R24, R4 ;  /* 0x0000000400187312 */ /* 0x0080e20000101c00 */
[----:B------:R-:W-:Y:S05]  /*40d0*/  BRA `(.L_x_3173) ;  /* 0x0000000c00347947 */ /* 0x000fea0003800000 */
.L_x_3169:
        /* <DEDUP_REMOVED lines=10> */
.L_x_3177:
[----:B------:R-:W3:Y:S02]  /*4180*/  LDG.E.U16 R0, desc[UR36][R4.64] ;  /* 0x0000002404007981 */ /* 0x000ee4000c1e1500 */
[----:B---3--:R-:W-:-:S05]  /*4190*/  HADD2.F32 R0, -RZ, R0.H0_H0 ;  /* 0x20000000ff007230 */ /* 0x008fca0000004100 */
[----:B------:R-:W-:-:S04]  /*41a0*/  FMUL.FTZ R0, R0, 1 ;  /* 0x3f80000000007820 */ /* 0x000fc80000410000 */
[----:B------:R0:W3:Y:S01]  /*41b0*/  F2F.F64.F32 R24, R0 ;  /* 0x0000000000187310 */ /* 0x0000e20000201800 */
[----:B------:R-:W-:Y:S05]  /*41c0*/  BRA `(.L_x_3173) ;  /* 0x0000000800f87947 */ /* 0x000fea0003800000 */
.L_x_3176:
        /* <DEDUP_REMOVED lines=10> */
.L_x_3179:
[----:B------:R-:W3:Y:S02]  /*4270*/  LDG.E.U16 R4, desc[UR36][R4.64] ;  /* 0x0000002404047981 */ /* 0x000ee4000c1e1500 */
[----:B---3--:R-:W-:-:S05]  /*4280*/  HADD2.F32 R0, -RZ, R4.H0_H0 ;  /* 0x20000004ff007230 */ /* 0x008fca0000004100 */
[----:B------:R-:W-:-:S04]  /*4290*/  FMUL.FTZ R0, R0, 1 ;  /* 0x3f80000000007820 */ /* 0x000fc80000410000 */
[----:B------:R0:W3:Y:S01]  /*42a0*/  F2F.F64.F32 R24, R0 ;  /* 0x0000000000187310 */ /* 0x0000e20000201800 */
[----:B------:R-:W-:Y:S05]  /*42b0*/  BRA `(.L_x_3173) ;  /* 0x0000000800bc7947 */ /* 0x000fea0003800000 */
.L_x_3178:
[----:B------:R0:W5:Y:S01]  /*42c0*/  LDG.E.64 R24, desc[UR36][R4.64] ;  /* 0x0000002404187981 */ /* 0x000162000c1e1b00 */
[----:B------:R-:W-:Y:S05]  /*42d0*/  BRA `(.L_x_3173) ;  /* 0x0000000800b47947 */ /* 0x000fea0003800000 */
.L_x_3168:
        /* <DEDUP_REMOVED lines=13> */
.L_x_3182:
[----:B------:R0:W5:Y:S01]  /*43b0*/  LDG.E.64 R24, desc[UR36][R4.64] ;  /* 0x0000002404187981 */ /* 0x000162000c1e1b00 */
[----:B------:R-:W-:Y:S05]  /*43c0*/  BRA `(.L_x_3173) ;  /* 0x0000000800787947 */ /* 0x000fea0003800000 */
.L_x_3181:
        /* <DEDUP_REMOVED lines=26> */
[----:B------:R0:W3:Y:S01]  /*4570*/  F2F.F64.F32 R24, R7 ;  /* 0x0000000700187310 */ /* 0x0000e20000201800 */
[----:B------:R-:W-:Y:S05]  /*4580*/  BRA `(.L_x_3173) ;  /* 0x0000000800087947 */ /* 0x000fea0003800000 */
.L_x_3184:
        /* <DEDUP_REMOVED lines=13> */
[----:B------:R0:W3:Y:S01]  /*4660*/  F2F.F64.F32 R24, R0 ;  /* 0x0000000000187310 */ /* 0x0000e20000201800 */
[----:B------:R-:W-:Y:S05]  /*4670*/  BRA `(.L_x_3173) ;  /* 0x0000000400cc7947 */ /* 0x000fea0003800000 */
.L_x_3183:
[----:B------:R-:W3:Y:S02]  /*4680*/  LDG.E.U16 R0, desc[UR36][R4.64] ;  /* 0x0000002404007981 */ /* 0x000ee4000c1e1500 */
[----:B---3--:R-:W-:-:S04]  /*4690*/  IMAD.U32 R0, R0, 0x10000, RZ ;  /* 0x0001000000007824 */ /* 0x008fc800078e00ff */
[----:B------:R-:W-:-:S04]  /*46a0*/  FMUL.FTZ R0, R0, 1 ;  /* 0x3f80000000007820 */ /* 0x000fc80000410000 */
[----:B------:R3:W0:Y:S01]  /*46b0*/  F2F.F64.F32 R24, R0 ;  /* 0x0000000000187310 */ /* 0x0006220000201800 */
[----:B------:R-:W-:Y:S05]  /*46c0*/  BRA `(.L_x_3173) ;  /* 0x0000000400b87947 */ /* 0x000fea0003800000 */
.L_x_3180:
        /* <DEDUP_REMOVED lines=9> */
[----:B---3--:R0:W3:Y:S01]  /*4760*/  I2F.F64.U16 R24, R4 ;  /* 0x0000000400187312 */ /* 0x0080e20000101800 */
[----:B------:R-:W-:Y:S05]  /*4770*/  BRA `(.L_x_3173) ;  /* 0x00000004008c7947 */ /* 0x000fea0003800000 */
.L_x_3187:
        /* <DEDUP_REMOVED lines=21> */
.L_x_3191:
[----:B------:R-:W-:Y:S05]  /*48d0*/  BSYNC B1 ;  /* 0x0000000000017941 */ /* 0x000fea0003800000 */
.L_x_3190:
[----:B------:R-:W-:Y:S01]  /*48e0*/  LEA R5, R0, 0x3b800000, 0x17 ;  /* 0x3b80000000057811 */ /* 0x000fe200078eb8ff */
[----:B------:R-:W-:-:S05]  /*48f0*/  IMAD.SHL.U32 R0, R3, 0x100000, RZ ;  /* 0x0010000003007824 */ /* 0x000fca00078e00ff */
[----:B------:R-:W-:-:S07]  /*4900*/  LOP3.LUT R0, R5, R0, R6, 0xfe, !PT ;  /* 0x0000000005007212 */ /* 0x000fce00078efe06 */
.L_x_3189:
[----:B------:R-:W-:Y:S05]  /*4910*/  BSYNC B0 ;  /* 0x0000000000007941 */ /* 0x000fea0003800000 */
.L_x_3188:
[----:B------:R-:W-:-:S04]  /*4920*/  FMUL.FTZ R0, R0, 1 ;  /* 0x3f80000000007820 */ /* 0x000fc80000410000 */
[----:B------:R0:W3:Y:S01]  /*4930*/  F2F.F64.F32 R24, R0 ;  /* 0x0000000000187310 */ /* 0x0000e20000201800 */
[----:B------:R-:W-:Y:S05]  /*4940*/  BRA `(.L_x_3173) ;  /* 0x0000000400187947 */ /* 0x000fea0003800000 */
.L_x_3186:
        /* <DEDUP_REMOVED lines=21> */
.L_x_3195:
[----:B------:R-:W-:Y:S05]  /*4aa0*/  BSYNC B1 ;  /* 0x0000000000017941 */ /* 0x000fea0003800000 */
.L_x_3194:
[----:B------:R-:W-:Y:S01]  /*4ab0*/  LEA R5, R0, 0x37800000, 0x17 ;  /* 0x3780000000057811 */ /* 0x000fe200078eb8ff */
[----:B------:R-:W-:-:S05]  /*4ac0*/  IMAD.SHL.U32 R0, R3, 0x200000, RZ ;  /* 0x0020000003007824 */ /* 0x000fca00078e00ff */
[----:B------:R-:W-:-:S07]  /*4ad0*/  LOP3.LUT R0, R5, R0, R6, 0xfe, !PT ;  /* 0x0000000005007212 */ /* 0x000fce00078efe06 */
.L_x_3193:
[----:B------:R-:W-:Y:S05]  /*4ae0*/  BSYNC B0 ;  /* 0x0000000000007941 */ /* 0x000fea0003800000 */
.L_x_3192:
[----:B------:R-:W-:-:S04]  /*4af0*/  FMUL.FTZ R0, R0, 1 ;  /* 0x3f80000000007820 */ /* 0x000fc80000410000 */
[----:B------:R0:W3:Y:S01]  /*4b00*/  F2F.F64.F32 R24, R0 ;  /* 0x0000000000187310 */ /* 0x0000e20000201800 */
[----:B------:R-:W-:Y:S05]  /*4b10*/  BRA `(.L_x_3173) ;  /* 0x0000000000a47947 */ /* 0x000fea0003800000 */
.L_x_3185:
        /* <DEDUP_REMOVED lines=14> */
.L_x_3199:
[----:B------:R-:W-:Y:S05]  /*4c00*/  BSYNC B0 ;  /* 0x0000000000007941 */ /* 0x000fea0003800000 */
.L_x_3198:
[----:B------:R-:W-:-:S04]  /*4c10*/  FMUL.FTZ R0, R0, 1 ;  /* 0x3f80000000007820 */ /* 0x000fc80000410000 */
[----:B------:R0:W3:Y:S01]  /*4c20*/  F2F.F64.F32 R24, R0 ;  /* 0x0000000000187310 */ /* 0x0000e20000201800 */
[----:B------:R-:W-:Y:S05]  /*4c30*/  BRA `(.L_x_3173) ;  /* 0x00000000005c7947 */ /* 0x000fea0003800000 */
.L_x_3172:
        /* <DEDUP_REMOVED lines=16> */
.L_x_3200:
[----:B------:R-:W-:Y:S01]  /*4d40*/  CS2R R24, SRZ ;  /* 0x0000000000187805 */ /* 0x000fe2000001ff00 */
[----:B------:R-:W-:Y:S06]  /*4d50*/  BRA `(.L_x_3173) ;  /* 0x0000000000147947 */ /* 0x000fec0003800000 */
.L_x_3197:
[----:B------:R-:W3:Y:S02]  /*4d60*/  LDG.E.64 R24, desc[UR36][R4.64] ;  /* 0x0000002404187981 */ /* 0x000ee4000c1e1b00 */
[----:B---3--:R-:W0:Y:S01]  /*4d70*/  I2F.F64.U64 R24, R24 ;  /* 0x0000001800187312 */ /* 0x008e220000301800 */
[----:B------:R-:W-:Y:S05]  /*4d80*/  BRA `(.L_x_3173) ;  /* 0x0000000000087947 */ /* 0x000fea0003800000 */
.L_x_3196:
[----:B------:R-:W3:Y:S02]  /*4d90*/  LDG.E R4, desc[UR36][R4.64] ;  /* 0x0000002404047981 */ /* 0x000ee4000c1e1900 */
[----:B---3--:R0:W3:Y:S02]  /*4da0*/  I2F.F64.U32 R24, R4 ;  /* 0x0000000400187312 */ /* 0x0080e40000201800 */
.L_x_3173:
[----:B0-----:R-:W0:Y:S01]  /*4db0*/  LDC.64 R4, c[0x0][0x228] ;  /* 0x00008a00ff047b82 */ /* 0x001e220000000a00 */
[----:B---3--:R-:W-:Y:S01]  /*4dc0*/  PRMT R0, R16, 0x9910, RZ ;  /* 0x0000991010007816 */ /* 0x008fe200000000ff */
        /* <DEDUP_REMOVED lines=17> */
.L_x_3204:
[----:B------:R-:W3:Y:S02]  /*4ee0*/  LDG.E.U8 R4, desc[UR36][R4.64] ;  /* 0x0000002404047981 */ /* 0x000ee4000c1e1100 */
[----:B---3--:R0:W3:Y:S01]  /*4ef0*/  I2F.F64.U16 R26, R4 ;  /* 0x00000004001a7312 */ /* 0x0080e20000101800 */
[----:B------:R-:W-:Y:S05]  /*4f00*/  BRA `(.L_x_3206) ;  /* 0x0000000c00707947 */ /* 0x000fea0003800000 */
.L_x_3203:
        /* <DEDUP_REMOVED lines=9> */
.L_x_3208:
[----:B------:R-:W3:Y:S02]  /*4fa0*/  LDG.E R4, desc[UR36][R4.64] ;  /* 0x0000002404047981 */ /* 0x000ee4000c1e1900 */
[----:B---3--:R0:W3:Y:S01]  /*4fb0*/  I2F.F64 R26, R4 ;  /* 0x00000004001a7312 */ /* 0x0080e20000201c00 */
[----:B------:R-:W-:Y:S05]  /*4fc0*/  BRA `(.L_x_3206) ;  /* 0x0000000c00407947 */ /* 0x000fea0003800000 */
.L_x_3207:
[----:B------:R-:W3:Y:S02]  /*4fd0*/  LDG.E.U16 R4, desc[UR36][R4.64] ;  /* 0x0000002404047981 */ /* 0x000ee4000c1e1500 */
[----:B---3--:R0:W3:Y:S01]  /*4fe0*/  I2F.F64.S16 R26, R4 ;  /* 0x00000004001a7312 */ /* 0x0080e20000101c00 */
[----:B------:R-:W-:Y:S05]  /*4ff0*/  BRA `(.L_x_3206) ;  /* 0x0000000c00347947 */ /* 0x000fea0003800000 */
.L_x_3202:
        /* <DEDUP_REMOVED lines=10> */
.L_x_3210:
[----:B------:R-:W3:Y:S02]  /*50a0*/  LDG.E.U16 R0, desc[UR36][R4.64] ;  /* 0x0000002404007981 */ /* 0x000ee4000c1e1500 */
[----:B---3--:R-:W-:-:S05]  /*50b0*/  HADD2.F32 R0, -RZ, R0.H0_H0 ;  /* 0x20000000ff007230 */ /* 0x008fca0000004100 */
[----:B------:R-:W-:-:S04]  /*50c0*/  FMUL.FTZ R0, R0, 1 ;  /* 0x3f80000000007820 */ /* 0x000fc80000410000 */
[----:B------:R0:W3:Y:S01]  /*50d0*/  F2F.F64.F32 R26, R0 ;  /* 0x00000000001a7310 */ /* 0x0000e20000201800 */
[----:B------:R-:W-:Y:S05]  /*50e0*/  BRA `(.L_x_3206) ;  /* 0x0000000800f87947 */ /* 0x000fea0003800000 */
.L_x_3209:
        /* <DEDUP_REMOVED lines=10> */
.L_x_3212:
[----:B------:R-:W3:Y:S02]  /*5190*/  LDG.E.U16 R4, desc[UR36][R4.64] ;  /* 0x0000002404047981 */ /* 0x000ee4000c1e1500 */
[----:B---3--:R-:W-:-:S05]  /*51a0*/  HADD2.F32 R0, -RZ, R4.H0_H0 ;  /* 0x20000004ff007230 */ /* 0x008fca0000004100 */
[----:B------:R-:W-:-:S04]  /*51b0*/  FMUL.FTZ R0, R0, 1 ;  /* 0x3f80000000007820 */ /* 0x000fc80000410000 */
[----:B------:R0:W3:Y:S01]  /*51c0*/  F2F.F64.F32 R26, R0 ;  /* 0x00000000001a7310 */ /* 0x0000e20000201800 */
[----:B------:R-:W-:Y:S05]  /*51d0*/  BRA `(.L_x_3206) ;  /* 0x0000000800bc7947 */ /* 0x000fea0003800000 */
.L_x_3211:
[----:B------:R0:W5:Y:S01]  /*51e0*/  LDG.E.64 R26, desc[UR36][R4.64] ;  /* 0x00000024041a7981 */ /* 0x000162000c1e1b00 */
[----:B------:R-:W-:Y:S05]  /*51f0*/  BRA `(.L_x_3206) ;  /* 0x0000000800b47947 */ /* 0x000fea0003800000 */
.L_x_3201:
        /* <DEDUP_REMOVED lines=13> */
.L_x_3215:
[----:B------:R0:W5:Y:S01]  /*52d0*/  LDG.E.64 R26, desc[UR36][R4.64] ;  /* 0x00000024041a7981 */ /* 0x000162000c1e1b00 */
[----:B------:R-:W-:Y:S05]  /*52e0*/  BRA `(.L_x_3206) ;  /* 0x0000000800787947 */ /* 0x000fea0003800000 */
.L_x_3214:
        /* <DEDUP_REMOVED lines=28> */
.L_x_3217:
        /* <DEDUP_REMOVED lines=15> */
.L_x_3216:
[----:B------:R-:W3:Y:S02]  /*55a0*/  LDG.E.U16 R0, desc[UR36][R4.64] ;  /* 0x0000002404007981 */ /* 0x000ee4000c1e1500 */
[----:B---3--:R-:W-:-:S04]  /*55b0*/  IMAD.U32 R0, R0, 0x10000, RZ ;  /* 0x0001000000007824 */ /* 0x008fc800078e00ff */
[----:B------:R-:W-:-:S04]  /*55c0*/  FMUL.FTZ R0, R0, 1 ;  /* 0x3f80000000007820 */ /* 0x000fc80000410000 */
[----:B------:R0:W3:Y:S01]  /*55d0*/  F2F.F64.F32 R26, R0 ;  /* 0x00000000001a7310 */ /* 0x0000e20000201800 */
[----:B------:R-:W-:Y:S05]  /*55e0*/  BRA `(.L_x_3206) ;  /* 0x0000000400b87947 */ /* 0x000fea0003800000 */
.L_x_3213:
        /* <DEDUP_REMOVED lines=11> */
.L_x_3220:
        /* <DEDUP_REMOVED lines=21> */
.L_x_3224:
[----:B------:R-:W-:Y:S05]  /*57f0*/  BSYNC B1 ;  /* 0x0000000000017941 */ /* 0x000fea0003800000 */
.L_x_3223:
[----:B------:R-:W-:Y:S01]  /*5800*/  LEA R5, R0, 0x3b800000, 0x17 ;  /* 0x3b80000000057811 */ /* 0x000fe200078eb8ff */
[----:B------:R-:W-:-:S05]  /*5810*/  IMAD.SHL.U32 R0, R3, 0x100000, RZ ;  /* 0x0010000003007824 */ /* 0x000fca00078e00ff */
[----:B------:R-:W-:-:S07]  /*5820*/  LOP3.LUT R0, R5, R0, R6, 0xfe, !PT ;  /* 0x0000000005007212 */ /* 0x000fce00078efe06 */
.L_x_3222:
[----:B------:R-:W-:Y:S05]  /*5830*/  BSYNC B0 ;  /* 0x0000000000007941 */ /* 0x000fea0003800000 */
.L_x_3221:
[----:B------:R-:W-:-:S04]  /*5840*/  FMUL.FTZ R0, R0, 1 ;  /* 0x3f80000000007820 */ /* 0x000fc80000410000 */
[----:B------:R0:W3:Y:S01]  /*5850*/  F2F.F64.F32 R26, R0 ;  /* 0x00000000001a7310 */ /* 0x0000e20000201800 */
[----:B------:R-:W-:Y:S05]  /*5860*/  BRA `(.L_x_3206) ;  /* 0x0000000400187947 */ /* 0x000fea0003800000 */
.L_x_3219:
        /* <DEDUP_REMOVED lines=21> */
.L_x_3228:
[----:B------:R-:W-:Y:S05]  /*59c0*/  BSYNC B1 ;  /* 0x0000000000017941 */ /* 0x000fea0003800000 */
.L_x_3227:
[----:B------:R-:W-:Y:S01]  /*59d0*/  LEA R5, R0, 0x37800000, 0x17 ;  /* 0x3780000000057811 */ /* 0x000fe200078eb8ff */
[----:B------:R-:W-:-:S05]  /*59e0*/  IMAD.SHL.U32 R0, R3, 0x200000, RZ ;  /* 0x0020000003007824 */ /* 0x000fca00078e00ff */
[----:B------:R-:W-:-:S07]  /*59f0*/  LOP3.LUT R0, R5, R0, R6, 0xfe, !PT ;  /* 0x0000000005007212 */ /* 0x000fce00078efe06 */
.L_x_3226:
[----:B------:R-:W-:Y:S05]  /*5a00*/  BSYNC B0 ;  /* 0x0000000000007941 */ /* 0x000fea0003800000 */
.L_x_3225:
[----:B------:R-:W-:-:S04]  /*5a10*/  FMUL.FTZ R0, R0, 1 ;  /* 0x3f80000000007820 */ /* 0x000fc80000410000 */
[----:B------:R0:W3:Y:S01]  /*5a20*/  F2F.F64.F32 R26, R0 ;  /* 0x00000000001a7310 */ /* 0x0000e20000201800 */
[----:B------:R-:W-:Y:S05]  /*5a30*/  BRA `(.L_x_3206) ;  /* 0x0000000000a47947 */ /* 0x000fea0003800000 */
.L_x_3218:
        /* <DEDUP_REMOVED lines=14> */
.L_x_3232:
[----:B------:R-:W-:Y:S05]  /*5b20*/  BSYNC B0 ;  /* 0x0000000000007941 */ /* 0x000fea0003800000 */
.L_x_3231:
[----:B------:R-:W-:-:S04]  /*5b30*/  FMUL.FTZ R0, R0, 1 ;  /* 0x3f80000000007820 */ /* 0x000fc80000410000 */
[----:B------:R0:W3:Y:S01]  /*5b40*/  F2F.F64.F32 R26, R0 ;  /* 0x00000000001a7310 */ /* 0x0000e20000201800 */
[----:B------:R-:W-:Y:S05]  /*5b50*/  BRA `(.L_x_3206) ;  /* 0x00000000005c7947 */ /* 0x000fea0003800000 */
.L_x_3205:
        /* <DEDUP_REMOVED lines=16> */
.L_x_3233:
[----:B------:R-:W-:Y:S01]  /*5c60*/  CS2R R26, SRZ ;  /* 0x00000000001a7805 */ /* 0x000fe2000001ff00 */
[----:B------:R-:W-:Y:S06]  /*5c70*/  BRA `(.L_x_3206) ;  /* 0x0000000000147947 */ /* 0x000fec0003800000 */
.L_x_3230:
[----:B------:R-:W3:Y:S02]  /*5c80*/  LDG.E.64 R26, desc[UR36][R4.64] ;  /* 0x00000024041a7981 */ /* 0x000ee4000c1e1b00 */
[----:B---3--:R-:W0:Y:S01]  /*5c90*/  I2F.F64.U64 R26, R26 ;  /* 0x0000001a001a7312 */ /* 0x008e220000301800 */
[----:B------:R-:W-:Y:S05]  /*5ca0*/  BRA `(.L_x_3206) ;  /* 0x0000000000087947 */ /* 0x000fea0003800000 */
.L_x_3229:
[----:B------:R-:W3:Y:S02]  /*5cb0*/  LDG.E R4, desc[UR36][R4.64] ;  /* 0x0000002404047981 */ /* 0x000ee4000c1e1900 */
[----:B---3--:R0:W3:Y:S02]  /*5cc0*/  I2F.F64.U32 R26, R4 ;  /* 0x00000004001a7312 */ /* 0x0080e40000201800 */
.L_x_3206:
[----:B------:R-:W-:-:S07]  /*5cd0*/  VIADD R23, R23, 0x80 ;  /* 0x0000008017177836 */ /* 0x000fce0000000000 */
.L_x_3167:
[----:B------:R-:W-:Y:S05]  /*5ce0*/  BSYNC B6 ;  /* 0x0000000000067941 */ /* 0x000fea0003800000 */
.L_x_3166:
        /* <DEDUP_REMOVED lines=24> */
.L_x_3239:
[----:B------:R-:W3:Y:S02]  /*5e70*/  LDG.E.U8 R4, desc[UR36][R4.64] ;  /* 0x0000002404047981 */ /* 0x000ee4000c1e1100 */
[----:B---3--:R0:W3:Y:S01]  /*5e80*/  I2F.F64.U16 R16, R4 ;  /* 0x0000000400107312 */ /* 0x0080e20000101800 */
[----:B------:R-:W-:Y:S05]  /*5e90*/  BRA `(.L_x_3241) ;  /* 0x0000000c00707947 */ /* 0x000fea0003800000 */
.L_x_3238:
        /* <DEDUP_REMOVED lines=9> */
.L_x_3243:
[----:B------:R-:W3:Y:S02]  /*5f30*/  LDG.E R4, desc[UR36][R4.64] ;  /* 0x0000002404047981 */ /* 0x000ee4000c1e1900 */
[----:B---3--:R0:W3:Y:S01]  /*5f40*/  I2F.F64 R16, R4 ;  /* 0x0000000400107312 */ /* 0x0080e20000201c00 */
[----:B------:R-:W-:Y:S05]  /*5f50*/  BRA `(.L_x_3241) ;  /* 0x0000000c00407947 */ /* 0x000fea0003800000 */
.L_x_3242:
[----:B------:R-:W3:Y:S02]  /*5f60*/  LDG.E.U16 R4, desc[UR36][R4.64] ;  /* 0x0000002404047981 */ /* 0x000ee4000c1e1500 */
[----:B---3--:R0:W3:Y:S01]  /*5f70*/  I2F.F64.S16 R16, R4 ;  /* 0x0000000400107312 */ /* 0x0080e20000101c00 */
[----:B------:R-:W-:Y:S05]  /*5f80*/  BRA `(.L_x_3241) ;  /* 0x0000000c00347947 */ /* 0x000fea0003800000 */
.L_x_3237:
        /* <DEDUP_REMOVED lines=10> */
.L_x_3245:
[----:B------:R-:W3:Y:S02]  /*6030*/  LDG.E.U16 R0, desc[UR36][R4.64] ;  /* 0x0000002404007981 */ /* 0x000ee4000c1e1500 */
[----:B---3--:R-:W-:-:S05]  /*6040*/  HADD2.F32 R0, -RZ, R0.H0_H0 ;  /* 0x20000000ff007230 */ /* 0x008fca0000004100 */
[----:B------:R-:W-:-:S04]  /*6050*/  FMUL.FTZ R0, R0, 1 ;  /* 0x3f80000000007820 */ /* 0x000fc80000410000 */
[----:B------:R0:W3:Y:S01]  /*6060*/  F2F.F64.F32 R16, R0 ;  /* 0x0000000000107310 */ /* 0x0000e20000201800 */
[----:B------:R-:W-:Y:S05]  /*6070*/  BRA `(.L_x_3241) ;  /* 0x0000000800f87947 */ /* 0x000fea0003800000 */
.L_x_3244:
        /* <DEDUP_REMOVED lines=10> */
.L_x_3247:
[----:B------:R-:W3:Y:S02]  /*6120*/  LDG.E.U16 R4, desc[UR36][R4.64] ;  /* 0x0000002404047981 */ /* 0x000ee4000c1e1500 */
[----:B---3--:R-:W-:-:S05]  /*6130*/  HADD2.F32 R0, -RZ, R4.H0_H0 ;  /* 0x20000004ff007230 */ /* 0x008fca0000004100 */
[----:B------:R-:W-:-:S04]  /*6140*/  FMUL.FTZ R0, R0, 1 ;  /* 0x3f80000000007820 */ /* 0x000fc80000410000 */
[----:B------:R0:W3:Y:S01]  /*6150*/  F2F.F64.F32 R16, R0 ;  /* 0x0000000000107310 */ /* 0x0000e20000201800 */
[----:B------:R-:W-:Y:S05]  /*6160*/  BRA `(.L_x_3241) ;  /* 0x0000000800bc7947 */ /* 0x000fea0003800000 */
.L_x_3246:
[----:B------:R0:W5:Y:S01]  /*6170*/  LDG.E.64 R16, desc[UR36][R4.64] ;  /* 0x0000002404107981 */ /* 0x000162000c1e1b00 */
[----:B------:R-:W-:Y:S05]  /*6180*/  BRA `(.L_x_3241) ;  /* 0x0000000800b47947 */ /* 0x000fea0003800000 */
.L_x_3236:
        /* <DEDUP_REMOVED lines=13> */
.L_x_3250:
[----:B------:R0:W5:Y:S01]  /*6260*/  LDG.E.64 R16, desc[UR36][R4.64] ;  /* 0x0000002404107981 */ /* 0x000162000c1e1b00 */
[----:B------:R-:W-:Y:S05]  /*6270*/  BRA `(.L_x_3241) ;  /* 0x0000000800787947 */ /* 0x000fea0003800000 */
.L_x_3249:
        /* <DEDUP_REMOVED lines=28> */
.L_x_3252:
        /* <DEDUP_REMOVED lines=15> */
.L_x_3251:
[----:B------:R-:W3:Y:S02]  /*6530*/  LDG.E.U16 R0, desc[UR36][R4.64] ;  /* 0x0000002404007981 */ /* 0x000ee4000c1e1500 */
[----:B---3--:R-:W-:-:S04]  /*6540*/  IMAD.U32 R0, R0, 0x10000, RZ ;  /* 0x0001000000007824 */ /* 0x008fc800078e00ff */
[----:B------:R-:W-:-:S04]  /*6550*/  FMUL.FTZ R0, R0, 1 ;  /* 0x3f80000000007820 */ /* 0x000fc80000410000 */
[----:B------:R0:W3:Y:S01]  /*6560*/  F2F.F64.F32 R16, R0 ;  /* 0x0000000000107310 */ /* 0x0000e20000201800 */
[----:B------:R-:W-:Y:S05]  /*6570*/  BRA `(.L_x_3241) ;  /* 0x0000000400b87947 */ /* 0x000fea0003800000 */
.L_x_3248:
        /* <DEDUP_REMOVED lines=11> */
.L_x_3255:
        /* <DEDUP_REMOVED lines=21> */
.L_x_3259:
[----:B------:R-:W-:Y:S05]  /*6780*/  BSYNC B1 ;  /* 0x0000000000017941 */ /* 0x000fea0003800000 */
.L_x_3258:
[----:B------:R-:W-:Y:S01]  /*6790*/  LEA R5, R0, 0x3b800000, 0x17 ;  /* 0x3b80000000057811 */ /* 0x000fe200078eb8ff */
[----:B------:R-:W-:-:S05]  /*67a0*/  IMAD.SHL.U32 R0, R3, 0x100000, RZ ;  /* 0x0010000003007824 */ /* 0x000fca00078e00ff */
[----:B------:R-:W-:-:S07]  /*67b0*/  LOP3.LUT R0, R5, R0, R6, 0xfe, !PT ;  /* 0x0000000005007212 */ /* 0x000fce00078efe06 */
.L_x_3257:
[----:B------:R-:W-:Y:S05]  /*67c0*/  BSYNC B0 ;  /* 0x0000000000007941 */ /* 0x000fea0003800000 */
.L_x_3256:
[----:B------:R-:W-:-:S04]  /*67d0*/  FMUL.FTZ R0, R0, 1 ;  /* 0x3f80000000007820 */ /* 0x000fc80000410000 */
[----:B------:R0:W3:Y:S01]  /*67e0*/  F2F.F64.F32 R16, R0 ;  /* 0x0000000000107310 */ /* 0x0000e20000201800 */
[----:B------:R-:W-:Y:S05]  /*67f0*/  BRA `(.L_x_3241) ;  /* 0x0000000400187947 */ /* 0x000fea0003800000 */
.L_x_3254:
        /* <DEDUP_REMOVED lines=21> */
.L_x_3263:
[----:B------:R-:W-:Y:S05]  /*6950*/  BSYNC B1 ;  /* 0x0000000000017941 */ /* 0x000fea0003800000 */
.L_x_3262:
[----:B------:R-:W-:Y:S01]  /*6960*/  LEA R5, R0, 0x37800000, 0x17 ;  /* 0x3780000000057811 */ /* 0x000fe200078eb8ff */
[----:B------:R-:W-:-:S05]  /*6970*/  IMAD.SHL.U32 R0, R3, 0x200000, RZ ;  /* 0x0020000003007824 */ /* 0x000fca00078e00ff */
[----:B------:R-:W-:-:S07]  /*6980*/  LOP3.LUT R0, R5, R0, R6, 0xfe, !PT ;  /* 0x0000000005007212 */ /* 0x000fce00078efe06 */
.L_x_3261:
[----:B------:R-:W-:Y:S05]  /*6990*/  BSYNC B0 ;  /* 0x0000000000007941 */ /* 0x000fea0003800000 */
.L_x_3260:
[----:B------:R-:W-:-:S04]  /*69a0*/  FMUL.FTZ R0, R0, 1 ;  /* 0x3f80000000007820 */ /* 0x000fc80000410000 */
[----:B------:R0:W3:Y:S01]  /*69b0*/  F2F.F64.F32 R16, R0 ;  /* 0x0000000000107310 */ /* 0x0000e20000201800 */
[----:B------:R-:W-:Y:S05]  /*69c0*/  BRA `(.L_x_3241) ;  /* 0x0000000000a47947 */ /* 0x000fea0003800000 */
.L_x_3253:
        /* <DEDUP_REMOVED lines=14> */
.L_x_3267:
[----:B------:R-:W-:Y:S05]  /*6ab0*/  BSYNC B0 ;  /* 0x0000000000007941 */ /* 0x000fea0003800000 */
.L_x_3266:
[----:B------:R-:W-:-:S04]  /*6ac0*/  FMUL.FTZ R0, R0, 1 ;  /* 0x3f80000000007820 */ /* 0x000fc80000410000 */
[----:B------:R0:W3:Y:S01]  /*6ad0*/  F2F.F64.F32 R16, R0 ;  /* 0x0000000000107310 */ /* 0x0000e20000201800 */
[----:B------:R-:W-:Y:S05]  /*6ae0*/  BRA `(.L_x_3241) ;  /* 0x00000000005c7947 */ /* 0x000fea0003800000 */
.L_x_3240:
        /* <DEDUP_REMOVED lines=16> */
.L_x_3268:
[----:B------:R-:W-:Y:S01]  /*6bf0*/  CS2R R16, SRZ ;  /* 0x0000000000107805 */ /* 0x000fe2000001ff00 */
[----:B------:R-:W-:Y:S06]  /*6c00*/  BRA `(.L_x_3241) ;  /* 0x0000000000147947 */ /* 0x000fec0003800000 */
.L_x_3265:
[----:B------:R-:W3:Y:S02]  /*6c10*/  LDG.E.64 R16, desc[UR36][R4.64] ;  /* 0x0000002404107981 */ /* 0x000ee4000c1e1b00 */
[----:B---3--:R-:W0:Y:S01]  /*6c20*/  I2F.F64.U64 R16, R16 ;  /* 0x0000001000107312 */ /* 0x008e220000301800 */
[----:B------:R-:W-:Y:S05]  /*6c30*/  BRA `(.L_x_3241) ;  /* 0x0000000000087947 */ /* 0x000fea0003800000 */
.L_x_3264:
[----:B------:R-:W3:Y:S02]  /*6c40*/  LDG.E R4, desc[UR36][R4.64] ;  /* 0x0000002404047981 */ /* 0x000ee4000c1e1900 */
[----:B---3--:R0:W3:Y:S02]  /*6c50*/  I2F.F64.U32 R16, R4 ;  /* 0x0000000400107312 */ /* 0x0080e40000201800 */
.L_x_3241:
        /* <DEDUP_REMOVED lines=20> */
.L_x_3272:
[----:B------:R-:W2:Y:S02]  /*6da0*/  LDG.E.U8 R4, desc[UR36][R4.64] ;  /* 0x0000002404047981 */ /* 0x000ea4000c1e1100 */
[----:B--2---:R0:W1:Y:S01]  /*6db0*/  I2F.F64.U16 R30, R4 ;  /* 0x00000004001e7312 */ /* 0x0040620000101800 */
[----:B------:R-:W-:Y:S05]  /*6dc0*/  BRA `(.L_x_3235) ;  /* 0x0000000c006c7947 */ /* 0x000fea0003800000 */
.L_x_3271:
        /* <DEDUP_REMOVED lines=9> */
.L_x_3275:
[----:B------:R-:W2:Y:S02]  /*6e60*/  LDG.E R4, desc[UR36][R4.64] ;  /* 0x0000002404047981 */ /* 0x000ea4000c1e1900 */
[----:B--2---:R0:W1:Y:S01]  /*6e70*/  I2F.F64 R30, R4 ;  /* 0x00000004001e7312 */ /* 0x0040620000201c00 */
[----:B------:R-:W-:Y:S05]  /*6e80*/  BRA `(.L_x_3235) ;  /* 0x0000000c003c7947 */ /* 0x000fea0003800000 */
.L_x_3274:
[----:B------:R-:W2:Y:S02]  /*6e90*/  LDG.E.U16 R4, desc[UR36][R4.64] ;  /* 0x0000002404047981 */ /* 0x000ea4000c1e1500 */
[----:B--2---:R0:W1:Y:S01]  /*6ea0*/  I2F.F64.S16 R30, R4 ;  /* 0x00000004001e7312 */ /* 0x0040620000101c00 */
[----:B------:R-:W-:Y:S05]  /*6eb0*/  BRA `(.L_x_3235) ;  /* 0x0000000c00307947 */ /* 0x000fea0003800000 */
.L_x_3270:
        /* <DEDUP_REMOVED lines=10> */
.L_x_3277:
[----:B------:R-:W2:Y:S02]  /*6f60*/  LDG.E.U16 R0, desc[UR36][R4.64] ;  /* 0x0000002404007981 */ /* 0x000ea4000c1e1500 */
[----:B--2---:R-:W-:-:S05]  /*6f70*/  HADD2.F32 R0, -RZ, R0.H0_H0 ;  /* 0x20000000ff007230 */ /* 0x004fca0000004100 */
[----:B------:R-:W-:-:S04]  /*6f80*/  FMUL.FTZ R0, R0, 1 ;  /* 0x3f80000000007820 */ /* 0x000fc80000410000 */
[----:B------:R0:W1:Y:S01]  /*6f90*/  F2F.F64.F32 R30, R0 ;  /* 0x00000000001e7310 */ /* 0x0000620000201800 */
[----:B------:R-:W-:Y:S05]  /*6fa0*/  BRA `(.L_x_3235) ;  /* 0x0000000800f47947 */ /* 0x000fea0003800000 */
.L_x_3276:
        /* <DEDUP_REMOVED lines=10> */
.L_x_3279:
[----:B------:R-:W2:Y:S02]  /*7050*/  LDG.E.U16 R4, desc[UR36][R4.64] ;  /* 0x0000002404047981 */ /* 0x000ea4000c1e1500 */
[----:B--2---:R-:W-:-:S05]  /*7060*/  HADD2.F32 R0, -RZ, R4.H0_H0 ;  /* 0x20000004ff007230 */ /* 0x004fca0000004100 */
[----:B------:R-:W-:-:S04]  /*7070*/  FMUL.FTZ R0, R0, 1 ;  /* 0x3f80000000007820 */ /* 0x000fc80000410000 */
[----:B------:R0:W1:Y:S01]  /*7080*/  F2F.F64.F32 R30, R0 ;  /* 0x00000000001e7310 */ /* 0x0000620000201800 */
[----:B------:R-:W-:Y:S05]  /*7090*/  BRA `(.L_x_3235) ;  /* 0x0000000800b87947 */ /* 0x000fea0003800000 */
.L_x_3278:
[----:B------:R0:W5:Y:S01]  /*70a0*/  LDG.E.64 R30, desc[UR36][R4.64] ;  /* 0x00000024041e7981 */ /* 0x000162000c1e1b00 */
[----:B------:R-:W-:Y:S05]  /*70b0*/  BRA `(.L_x_3235) ;  /* 0x0000000800b07947 */ /* 0x000fea0003800000 */
.L_x_3269:
        /* <DEDUP_REMOVED lines=13> */
.L_x_3282:
[----:B------:R0:W5:Y:S01]  /*7190*/  LDG.E.64 R30, desc[UR36][R4.64] ;  /* 0x00000024041e7981 */ /* 0x000162000c1e1b00 */
[----:B------:R-:W-:Y:S05]  /*71a0*/  BRA `(.L_x_3235) ;  /* 0x0000000800747947 */ /* 0x000fea0003800000 */
.L_x_3281:
        /* <DEDUP_REMOVED lines=28> */
.L_x_3284:
        /* <DEDUP_REMOVED lines=15> */
.L_x_3283:
[----:B------:R-:W2:Y:S02]  /*7460*/  LDG.E.U16 R0, desc[UR36][R4.64] ;  /* 0x0000002404007981 */ /* 0x000ea4000c1e1500 */
[----:B--2---:R-:W-:-:S04]  /*7470*/  IMAD.U32 R0, R0, 0x10000, RZ ;  /* 0x0001000000007824 */ /* 0x004fc800078e00ff */
[----:B------:R-:W-:-:S04]  /*7480*/  FMUL.FTZ R0, R0, 1 ;  /* 0x3f80000000007820 */ /* 0x000fc80000410000 */
[----:B------:R0:W1:Y:S01]  /*7490*/  F2F.F64.F32 R30, R0 ;  /* 0x00000000001e7310 */ /* 0x0000620000201800 */
[----:B------:R-:W-:Y:S05]  /*74a0*/  BRA `(.L_x_3235) ;  /* 0x0000000400b47947 */ /* 0x000fea0003800000 */
.L_x_3280:
        /* <DEDUP_REMOVED lines=11> */
.L_x_3287:
        /* <DEDUP_REMOVED lines=21> */
.L_x_3291:
[----:B------:R-:W-:Y:S05]  /*76b0*/  BSYNC B1 ;  /* 0x0000000000017941 */ /* 0x000fea0003800000 */
.L_x_3290:
[----:B------:R-:W-:Y:S01]  /*76c0*/  LEA R5, R0, 0x3b800000, 0x17 ;  /* 0x3b80000000057811 */ /* 0x000fe200078eb8ff */
[----:B------:R-:W-:-:S05]  /*76d0*/  IMAD.SHL.U32 R0, R3, 0x100000, RZ ;  /* 0x0010000003007824 */ /* 0x000fca00078e00ff */
[----:B------:R-:W-:-:S07]  /*76e0*/  LOP3.LUT R0, R5, R0, R6, 0xfe, !PT ;  /* 0x0000000005007212 */ /* 0x000fce00078efe06 */
.L_x_3289:
[----:B------:R-:W-:Y:S05]  /*76f0*/  BSYNC B0 ;  /* 0x0000000000007941 */ /* 0x000fea0003800000 */
.L_x_3288:
[----:B------:R-:W-:-:S04]  /*7700*/  FMUL.FTZ R0, R0, 1 ;  /* 0x3f80000000007820 */ /* 0x000fc80000410000 */
[----:B------:R0:W1:Y:S01]  /*7710*/  F2F.F64.F32 R30, R0 ;  /* 0x00000000001e7310 */ /* 0x0000620000201800 */
[----:B------:R-:W-:Y:S05]  /*7720*/  BRA `(.L_x_3235) ;  /* 0x0000000400147947 */ /* 0x000fea0003800000 */
.L_x_3286:
        /* <DEDUP_REMOVED lines=21> */
.L_x_3295:
[----:B------:R-:W-:Y:S05]  /*7880*/  BSYNC B1 ;  /* 0x0000000000017941 */ /* 0x000fea0003800000 */
.L_x_3294:
[----:B------:R-:W-:Y:S01]  /*7890*/  LEA R5, R0, 0x37800000, 0x17 ;  /* 0x3780000000057811 */ /* 0x000fe200078eb8ff */
[----:B------:R-:W-:-:S05]  /*78a0*/  IMAD.SHL.U32 R0, R3, 0x200000, RZ ;  /* 0x0020000003007824 */ /* 0x000fca00078e00ff */
[----:B------:R-:W-:-:S07]  /*78b0*/  LOP3.LUT R0, R5, R0, R6, 0xfe, !PT ;  /* 0x0000000005007212 */ /* 0x000fce00078efe06 */
.L_x_3293:
[----:B------:R-:W-:Y:S05]  /*78c0*/  BSYNC B0 ;  /* 0x0000000000007941 */ /* 0x000fea0003800000 */
.L_x_3292:
[----:B------:R-:W-:-:S04]  /*78d0*/  FMUL.FTZ R0, R0, 1 ;  /* 0x3f80000000007820 */ /* 0x000fc80000410000 */
[----:B------:R0:W1:Y:S01]  /*78e0*/  F2F.F64.F32 R30, R0 ;  /* 0x00000000001e7310 */ /* 0x0000620000201800 */
[----:B------:R-:W-:Y:S05]  /*78f0*/  BRA `(.L_x_3235) ;  /* 0x0000000000a07947 */ /* 0x000fea0003800000 */
.L_x_3285:
        /* <DEDUP_REMOVED lines=14> */
.L_x_3299:
[----:B------:R-:W-:Y:S05]  /*79e0*/  BSYNC B0 ;  /* 0x0000000000007941 */ /* 0x000fea0003800000 */
.L_x_3298:
[----:B------:R-:W-:-:S04]  /*79f0*/  FMUL.FTZ R0, R0, 1 ;  /* 0x3f80000000007820 */ /* 0x000fc80000410000 */
[----:B------:R0:W1:Y:S01]  /*7a00*/  F2F.F64.F32 R30, R0 ;  /* 0x00000000001e7310 */ /* 0x0000620000201800 */
[----:B------:R-:W-:Y:S05]  /*7a10*/  BRA `(.L_x_3235) ;  /* 0x0000000000587947 */ /* 0x000fea0003800000 */
.L_x_3273:
        /* <DEDUP_REMOVED lines=16> */
.L_x_3300:
[----:B------:R-:W-:Y:S05]  /*7b20*/  BRA `(.L_x_3235) ;  /* 0x0000000000147947 */ /* 0x000fea0003800000 */
.L_x_3297:
[----:B------:R-:W2:Y:S02]  /*7b30*/  LDG.E.64 R30, desc[UR36][R4.64] ;  /* 0x00000024041e7981 */ /* 0x000ea4000c1e1b00 */
[----:B--2---:R-:W0:Y:S01]  /*7b40*/  I2F.F64.U64 R30, R30 ;  /* 0x0000001e001e7312 */ /* 0x004e220000301800 */
[----:B------:R-:W-:Y:S05]  /*7b50*/  BRA `(.L_x_3235) ;  /* 0x0000000000087947 */ /* 0x000fea0003800000 */
.L_x_3296:
[----:B------:R-:W2:Y:S02]  /*7b60*/  LDG.E R4, desc[UR36][R4.64] ;  /* 0x0000002404047981 */ /* 0x000ea4000c1e1900 */
[----:B--2---:R0:W1:Y:S02]  /*7b70*/  I2F.F64.U32 R30, R4 ;  /* 0x00000004001e7312 */ /* 0x0040640000201800 */
.L_x_3235:
[----:B------:R-:W-:Y:S05]  /*7b80*/  BSYNC B6 ;  /* 0x0000000000067941 */ /* 0x000fea0003800000 */
.L_x_3234:
[----:B------:R-:W4:Y:S01]  /*7b90*/  S2R R23, SR_TID.X ;  /* 0x0000000000177919 */ /* 0x000f220000002100 */
[----:B------:R-:W4:Y:S01]  /*7ba0*/  LDC.U8 R19, c[0x0][0x240] ;  /* 0x00009000ff137b82 */ /* 0x000f220000000000 */
[----:B01-3-5:R-:W-:Y:S01]  /*7bb0*/  DFMA R4, -R36, R36, 1 ;  /* 0x3ff000002404742b */ /* 0x02bfe20000000124 */
[----:B------:R-:W-:Y:S01]  /*7bc0*/  BSSY B6, `(.L_x_3301) ;  /* 0x0000120000067945 */ /* 0x000fe20003800000 */
[----:B--2---:R-:W-:Y:S02]  /*7bd0*/  DFMA R34, -R34, R34, 1 ;  /* 0x3ff000002222742b */ /* 0x004fe40000000122 */
[----:B------:R-:W-:Y:S02]  /*7be0*/  DFMA R26, -R26, R26, 1 ;  /* 0x3ff000001a1a742b */ /* 0x000fe4000000011a */
[----:B------:R-:W-:Y:S02]  /*7bf0*/  DFMA R30, -R30, R30, 1 ;  /* 0x3ff000001e1e742b */ /* 0x000fe4000000011e */
[----:B----4-:R-:W-:-:S02]  /*7c00*/  DMUL R4, R4, R32 ;  /* 0x0000002004047228 */ /* 0x010fc40000000000 */
[----:B------:R-:W-:Y:S02]  /*7c10*/  DMUL R28, R34, R28 ;  /* 0x0000001c221c7228 */ /* 0x000fe40000000000 */
[----:B------:R-:W-:Y:S02]  /*7c20*/  DMUL R24, R26, R24 ;  /* 0x000000181a187228 */ /* 0x000fe40000000000 */
[----:B------:R-:W-:Y:S01]  /*7c30*/  DMUL R16, R30, R16 ;  /* 0x000000101e107228 */ /* 0x000fe20000000000 */
        /* <DEDUP_REMOVED lines=24> */
.L_x_3306:
[----:B------:R-:W0:Y:S02]  /*7dc0*/  F2I.S64.F64.TRUNC R4, R4 ;  /* 0x0000000400047311 */ /* 0x000e24000030d900 */
[----:B0-----:R-:W-:-:S05]  /*7dd0*/  IMAD.MOV.U32 R3, RZ, RZ, R4 ;  /* 0x000000ffff037224 */ /* 0x001fca00078e0004 */
[----:B------:R0:W-:Y:S01]  /*7de0*/  STG.E.U8 desc[UR36][R8.64], R3 ;  /* 0x0000000308007986 */ /* 0x0001e2000c101124 */
[----:B------:R-:W-:Y:S05]  /*7df0*/  BRA `(.L_x_3302) ;  /* 0x0000000c00f07947 */ /* 0x000fea0003800000 */
.L_x_3305:
        /* <DEDUP_REMOVED lines=9> */
.L_x_3309:
[----:B------:R-:W0:Y:S02]  /*7e90*/  F2I.F64.TRUNC R5, R4 ;  /* 0x0000000400057311 */ /* 0x000e24000030d100 */
[----:B0-----:R0:W-:Y:S01]  /*7ea0*/  STG.E desc[UR36][R8.64], R5 ;  /* 0x0000000508007986 */ /* 0x0011e2000c101924 */
[----:B------:R-:W-:Y:S05]  /*7eb0*/  BRA `(.L_x_3302) ;  /* 0x0000000c00c07947 */ /* 0x000fea0003800000 */
.L_x_3308:
[----:B------:R-:W0:Y:S02]  /*7ec0*/  F2I.F64.TRUNC R5, R4 ;  /* 0x0000000400057311 */ /* 0x000e24000030d100 */
[----:B0-----:R0:W-:Y:S01]  /*7ed0*/  STG.E.U16 desc[UR36][R8.64], R5 ;  /* 0x0000000508007986 */ /* 0x0011e2000c101524 */
[----:B------:R-:W-:Y:S05]  /*7ee0*/  BRA `(.L_x_3302) ;  /* 0x0000000c00b47947 */ /* 0x000fea0003800000 */
.L_x_3304:
        /* <DEDUP_REMOVED lines=13> */
.L_x_3311:
        /* <DEDUP_REMOVED lines=8> */
.L_x_3310:
        /* <DEDUP_REMOVED lines=14> */
.L_x_3313:
        /* <DEDUP_REMOVED lines=9> */
.L_x_3312:
[----:B------:R4:W-:Y:S01]  /*81b0*/  STG.E.64 desc[UR36][R8.64], R4 ;  /* 0x0000000408007986 */ /* 0x0009e2000c101b24 */
[----:B------:R-:W-:Y:S05]  /*81c0*/  BRA `(.L_x_3302) ;  /* 0x0000000800fc7947 */ /* 0x000fea0003800000 */
.L_x_3303:
        /* <DEDUP_REMOVED lines=12> */
.L_x_3316:
[----:B------:R-:W-:-:S05]  /*8290*/  CS2R R6, SRZ ;  /* 0x0000000000067805 */ /* 0x000fca000001ff00 */
[----:B------:R0:W-:Y:S01]  /*82a0*/  STG.E.128 desc[UR36][R8.64], R4 ;  /* 0x0000000408007986 */ /* 0x0001e2000c101d24 */
[----:B------:R-:W-:Y:S05]  /*82b0*/  BRA `(.L_x_3302) ;  /* 0x0000000800c07947 */ /* 0x000fea0003800000 */
.L_x_3315:
        /* <DEDUP_REMOVED lines=25> */
.L_x_3320:
[----:B------:R-:W-:Y:S05]  /*8450*/  BSYNC B0 ;  /* 0x0000000000007941 */ /* 0x000fea0003800000 */
.L_x_3319:
[----:B------:R-:W-:-:S05]  /*8460*/  LOP3.LUT R7, R0, R7, RZ, 0xfc, !PT ;  /* 0x0000000700077212 */ /* 0x000fca00078efcff */
[----:B------:R0:W-:Y:S01]  /*8470*/  STG.E.U8 desc[UR36][R8.64], R7 ;  /* 0x0000000708007986 */ /* 0x0001e2000c101124 */
[----:B------:R-:W-:Y:S05]  /*8480*/  BRA `(.L_x_3302) ;  /* 0x00000008004c7947 */ /* 0x000fea0003800000 */
.L_x_3318:
        /* <DEDUP_REMOVED lines=17> */
.L_x_3322:
[----:B------:R-:W-:Y:S01]  /*85a0*/  IMAD.MOV.U32 R0, RZ, RZ, 0x7f ;  /* 0x0000007fff007424 */ /* 0x000fe200078e00ff */
[----:B------:R-:W-:-:S04]  /*85b0*/  ISETP.GT.U32.AND P0, PT, R3, 0x7f800000, PT ;  /* 0x7f8000000300780c */ /* 0x000fc80003f04070 */
[----:B------:R-:W-:-:S09]  /*85c0*/  SEL R0, R0, 0x7c, P0 ;  /* 0x0000007c00007807 */ /* 0x000fd20000000000 */
.L_x_3323:
[----:B------:R-:W-:Y:S05]  /*85d0*/  BSYNC B0 ;  /* 0x0000000000007941 */ /* 0x000fea0003800000 */
.L_x_3321:
[----:B------:R-:W-:-:S04]  /*85e0*/  LOP3.LUT R3, R7, 0x80000000, RZ, 0xc0, !PT ;  /* 0x8000000007037812 */ /* 0x000fc800078ec0ff */
[----:B------:R-:W-:-:S04]  /*85f0*/  SHF.R.U32.HI R3, RZ, 0x18, R3 ;  /* 0x00000018ff037819 */ /* 0x000fc80000011603 */
[----:B------:R-:W-:-:S05]  /*8600*/  LOP3.LUT R3, R0, R3, RZ, 0xfc, !PT ;  /* 0x0000000300037212 */ /* 0x000fca00078efcff */
[----:B------:R0:W-:Y:S01]  /*8610*/  STG.E.U8 desc[UR36][R8.64], R3 ;  /* 0x0000000308007986 */ /* 0x0001e2000c101124 */
[----:B------:R-:W-:Y:S05]  /*8620*/  BRA `(.L_x_3302) ;  /* 0x0000000400e47947 */ /* 0x000fea0003800000 */
.L_x_3317:
        /* <DEDUP_REMOVED lines=8> */
.L_x_3314:
        /* <DEDUP_REMOVED lines=11> */
.L_x_3326:
        /* <DEDUP_REMOVED lines=21> */
.L_x_3329:
[----:B------:R-:W-:-:S04]  /*88b0*/  LOP3.LUT R0, R7, 0x80000000, RZ, 0xc0, !PT ;  /* 0x8000000007007812 */ /* 0x000fc800078ec0ff */
[----:B------:R-:W-:-:S04]  /*88c0*/  SHF.R.U32.HI R0, RZ, 0x18, R0 ;  /* 0x00000018ff007819 */ /* 0x000fc80000011600 */
[----:B------:R-:W-:-:S07]  /*88d0*/  LOP3.LUT R0, R3, R0, RZ, 0xfc, !PT ;  /* 0x0000000003007212 */ /* 0x000fce00078efcff */
.L_x_3328:
[----:B------:R-:W-:Y:S05]  /*88e0*/  BSYNC B0 ;  /* 0x0000000000007941 */ /* 0x000fea0003800000 */
.L_x_3327:
[----:B------:R0:W-:Y:S01]  /*88f0*/  STG.E.U8 desc[UR36][R8.64], R0 ;  /* 0x0000000008007986 */ /* 0x0001e2000c101124 */
[----:B------:R-:W-:Y:S05]  /*8900*/  BRA `(.L_x_3302) ;  /* 0x00000004002c7947 */ /* 0x000fea0003800000 */
.L_x_3325:
        /* <DEDUP_REMOVED lines=21> */
.L_x_3332:
[----:B------:R-:W-:-:S04]  /*8a60*/  LOP3.LUT R0, R7, 0x80000000, RZ, 0xc0, !PT ;  /* 0x8000000007007812 */ /* 0x000fc800078ec0ff */
[----:B------:R-:W-:-:S04]  /*8a70*/  SHF.R.U32.HI R0, RZ, 0x18, R0 ;  /* 0x00000018ff007819 */ /* 0x000fc80000011600 */
[----:B------:R-:W-:-:S07]  /*8a80*/  LOP3.LUT R0, R3, R0, RZ, 0xfc, !PT ;  /* 0x0000000003007212 */ /* 0x000fce00078efcff */
.L_x_3331:
[----:B------:R-:W-:Y:S05]  /*8a90*/  BSYNC B0 ;  /* 0x0000000000007941 */ /* 0x000fea0003800000 */
.L_x_3330:
[----:B------:R0:W-:Y:S01]  /*8aa0*/  STG.E.U8 desc[UR36][R8.64], R0 ;  /* 0x0000000008007986 */ /* 0x0001e2000c101124 */
[----:B------:R-:W-:Y:S05]  /*8ab0*/  BRA `(.L_x_3302) ;  /* 0x0000000000c07947 */ /* 0x000fea0003800000 */
.L_x_3324:
        /* <DEDUP_REMOVED lines=26> */
.L_x_3307:
        /* <DEDUP_REMOVED lines=16> */
.L_x_3335:
[----:B------:R-:W-:Y:S05]  /*8d60*/  BRA `(.L_x_3302) ;  /* 0x0000000000147947 */ /* 0x000fea0003800000 */
.L_x_3334:
[----:B------:R-:W0:Y:S02]  /*8d70*/  F2I.U64.F64.TRUNC R4, R4 ;  /* 0x0000000400047311 */ /* 0x000e24000030d800 */
[----:B0-----:R0:W-:Y:S01]  /*8d80*/  STG.E.64 desc[UR36][R8.64], R4 ;  /* 0x0000000408007986 */ /* 0x0011e2000c101b24 */
[----:B------:R-:W-:Y:S05]  /*8d90*/  BRA `(.L_x_3302) ;  /* 0x0000000000087947 */ /* 0x000fea0003800000 */
.L_x_3333:
[----:B------:R-:W0:Y:S02]  /*8da0*/  F2I.U32.F64.TRUNC R5, R4 ;  /* 0x0000000400057311 */ /* 0x000e24000030d000 */
[----:B0-----:R0:W-:Y:S02]  /*8db0*/  STG.E desc[UR36][R8.64], R5 ;  /* 0x0000000508007986 */ /* 0x0011e4000c101924 */
.L_x_3302:
[----:B------:R-:W-:Y:S05]  /*8dc0*/  BSYNC B6 ;  /* 0x0000000000067941 */ /* 0x000fea0003800000 */
.L_x_3301:
[----:B------:R-:W-:Y:S01]  /*8dd0*/  ISETP.GE.AND P0, PT, R23, R2, PT ;  /* 0x000000021700720c */ /* 0x000fe20003f06270 */
[----:B------:R-:W-:-:S12]  /*8de0*/  BSSY B6, `(.L_x_3336) ;  /* 0x0000230000067945 */ /* 0x000fd80003800000 */
[----:B------:R-:W-:Y:S05]  /*8df0*/  @P0 BRA `(.L_x_3337) ;  /* 0x0000002000b80947 */ /* 0x000fea0003800000 */
[----:B0---4-:R-:W0:Y:S01]  /*8e00*/  LDC.64 R4, c[0x0][0x218] ;  /* 0x00008600ff047b82 */ /* 0x011e220000000a00 */
[----:B------:R-:W-:Y:S01]  /*8e10*/  IMAD R0, R18, 0x200, R23 ;  /* 0x0000020012007824 */ /* 0x000fe200078e0217 */
[----:B--2---:R-:W-:Y:S01]  /*8e20*/  PRMT R6, R19, 0x9910, RZ ;  /* 0x0000991013067816 */ /* 0x004fe200000000ff */
[----:B------:R-:W-:Y:S02]  /*8e30*/  ULDC UR4, c[0x0][0x244] ;  /* 0x0000910000047ab9 */ /* 0x000fe40000000800 */
[----:B-1-3--:R-:W-:Y:S02]  /*8e40*/  IMAD R3, R0, UR4, RZ ;  /* 0x0000000400037c24 */ /* 0x00afe4000f8e02ff */
        /* <DEDUP_REMOVED lines=16> */
.L_x_3341:
[----:B------:R-:W0:Y:S02]  /*8f50*/  F2I.S64.F64.TRUNC R28, R28 ;  /* 0x0000001c001c7311 */ /* 0x000e24000030d900 */
[----:B0-----:R-:W-:-:S05]  /*8f60*/  IMAD.MOV.U32 R3, RZ, RZ, R28 ;  /* 0x000000ffff037224 */ /* 0x001fca00078e001c */
[----:B------:R0:W-:Y:S01]  /*8f70*/  STG.E.U8 desc[UR36][R4.64], R3 ;  /* 0x0000000304007986 */ /* 0x0001e2000c101124 */
[----:B------:R-:W-:Y:S05]  /*8f80*/  BRA `(.L_x_3343) ;  /* 0x0000000c00f07947 */ /* 0x000fea0003800000 */
.L_x_3340:
        /* <DEDUP_REMOVED lines=9> */
.L_x_3345:
[----:B------:R-:W0:Y:S02]  /*9020*/  F2I.F64.TRUNC R29, R28 ;  /* 0x0000001c001d7311 */ /* 0x000e24000030d100 */
[----:B0-----:R0:W-:Y:S01]  /*9030*/  STG.E desc[UR36][R4.64], R29 ;  /* 0x0000001d04007986 */ /* 0x0011e2000c101924 */
[----:B------:R-:W-:Y:S05]  /*9040*/  BRA `(.L_x_3343) ;  /* 0x0000000c00c07947 */ /* 0x000fea0003800000 */
.L_x_3344:
[----:B------:R-:W0:Y:S02]  /*9050*/  F2I.F64.TRUNC R29, R28 ;  /* 0x0000001c001d7311 */ /* 0x000e24000030d100 */
[----:B0-----:R0:W-:Y:S01]  /*9060*/  STG.E.U16 desc[UR36][R4.64], R29 ;  /* 0x0000001d04007986 */ /* 0x0011e2000c101524 */
[----:B------:R-:W-:Y:S05]  /*9070*/  BRA `(.L_x_3343) ;  /* 0x0000000c00b47947 */ /* 0x000fea0003800000 */
.L_x_3339:
        /* <DEDUP_REMOVED lines=13> */
.L_x_3347:
        /* <DEDUP_REMOVED lines=8> */
.L_x_3346:
        /* <DEDUP_REMOVED lines=14> */
.L_x_3349:
        /* <DEDUP_REMOVED lines=9> */
.L_x_3348:
[----:B------:R4:W-:Y:S01]  /*9340*/  STG.E.64 desc[UR36][R4.64], R28 ;  /* 0x0000001c04007986 */ /* 0x0009e2000c101b24 */
[----:B------:R-:W-:Y:S05]  /*9350*/  BRA `(.L_x_3343) ;  /* 0x0000000800fc7947 */ /* 0x000fea0003800000 */
.L_x_3338:
        /* <DEDUP_REMOVED lines=12> */
.L_x_3352:
[----:B------:R-:W-:-:S05]  /*9420*/  CS2R R30, SRZ ;  /* 0x00000000001e7805 */ /* 0x000fca000001ff00 */
[----:B------:R0:W-:Y:S01]  /*9430*/  STG.E.128 desc[UR36][R4.64], R28 ;  /* 0x0000001c04007986 */ /* 0x0001e2000c101d24 */
[----:B------:R-:W-:Y:S05]  /*9440*/  BRA `(.L_x_3343) ;  /* 0x0000000800c07947 */ /* 0x000fea0003800000 */
.L_x_3351:
        /* <DEDUP_REMOVED lines=25> */
.L_x_3356:
[----:B------:R-:W-:Y:S05]  /*95e0*/  BSYNC B0 ;  /* 0x0000000000007941 */ /* 0x000fea0003800000 */
.L_x_3355:
[----:B------:R-:W-:-:S05]  /*95f0*/  LOP3.LUT R7, R0, R7, RZ, 0xfc, !PT ;  /* 0x0000000700077212 */ /* 0x000fca00078efcff */
[----:B------:R0:W-:Y:S01]  /*9600*/  STG.E.U8 desc[UR36][R4.64], R7 ;  /* 0x0000000704007986 */ /* 0x0001e2000c101124 */
[----:B------:R-:W-:Y:S05]  /*9610*/  BRA `(.L_x_3343) ;  /* 0x00000008004c7947 */ /* 0x000fea0003800000 */
.L_x_3354:
        /* <DEDUP_REMOVED lines=17> */
.L_x_3358:
[----:B------:R-:W-:Y:S01]  /*9730*/  IMAD.MOV.U32 R0, RZ, RZ, 0x7f ;  /* 0x0000007fff007424 */ /* 0x000fe200078e00ff */
[----:B------:R-:W-:-:S04]  /*9740*/  ISETP.GT.U32.AND P0, PT, R3, 0x7f800000, PT ;  /* 0x7f8000000300780c */ /* 0x000fc80003f04070 */
[----:B------:R-:W-:-:S09]  /*9750*/  SEL R0, R0, 0x7c, P0 ;  /* 0x0000007c00007807 */ /* 0x000fd20000000000 */
.L_x_3359:
[----:B------:R-:W-:Y:S05]  /*9760*/  BSYNC B0 ;  /* 0x0000000000007941 */ /* 0x000fea0003800000 */
.L_x_3357:
[----:B------:R-:W-:-:S04]  /*9770*/  LOP3.LUT R3, R7, 0x80000000, RZ, 0xc0, !PT ;  /* 0x8000000007037812 */ /* 0x000fc800078ec0ff */
[----:B------:R-:W-:-:S04]  /*9780*/  SHF.R.U32.HI R3, RZ, 0x18, R3 ;  /* 0x00000018ff037819 */ /* 0x000fc80000011603 */
[----:B------:R-:W-:-:S05]  /*9790*/  LOP3.LUT R3, R0, R3, RZ, 0xfc, !PT ;  /* 0x0000000300037212 */ /* 0x000fca00078efcff */
[----:B------:R0:W-:Y:S01]  /*97a0*/  STG.E.U8 desc[UR36][R4.64], R3 ;  /* 0x0000000304007986 */ /* 0x0001e2000c101124 */
[----:B------:R-:W-:Y:S05]  /*97b0*/  BRA `(.L_x_3343) ;  /* 0x0000000400e47947 */ /* 0x000fea0003800000 */
.L_x_3353:
        /* <DEDUP_REMOVED lines=8> */
.L_x_3350:
        /* <DEDUP_REMOVED lines=11> */
.L_x_3362:
        /* <DEDUP_REMOVED lines=21> */
.L_x_3365:
[----:B------:R-:W-:-:S04]  /*9a40*/  LOP3.LUT R0, R7, 0x80000000, RZ, 0xc0, !PT ;  /* 0x8000000007007812 */ /* 0x000fc800078ec0ff */
[----:B------:R-:W-:-:S04]  /*9a50*/  SHF.R.U32.HI R0, RZ, 0x18, R0 ;  /* 0x00000018ff007819 */ /* 0x000fc80000011600 */
[----:B------:R-:W-:-:S07]  /*9a60*/  LOP3.LUT R0, R3, R0, RZ, 0xfc, !PT ;  /* 0x0000000003007212 */ /* 0x000fce00078efcff */
.L_x_3364:
[----:B------:R-:W-:Y:S05]  /*9a70*/  BSYNC B0 ;  /* 0x0000000000007941 */ /* 0x000fea0003800000 */
.L_x_3363:
[----:B------:R0:W-:Y:S01]  /*9a80*/  STG.E.U8 desc[UR36][R4.64], R0 ;  /* 0x0000000004007986 */ /* 0x0001e2000c101124 */
[----:B------:R-:W-:Y:S05]  /*9a90*/  BRA `(.L_x_3343) ;  /* 0x00000004002c7947 */ /* 0x000fea0003800000 */
.L_x_3361:
        /* <DEDUP_REMOVED lines=21> */
.L_x_3368:
[----:B------:R-:W-:-:S04]  /*9bf0*/  LOP3.LUT R0, R7, 0x80000000, RZ, 0xc0, !PT ;  /* 0x8000000007007812 */ /* 0x000fc800078ec0ff */
[----:B------:R-:W-:-:S04]  /*9c00*/  SHF.R.U32.HI R0, RZ, 0x18, R0 ;  /* 0x00000018ff007819 */ /* 0x000fc80000011600 */
[----:B------:R-:W-:-:S07]  /*9c10*/  LOP3.LUT R0, R3, R0, RZ, 0xfc, !PT ;  /* 0x0000000003007212 */ /* 0x000fce00078efcff */
.L_x_3367:
[----:B------:R-:W-:Y:S05]  /*9c20*/  BSYNC B0 ;  /* 0x0000000000007941 */ /* 0x000fea0003800000 */
.L_x_3366:
[----:B------:R0:W-:Y:S01]  /*9c30*/  STG.E.U8 desc[UR36][R4.64], R0 ;  /* 0x0000000004007986 */ /* 0x0001e2000c101124 */
[----:B------:R-:W-:Y:S05]  /*9c40*/  BRA `(.L_x_3343) ;  /* 0x0000000000c07947 */ /* 0x000fea0003800000 */
.L_x_3360:
        /* <DEDUP_REMOVED lines=26> */
.L_x_3342:
        /* <DEDUP_REMOVED lines=16> */
.L_x_3371:
[----:B------:R-:W-:Y:S05]  /*9ef0*/  BRA `(.L_x_3343) ;  /* 0x0000000000147947 */ /* 0x000fea0003800000 */
.L_x_3370:
[----:B------:R-:W0:Y:S02]  /*9f00*/  F2I.U64.F64.TRUNC R28, R28 ;  /* 0x0000001c001c7311 */ /* 0x000e24000030d800 */
[----:B0-----:R0:W-:Y:S01]  /*9f10*/  STG.E.64 desc[UR36][R4.64], R28 ;  /* 0x0000001c04007986 */ /* 0x0011e2000c101b24 */
[----:B------:R-:W-:Y:S05]  /*9f20*/  BRA `(.L_x_3343) ;  /* 0x0000000000087947 */ /* 0x000fea0003800000 */
.L_x_3369:
[----:B------:R-:W0:Y:S02]  /*9f30*/  F2I.U32.F64.TRUNC R29, R28 ;  /* 0x0000001c001d7311 */ /* 0x000e24000030d000 */
[----:B0-----:R0:W-:Y:S02]  /*9f40*/  STG.E desc[UR36][R4.64], R29 ;  /* 0x0000001d04007986 */ /* 0x0011e4000c101924 */
.L_x_3343:
        /* <DEDUP_REMOVED lines=24> */
.L_x_3375:
[----:B------:R-:W0:Y:S02]  /*a0d0*/  F2I.S64.F64.TRUNC R24, R24 ;  /* 0x0000001800187311 */ /* 0x000e24000030d900 */
[----:B0-----:R-:W-:-:S05]  /*a0e0*/  IMAD.MOV.U32 R3, RZ, RZ, R24 ;  /* 0x000000ffff037224 */ /* 0x001fca00078e0018 */
[----:B------:R0:W-:Y:S01]  /*a0f0*/  STG.E.U8 desc[UR36][R4.64], R3 ;  /* 0x0000000304007986 */ /* 0x0001e2000c101124 */
[----:B------:R-:W-:Y:S05]  /*a100*/  BRA `(.L_x_3377) ;  /* 0x0000000c00f07947 */ /* 0x000fea0003800000 */
.L_x_3374:
        /* <DEDUP_REMOVED lines=9> */
.L_x_3379:
[----:B------:R-:W0:Y:S02]  /*a1a0*/  F2I.F64.TRUNC R25, R24 ;  /* 0x0000001800197311 */ /* 0x000e24000030d100 */
[----:B0-----:R0:W-:Y:S01]  /*a1b0*/  STG.E desc[UR36][R4.64], R25 ;  /* 0x0000001904007986 */ /* 0x0011e2000c101924 */
[----:B------:R-:W-:Y:S05]  /*a1c0*/  BRA `(.L_x_3377) ;  /* 0x0000000c00c07947 */ /* 0x000fea0003800000 */
.L_x_3378:
[----:B------:R-:W0:Y:S02]  /*a1d0*/  F2I.F64.TRUNC R25, R24 ;  /* 0x0000001800197311 */ /* 0x000e24000030d100 */
[----:B0-----:R0:W-:Y:S01]  /*a1e0*/  STG.E.U16 desc[UR36][R4.64], R25 ;  /* 0x0000001904007986 */ /* 0x0011e2000c101524 */
[----:B------:R-:W-:Y:S05]  /*a1f0*/  BRA `(.L_x_3377) ;  /* 0x0000000c00b47947 */ /* 0x000fea0003800000 */
.L_x_3373:
        /* <DEDUP_REMOVED lines=13> */
.L_x_3381:
        /* <DEDUP_REMOVED lines=8> */
.L_x_3380:
        /* <DEDUP_REMOVED lines=14> */
.L_x_3383:
        /* <DEDUP_REMOVED lines=9> */
.L_x_3382:
[----:B------:R0:W-:Y:S01]  /*a4c0*/  STG.E.64 desc[UR36][R4.64], R24 ;  /* 0x0000001804007986 */ /* 0x0001e2000c101b24 */
[----:B------:R-:W-:Y:S05]  /*a4d0*/  BRA `(.L_x_3377) ;  /* 0x0000000800fc7947 */ /* 0x000fea0003800000 */
.L_x_3372:
        /* <DEDUP_REMOVED lines=12> */
.L_x_3386:
[----:B------:R-:W-:-:S05]  /*a5a0*/  CS2R R26, SRZ ;  /* 0x00000000001a7805 */ /* 0x000fca000001ff00 */
[----:B------:R0:W-:Y:S01]  /*a5b0*/  STG.E.128 desc[UR36][R4.64], R24 ;  /* 0x0000001804007986 */ /* 0x0001e2000c101d24 */
[----:B------:R-:W-:Y:S05]  /*a5c0*/  BRA `(.L_x_3377) ;  /* 0x0000000800c07947 */ /* 0x000fea0003800000 */
.L_x_3385:
        /* <DEDUP_REMOVED lines=25> */
.L_x_3390:
[----:B------:R-:W-:Y:S05]  /*a760*/  BSYNC B0 ;  /* 0x0000000000007941 */ /* 0x000fea0003800000 */
.L_x_3389:
[----:B------:R-:W-:-:S05]  /*a770*/  LOP3.LUT R7, R0, R7, RZ, 0xfc, !PT ;  /* 0x0000000700077212 */ /* 0x000fca00078efcff */
[----:B------:R0:W-:Y:S01]  /*a780*/  STG.E.U8 desc[UR36][R4.64], R7 ;  /* 0x0000000704007986 */ /* 0x0001e2000c101124 */
[----:B------:R-:W-:Y:S05]  /*a790*/  BRA `(.L_x_3377) ;  /* 0x00000008004c7947 */ /* 0x000fea0003800000 */
.L_x_3388:
        /* <DEDUP_REMOVED lines=17> */
.L_x_3392:
[----:B------:R-:W-:Y:S01]  /*a8b0*/  IMAD.MOV.U32 R0, RZ, RZ, 0x7f ;  /* 0x0000007fff007424 */ /* 0x000fe200078e00ff */
[----:B------:R-:W-:-:S04]  /*a8c0*/  ISETP.GT.U32.AND P0, PT, R3, 0x7f800000, PT ;  /* 0x7f8000000300780c */ /* 0x000fc80003f04070 */
[----:B------:R-:W-:-:S09]  /*a8d0*/  SEL R0, R0, 0x7c, P0 ;  /* 0x0000007c00007807 */ /* 0x000fd20000000000 */
.L_x_3393:
[----:B------:R-:W-:Y:S05]  /*a8e0*/  BSYNC B0 ;  /* 0x0000000000007941 */ /* 0x000fea0003800000 */
.L_x_3391:
[----:B------:R-:W-:-:S04]  /*a8f0*/  LOP3.LUT R3, R7, 0x80000000, RZ, 0xc0, !PT ;  /* 0x8000000007037812 */ /* 0x000fc800078ec0ff */
[----:B------:R-:W-:-:S04]  /*a900*/  SHF.R.U32.HI R3, RZ, 0x18, R3 ;  /* 0x00000018ff037819 */ /* 0x000fc80000011603 */
[----:B------:R-:W-:-:S05]  /*a910*/  LOP3.LUT R3, R0, R3, RZ, 0xfc, !PT ;  /* 0x0000000300037212 */ /* 0x000fca00078efcff */
[----:B------:R0:W-:Y:S01]  /*a920*/  STG.E.U8 desc[UR36][R4.64], R3 ;  /* 0x0000000304007986 */ /* 0x0001e2000c101124 */
[----:B------:R-:W-:Y:S05]  /*a930*/  BRA `(.L_x_3377) ;  /* 0x0000000400e47947 */ /* 0x000fea0003800000 */
.L_x_3387:
        /* <DEDUP_REMOVED lines=8> */
.L_x_3384:
        /* <DEDUP_REMOVED lines=11> */
.L_x_3396:
        /* <DEDUP_REMOVED lines=21> */
.L_x_3399:
[----:B------:R-:W-:-:S04]  /*abc0*/  LOP3.LUT R0, R7, 0x80000000, RZ, 0xc0, !PT ;  /* 0x8000000007007812 */ /* 0x000fc800078ec0ff */
[----:B------:R-:W-:-:S04]  /*abd0*/  SHF.R.U32.HI R0, RZ, 0x18, R0 ;  /* 0x00000018ff007819 */ /* 0x000fc80000011600 */
[----:B------:R-:W-:-:S07]  /*abe0*/  LOP3.LUT R0, R3, R0, RZ, 0xfc, !PT ;  /* 0x0000000003007212 */ /* 0x000fce00078efcff */
.L_x_3398:
[----:B------:R-:W-:Y:S05]  /*abf0*/  BSYNC B0 ;  /* 0x0000000000007941 */ /* 0x000fea0003800000 */
.L_x_3397:
[----:B------:R0:W-:Y:S01]  /*ac00*/  STG.E.U8 desc[UR36][R4.64], R0 ;  /* 0x0000000004007986 */ /* 0x0001e2000c101124 */
[----:B------:R-:W-:Y:S05]  /*ac10*/  BRA `(.L_x_3377) ;  /* 0x00000004002c7947 */ /* 0x000fea0003800000 */
.L_x_3395:
        /* <DEDUP_REMOVED lines=21> */
.L_x_3402:
[----:B------:R-:W-:-:S04]  /*ad70*/  LOP3.LUT R0, R7, 0x80000000, RZ, 0xc0, !PT ;  /* 0x8000000007007812 */ /* 0x000fc800078ec0ff */
[----:B------:R-:W-:-:S04]  /*ad80*/  SHF.R.U32.HI R0, RZ, 0x18, R0 ;  /* 0x00000018ff007819 */ /* 0x000fc80000011600 */
[----:B------:R-:W-:-:S07]  /*ad90*/  LOP3.LUT R0, R3, R0, RZ, 0xfc, !PT ;  /* 0x0000000003007212 */ /* 0x000fce00078efcff */
.L_x_3401:
[----:B------:R-:W-:Y:S05]  /*ada0*/  BSYNC B0 ;  /* 0x0000000000007941 */ /* 0x000fea0003800000 */
.L_x_3400:
[----:B------:R0:W-:Y:S01]  /*adb0*/  STG.E.U8 desc[UR36][R4.64], R0 ;  /* 0x0000000004007986 */ /* 0x0001e2000c101124 */
[----:B------:R-:W-:Y:S05]  /*adc0*/  BRA `(.L_x_3377) ;  /* 0x0000000000c07947 */ /* 0x000fea0003800000 */
.L_x_3394:
        /* <DEDUP_REMOVED lines=26> */
.L_x_3376:
        /* <DEDUP_REMOVED lines=16> */
.L_x_3405:
[----:B------:R-:W-:Y:S05]  /*b070*/  BRA `(.L_x_3377) ;  /* 0x0000000000147947 */ /* 0x000fea0003800000 */
.L_x_3404:
[----:B------:R-:W0:Y:S02]  /*b080*/  F2I.U64.F64.TRUNC R24, R24 ;  /* 0x0000001800187311 */ /* 0x000e24000030d800 */
[----:B0-----:R0:W-:Y:S01]  /*b090*/  STG.E.64 desc[UR36][R4.64], R24 ;  /* 0x0000001804007986 */ /* 0x0011e2000c101b24 */
[----:B------:R-:W-:Y:S05]  /*b0a0*/  BRA `(.L_x_3377) ;  /* 0x0000000000087947 */ /* 0x000fea0003800000 */
.L_x_3403:
[----:B------:R-:W0:Y:S02]  /*b0b0*/  F2I.U32.F64.TRUNC R25, R24 ;  /* 0x0000001800197311 */ /* 0x000e24000030d000 */
[----:B0-----:R0:W-:Y:S02]  /*b0c0*/  STG.E desc[UR36][R4.64], R25 ;  /* 0x0000001904007986 */ /* 0x0011e4000c101924 */
.L_x_3377:
[----:B------:R-:W-:-:S07]  /*b0d0*/  VIADD R23, R23, 0x80 ;  /* 0x0000008017177836 */ /* 0x000fce0000000000 */
.L_x_3337:
[----:B------:R-:W-:Y:S05]  /*b0e0*/  BSYNC B6 ;  /* 0x0000000000067941 */ /* 0x000fea0003800000 */
.L_x_3336:
[----:B------:R-:W-:-:S13]  /*b0f0*/  ISETP.GE.AND P0, PT, R23, R2, PT ;  /* 0x000000021700720c */ /* 0x000fda0003f06270 */
[----:B------:R-:W-:Y:S05]  /*b100*/  @P0 EXIT ;  /* 0x000000000000094d */ /* 0x000fea0003800000 */
[----:B0123--:R-:W0:Y:S01]  /*b110*/  LDC.64 R2, c[0x0][0x218] ;  /* 0x00008600ff027b82 */ /* 0x00fe220000000a00 */
[----:B----4-:R-:W-:Y:S01]  /*b120*/  PRMT R0, R19, 0x9910, RZ ;  /* 0x0000991013007816 */ /* 0x010fe200000000ff */
        /* <DEDUP_REMOVED lines=18> */
.L_x_3409:
[----:B------:R-:W0:Y:S02]  /*b250*/  F2I.S64.F64.TRUNC R16, R16 ;  /* 0x0000001000107311 */ /* 0x000e24000030d900 */
[----:B0-----:R-:W-:-:S05]  /*b260*/  IMAD.MOV.U32 R5, RZ, RZ, R16 ;  /* 0x000000ffff057224 */ /* 0x001fca00078e0010 */
[----:B------:R-:W-:Y:S01]  /*b270*/  STG.E.U8 desc[UR36][R2.64], R5 ;  /* 0x0000000502007986 */ /* 0x000fe2000c101124 */
[----:B------:R-:W-:Y:S05]  /*b280*/  EXIT ;  /* 0x000000000000794d */ /* 0x000fea0003800000 */
.L_x_3408:
        /* <DEDUP_REMOVED lines=9> */
.L_x_3412:
[----:B------:R-:W0:Y:S02]  /*b320*/  F2I.F64.TRUNC R17, R16 ;  /* 0x0000001000117311 */ /* 0x000e24000030d100 */
[----:B0-----:R-:W-:Y:S01]  /*b330*/  STG.E desc[UR36][R2.64], R17 ;  /* 0x0000001102007986 */ /* 0x001fe2000c101924 */
[----:B------:R-:W-:Y:S05]  /*b340*/  EXIT ;  /* 0x000000000000794d */ /* 0x000fea0003800000 */
.L_x_3411:
[----:B------:R-:W0:Y:S02]  /*b350*/  F2I.F64.TRUNC R17, R16 ;  /* 0x0000001000117311 */ /* 0x000e24000030d100 */
[----:B0-----:R-:W-:Y:S01]  /*b360*/  STG.E.U16 desc[UR36][R2.64], R17 ;  /* 0x0000001102007986 */ /* 0x001fe2000c101524 */
[----:B------:R-:W-:Y:S05]  /*b370*/  EXIT ;  /* 0x000000000000794d */ /* 0x000fea0003800000 */
.L_x_3407:
        /* <DEDUP_REMOVED lines=13> */
.L_x_3414:
        /* <DEDUP_REMOVED lines=8> */
.L_x_3413:
        /* <DEDUP_REMOVED lines=14> */
.L_x_3416:
        /* <DEDUP_REMOVED lines=9> */
.L_x_3415:
[----:B------:R-:W-:Y:S01]  /*b640*/  STG.E.64 desc[UR36][R2.64], R16 ;  /* 0x0000001002007986 */ /* 0x000fe2000c101b24 */
[----:B------:R-:W-:Y:S05]  /*b650*/  EXIT ;  /* 0x000000000000794d */ /* 0x000fea0003800000 */
.L_x_3406:
        /* <DEDUP_REMOVED lines=12> */
.L_x_3419:
[----:B------:R-:W-:-:S05]  /*b720*/  CS2R R18, SRZ ;  /* 0x0000000000127805 */ /* 0x000fca000001ff00 */
[----:B------:R-:W-:Y:S01]  /*b730*/  STG.E.128 desc[UR36][R2.64], R16 ;  /* 0x0000001002007986 */ /* 0x000fe2000c101d24 */
[----:B------:R-:W-:Y:S05]  /*b740*/  EXIT ;  /* 0x000000000000794d */ /* 0x000fea0003800000 */
.L_x_3418:
        /* <DEDUP_REMOVED lines=25> */
.L_x_3423:
[----:B------:R-:W-:Y:S05]  /*b8e0*/  BSYNC B0 ;  /* 0x0000000000007941 */ /* 0x000fea0003800000 */
.L_x_3422:
[----:B------:R-:W-:-:S05]  /*b8f0*/  LOP3.LUT R5, R0, R5, RZ, 0xfc, !PT ;  /* 0x0000000500057212 */ /* 0x000fca00078efcff */
[----:B------:R-:W-:Y:S01]  /*b900*/  STG.E.U8 desc[UR36][R2.64], R5 ;  /* 0x0000000502007986 */ /* 0x000fe2000c101124 */
[----:B------:R-:W-:Y:S05]  /*b910*/  EXIT ;  /* 0x000000000000794d */ /* 0x000fea0003800000 */
.L_x_3421:
        /* <DEDUP_REMOVED lines=17> */
.L_x_3425:
[----:B------:R-:W-:Y:S01]  /*ba30*/  IMAD.MOV.U32 R0, RZ, RZ, 0x7f ;  /* 0x0000007fff007424 */ /* 0x000fe200078e00ff */
[----:B------:R-:W-:-:S04]  /*ba40*/  ISETP.GT.U32.AND P0, PT, R4, 0x7f800000, PT ;  /* 0x7f8000000400780c */ /* 0x000fc80003f04070 */
[----:B------:R-:W-:-:S09]  /*ba50*/  SEL R0, R0, 0x7c, P0 ;  /* 0x0000007c00007807 */ /* 0x000fd20000000000 */
.L_x_3426:
[----:B------:R-:W-:Y:S05]  /*ba60*/  BSYNC B0 ;  /* 0x0000000000007941 */ /* 0x000fea0003800000 */
.L_x_3424:
[----:B------:R-:W-:-:S04]  /*ba70*/  LOP3.LUT R4, R5, 0x80000000, RZ, 0xc0, !PT ;  /* 0x8000000005047812 */ /* 0x000fc800078ec0ff */
[----:B------:R-:W-:-:S04]  /*ba80*/  SHF.R.U32.HI R5, RZ, 0x18, R4 ;  /* 0x00000018ff057819 */ /* 0x000fc80000011604 */
[----:B------:R-:W-:-:S05]  /*ba90*/  LOP3.LUT R5, R0, R5, RZ, 0xfc, !PT ;  /* 0x0000000500057212 */ /* 0x000fca00078efcff */
[----:B------:R-:W-:Y:S01]  /*baa0*/  STG.E.U8 desc[UR36][R2.64], R5 ;  /* 0x0000000502007986 */ /* 0x000fe2000c101124 */
[----:B------:R-:W-:Y:S05]  /*bab0*/  EXIT ;  /* 0x000000000000794d */ /* 0x000fea0003800000 */
.L_x_3420:
        /* <DEDUP_REMOVED lines=8> */
.L_x_3417:
        /* <DEDUP_REMOVED lines=11> */
.L_x_3429:
        /* <DEDUP_REMOVED lines=21> */
.L_x_3432:
[----:B------:R-:W-:-:S04]  /*bd40*/  LOP3.LUT R0, R7, 0x80000000, RZ, 0xc0, !PT ;  /* 0x8000000007007812 */ /* 0x000fc800078ec0ff */
[----:B------:R-:W-:-:S04]  /*bd50*/  SHF.R.U32.HI R5, RZ, 0x18, R0 ;  /* 0x00000018ff057819 */ /* 0x000fc80000011600 */
[----:B------:R-:W-:-:S04]  /*bd60*/  LOP3.LUT R4, R4, R5, RZ, 0xfc, !PT ;  /* 0x0000000504047212 */ /* 0x000fc800078efcff */
[----:B------:R-:W-:-:S07]  /*bd70*/  PRMT R0, R4, 0x7610, R0 ;  /* 0x0000761004007816 */ /* 0x000fce0000000000 */
.L_x_3431:
[----:B------:R-:W-:Y:S05]  /*bd80*/  BSYNC B0 ;  /* 0x0000000000007941 */ /* 0x000fea0003800000 */
.L_x_3430:
[----:B------:R-:W-:Y:S01]  /*bd90*/  STG.E.U8 desc[UR36][R2.64], R0 ;  /* 0x0000000002007986 */ /* 0x000fe2000c101124 */
[----:B------:R-:W-:Y:S05]  /*bda0*/  EXIT ;  /* 0x000000000000794d */ /* 0x000fea0003800000 */
.L_x_3428:
        /* <DEDUP_REMOVED lines=21> */
.L_x_3435:
[----:B------:R-:W-:-:S04]  /*bf00*/  LOP3.LUT R0, R7, 0x80000000, RZ, 0xc0, !PT ;  /* 0x8000000007007812 */ /* 0x000fc800078ec0ff */
[----:B------:R-:W-:-:S04]  /*bf10*/  SHF.R.U32.HI R5, RZ, 0x18, R0 ;  /* 0x00000018ff057819 */ /* 0x000fc80000011600 */
[----:B------:R-:W-:-:S04]  /*bf20*/  LOP3.LUT R4, R4, R5, RZ, 0xfc, !PT ;  /* 0x0000000504047212 */ /* 0x000fc800078efcff */
[----:B------:R-:W-:-:S07]  /*bf30*/  PRMT R0, R4, 0x7610, R0 ;  /* 0x0000761004007816 */ /* 0x000fce0000000000 */
.L_x_3434:
[----:B------:R-:W-:Y:S05]  /*bf40*/  BSYNC B0 ;  /* 0x0000000000007941 */ /* 0x000fea0003800000 */
.L_x_3433:
[----:B------:R-:W-:Y:S01]  /*bf50*/  STG.E.U8 desc[UR36][R2.64], R0 ;  /* 0x0000000002007986 */ /* 0x000fe2000c101124 */
[----:B------:R-:W-:Y:S05]  /*bf60*/  EXIT ;  /* 0x000000000000794d */ /* 0x000fea0003800000 */
.L_x_3427:
        /* <DEDUP_REMOVED lines=26> */
.L_x_3410:
        /* <DEDUP_REMOVED lines=16> */
.L_x_3438:
[----:B------:R-:W-:Y:S05]  /*c210*/  EXIT ;  /* 0x000000000000794d */ /* 0x000fea0003800000 */
.L_x_3437:
[----:B------:R-:W0:Y:S02]  /*c220*/  F2I.U64.F64.TRUNC R16, R16 ;  /* 0x0000001000107311 */ /* 0x000e24000030d800 */
[----:B0-----:R-:W-:Y:S01]  /*c230*/  STG.E.64 desc[UR36][R2.64], R16 ;  /* 0x0000001002007986 */ /* 0x001fe2000c101b24 */
[----:B------:R-:W-:Y:S05]  /*c240*/  EXIT ;  /* 0x000000000000794d */ /* 0x000fea0003800000 */
.L_x_3436:
[----:B------:R-:W0:Y:S02]  /*c250*/  F2I.U32.F64.TRUNC R17, R16 ;  /* 0x0000001000117311 */ /* 0x000e24000030d000 */
[----:B0-----:R-:W-:Y:S01]  /*c260*/  STG.E desc[UR36][R2.64], R17 ;  /* 0x0000001102007986 */ /* 0x001fe2000c101924 */
[----:B------:R-:W-:Y:S05]  /*c270*/  EXIT ;  /* 0x000000000000794d */ /* 0x000fea0003800000 */
.L_x_3439:
        /* <DEDUP_REMOVED lines=16> */
.L_x_14608:


//--------------------- .text._ZN2at6native18elementwise_kernelILi128ELi2EZNS0_22gpu_kernel_impl_nocastIZZZNS0_25tanh_backward_kernel_cudaERNS_18TensorIteratorBaseEENKUlvE0_clEvENKUlvE_clEvEUlddE_EEvS4_RKT_EUliE_EEviT1_ --------------------------
	.section	.text._ZN2at6native18elementwise_kernelILi128ELi2EZNS0_22gpu_kernel_impl_nocastIZZZNS0_25tanh_backward_kernel_cudaERNS_18TensorIteratorBaseEENKUlvE0_clEvENKUlvE_clEvEUlddE_EEvS4_RKT_EUliE_EEviT1_,"ax",@progbits
	.align	128
        .global         _ZN2at6native18elementwise_kernelILi128ELi2EZNS0_22gpu_kernel_impl_nocastIZZZNS0_25tanh_backward_kernel_cudaERNS_18TensorIteratorBaseEENKUlvE0_clEvENKUlvE_clEvEUlddE_EEvS4_RKT_EUliE_EEviT1_
        .type           _ZN2at6native18elementwise_kernelILi128ELi2EZNS0_22gpu_kernel_impl_nocastIZZZNS0_25tanh_backward_kernel_cudaERNS_18TensorIteratorBaseEENKUlvE0_clEvENKUlvE_clEvEUlddE_EEvS4_RKT_EUliE_EEviT1_,@function
        .size           _ZN2at6native18elementwise_kernelILi128ELi2EZNS0_22gpu_kernel_impl_nocastIZZZNS0_25tanh_backward_kernel_cudaERNS_18TensorIteratorBaseEENKUlvE0_clEvENKUlvE_clEvEUlddE_EEvS4_RKT_EUliE_EEviT1_,(.L_x_14609 - _ZN2at6native18elementwise_kernelILi128ELi2EZNS0_22gpu_kernel_impl_nocastIZZZNS0_25tanh_backward_kernel_cudaERNS_18TensorIteratorBaseEENKUlvE0_clEvENKUlvE_clEvEUlddE_EEvS4_RKT_EUliE_EEviT1_)
        .other          _ZN2at6native18elementwise_kernelILi128ELi2EZNS0_22gpu_kernel_impl_nocastIZZZNS0_25tanh_backward_kernel_cudaERNS_18TensorIteratorBaseEENKUlvE0_clEvENKUlvE_clEvEUlddE_EEvS4_RKT_EUliE_EEviT1_,@"STO_CUDA_ENTRY STV_DEFAULT"
_ZN2at6native18elementwise_kernelILi128ELi2EZNS0_22gpu_kernel_impl_nocastIZZZNS0_25tanh_backward_kernel_cudaERNS_18TensorIteratorBaseEENKUlvE0_clEvENKUlvE_clEvEUlddE_EEvS4_RKT_EUliE_EEviT1_:
.text._ZN2at6native18elementwise_kernelILi128ELi2EZNS0_22gpu_kernel_impl_nocastIZZZNS0_25tanh_backward_kernel_cudaERNS_18TensorIteratorBaseEENKUlvE0_clEvENKUlvE_clEvEUlddE_EEvS4_RKT_EUliE_EEviT1_:
        /* <DEDUP_REMOVED lines=363> */
.L_x_3442:
[----:B------:R-:W-:Y:S02]  /*16b0*/  ULDC.64 UR8, c[0x0][0x488] ;  /* 0x0001220000087ab9 */ /* 0x000fe40000000a00 */
[----:B------:R-:W-:-:S04]  /*16c0*/  IADD3 R8, P0, R4, UR8, RZ ;  /* 0x0000000804087c10 */ /* 0x000fc8000ff1e0ff */
[----:B------:R-:W-:Y:S01]  /*16d0*/  IADD3.X R9, RZ, UR9, RZ, P0, !PT ;  /* 0x00000009ff097c10 */ /* 0x000fe200087fe4ff */
[----:B------:R-:W-:Y:S02]  /*16e0*/  ULDC.64 UR8, c[0x0][0x480] ;  /* 0x0001200000087ab9 */ /* 0x000fe40000000a00 */
[----:B------:R-:W-:Y:S02]  /*16f0*/  IADD3 R6, P0, R2, UR8, RZ ;  /* 0x0000000802067c10 */ /* 0x000fe4000ff1e0ff */
[----:B------:R-:W2:Y:S02]  /*1700*/  LDG.E.64 R4, desc[UR4][R8.64] ;  /* 0x0000000408047981 */ /* 0x000ea4000c1e1b00 */
[----:B------:R-:W-:Y:S01]  /*1710*/  IADD3.X R7, RZ, UR9, RZ, P0, !PT ;  /* 0x00000009ff077c10 */ /* 0x000fe200087fe4ff */
[----:B------:R-:W-:-:S05]  /*1720*/  ULDC.64 UR8, c[0x0][0x478] ;  /* 0x00011e0000087ab9 */ /* 0x000fca0000000a00 */
[----:B------:R-:W3:Y:S01]  /*1730*/  LDG.E.64 R6, desc[UR4][R6.64] ;  /* 0x0000000406067981 */ /* 0x000ee2000c1e1b00 */
[----:B------:R-:W-:Y:S02]  /*1740*/  IADD3 R2, P0, R3, UR8, RZ ;  /* 0x0000000803027c10 */ /* 0x000fe4000ff1e0ff */
[----:B------:R-:W-:Y:S02]  /*1750*/  IADD3 R11, R0, 0x80, RZ ;  /* 0x00000080000b7810 */ /* 0x000fe40007ffe0ff */
[----:B------:R-:W-:Y:S01]  /*1760*/  IADD3.X R3, RZ, UR9, RZ, P0, !PT ;  /* 0x00000009ff037c10 */ /* 0x000fe200087fe4ff */
[----:B--2---:R-:W-:-:S08]  /*1770*/  DFMA R4, -R4, R4, 1 ;  /* 0x3ff000000404742b */ /* 0x004fd00000000104 */
[----:B---3--:R-:W-:-:S07]  /*1780*/  DMUL R4, R4, R6 ;  /* 0x0000000604047228 */ /* 0x008fce0000000000 */
[----:B------:R0:W-:Y:S04]  /*1790*/  STG.E.64 desc[UR4][R2.64], R4 ;  /* 0x0000000402007986 */ /* 0x0001e8000c101b04 */
.L_x_3441:
[----:B------:R-:W-:Y:S05]  /*17a0*/  BSYNC B0 ;  /* 0x0000000000007941 */ /* 0x000fea0003800000 */
.L_x_3440:
[----:B------:R-:W-:-:S13]  /*17b0*/  ISETP.GE.AND P0, PT, R11, UR6, PT ;  /* 0x000000060b007c0c */ /* 0x000fda000bf06270 */
[----:B------:R-:W-:Y:S05]  /*17c0*/  @P0 EXIT ;  /* 0x000000000000094d */ /* 0x000fea0003800000 */
[----:B------:R-:W1:Y:S01]  /*17d0*/  LDC R8, c[0x0][0x218] ;  /* 0x00008600ff087b82 */ /* 0x000e620000000800 */
[----:B0-----:R-:W-:Y:S02]  /*17e0*/  CS2R R2, SRZ ;  /* 0x0000000000027805 */ /* 0x001fe4000001ff00 */
[----:B------:R-:W-:Y:S02]  /*17f0*/  MOV R0, RZ ;  /* 0x000000ff00007202 */ /* 0x000fe40000000f00 */
[----:B-1----:R-:W-:-:S13]  /*1800*/  ISETP.NE.AND P0, PT, R8, RZ, PT ;  /* 0x000000ff0800720c */ /* 0x002fda0003f05270 */
[----:B------:R-:W-:Y:S05]  /*1810*/  @!P0 BRA `(.L_x_3443) ;  /* 0x0000001400708947 */ /* 0x000fea0003800000 */
[----:B------:R-:W-:Y:S01]  /*1820*/  HFMA2.MMA R2, -RZ, RZ, 0, 0 ;  /* 0x00000000ff027435 */ /* 0x000fe200000001ff */
[----:B------:R-:W-:Y:S01]  /*1830*/  MOV R3, R11 ;  /* 0x0000000b00037202 */ /* 0x000fe20000000f00 */
[----:B------:R-:W-:Y:S01]  /*1840*/  ULDC.64 UR6, c[0x0][0x220] ;  /* 0x0000880000067ab9 */ /* 0x000fe20000000a00 */
[----:B------:R-:W-:Y:S01]  /*1850*/  ISETP.NE.AND P0, PT, R8, 0x1, PT ;  /* 0x000000010800780c */ /* 0x000fe20003f05270 */
[----:B------:R-:W-:-:S06]  /*1860*/  ULDC UR8, c[0x0][0x350] ;  /* 0x0000d40000087ab9 */ /* 0x000fcc0000000800 */
        /* <DEDUP_REMOVED lines=343> */
.L_x_3443:
        /* <DEDUP_REMOVED lines=9> */
[----:B------:R-:W-:-:S04]  /*2e70*/  IADD3 R2, P0, R3, UR6, RZ ;  /* 0x0000000603027c10 */ /* 0x000fc8000ff1e0ff */
[----:B------:R-:W-:Y:S01]  /*2e80*/  IADD3.X R3, RZ, UR7, RZ, P0, !PT ;  /* 0x00000007ff037c10 */ /* 0x000fe200087fe4ff */
[----:B--2---:R-:W-:-:S08]  /*2e90*/  DFMA R4, -R4, R4, 1 ;  /* 0x3ff000000404742b */ /* 0x004fd00000000104 */
[----:B---3--:R-:W-:-:S07]  /*2ea0*/  DMUL R4, R4, R6 ;  /* 0x0000000604047228 */ /* 0x008fce0000000000 */
[----:B------:R-:W-:Y:S01]  /*2eb0*/  STG.E.64 desc[UR4][R2.64], R4 ;  /* 0x0000000402007986 */ /* 0x000fe2000c101b04 */
[----:B------:R-:W-:Y:S05]  /*2ec0*/  EXIT ;  /* 0x000000000000794d */ /* 0x000fea0003800000 */
.L_x_3444:
        /* <DEDUP_REMOVED lines=11> */
.L_x_14609:


//--------------------- .text._ZN2at6native27unrolled_elementwise_kernelIZZZNS0_25tanh_backward_kernel_cudaERNS_18TensorIteratorBaseEENKUlvE0_clEvENKUlvE_clEvEUlddE_St5arrayIPcLm3EELi4E23TrivialOffsetCalculatorILi2EjESA_ILi1EjENS0_6memory15LoadWithoutCastENSD_16StoreWithoutCastEEEviT_T0_T2_T3_T4_T5_ --------------------------
	.section	.text._ZN2at6native27unrolled_elementwise_kernelIZZZNS0_25tanh_backward_kernel_cudaERNS_18TensorIteratorBaseEENKUlvE0_clEvENKUlvE_clEvEUlddE_St5arrayIPcLm3EELi4E23TrivialOffsetCalculatorILi2EjESA_ILi1EjENS0_6memory15LoadWithoutCastENSD_16StoreWithoutCastEEEviT_T0_T2_T3_T4_T5_,"ax",@progbits
	.align	128
        .global         _ZN2at6native27unrolled_elementwise_kernelIZZZNS0_25tanh_backward_kernel_cudaERNS_18TensorIteratorBaseEENKUlvE0_clEvENKUlvE_clEvEUlddE_St5arrayIPcLm3EELi4E23TrivialOffsetCalculatorILi2EjESA_ILi1EjENS0_6memory15LoadWithoutCastENSD_16StoreWithoutCastEEEviT_T0_T2_T3_T4_T5_
        .type           _ZN2at6native27unrolled_elementwise_kernelIZZZNS0_25tanh_backward_kernel_cudaERNS_18TensorIteratorBaseEENKUlvE0_clEvENKUlvE_clEvEUlddE_St5arrayIPcLm3EELi4E23TrivialOffsetCalculatorILi2EjESA_ILi1EjENS0_6memory15LoadWithoutCastENSD_16StoreWithoutCastEEEviT_T0_T2_T3_T4_T5_,@function
        .size           _ZN2at6native27unrolled_elementwise_kernelIZZZNS0_25tanh_backward_kernel_cudaERNS_18TensorIteratorBaseEENKUlvE0_clEvENKUlvE_clEvEUlddE_St5arrayIPcLm3EELi4E23TrivialOffsetCalculatorILi2EjESA_ILi1EjENS0_6memory15LoadWithoutCastENSD_16StoreWithoutCastEEEviT_T0_T2_T3_T4_T5_,(.L_x_14610 - _ZN2at6native27unrolled_elementwise_kernelIZZZNS0_25tanh_backward_kernel_cudaERNS_18TensorIteratorBaseEENKUlvE0_clEvENKUlvE_clEvEUlddE_St5arrayIPcLm3EELi4E23TrivialOffsetCalculatorILi2EjESA_ILi1EjENS0_6memory15LoadWithoutCastENSD_16StoreWithoutCastEEEviT_T0_T2_T3_T4_T5_)
        .other          _ZN2at6native27unrolled_elementwise_kernelIZZZNS0_25tanh_backward_kernel_cudaERNS_18TensorIteratorBaseEENKUlvE0_clEvENKUlvE_clEvEUlddE_St5arrayIPcLm3EELi4E23TrivialOffsetCalculatorILi2EjESA_ILi1EjENS0_6memory15LoadWithoutCastENSD_16StoreWithoutCastEEEviT_T0_T2_T3_T4_T5_,@"STO_CUDA_ENTRY STV_DEFAULT"
_ZN2at6native27unrolled_elementwise_kernelIZZZNS0_25tanh_backward_kernel_cudaERNS_18TensorIteratorBaseEENKUlvE0_clEvENKUlvE_clEvEUlddE_St5arrayIPcLm3EELi4E23TrivialOffsetCalculatorILi2EjESA_ILi1EjENS0_6memory15LoadWithoutCastENSD_16StoreWithoutCastEEEviT_T0_T2_T3_T4_T5_:
.text._ZN2at6native27unrolled_elementwise_kernelIZZZNS0_25tanh_backward_kernel_cudaERNS_18TensorIteratorBaseEENKUlvE0_clEvENKUlvE_clEvEUlddE_St5arrayIPcLm3EELi4E23TrivialOffsetCalculatorILi2EjESA_ILi1EjENS0_6memory15LoadWithoutCastENSD_16StoreWithoutCastEEEviT_T0_T2_T3_T4_T5_:
[----:B------:R-:W-:Y:S01]  /*0000*/  LDC R1, c[0x0][0x28] ;  /* 0x00000a00ff017b82 */ /* 0x000fe20000000800 */
[----:B------:R-:W0:Y:S07]  /*0010*/  S2R R15, SR_CTAID.X ;  /* 0x00000000000f7919 */ /* 0x000e2e0000002500 */
[----:B------:R-:W0:Y:S01]  /*0020*/  LDC R0, c[0x0][0x210] ;  /* 0x00008400ff007b82 */ /* 0x000e220000000800 */
[----:B------:R-:W-:Y:S01]  /*0030*/  ULDC.64 UR4, c[0x0][0x208] ;  /* 0x0000820000047ab9 */ /* 0x000fe20000000a00 */
[----:B------:R-:W-:Y:S01]  /*0040*/  CS2R R2, SRZ ;  /* 0x0000000000027805 */ /* 0x000fe2000001ff00 */
[----:B------:R-:W1:Y:S01]  /*0050*/  S2R R14, SR_TID.X ;  /* 0x00000000000e7919 */ /* 0x000e620000002100 */
[----:B0-----:R-:W-:-:S02]  /*0060*/  IMAD R17, R15, -0x200, R0 ;  /* 0xfffffe000f117824 */ /* 0x001fc400078e0200 */
[----:B-1----:R-:W-:-:S03]  /*0070*/  IMAD.MOV.U32 R0, RZ, RZ, R14 ;  /* 0x000000ffff007224 */ /* 0x002fc600078e000e */
[----:B------:R-:W-:-:S13]  /*0080*/  ISETP.GE.AND P0, PT, R14, R17, PT ;  /* 0x000000110e00720c */ /* 0x000fda0003f06270 */
[----:B------:R-:W-:Y:S01]  /*0090*/  @!P0 LEA R5, R15, R0, 0x9 ;  /* 0x000000000f058211 */ /* 0x000fe200078e48ff */
[----:B------:R-:W-:Y:S01]  /*00a0*/  @!P0 VIADD R0, R0, 0x80 ;  /* 0x0000008000008836 */ /* 0x000fe20000000000 */
[----:B------:R-:W0:Y:S04]  /*00b0*/  @!P0 LDC.64 R8, c[0x0][0x220] ;  /* 0x00008800ff088b82 */ /* 0x000e280000000a00 */
[----:B------:R-:W-:-:S04]  /*00c0*/  ISETP.GE.AND P1, PT, R0, R17, PT ;  /* 0x000000110000720c */ /* 0x000fc80003f26270 */
[----:B------:R-:W1:Y:S09]  /*00d0*/  @!P0 LDC.64 R22, c[0x0][0x228] ;  /* 0x00008a00ff168b82 */ /* 0x000e720000000a00 */
[----:B------:R-:W-:Y:S01]  /*00e0*/  @!P1 LEA R29, R15, R0, 0x9 ;  /* 0x000000000f1d9211 */ /* 0x000fe200078e48ff */
[----:B------:R-:W-:Y:S01]  /*00f0*/  @!P1 VIADD R0, R0, 0x80 ;  /* 0x0000008000009836 */ /* 0x000fe20000000000 */
[----:B------:R-:W2:Y:S04]  /*0100*/  @!P1 LDC.64 R12, c[0x0][0x228] ;  /* 0x00008a00ff0c9b82 */ /* 0x000ea80000000a00 */
[----:B------:R-:W-:Y:S01]  /*0110*/  ISETP.GE.AND P3, PT, R0, R17, PT ;  /* 0x000000110000720c */ /* 0x000fe20003f66270 */
[----:B0-----:R-:W-:-:S03]  /*0120*/  @!P0 IMAD.WIDE.U32 R8, R5, 0x8, R8 ;  /* 0x0000000805088825 */ /* 0x001fc600078e0008 */
[----:B------:R-:W0:Y:S02]  /*0130*/  @!P1 LDC.64 R18, c[0x0][0x220] ;  /* 0x00008800ff129b82 */ /* 0x000e240000000a00 */
[----:B------:R3:W4:Y:S01]  /*0140*/  @!P0 LDG.E.64 R2, desc[UR4][R8.64] ;  /* 0x0000000408028981 */ /* 0x000722000c1e1b00 */
[----:B-1----:R-:W-:Y:S01]  /*0150*/  @!P0 IMAD.WIDE.U32 R22, R5, 0x8, R22 ;  /* 0x0000000805168825 */ /* 0x002fe200078e0016 */
[----:B------:R-:W-:-:S05]  /*0160*/  CS2R R4, SRZ ;  /* 0x0000000000047805 */ /* 0x000fca000001ff00 */
[----:B------:R-:W1:Y:S01]  /*0170*/  @!P3 LDC.64 R20, c[0x0][0x228] ;  /* 0x00008a00ff14bb82 */ /* 0x000e620000000a00 */
[----:B------:R-:W4:Y:S07]  /*0180*/  @!P0 LDG.E.64 R4, desc[UR4][R22.64] ;  /* 0x0000000416048981 */ /* 0x000f2e000c1e1b00 */
[----:B------:R-:W0:Y:S01]  /*0190*/  @!P3 LDC.64 R10, c[0x0][0x220] ;  /* 0x00008800ff0abb82 */ /* 0x000e220000000a00 */
[----:B------:R-:W-:Y:S02]  /*01a0*/  @!P3 LEA R25, R15, R0, 0x9 ;  /* 0x000000000f19b211 */ /* 0x000fe400078e48ff */
[----:B------:R-:W-:-:S02]  /*01b0*/  CS2R R6, SRZ ;  /* 0x0000000000067805 */ /* 0x000fc4000001ff00 */
[----:B---3--:R-:W-:Y:S01]  /*01c0*/  CS2R R8, SRZ ;  /* 0x0000000000087805 */ /* 0x008fe2000001ff00 */
[----:B--2---:R-:W-:-:S05]  /*01d0*/  @!P1 IMAD.WIDE.U32 R12, R29, 0x8, R12 ;  /* 0x000000081d0c9825 */ /* 0x004fca00078e000c */
[----:B------:R-:W2:Y:S01]  /*01e0*/  @!P1 LDG.E.64 R6, desc[UR4][R12.64] ;  /* 0x000000040c069981 */ /* 0x000ea2000c1e1b00 */
[----:B-1----:R-:W-:Y:S01]  /*01f0*/  @!P3 IMAD.WIDE.U32 R26, R25, 0x8, R20 ;  /* 0x00000008191ab825 */ /* 0x002fe200078e0014 */
[----:B------:R-:W-:-:S04]  /*0200*/  CS2R R20, SRZ ;  /* 0x0000000000147805 */ /* 0x000fc8000001ff00 */
[----:B------:R-:W3:Y:S01]  /*0210*/  @!P3 LDG.E.64 R8, desc[UR4][R26.64] ;  /* 0x000000041a08b981 */ /* 0x000ee2000c1e1b00 */
[----:B0-----:R-:W-:-:S04]  /*0220*/  @!P1 IMAD.WIDE.U32 R18, R29, 0x8, R18 ;  /* 0x000000081d129825 */ /* 0x001fc800078e0012 */
[----:B------:R-:W-:Y:S01]  /*0230*/  @!P3 IMAD.WIDE.U32 R24, R25, 0x8, R10 ;  /* 0x000000081918b825 */ /* 0x000fe200078e000a */
[----:B------:R-:W-:Y:S01]  /*0240*/  CS2R R10, SRZ ;  /* 0x00000000000a7805 */ /* 0x000fe2000001ff00 */
[----:B------:R0:W3:Y:S05]  /*0250*/  @!P1 LDG.E.64 R20, desc[UR4][R18.64] ;  /* 0x0000000412149981 */ /* 0x0000ea000c1e1b00 */
[----:B------:R1:W3:Y:S01]  /*0260*/  @!P3 LDG.E.64 R10, desc[UR4][R24.64] ;  /* 0x00000004180ab981 */ /* 0x0002e2000c1e1b00 */
[----:B------:R-:W-:Y:S01]  /*0270*/  @!P3 VIADD R0, R0, 0x80 ;  /* 0x000000800000b836 */ /* 0x000fe20000000000 */
[----:B0-----:R-:W0:Y:S04]  /*0280*/  @!P0 LDC.64 R18, c[0x0][0x218] ;  /* 0x00008600ff128b82 */ /* 0x001e280000000a00 */
[----:B------:R-:W-:-:S13]  /*0290*/  ISETP.GE.AND P2, PT, R0, R17, PT ;  /* 0x000000110000720c */ /* 0x000fda0003f46270 */
[----:B------:R-:W1:Y:S08]  /*02a0*/  @!P2 LDC.64 R22, c[0x0][0x220] ;  /* 0x00008800ff16ab82 */ /* 0x000e700000000a00 */
[----:B------:R-:W1:Y:S01]  /*02b0*/  @!P2 LDC.64 R28, c[0x0][0x228] ;  /* 0x00008a00ff1cab82 */ /* 0x000e620000000a00 */
[C---:B------:R-:W-:Y:S02]  /*02c0*/  @!P2 LEA R0, R15.reuse, R0, 0x9 ;  /* 0x000000000f00a211 */ /* 0x040fe400078e48ff */
[----:B------:R-:W-:-:S02]  /*02d0*/  @!P0 LEA R27, R15, R14, 0x9 ;  /* 0x0000000e0f1b8211 */ /* 0x000fc400078e48ff */
[----:B------:R-:W-:Y:S01]  /*02e0*/  CS2R R12, SRZ ;  /* 0x00000000000c7805 */ /* 0x000fe2000001ff00 */
[----:B------:R-:W-:Y:S02]  /*02f0*/  VIADD R16, R14, 0x80 ;  /* 0x000000800e107836 */ /* 0x000fe40000000000 */
[----:B0-----:R-:W-:-:S04]  /*0300*/  @!P0 IMAD.WIDE.U32 R18, R27, 0x8, R18 ;  /* 0x000000081b128825 */ /* 0x001fc800078e0012 */
[----:B-1----:R-:W-:Y:S01]  /*0310*/  @!P2 IMAD.WIDE.U32 R24, R0, 0x8, R22 ;  /* 0x000000080018a825 */ /* 0x002fe200078e0016 */
[----:B------:R-:W-:-:S06]  /*0320*/  CS2R R22, SRZ ;  /* 0x0000000000167805 */ /* 0x000fcc000001ff00 */
[----:B------:R0:W5:Y:S01]  /*0330*/  @!P2 LDG.E.64 R22, desc[UR4][R24.64] ;  /* 0x000000041816a981 */ /* 0x000162000c1e1b00 */
[----:B------:R-:W-:Y:S01]  /*0340*/  @!P2 IMAD.WIDE.U32 R28, R0, 0x8, R28 ;  /* 0x00000008001ca825 */ /* 0x000fe200078e001c */
[----:B------:R-:W-:-:S03]  /*0350*/  MOV R0, R14 ;  /* 0x0000000e00007202 */ /* 0x000fc60000000f00 */
[----:B------:R-:W-:Y:S01]  /*0360*/  @!P0 IMAD.MOV.U32 R0, RZ, RZ, R16 ;  /* 0x000000ffff008224 */ /* 0x000fe200078e0010 */
[----:B------:R0:W5:Y:S04]  /*0370*/  @!P2 LDG.E.64 R12, desc[UR4][R28.64] ;  /* 0x000000041c0ca981 */ /* 0x000168000c1e1b00 */
[----:B------:R-:W-:Y:S01]  /*0380*/  ISETP.GE.AND P1, PT, R0, R17, PT ;  /* 0x000000110000720c */ /* 0x000fe20003f26270 */
[----:B------:R-:W-:Y:S01]  /*0390*/  BSSY B0, `(.L_x_3445) ;  /* 0x0000013000007945 */ /* 0x000fe20003800000 */
[----:B----4-:R-:W-:-:S08]  /*03a0*/  DFMA R4, -R4, R4, 1 ;  /* 0x3ff000000404742b */ /* 0x010fd00000000104 */
[----:B------:R-:W-:-:S07]  /*03b0*/  DMUL R2, R4, R2 ;  /* 0x0000000204027228 */ /* 0x000fce0000000000 */
[----:B------:R0:W-:Y:S01]  /*03c0*/  @!P0 STG.E.64 desc[UR4][R18.64], R2 ;  /* 0x0000000212008986 */ /* 0x0001e2000c101b04 */
[----:B--2---:R-:W-:Y:S02]  /*03d0*/  DFMA R6, -R6, R6, 1 ;  /* 0x3ff000000606742b */ /* 0x004fe40000000106 */
[----:B---3--:R-:W-:-:S06]  /*03e0*/  DFMA R8, -R8, R8, 1 ;  /* 0x3ff000000808742b */ /* 0x008fcc0000000108 */
[----:B------:R-:W-:Y:S02]  /*03f0*/  DMUL R6, R6, R20 ;  /* 0x0000001406067228 */ /* 0x000fe40000000000 */
[----:B------:R-:W-:Y:S01]  /*0400*/  DMUL R8, R8, R10 ;  /* 0x0000000a08087228 */ /* 0x000fe20000000000 */
[----:B0-----:R-:W-:Y:S10]  /*0410*/  @P1 BRA `(.L_x_3446) ;  /* 0x0000000000281947 */ /* 0x001ff40003800000 */
[----:B------:R-:W0:Y:S01]  /*0420*/  LDC.64 R4, c[0x0][0x218] ;  /* 0x00008600ff047b82 */ /* 0x000e220000000a00 */
[----:B------:R-:W-:Y:S01]  /*0430*/  IMAD R3, R15, 0x200, R0 ;  /* 0x000002000f037824 */ /* 0x000fe200078e0200 */
[----:B------:R-:W-:-:S04]  /*0440*/  IADD3 R0, R0, 0x80, RZ ;  /* 0x0000008000007810 */ /* 0x000fc80007ffe0ff */
[----:B------:R-:W-:-:S13]  /*0450*/  ISETP.GE.AND P0, PT, R0, R17, PT ;  /* 0x000000110000720c */ /* 0x000fda0003f06270 */
[----:B------:R-:W-:Y:S01]  /*0460*/  @!P0 IMAD R11, R15, 0x200, R0 ;  /* 0x000002000f0b8824 */ /* 0x000fe200078e0200 */
[----:B------:R-:W-:Y:S01]  /*0470*/  @!P0 IADD3 R0, R0, 0x80, RZ ;  /* 0x0000008000008810 */ /* 0x000fe20007ffe0ff */
[----:B0-----:R-:W-:-:S04]  /*0480*/  IMAD.WIDE.U32 R2, R3, 0x8, R4 ;  /* 0x0000000803027825 */ /* 0x001fc800078e0004 */
[----:B------:R-:W-:Y:S01]  /*0490*/  @!P0 IMAD.WIDE.U32 R4, R11, 0x8, R4 ;  /* 0x000000080b048825 */ /* 0x000fe200078e0004 */
[----:B------:R0:W-:Y:S04]  /*04a0*/  STG.E.64 desc[UR4][R2.64], R6 ;  /* 0x0000000602007986 */ /* 0x0001e8000c101b04 */
[----:B------:R0:W-:Y:S02]  /*04b0*/  @!P0 STG.E.64 desc[UR4][R4.64], R8 ;  /* 0x0000000804008986 */ /* 0x0001e4000c101b04 */
.L_x_3446:
[----:B------:R-:W-:Y:S05]  /*04c0*/  BSYNC B0 ;  /* 0x0000000000007941 */ /* 0x000fea0003800000 */
.L_x_3445:
[----:B------:R-:W-:-:S13]  /*04d0*/  ISETP.GE.AND P0, PT, R0, R17, PT ;  /* 0x000000110000720c */ /* 0x000fda0003f06270 */
[----:B------:R-:W-:Y:S05]  /*04e0*/  @P0 EXIT ;  /* 0x000000000000094d */ /* 0x000fea0003800000 */
[----:B0-----:R-:W0:Y:S01]  /*04f0*/  LDC.64 R2, c[0x0][0x218] ;  /* 0x00008600ff027b82 */ /* 0x001e220000000a00 */
[----:B-----5:R-:W-:Y:S01]  /*0500*/  DFMA R12, -R12, R12, 1 ;  /* 0x3ff000000c0c742b */ /* 0x020fe2000000010c */
[----:B------:R-:W-:-:S07]  /*0510*/  IMAD R15, R15, 0x200, R0 ;  /* 0x000002000f0f7824 */ /* 0x000fce00078e0200 */
[----:B------:R-:W-:Y:S01]  /*0520*/  DMUL R12, R12, R22 ;  /* 0x000000160c0c7228 */ /* 0x000fe20000000000 */
[----:B0-----:R-:W-:-:S06]  /*0530*/  IMAD.WIDE.U32 R2, R15, 0x8, R2 ;  /* 0x000000080f027825 */ /* 0x001fcc00078e0002 */
[----:B------:R-:W-:Y:S01]  /*0540*/  STG.E.64 desc[UR4][R2.64], R12 ;  /* 0x0000000c02007986 */ /* 0x000fe2000c101b04 */
[----:B------:R-:W-:Y:S05]  /*0550*/  EXIT ;  /* 0x000000000000794d */ /* 0x000fea0003800000 */
.L_x_3447:
        /* <DEDUP_REMOVED lines=10> */
.L_x_14610:


//--------------------- .text._ZN2at6native29vectorized_elementwise_kernelILi2EZZZNS0_25tanh_backward_kernel_cudaERNS_18TensorIteratorBaseEENKUlvE0_clEvENKUlvE_clEvEUlddE_St5arrayIPcLm3EEEEviT0_T1_ --------------------------
	.section	.text._ZN2at6native29vectorized_elementwise_kernelILi2EZZZNS0_25tanh_backward_kernel_cudaERNS_18TensorIteratorBaseEENKUlvE0_clEvENKUlvE_clEvEUlddE_St5arrayIPcLm3EEEEviT0_T1_,"ax",@progbits
	.align	128
        .global         _ZN2at6native29vectorized_elementwise_kernelILi2EZZZNS0_25tanh_backward_kernel_cudaERNS_18TensorIteratorBaseEENKUlvE0_clEvENKUlvE_clEvEUlddE_St5arrayIPcLm3EEEEviT0_T1_
        .type           _ZN2at6native29vectorized_elementwise_kernelILi2EZZZNS0_25tanh_backward_kernel_cudaERNS_18TensorIteratorBaseEENKUlvE0_clEvENKUlvE_clEvEUlddE_St5arrayIPcLm3EEEEviT0_T1_,@function
        .size           _ZN2at6native29vectorized_elementwise_kernelILi2EZZZNS0_25tanh_backward_kernel_cudaERNS_18TensorIteratorBaseEENKUlvE0_clEvENKUlvE_clEvEUlddE_St5arrayIPcLm3EEEEviT0_T1_,(.L_x_14611 - _ZN2at6native29vectorized_elementwise_kernelILi2EZZZNS0_25tanh_backward_kernel_cudaERNS_18TensorIteratorBaseEENKUlvE0_clEvENKUlvE_clEvEUlddE_St5arrayIPcLm3EEEEviT0_T1_)
        .other          _ZN2at6native29vectorized_elementwise_kernelILi2EZZZNS0_25tanh_backward_kernel_cudaERNS_18TensorIteratorBaseEENKUlvE0_clEvENKUlvE_clEvEUlddE_St5arrayIPcLm3EEEEviT0_T1_,@"STO_CUDA_ENTRY STV_DEFAULT"
_ZN2at6native29vectorized_elementwise_kernelILi2EZZZNS0_25tanh_backward_kernel_cudaERNS_18TensorIteratorBaseEENKUlvE0_clEvENKUlvE_clEvEUlddE_St5arrayIPcLm3EEEEviT0_T1_:
.text._ZN2at6native29vectorized_elementwise_kernelILi2EZZZNS0_25tanh_backward_kernel_cudaERNS_18TensorIteratorBaseEENKUlvE0_clEvENKUlvE_clEvEUlddE_St5arrayIPcLm3EEEEviT0_T1_:
[----:B------:R-:W-:Y:S01]  /*0000*/  LDC R1, c[0x0][0x28] ;  /* 0x00000a00ff017b82 */ /* 0x000fe20000000800 */
[----:B------:R-:W0:Y:S01]  /*0010*/  S2R R2, SR_CTAID.X ;  /* 0x0000000000027919 */ /* 0x000e220000002500 */
[----:B------:R-:W-:Y:S01]  /*0020*/  ULDC UR4, c[0x0][0x210] ;  /* 0x0000840000047ab9 */ /* 0x000fe20000000800 */
[----:B0-----:R-:W-:-:S05]  /*0030*/  IMAD.SHL.U32 R2, R2, 0x400, RZ ;  /* 0x0000040002027824 */ /* 0x001fca00078e00ff */
        /* <DEDUP_REMOVED lines=8> */
[----:B0-----:R-:W-:-:S04]  /*00c0*/  IMAD.WIDE.U32 R24, R0, 0x10, R24 ;  /* 0x0000001000187825 */ /* 0x001fc800078e0018 */
[----:B--2---:R-:W-:Y:S01]  /*00d0*/  IMAD.WIDE R28, R2, 0x8, R28 ;  /* 0x00000008021c7825 */ /* 0x004fe200078e021c */
[----:B------:R-:W2:Y:S04]  /*00e0*/  LDG.E.128 R4, desc[UR4][R24.64] ;  /* 0x0000000418047981 */ /* 0x000ea8000c1e1d00 */
[----:B------:R-:W3:Y:S01]  /*00f0*/  LDG.E.128 R16, desc[UR4][R24.64+0x800] ;  /* 0x0008000418107981 */ /* 0x000ee2000c1e1d00 */
[----:B------:R-:W-:-:S05]  /*0100*/  IMAD.WIDE.U32 R28, R0, 0x10, R28 ;  /* 0x00000010001c7825 */ /* 0x000fca00078e001c */
[----:B------:R-:W4:Y:S04]  /*0110*/  LDG.E.128 R8, desc[UR4][R28.64] ;  /* 0x000000041c087981 */ /* 0x000f28000c1e1d00 */
[----:B------:R-:W5:Y:S01]  /*0120*/  LDG.E.128 R20, desc[UR4][R28.64+0x800] ;  /* 0x000800041c147981 */ /* 0x000f62000c1e1d00 */
[----:B--2---:R-:W-:Y:S02]  /*0130*/  DFMA R12, -R6, R6, 1 ;  /* 0x3ff00000060c742b */ /* 0x004fe40000000106 */
[----:B------:R-:W-:Y:S01]  /*0140*/  DFMA R14, -R4, R4, 1 ;  /* 0x3ff00000040e742b */ /* 0x000fe20000000104 */
[----:B------:R-:W2:Y:S05]  /*0150*/  LDG.E.128 R4, desc[UR4][R24.64+0x1000] ;  /* 0x0010000418047981 */ /* 0x000eaa000c1e1d00 */
[----:B----4-:R-:W-:-:S02]  /*0160*/  DMUL R10, R10, R12 ;  /* 0x0000000c0a0a7228 */ /* 0x010fc40000000000 */
[----:B------:R-:W-:Y:S02]  /*0170*/  DMUL R8, R8, R14 ;  /* 0x0000000e08087228 */ /* 0x000fe40000000000 */
[----:B------:R-:W4:Y:S01]  /*0180*/  LDG.E.128 R12, desc[UR4][R28.64+0x1000] ;  /* 0x001000041c0c7981 */ /* 0x000f22000c1e1d00 */
[----:B---3--:R-:W-:Y:S02]  /*0190*/  DFMA R18, -R18, R18, 1 ;  /* 0x3ff000001212742b */ /* 0x008fe40000000112 */
[----:B------:R-:W-:-:S06]  /*01a0*/  DFMA R26, -R16, R16, 1 ;  /* 0x3ff00000101a742b */ /* 0x000fcc0000000110 */
[----:B-----5:R-:W-:Y:S02]  /*01b0*/  DMUL R22, R22, R18 ;  /* 0x0000001216167228 */ /* 0x020fe40000000000 */
[----:B------:R-:W3:Y:S01]  /*01c0*/  LDG.E.128 R16, desc[UR4][R24.64+0x1800] ;  /* 0x0018000418107981 */ /* 0x000ee2000c1e1d00 */
[----:B------:R-:W-:-:S03]  /*01d0*/  DMUL R20, R20, R26 ;  /* 0x0000001a14147228 */ /* 0x000fc60000000000 */
[----:B------:R-:W5:Y:S01]  /*01e0*/  LDG.E.128 R24, desc[UR4][R28.64+0x1800] ;  /* 0x001800041c187981 */ /* 0x000f62000c1e1d00 */
[----:B--2---:R-:W-:-:S08]  /*01f0*/  DFMA R6, -R6, R6, 1 ;  /* 0x3ff000000606742b */ /* 0x004fd00000000106 */
[----:B----4-:R-:W-:Y:S02]  /*0200*/  DMUL R14, R14, R6 ;  /* 0x000000060e0e7228 */ /* 0x010fe40000000000 */
[----:B------:R-:W0:Y:S01]  /*0210*/  LDC.64 R6, c[0x0][0x218] ;  /* 0x00008600ff067b82 */ /* 0x000e220000000a00 */
[----:B------:R-:W-:Y:S02]  /*0220*/  DFMA R4, -R4, R4, 1 ;  /* 0x3ff000000404742b */ /* 0x000fe40000000104 */
[----:B---3--:R-:W-:Y:S02]  /*0230*/  DFMA R18, -R18, R18, 1 ;  /* 0x3ff000001212742b */ /* 0x008fe40000000112 */
[----:B------:R-:W-:-:S04]  /*0240*/  DFMA R16, -R16, R16, 1 ;  /* 0x3ff000001010742b */ /* 0x000fc80000000110 */
[----:B------:R-:W-:Y:S02]  /*0250*/  DMUL R12, R12, R4 ;  /* 0x000000040c0c7228 */ /* 0x000fe40000000000 */
[----:B-----5:R-:W-:Y:S01]  /*0260*/  DMUL R26, R26, R18 ;  /* 0x000000121a1a7228 */ /* 0x020fe20000000000 */
[----:B0-----:R-:W-:Y:S01]  /*0270*/  IMAD.WIDE.U32 R2, R2, 0x8, R6 ;  /* 0x0000000802027825 */ /* 0x001fe200078e0006 */
[----:B------:R-:W-:-:S03]  /*0280*/  DMUL R24, R24, R16 ;  /* 0x0000001018187228 */ /* 0x000fc60000000000 */
[----:B------:R-:W-:-:S05]  /*0290*/  IMAD.WIDE R2, R0, 0x10, R2 ;  /* 0x0000001000027825 */ /* 0x000fca00078e0202 */
[----:B------:R-:W-:Y:S04]  /*02a0*/  STG.E.128 desc[UR4][R2.64], R8 ;  /* 0x0000000802007986 */ /* 0x000fe8000c101d04 */
[----:B------:R-:W-:Y:S04]  /*02b0*/  STG.E.128 desc[UR4][R2.64+0x800], R20 ;  /* 0x0008001402007986 */ /* 0x000fe8000c101d04 */
[----:B------:R-:W-:Y:S04]  /*02c0*/  STG.E.128 desc[UR4][R2.64+0x1000], R12 ;  /* 0x0010000c02007986 */ /* 0x000fe8000c101d04 */
[----:B------:R-:W-:Y:S01]  /*02d0*/  STG.E.128 desc[UR4][R2.64+0x1800], R24 ;  /* 0x0018001802007986 */ /* 0x000fe2000c101d04 */
[----:B------:R-:W-:Y:S05]  /*02e0*/  EXIT ;  /* 0x000000000000794d */ /* 0x000fea0003800000 */
.L_x_3448:
[----:B------:R-:W0:Y:S01]  /*02f0*/  S2R R5, SR_TID.X ;  /* 0x0000000000057919 */ /* 0x000e220000002100 */
[----:B------:R-:W-:Y:S02]  /*0300*/  CS2R R12, SRZ ;  /* 0x00000000000c7805 */ /* 0x000fe4000001ff00 */
[----:B0-----:R-:W-:Y:S01]  /*0310*/  ISETP.GE.AND P0, PT, R5, R0, PT ;  /* 0x000000000500720c */ /* 0x001fe20003f06270 */
[----:B------:R-:W-:-:S12]  /*0320*/  IMAD.MOV.U32 R3, RZ, RZ, R5 ;  /* 0x000000ffff037224 */ /* 0x000fd800078e0005 */
[----:B------:R-:W-:Y:S01]  /*0330*/  @!P0 IADD3 R9, R2, R3, RZ ;  /* 0x0000000302098210 */ /* 0x000fe20007ffe0ff */
[----:B------:R-:W-:Y:S01]  /*0340*/  @!P0 VIADD R3, R3, 0x80 ;  /* 0x0000008003038836 */ /* 0x000fe20000000000 */
[----:B------:R-:W0:Y:S04]  /*0350*/  @!P0 LDC.64 R10, c[0x0][0x228] ;  /* 0x00008a00ff0a8b82 */ /* 0x000e280000000a00 */
[----:B------:R-:W-:-:S04]  /*0360*/  ISETP.GE.AND P1, PT, R3, R0, PT ;  /* 0x000000000300720c */ /* 0x000fc80003f26270 */
[----:B------:R-:W1:Y:S09]  /*0370*/  @!P0 LDC.64 R18, c[0x0][0x220] ;  /* 0x00008800ff128b82 */ /* 0x000e720000000a00 */
[----:B------:R-:W2:Y:S01]  /*0380*/  @!P1 LDC.64 R14, c[0x0][0x228] ;  /* 0x00008a00ff0e9b82 */ /* 0x000ea20000000a00 */
[----:B------:R-:W-:-:S02]  /*0390*/  CS2R R16, SRZ ;  /* 0x0000000000107805 */ /* 0x000fc4000001ff00 */
[----:B------:R-:W-:Y:S01]  /*03a0*/  @!P1 IADD3 R25, R2, R3, RZ ;  /* 0x0000000302199210 */ /* 0x000fe20007ffe0ff */
[----:B0-----:R-:W-:-:S04]  /*03b0*/  @!P0 IMAD.WIDE.U32 R10, R9, 0x8, R10 ;  /* 0x00000008090a8825 */ /* 0x001fc800078e000a */
[----:B------:R-:W0:Y:S01]  /*03c0*/  @!P1 LDC.64 R6, c[0x0][0x220] ;  /* 0x00008800ff069b82 */ /* 0x000e220000000a00 */
[----:B------:R3:W4:Y:S01]  /*03d0*/  @!P0 LDG.E.64 R12, desc[UR4][R10.64] ;  /* 0x000000040a0c8981 */ /* 0x000722000c1e1b00 */
[----:B-1----:R-:W-:Y:S01]  /*03e0*/  @!P0 IMAD.WIDE.U32 R18, R9, 0x8, R18 ;  /* 0x0000000809128825 */ /* 0x002fe200078e0012 */
[----:B------:R-:W-:-:S04]  /*03f0*/  CS2R R8, SRZ ;  /* 0x0000000000087805 */ /* 0x000fc8000001ff00 */
[----:B------:R-:W5:Y:S01]  /*0400*/  @!P0 LDG.E.64 R16, desc[UR4][R18.64] ;  /* 0x0000000412108981 */ /* 0x000f62000c1e1b00 */
[----:B--2---:R-:W-:-:S05]  /*0410*/  @!P1 IMAD.WIDE.U32 R20, R25, 0x8, R14 ;  /* 0x0000000819149825 */ /* 0x004fca00078e000e */
[----:B------:R1:W2:Y:S01]  /*0420*/  @!P1 LDG.E.64 R8, desc[UR4][R20.64] ;  /* 0x0000000414089981 */ /* 0x0002a2000c1e1b00 */
[----:B0-----:R-:W-:Y:S01]  /*0430*/  @!P1 IMAD.WIDE.U32 R24, R25, 0x8, R6 ;  /* 0x0000000819189825 */ /* 0x001fe200078e0006 */
[----:B------:R-:W-:-:S06]  /*0440*/  CS2R R6, SRZ ;  /* 0x0000000000067805 */ /* 0x000fcc000001ff00 */
[----:B------:R0:W2:Y:S01]  /*0450*/  @!P1 LDG.E.64 R6, desc[UR4][R24.64] ;  /* 0x0000000418069981 */ /* 0x0000a2000c1e1b00 */
[----:B------:R-:W-:-:S05]  /*0460*/  @!P1 VIADD R3, R3, 0x80 ;  /* 0x0000008003039836 */ /* 0x000fca0000000000 */
[----:B------:R-:W-:-:S13]  /*0470*/  ISETP.GE.AND P1, PT, R3, R0, PT ;  /* 0x000000000300720c */ /* 0x000fda0003f26270 */
[----:B---3--:R-:W-:Y:S01]  /*0480*/  @!P1 IADD3 R11, R2, R3, RZ ;  /* 0x00000003020b9210 */ /* 0x008fe20007ffe0ff */
[----:B------:R-:W-:Y:S01]  /*0490*/  @!P1 VIADD R3, R3, 0x80 ;  /* 0x0000008003039836 */ /* 0x000fe20000000000 */
[----:B------:R-:W3:Y:S04]  /*04a0*/  @!P1 LDC.64 R14, c[0x0][0x220] ;  /* 0x00008800ff0e9b82 */ /* 0x000ee80000000a00 */
[----:B------:R-:W-:-:S04]  /*04b0*/  ISETP.GE.AND P2, PT, R3, R0, PT ;  /* 0x000000000300720c */ /* 0x000fc80003f46270 */
[----:B-1----:R-:W1:Y:S09]  /*04c0*/  @!P1 LDC.64 R20, c[0x0][0x228] ;  /* 0x00008a00ff149b82 */ /* 0x002e720000000a00 */
[----:B------:R-:W-:Y:S01]  /*04d0*/  @!P2 IADD3 R23, R2, R3, RZ ;  /* 0x000000030217a210 */ /* 0x000fe20007ffe0ff */
[----:B------:R-:W-:Y:S01]  /*04e0*/  @!P2 VIADD R3, R3, 0x80 ;  /* 0x000000800303a836 */ /* 0x000fe20000000000 */
[----:B------:R-:W1:Y:S04]  /*04f0*/  @!P2 LDC.64 R28, c[0x0][0x220] ;  /* 0x00008800ff1cab82 */ /* 0x000e680000000a00 */
[----:B------:R-:W-:-:S04]  /*0500*/  ISETP.GE.AND P3, PT, R3, R0, PT ;  /* 0x000000000300720c */ /* 0x000fc80003f66270 */
[----:B------:R-:W1:Y:S01]  /*0510*/  @!P2 LDC.64 R26, c[0x0][0x228] ;  /* 0x00008a00ff1aab82 */ /* 0x000e620000000a00 */
[----:B0-----:R-:W-:Y:S01]  /*0520*/  CS2R R24, SRZ ;  /* 0x0000000000187805 */ /* 0x001fe2000001ff00 */
[----:B---3--:R-:W-:-:S05]  /*0530*/  @!P1 IMAD.WIDE.U32 R14, R11, 0x8, R14 ;  /* 0x000000080b0e9825 */ /* 0x008fca00078e000e */
[----:B------:R0:W3:Y:S02]  /*0540*/  @!P1 LDG.E.64 R24, desc[UR4][R14.64] ;  /* 0x000000040e189981 */ /* 0x0000e4000c1e1b00 */
[----:B0-----:R-:W0:Y:S01]  /*0550*/  @!P3 LDC.64 R14, c[0x0][0x228] ;  /* 0x00008a00ff0ebb82 */ /* 0x001e220000000a00 */
[----:B-1----:R-:W-:Y:S01]  /*0560*/  @!P1 IMAD.WIDE.U32 R20, R11, 0x8, R20 ;  /* 0x000000080b149825 */ /* 0x002fe200078e0014 */
[----:B------:R-:W-:-:S03]  /*0570*/  @!P3 IADD3 R19, R2, R3, RZ ;  /* 0x000000030213b210 */ /* 0x000fc60007ffe0ff */
[----:B------:R-:W-:-:S04]  /*0580*/  @!P2 IMAD.WIDE.U32 R28, R23, 0x8, R28 ;  /* 0x00000008171ca825 */ /* 0x000fc800078e001c */
[----:B------:R-:W-:Y:S01]  /*0590*/  @!P2 IMAD.WIDE.U32 R26, R23, 0x8, R26 ;  /* 0x00000008171aa825 */ /* 0x000fe200078e001a */
[----:B------:R-:W-:-:S03]  /*05a0*/  CS2R R22, SRZ ;  /* 0x0000000000167805 */ /* 0x000fc6000001ff00 */
[----:B------:R-:W-:-:S03]  /*05b0*/  @!P3 VIADD R3, R3, 0x80 ;  /* 0x000000800303b836 */ /* 0x000fc60000000000 */
[----:B------:R1:W3:Y:S01]  /*05c0*/  @!P2 LDG.E.64 R22, desc[UR4][R26.64] ;  /* 0x000000041a16a981 */ /* 0x0002e2000c1e1b00 */
[----:B------:R-:W-:Y:S02]  /*05d0*/  CS2R R10, SRZ ;  /* 0x00000000000a7805 */ /* 0x000fe4000001ff00 */
[----:B------:R-:W-:-:S04]  /*05e0*/  ISETP.GE.AND P4, PT, R3, R0, PT ;  /* 0x000000000300720c */ /* 0x000fc80003f86270 */
[----:B------:R1:W3:Y:S01]  /*05f0*/  @!P2 LDG.E.64 R10, desc[UR4][R28.64] ;  /* 0x000000041c0aa981 */ /* 0x0002e2000c1e1b00 */
[----:B0-----:R-:W-:-:S08]  /*0600*/  @!P3 IMAD.WIDE.U32 R14, R19, 0x8, R14 ;  /* 0x00000008130eb825 */ /* 0x001fd000078e000e */
[----:B-1----:R-:W0:Y:S08]  /*0610*/  @!P4 LDC.64 R26, c[0x0][0x228] ;  /* 0x00008a00ff1acb82 */ /* 0x002e300000000a00 */
[----:B------:R-:W1:Y:S01]  /*0620*/  @!P4 LDC.64 R28, c[0x0][0x220] ;  /* 0x00008800ff1ccb82 */ /* 0x000e620000000a00 */
[----:B----4-:R-:W-:-:S08]  /*0630*/  DFMA R12, -R12, R12, 1 ;  /* 0x3ff000000c0c742b */ /* 0x010fd0000000010c */
[----:B-----5:R-:W-:Y:S02]  /*0640*/  DMUL R16, R12, R16 ;  /* 0x000000100c107228 */ /* 0x020fe40000000000 */
[----:B------:R-:W4:Y:S01]  /*0650*/  @!P3 LDC.64 R12, c[0x0][0x220] ;  /* 0x00008800ff0cbb82 */ /* 0x000f220000000a00 */
[----:B--2---:R-:W-:-:S08]  /*0660*/  DFMA R8, -R8, R8, 1 ;  /* 0x3ff000000808742b */ /* 0x004fd00000000108 */
[----:B------:R-:W-:Y:S01]  /*0670*/  DMUL R6, R8, R6 ;  /* 0x0000000608067228 */ /* 0x000fe20000000000 */
[----:B------:R-:W-:-:S06]  /*0680*/  CS2R R8, SRZ ;  /* 0x0000000000087805 */ /* 0x000fcc000001ff00 */
[----:B------:R2:W5:Y:S01]  /*0690*/  @!P1 LDG.E.64 R8, desc[UR4][R20.64] ;  /* 0x0000000414089981 */ /* 0x000562000c1e1b00 */
[----:B----4-:R-:W-:Y:S01]  /*06a0*/  @!P3 IMAD.WIDE.U32 R12, R19, 0x8, R12 ;  /* 0x00000008130cb825 */ /* 0x010fe200078e000c */
[----:B--2---:R-:W-:-:S06]  /*06b0*/  CS2R R20, SRZ ;  /* 0x0000000000147805 */ /* 0x004fcc000001ff00 */
[----:B------:R2:W4:Y:S02]  /*06c0*/  @!P3 LDG.E.64 R20, desc[UR4][R12.64] ;  /* 0x000000040c14b981 */ /* 0x000524000c1e1b00 */
[----:B--2---:R-:W-:-:S06]  /*06d0*/  CS2R R12, SRZ ;  /* 0x00000000000c7805 */ /* 0x004fcc000001ff00 */
[----:B------:R2:W4:Y:S01]  /*06e0*/  @!P3 LDG.E.64 R12, desc[UR4][R14.64] ;  /* 0x000000040e0cb981 */ /* 0x000522000c1e1b00 */
[----:B------:R-:W-:-:S05]  /*06f0*/  @!P4 IADD3 R19, R2, R3, RZ ;  /* 0x000000030213c210 */ /* 0x000fca0007ffe0ff */
[----:B-1----:R-:W-:-:S04]  /*0700*/  @!P4 IMAD.WIDE.U32 R28, R19, 0x8, R28 ;  /* 0x00000008131cc825 */ /* 0x002fc800078e001c */
[----:B0-----:R-:W-:Y:S01]  /*0710*/  @!P4 IMAD.WIDE.U32 R26, R19, 0x8, R26 ;  /* 0x00000008131ac825 */ /* 0x001fe200078e001a */
[----:B------:R-:W-:Y:S02]  /*0720*/  CS2R R18, SRZ ;  /* 0x0000000000127805 */ /* 0x000fe4000001ff00 */
[----:B--2---:R-:W-:-:S04]  /*0730*/  CS2R R14, SRZ ;  /* 0x00000000000e7805 */ /* 0x004fc8000001ff00 */
[----:B------:R-:W2:Y:S04]  /*0740*/  @!P4 LDG.E.64 R18, desc[UR4][R26.64] ;  /* 0x000000041a12c981 */ /* 0x000ea8000c1e1b00 */
[----:B------:R0:W2:Y:S01]  /*0750*/  @!P4 LDG.E.64 R14, desc[UR4][R28.64] ;  /* 0x000000041c0ec981 */ /* 0x0000a2000c1e1b00 */
[----:B------:R-:W-:-:S05]  /*0760*/  @!P4 VIADD R3, R3, 0x80 ;  /* 0x000000800303c836 */ /* 0x000fca0000000000 */
[----:B------:R-:W-:-:S13]  /*0770*/  ISETP.GE.AND P2, PT, R3, R0, PT ;  /* 0x000000000300720c */ /* 0x000fda0003f46270 */
[----:B0-----:R-:W-:Y:S01]  /*0780*/  @!P2 IADD3 R29, R2, R3, RZ ;  /* 0x00000003021da210 */ /* 0x001fe20007ffe0ff */
[----:B---3--:R-:W-:Y:S01]  /*0790*/  DFMA R22, -R22, R22, 1 ;  /* 0x3ff000001616742b */ /* 0x008fe20000000116 */
[----:B------:R-:W-:-:S05]  /*07a0*/  @!P2 VIADD R3, R3, 0x80 ;  /* 0x000000800303a836 */ /* 0x000fca0000000000 */
[----:B------:R-:W-:Y:S02]  /*07b0*/  ISETP.GE.AND P1, PT, R3, R0, PT ;  /* 0x000000000300720c */ /* 0x000fe40003f26270 */
[----:B------:R-:W-:Y:S02]  /*07c0*/  DMUL R10, R22, R10 ;  /* 0x0000000a160a7228 */ /* 0x000fe40000000000 */
[----:B------:R-:W0:Y:S09]  /*07d0*/  @!P2 LDC.64 R22, c[0x0][0x228] ;  /* 0x00008a00ff16ab82 */ /* 0x000e320000000a00 */
[----:B------:R-:W1:Y:S01]  /*07e0*/  @!P1 LDC.64 R26, c[0x0][0x228] ;  /* 0x00008a00ff1a9b82 */ /* 0x000e620000000a00 */
[----:B------:R-:W-:Y:S01]  /*07f0*/  @!P1 IADD3 R3, R2, R3, RZ ;  /* 0x0000000302039210 */ /* 0x000fe20007ffe0ff */
[----:B0-----:R-:W-:Y:S01]  /*0800*/  @!P2 IMAD.WIDE.U32 R22, R29, 0x8, R22 ;  /* 0x000000081d16a825 */ /* 0x001fe200078e0016 */
[----:B-----5:R-:W-:-:S08]  /*0810*/  DFMA R8, -R8, R8, 1 ;  /* 0x3ff000000808742b */ /* 0x020fd00000000108 */
[----:B------:R-:W-:Y:S01]  /*0820*/  DMUL R8, R8, R24 ;  /* 0x0000001808087228 */ /* 0x000fe20000000000 */
[----:B------:R-:W0:Y:S01]  /*0830*/  @!P2 LDC.64 R24, c[0x0][0x220] ;  /* 0x00008800ff18ab82 */ /* 0x000e220000000a00 */
[----:B----4-:R-:W-:-:S08]  /*0840*/  DFMA R12, -R12, R12, 1 ;  /* 0x3ff000000c0c742b */ /* 0x010fd0000000010c */
[----:B------:R-:W-:Y:S01]  /*0850*/  DMUL R12, R12, R20 ;  /* 0x000000140c0c7228 */ /* 0x000fe20000000000 */
[----:B------:R-:W3:Y:S01]  /*0860*/  @!P1 LDC.64 R20, c[0x0][0x220] ;  /* 0x00008800ff149b82 */ /* 0x000ee20000000a00 */
[----:B0-----:R-:W-:Y:S01]  /*0870*/  @!P2 IMAD.WIDE.U32 R24, R29, 0x8, R24 ;  /* 0x000000081d18a825 */ /* 0x001fe200078e0018 */
[----:B------:R-:W-:-:S06]  /*0880*/  CS2R R28, SRZ ;  /* 0x00000000001c7805 */ /* 0x000fcc000001ff00 */
[----:B------:R0:W4:Y:S01]  /*0890*/  @!P2 LDG.E.64 R28, desc[UR4][R22.64] ;  /* 0x00000004161ca981 */ /* 0x000122000c1e1b00 */
[----:B--2---:R-:W-:Y:S01]  /*08a0*/  DFMA R18, -R18, R18, 1 ;  /* 0x3ff000001212742b */ /* 0x004fe20000000112 */
[----:B0-----:R-:W-:Y:S01]  /*08b0*/  CS2R R22, SRZ ;  /* 0x0000000000167805 */ /* 0x001fe2000001ff00 */
[----:B---3--:R-:W-:-:S05]  /*08c0*/  @!P1 IMAD.WIDE.U32 R20, R3, 0x8, R20 ;  /* 0x0000000803149825 */ /* 0x008fca00078e0014 */
[----:B------:R1:W2:Y:S01]  /*08d0*/  @!P1 LDG.E.64 R22, desc[UR4][R20.64] ;  /* 0x0000000414169981 */ /* 0x0002a2000c1e1b00 */
[----:B------:R-:W-:Y:S01]  /*08e0*/  DMUL R14, R18, R14 ;  /* 0x0000000e120e7228 */ /* 0x000fe20000000000 */
[----:B-1----:R-:W-:Y:S01]  /*08f0*/  @!P1 IMAD.WIDE.U32 R20, R3, 0x8, R26 ;  /* 0x0000000803149825 */ /* 0x002fe200078e001a */
[----:B------:R-:W-:Y:S02]  /*0900*/  CS2R R26, SRZ ;  /* 0x00000000001a7805 */ /* 0x000fe4000001ff00 */
[----:B------:R-:W-:-:S04]  /*0910*/  CS2R R18, SRZ ;  /* 0x0000000000127805 */ /* 0x000fc8000001ff00 */
[----:B------:R-:W3:Y:S04]  /*0920*/  @!P1 LDG.E.64 R26, desc[UR4][R20.64] ;  /* 0x00000004141a9981 */ /* 0x000ee8000c1e1b00 */
[----:B------:R0:W5:Y:S02]  /*0930*/  @!P2 LDG.E.64 R18, desc[UR4][R24.64] ;  /* 0x000000041812a981 */ /* 0x000164000c1e1b00 */
[----:B0-----:R-:W0:Y:S01]  /*0940*/  @!P0 LDC.64 R24, c[0x0][0x218] ;  /* 0x00008600ff188b82 */ /* 0x001e220000000a00 */
[----:B------:R-:W-:Y:S01]  /*0950*/  @!P0 IMAD.IADD R3, R2, 0x1, R5 ;  /* 0x0000000102038824 */ /* 0x000fe200078e0205 */
[----:B------:R-:W-:Y:S03]  /*0960*/  BSSY B0, `(.L_x_3449) ;  /* 0x0000035000007945 */ /* 0x000fe60003800000 */
[----:B0-----:R-:W-:Y:S01]  /*0970*/  @!P0 IMAD.WIDE.U32 R24, R3, 0x8, R24 ;  /* 0x0000000803188825 */ /* 0x001fe200078e0018 */
[----:B------:R-:W-:-:S05]  /*0980*/  IADD3 R3, R5, 0x80, RZ ;  /* 0x0000008005037810 */ /* 0x000fca0007ffe0ff */
[----:B------:R-:W-:Y:S01]  /*0990*/  @!P0 IMAD.MOV.U32 R5, RZ, RZ, R3 ;  /* 0x000000ffff058224 */ /* 0x000fe200078e0003 */
[----:B------:R0:W-:Y:S04]  /*09a0*/  @!P0 STG.E.64 desc[UR4][R24.64], R16 ;  /* 0x0000001018008986 */ /* 0x0001e8000c101b04 */
[----:B------:R-:W-:Y:S01]  /*09b0*/  ISETP.GE.AND P0, PT, R5, R0, PT ;  /* 0x000000000500720c */ /* 0x000fe20003f06270 */
[----:B------:R-:W-:Y:S01]  /*09c0*/  BSSY B1, `(.L_x_3450) ;  /* 0x0000028000017945 */ /* 0x000fe20003800000 */
[----:B----4-:R-:W-:Y:S02]  /*09d0*/  DFMA R28, -R28, R28, 1 ;  /* 0x3ff000001c1c742b */ /* 0x010fe4000000011c */
[----:B---3--:R-:W-:-:S06]  /*09e0*/  DFMA R26, -R26, R26, 1 ;  /* 0x3ff000001a1a742b */ /* 0x008fcc000000011a */
[----:B-----5:R-:W-:Y:S02]  /*09f0*/  DMUL R18, R28, R18 ;  /* 0x000000121c127228 */ /* 0x020fe40000000000 */
[----:B--2---:R-:W-:Y:S01]  /*0a00*/  DMUL R22, R26, R22 ;  /* 0x000000161a167228 */ /* 0x004fe20000000000 */
[----:B0-----:R-:W-:Y:S10]  /*0a10*/  @P0 BRA `(.L_x_3451) ;  /* 0x0000000000300947 */ /* 0x001ff40003800000 */
[----:B------:R-:W0:Y:S01]  /*0a20*/  LDC.64 R16, c[0x0][0x218] ;  /* 0x00008600ff107b82 */ /* 0x000e220000000a00 */
[----:B------:R-:W-:Y:S01]  /*0a30*/  IADD3 R3, R2, R5, RZ ;  /* 0x0000000502037210 */ /* 0x000fe20007ffe0ff */
[----:B------:R-:W-:-:S05]  /*0a40*/  VIADD R5, R5, 0x80 ;  /* 0x0000008005057836 */ /* 0x000fca0000000000 */
[----:B------:R-:W-:Y:S01]  /*0a50*/  ISETP.GE.AND P0, PT, R5, R0, PT ;  /* 0x000000000500720c */ /* 0x000fe20003f06270 */
[----:B0-----:R-:W-:-:S05]  /*0a60*/  IMAD.WIDE.U32 R16, R3, 0x8, R16 ;  /* 0x0000000803107825 */ /* 0x001fca00078e0010 */
[----:B------:R0:W-:Y:S07]  /*0a70*/  STG.E.64 desc[UR4][R16.64], R6 ;  /* 0x0000000610007986 */ /* 0x0001ee000c101b04 */
[----:B------:R-:W-:Y:S05]  /*0a80*/  @P0 BRA `(.L_x_3452) ;  /* 0x0000000000300947 */ /* 0x000fea0003800000 */
[----:B0-----:R-:W0:Y:S01]  /*0a90*/  LDC.64 R6, c[0x0][0x218] ;  /* 0x00008600ff067b82 */ /* 0x001e220000000a00 */
[----:B------:R-:W-:Y:S01]  /*0aa0*/  IADD3 R3, R2, R5, RZ ;  /* 0x0000000502037210 */ /* 0x000fe20007ffe0ff */
[----:B------:R-:W-:-:S04]  /*0ab0*/  VIADD R5, R5, 0x80 ;  /* 0x0000008005057836 */ /* 0x000fc80000000000 */
[----:B0-----:R-:W-:-:S05]  /*0ac0*/  IMAD.WIDE.U32 R6, R3, 0x8, R6 ;  /* 0x0000000803067825 */ /* 0x001fca00078e0006 */
[----:B------:R0:W-:Y:S02]  /*0ad0*/  STG.E.64 desc[UR4][R6.64], R8 ;  /* 0x0000000806007986 */ /* 0x0001e4000c101b04 */
.L_x_3451:
[----:B------:R-:W-:-:S13]  /*0ae0*/  ISETP.GE.AND P0, PT, R5, R0, PT ;  /* 0x000000000500720c */ /* 0x000fda0003f06270 */
[----:B------:R-:W-:Y:S05]  /*0af0*/  @P0 BRA `(.L_x_3453) ;  /* 0x0000000000300947 */ /* 0x000fea0003800000 */
[----:B0-----:R-:W0:Y:S01]  /*0b00*/  LDC.64 R6, c[0x0][0x218] ;  /* 0x00008600ff067b82 */ /* 0x001e220000000a00 */
[----:B------:R-:W-:Y:S01]  /*0b10*/  IADD3 R3, R2, R5, RZ ;  /* 0x0000000502037210 */ /* 0x000fe20007ffe0ff */
[----:B------:R-:W-:-:S04]  /*0b20*/  VIADD R5, R5, 0x80 ;  /* 0x0000008005057836 */ /* 0x000fc80000000000 */
[----:B0-----:R-:W-:-:S05]  /*0b30*/  IMAD.WIDE.U32 R6, R3, 0x8, R6 ;  /* 0x0000000803067825 */ /* 0x001fca00078e0006 */
[----:B------:R1:W-:Y:S02]  /*0b40*/  STG.E.64 desc[UR4][R6.64], R10 ;  /* 0x0000000a06007986 */ /* 0x0003e4000c101b04 */
.L_x_3452:
[----:B------:R-:W-:-:S13]  /*0b50*/  ISETP.GE.AND P0, PT, R5, R0, PT ;  /* 0x000000000500720c */ /* 0x000fda0003f06270 */
[----:B------:R-:W-:Y:S05]  /*0b60*/  @P0 BRA `(.L_x_3454) ;  /* 0x0000000000340947 */ /* 0x000fea0003800000 */
[----:B01----:R-:W0:Y:S01]  /*0b70*/  LDC.64 R6, c[0x0][0x218] ;  /* 0x00008600ff067b82 */ /* 0x003e220000000a00 */
[----:B------:R-:W-:Y:S01]  /*0b80*/  IADD3 R3, R2, R5, RZ ;  /* 0x0000000502037210 */ /* 0x000fe20007ffe0ff */
[----:B------:R-:W-:-:S04]  /*0b90*/  VIADD R5, R5, 0x80 ;  /* 0x0000008005057836 */ /* 0x000fc80000000000 */
[----:B0-----:R-:W-:-:S05]  /*0ba0*/  IMAD.WIDE.U32 R6, R3, 0x8, R6 ;  /* 0x0000000803067825 */ /* 0x001fca00078e0006 */
[----:B------:R1:W-:Y:S02]  /*0bb0*/  STG.E.64 desc[UR4][R6.64], R12 ;  /* 0x0000000c06007986 */ /* 0x0003e4000c101b04 */
.L_x_3453:
[----:B------:R-:W-:-:S13]  /*0bc0*/  ISETP.GE.AND P0, PT, R5, R0, PT ;  /* 0x000000000500720c */ /* 0x000fda0003f06270 */
[----:B------:R-:W-:Y:S05]  /*0bd0*/  @P0 BREAK B1 ;  /* 0x0000000000010942 */ /* 0x000fea0003800000 */
[----:B------:R-:W-:Y:S05]  /*0be0*/  @P0 BRA `(.L_x_3455) ;  /* 0x0000000000300947 */ /* 0x000fea0003800000 */
[----:B01----:R-:W0:Y:S01]  /*0bf0*/  LDC.64 R6, c[0x0][0x218] ;  /* 0x00008600ff067b82 */ /* 0x003e220000000a00 */
[----:B------:R-:W-:Y:S01]  /*0c00*/  IADD3 R3, R2, R5, RZ ;  /* 0x0000000502037210 */ /* 0x000fe20007ffe0ff */
[----:B------:R-:W-:-:S04]  /*0c10*/  VIADD R5, R5, 0x80 ;  /* 0x0000008005057836 */ /* 0x000fc80000000000 */
[----:B0-----:R-:W-:-:S05]  /*0c20*/  IMAD.WIDE.U32 R6, R3, 0x8, R6 ;  /* 0x0000000803067825 */ /* 0x001fca00078e0006 */
[----:B------:R2:W-:Y:S02]  /*0c30*/  STG.E.64 desc[UR4][R6.64], R14 ;  /* 0x0000000e06007986 */ /* 0x0005e4000c101b04 */
.L_x_3454:
[----:B------:R-:W-:Y:S05]  /*0c40*/  BSYNC B1 ;  /* 0x0000000000017941 */ /* 0x000fea0003800000 */
.L_x_3450:
[----:B------:R-:W-:-:S13]  /*0c50*/  ISETP.GE.AND P0, PT, R5, R0, PT ;  /* 0x000000000500720c */ /* 0x000fda0003f06270 */
[----:B012---:R-:W0:Y:S01]  /*0c60*/  @!P0 LDC.64 R6, c[0x0][0x218] ;  /* 0x00008600ff068b82 */ /* 0x007e220000000a00 */
[----:B------:R-:W-:Y:S01]  /*0c70*/  @!P0 IADD3 R3, R2, R5, RZ ;  /* 0x0000000502038210 */ /* 0x000fe20007ffe0ff */
[----:B------:R-:W-:-:S04]  /*0c80*/  @!P0 VIADD R5, R5, 0x80 ;  /* 0x0000008005058836 */ /* 0x000fc80000000000 */
[----:B0-----:R-:W-:-:S05]  /*0c90*/  @!P0 IMAD.WIDE.U32 R6, R3, 0x8, R6 ;  /* 0x0000000803068825 */ /* 0x001fca00078e0006 */
[----:B------:R2:W-:Y:S02]  /*0ca0*/  @!P0 STG.E.64 desc[UR4][R6.64], R18 ;  /* 0x0000001206008986 */ /* 0x0005e4000c101b04 */
.L_x_3455:
[----:B------:R-:W-:Y:S05]  /*0cb0*/  BSYNC B0 ;  /* 0x0000000000007941 */ /* 0x000fea0003800000 */
.L_x_3449:
[----:B------:R-:W-:Y:S05]  /*0cc0*/  WARPSYNC.ALL ;  /* 0x0000000000007948 */ /* 0x000fea0003800000 */
[----:B------:R-:W-:-:S13]  /*0cd0*/  ISETP.GE.AND P0, PT, R5, R0, PT ;  /* 0x000000000500720c */ /* 0x000fda0003f06270 */
[----:B------:R-:W-:Y:S05]  /*0ce0*/  @P0 EXIT ;  /* 0x000000000000094d */ /* 0x000fea0003800000 */
[----:B012---:R-:W0:Y:S01]  /*0cf0*/  LDC.64 R6, c[0x0][0x218] ;  /* 0x00008600ff067b82 */ /* 0x007e220000000a00 */
[----:B------:R-:W-:-:S05]  /*0d00*/  IADD3 R3, R2, R5, RZ ;  /* 0x0000000502037210 */ /* 0x000fca0007ffe0ff */
[----:B0-----:R-:W-:-:S05]  /*0d10*/  IMAD.WIDE.U32 R2, R3, 0x8, R6 ;  /* 0x0000000803027825 */ /* 0x001fca00078e0006 */
[----:B------:R-:W-:Y:S01]  /*0d20*/  STG.E.64 desc[UR4][R2.64], R22 ;  /* 0x0000001602007986 */ /* 0x000fe2000c101b04 */
[----:B------:R-:W-:Y:S05]  /*0d30*/  EXIT ;  /* 0x000000000000794d */ /* 0x000fea0003800000 */
.L_x_3456:
        /* <DEDUP_REMOVED lines=12> */
.L_x_14611:


//--------------------- .text._ZN2at6native29vectorized_elementwise_kernelILi4EZZZNS0_25tanh_backward_kernel_cudaERNS_18TensorIteratorBaseEENKUlvE0_clEvENKUlvE_clEvEUlddE_St5arrayIPcLm3EEEEviT0_T1_ --------------------------
	.section	.text._ZN2at6native29vectorized_elementwise_kernelILi4EZZZNS0_25tanh_backward_kernel_cudaERNS_18TensorIteratorBaseEENKUlvE0_clEvENKUlvE_clEvEUlddE_St5arrayIPcLm3EEEEviT0_T1_,"ax",@progbits
	.align	128
        .global         _ZN2at6native29vectorized_elementwise_kernelILi4EZZZNS0_25tanh_backward_kernel_cudaERNS_18TensorIteratorBaseEENKUlvE0_clEvENKUlvE_clEvEUlddE_St5arrayIPcLm3EEEEviT0_T1_
        .type           _ZN2at6native29vectorized_elementwise_kernelILi4EZZZNS0_25tanh_backward_kernel_cudaERNS_18TensorIteratorBaseEENKUlvE0_clEvENKUlvE_clEvEUlddE_St5arrayIPcLm3EEEEviT0_T1_,@function
        .size           _ZN2at6native29vectorized_elementwise_kernelILi4EZZZNS0_25tanh_backward_kernel_cudaERNS_18TensorIteratorBaseEENKUlvE0_clEvENKUlvE_clEvEUlddE_St5arrayIPcLm3EEEEviT0_T1_,(.L_x_14612 - _ZN2at6native29vectorized_elementwise_kernelILi4EZZZNS0_25tanh_backward_kernel_cudaERNS_18TensorIteratorBaseEENKUlvE0_clEvENKUlvE_clEvEUlddE_St5arrayIPcLm3EEEEviT0_T1_)
        .other          _ZN2at6native29vectorized_elementwise_kernelILi4EZZZNS0_25tanh_backward_kernel_cudaERNS_18TensorIteratorBaseEENKUlvE0_clEvENKUlvE_clEvEUlddE_St5arrayIPcLm3EEEEviT0_T1_,@"STO_CUDA_ENTRY STV_DEFAULT"
_ZN2at6native29vectorized_elementwise_kernelILi4EZZZNS0_25tanh_backward_kernel_cudaERNS_18TensorIteratorBaseEENKUlvE0_clEvENKUlvE_clEvEUlddE_St5arrayIPcLm3EEEEviT0_T1_:
.text._ZN2at6native29vectorized_elementwise_kernelILi4EZZZNS0_25tanh_backward_kernel_cudaERNS_18TensorIteratorBaseEENKUlvE0_clEvENKUlvE_clEvEUlddE_St5arrayIPcLm3EEEEviT0_T1_:
        /* <DEDUP_REMOVED lines=47> */
.L_x_3457:
        /* <DEDUP_REMOVED lines=127> */
.L_x_3460:
[----:B------:R-:W-:-:S13]  /*0ae0*/  ISETP.GE.AND P0, PT, R5, R0, PT ;  /* 0x000000000500720c */ /* 0x000fda0003f06270 */
[----:B------:R-:W-:Y:S05]  /*0af0*/  @P0 BRA `(.L_x_3462) ;  /* 0x0000000000300947 */ /* 0x000fea0003800000 */
[----:B0-----:R-:W0:Y:S01]  /*0b00*/  LDC.64 R6, c[0x0][0x218] ;  /* 0x00008600ff067b82 */ /* 0x001e220000000a00 */
[----:B------:R-:W-:Y:S01]  /*0b10*/  IADD3 R3, R2, R5, RZ ;  /* 0x0000000502037210 */ /* 0x000fe20007ffe0ff */
[----:B------:R-:W-:-:S04]  /*0b20*/  VIADD R5, R5, 0x80 ;  /* 0x0000008005057836 */ /* 0x000fc80000000000 */
[----:B0-----:R-:W-:-:S05]  /*0b30*/  IMAD.WIDE.U32 R6, R3, 0x8, R6 ;  /* 0x0000000803067825 */ /* 0x001fca00078e0006 */
[----:B------:R1:W-:Y:S02]  /*0b40*/  STG.E.64 desc[UR4][R6.64], R10 ;  /* 0x0000000a06007986 */ /* 0x0003e4000c101b04 */
.L_x_3461:
[----:B------:R-:W-:-:S13]  /*0b50*/  ISETP.GE.AND P0, PT, R5, R0, PT ;  /* 0x000000000500720c */ /* 0x000fda0003f06270 */
[----:B------:R-:W-:Y:S05]  /*0b60*/  @P0 BRA `(.L_x_3463) ;  /* 0x0000000000340947 */ /* 0x000fea0003800000 */
[----:B01----:R-:W0:Y:S01]  /*0b70*/  LDC.64 R6, c[0x0][0x218] ;  /* 0x00008600ff067b82 */ /* 0x003e220000000a00 */
[----:B------:R-:W-:Y:S01]  /*0b80*/  IADD3 R3, R2, R5, RZ ;  /* 0x0000000502037210 */ /* 0x000fe20007ffe0ff */
[----:B------:R-:W-:-:S04]  /*0b90*/  VIADD R5, R5, 0x80 ;  /* 0x0000008005057836 */ /* 0x000fc80000000000 */
[----:B0-----:R-:W-:-:S05]  /*0ba0*/  IMAD.WIDE.U32 R6, R3, 0x8, R6 ;  /* 0x0000000803067825 */ /* 0x001fca00078e0006 */
[----:B------:R1:W-:Y:S02]  /*0bb0*/  STG.E.64 desc[UR4][R6.64], R12 ;  /* 0x0000000c06007986 */ /* 0x0003e4000c101b04 */
.L_x_3462:
        /* <DEDUP_REMOVED lines=8> */
.L_x_3463:
[----:B------:R-:W-:Y:S05]  /*0c40*/  BSYNC B1 ;  /* 0x0000000000017941 */ /* 0x000fea0003800000 */
.L_x_3459:
[----:B------:R-:W-:-:S13]  /*0c50*/  ISETP.GE.AND P0, PT, R5, R0, PT ;  /* 0x000000000500720c */ /* 0x000fda0003f06270 */
[----:B012---:R-:W0:Y:S01]  /*0c60*/  @!P0 LDC.64 R6, c[0x0][0x218] ;  /* 0x00008600ff068b82 */ /* 0x007e220000000a00 */
[----:B------:R-:W-:Y:S01]  /*0c70*/  @!P0 IADD3 R3, R2, R5, RZ ;  /* 0x0000000502038210 */ /* 0x000fe20007ffe0ff */
[----:B------:R-:W-:-:S04]  /*0c80*/  @!P0 VIADD R5, R5, 0x80 ;  /* 0x0000008005058836 */ /* 0x000fc80000000000 */
[----:B0-----:R-:W-:-:S05]  /*0c90*/  @!P0 IMAD.WIDE.U32 R6, R3, 0x8, R6 ;  /* 0x0000000803068825 */ /* 0x001fca00078e0006 */
[----:B------:R2:W-:Y:S02]  /*0ca0*/  @!P0 STG.E.64 desc[UR4][R6.64], R18 ;  /* 0x0000001206008986 */ /* 0x0005e4000c101b04 */
.L_x_3464:
[----:B------:R-:W-:Y:S05]  /*0cb0*/  BSYNC B0 ;  /* 0x0000000000007941 */ /* 0x000fea0003800000 */
.L_x_3458:
        /* <DEDUP_REMOVED lines=8> */
.L_x_3465:
        /* <DEDUP_REMOVED lines=12> */
.L_x_14612:


//--------------------- .text._ZN2at6native29vectorized_elementwise_kernelILi8EZZZNS0_25tanh_backward_kernel_cudaERNS_18TensorIteratorBaseEENKUlvE0_clEvENKUlvE_clEvEUlddE_St5arrayIPcLm3EEEEviT0_T1_ --------------------------
	.section	.text._ZN2at6native29vectorized_elementwise_kernelILi8EZZZNS0_25tanh_backward_kernel_cudaERNS_18TensorIteratorBaseEENKUlvE0_clEvENKUlvE_clEvEUlddE_St5arrayIPcLm3EEEEviT0_T1_,"ax",@progbits
	.align	128
        .global         _ZN2at6native29vectorized_elementwise_kernelILi8EZZZNS0_25tanh_backward_kernel_cudaERNS_18TensorIteratorBaseEENKUlvE0_clEvENKUlvE_clEvEUlddE_St5arrayIPcLm3EEEEviT0_T1_
        .type           _ZN2at6native29vectorized_elementwise_kernelILi8EZZZNS0_25tanh_backward_kernel_cudaERNS_18TensorIteratorBaseEENKUlvE0_clEvENKUlvE_clEvEUlddE_St5arrayIPcLm3EEEEviT0_T1_,@function
        .size           _ZN2at6native29vectorized_elementwise_kernelILi8EZZZNS0_25tanh_backward_kernel_cudaERNS_18TensorIteratorBaseEENKUlvE0_clEvENKUlvE_clEvEUlddE_St5arrayIPcLm3EEEEviT0_T1_,(.L_x_14613 - _ZN2at6native29vectorized_elementwise_kernelILi8EZZZNS0_25tanh_backward_kernel_cudaERNS_18TensorIteratorBaseEENKUlvE0_clEvENKUlvE_clEvEUlddE_St5arrayIPcLm3EEEEviT0_T1_)
        .other          _ZN2at6native29vectorized_elementwise_kernelILi8EZZZNS0_25tanh_backward_kernel_cudaERNS_18TensorIteratorBaseEENKUlvE0_clEvENKUlvE_clEvEUlddE_St5arrayIPcLm3EEEEviT0_T1_,@"STO_CUDA_ENTRY STV_DEFAULT"
_ZN2at6native29vectorized_elementwise_kernelILi8EZZZNS0_25tanh_backward_kernel_cudaERNS_18TensorIteratorBaseEENKUlvE0_clEvENKUlvE_clEvEUlddE_St5arrayIPcLm3EEEEviT0_T1_:
.text._ZN2at6native29vectorized_elementwise_kernelILi8EZZZNS0_25tanh_backward_kernel_cudaERNS_18TensorIteratorBaseEENKUlvE0_clEvENKUlvE_clEvEUlddE_St5arrayIPcLm3EEEEviT0_T1_:
        /* <DEDUP_REMOVED lines=47> */
.L_x_3466:
        /* <DEDUP_REMOVED lines=127> */
.L_x_3469:
[----:B------:R-:W-:-:S13]  /*0ae0*/  ISETP.GE.AND P0, PT, R5, R0, PT ;  /* 0x000000000500720c */ /* 0x000fda0003f06270 */
[----:B------:R-:W-:Y:S05]  /*0af0*/  @P0 BRA `(.L_x_3471) ;  /* 0x0000000000300947 */ /* 0x000fea0003800000 */
[----:B0-----:R-:W0:Y:S01]  /*0b00*/  LDC.64 R6, c[0x0][0x218] ;  /* 0x00008600ff067b82 */ /* 0x001e220000000a00 */
[----:B------:R-:W-:Y:S01]  /*0b10*/  IADD3 R3, R2, R5, RZ ;  /* 0x0000000502037210 */ /* 0x000fe20007ffe0ff */
[----:B------:R-:W-:-:S04]  /*0b20*/  VIADD R5, R5, 0x80 ;  /* 0x0000008005057836 */ /* 0x000fc80000000000 */
[----:B0-----:R-:W-:-:S05]  /*0b30*/  IMAD.WIDE.U32 R6, R3, 0x8, R6 ;  /* 0x0000000803067825 */ /* 0x001fca00078e0006 */
[----:B------:R1:W-:Y:S02]  /*0b40*/  STG.E.64 desc[UR4][R6.64], R10 ;  /* 0x0000000a06007986 */ /* 0x0003e4000c101b04 */
.L_x_3470:
[----:B------:R-:W-:-:S13]  /*0b50*/  ISETP.GE.AND P0, PT, R5, R0, PT ;  /* 0x000000000500720c */ /* 0x000fda0003f06270 */
[----:B------:R-:W-:Y:S05]  /*0b60*/  @P0 BRA `(.L_x_3472) ;  /* 0x0000000000340947 */ /* 0x000fea0003800000 */
[----:B01----:R-:W0:Y:S01]  /*0b70*/  LDC.64 R6, c[0x0][0x218] ;  /* 0x00008600ff067b82 */ /* 0x003e220000000a00 */
[----:B------:R-:W-:Y:S01]  /*0b80*/  IADD3 R3, R2, R5, RZ ;  /* 0x0000000502037210 */ /* 0x000fe20007ffe0ff */
[----:B------:R-:W-:-:S04]  /*0b90*/  VIADD R5, R5, 0x80 ;  /* 0x0000008005057836 */ /* 0x000fc80000000000 */
[----:B0-----:R-:W-:-:S05]  /*0ba0*/  IMAD.WIDE.U32 R6, R3, 0x8, R6 ;  /* 0x0000000803067825 */ /* 0x001fca00078e0006 */
[----:B------:R1:W-:Y:S02]  /*0bb0*/  STG.E.64 desc[UR4][R6.64], R12 ;  /* 0x0000000c06007986 */ /* 0x0003e4000c101b04 */
.L_x_3471:
        /* <DEDUP_REMOVED lines=8> */
.L_x_3472:
[----:B------:R-:W-:Y:S05]  /*0c40*/  BSYNC B1 ;  /* 0x0000000000017941 */ /* 0x000fea0003800000 */
.L_x_3468:
[----:B------:R-:W-:-:S13]  /*0c50*/  ISETP.GE.AND P0, PT, R5, R0, PT ;  /* 0x000000000500720c */ /* 0x000fda0003f06270 */
[----:B012---:R-:W0:Y:S01]  /*0c60*/  @!P0 LDC.64 R6, c[0x0][0x218] ;  /* 0x00008600ff068b82 */ /* 0x007e220000000a00 */
[----:B------:R-:W-:Y:S01]  /*0c70*/  @!P0 IADD3 R3, R2, R5, RZ ;  /* 0x0000000502038210 */ /* 0x000fe20007ffe0ff */
[----:B------:R-:W-:-:S04]  /*0c80*/  @!P0 VIADD R5, R5, 0x80 ;  /* 0x0000008005058836 */ /* 0x000fc80000000000 */
[----:B0-----:R-:W-:-:S05]  /*0c90*/  @!P0 IMAD.WIDE.U32 R6, R3, 0x8, R6 ;  /* 0x0000000803068825 */ /* 0x001fca00078e0006 */
[----:B------:R2:W-:Y:S02]  /*0ca0*/  @!P0 STG.E.64 desc[UR4][R6.64], R18 ;  /* 0x0000001206008986 */ /* 0x0005e4000c101b04 */
.L_x_3473:
[----:B------:R-:W-:Y:S05]  /*0cb0*/  BSYNC B0 ;  /* 0x0000000000007941 */ /* 0x000fea0003800000 */
.L_x_3467:
        /* <DEDUP_REMOVED lines=8> */
.L_x_3474:
        /* <DEDUP_REMOVED lines=12> */
.L_x_14613:


//--------------------- .text._ZN2at6native18elementwise_kernelILi128ELi4EZNS0_15gpu_kernel_implIZZZNS0_26logit_backward_kernel_cudaERNS_18TensorIteratorBaseERKN3c106ScalarEENKUlvE_clEvENKUlvE2_clEvEUlNS5_8BFloat16ESB_E0_EEvS4_RKT_EUliE_EEviT1_ --------------------------
	.section	.text._ZN2at6native18elementwise_kernelILi128ELi4EZNS0_15gpu_kernel_implIZZZNS0_26logit_backward_kernel_cudaERNS_18TensorIteratorBaseERKN3c106ScalarEENKUlvE_clEvENKUlvE2_clEvEUlNS5_8BFloat16ESB_E0_EEvS4_RKT_EUliE_EEviT1_,"ax",@progbits
	.align	128
        .global         _ZN2at6native18elementwise_kernelILi128ELi4EZNS0_15gpu_kernel_implIZZZNS0_26logit_backward_kernel_cudaERNS_18TensorIteratorBaseERKN3c106ScalarEENKUlvE_clEvENKUlvE2_clEvEUlNS5_8BFloat16ESB_E0_EEvS4_RKT_EUliE_EEviT1_
        .type           _ZN2at6native18elementwise_kernelILi128ELi4EZNS0_15gpu_kernel_implIZZZNS0_26logit_backward_kernel_cudaERNS_18TensorIteratorBaseERKN3c106ScalarEENKUlvE_clEvENKUlvE2_clEvEUlNS5_8BFloat16ESB_E0_EEvS4_RKT_EUliE_EEviT1_,@function
        .size           _ZN2at6native18elementwise_kernelILi128ELi4EZNS0_15gpu_kernel_implIZZZNS0_26logit_backward_kernel_cudaERNS_18TensorIteratorBaseERKN3c106ScalarEENKUlvE_clEvENKUlvE2_clEvEUlNS5_8BFloat16ESB_E0_EEvS4_RKT_EUliE_EEviT1_,(.L_x_14614 - _ZN2at6native18elementwise_kernelILi128ELi4EZNS0_15gpu_kernel_implIZZZNS0_26logit_backward_kernel_cudaERNS_18TensorIteratorBaseERKN3c106ScalarEENKUlvE_clEvENKUlvE2_clEvEUlNS5_8BFloat16ESB_E0_EEvS4_RKT_EUliE_EEviT1_)
        .other          _ZN2at6native18elementwise_kernelILi128ELi4EZNS0_15gpu_kernel_implIZZZNS0_26logit_backward_kernel_cudaERNS_18TensorIteratorBaseERKN3c106ScalarEENKUlvE_clEvENKUlvE2_clEvEUlNS5_8BFloat16ESB_E0_EEvS4_RKT_EUliE_EEviT1_,@"STO_CUDA_ENTRY STV_DEFAULT"
_ZN2at6native18elementwise_kernelILi128ELi4EZNS0_15gpu_kernel_implIZZZNS0_26logit_backward_kernel_cudaERNS_18TensorIteratorBaseERKN3c106ScalarEENKUlvE_clEvENKUlvE2_clEvEUlNS5_8BFloat16ESB_E0_EEvS4_RKT_EUliE_EEviT1_:
.text._ZN2at6native18elementwise_kernelILi128ELi4EZNS0_15gpu_kernel_implIZZZNS0_26logit_backward_kernel_cudaERNS_18TensorIteratorBaseERKN3c106ScalarEENKUlvE_clEvENKUlvE2_clEvEUlNS5_8BFloat16ESB_E0_EEvS4_RKT_EUliE_EEviT1_:
        /* <DEDUP_REMOVED lines=365> */
.L_x_3477:
        /* <DEDUP_REMOVED lines=23> */
.L_x_3481:
[----:B------:R-:W2:Y:S02]  /*1840*/  LDG.E.U8 R2, desc[UR36][R2.64] ;  /* 0x0000002402027981 */ /* 0x000ea4000c1e1100 */
[----:B--2---:R-:W-:-:S04]  /*1850*/  I2FP.F32.U32 R0, R2 ;  /* 0x0000000200007245 */ /* 0x004fc80000201000 */
[----:B------:R-:W-:-:S04]  /*1860*/  F2FP.BF16.F32.PACK_AB R0, RZ, R0 ;  /* 0x00000000ff00723e */ /* 0x000fc800000010ff */
[----:B------:R-:W-:Y:S01]  /*1870*/  PRMT R19, R0, 0x7610, R19 ;  /* 0x0000761000137816 */ /* 0x000fe20000000013 */
[----:B------:R-:W-:Y:S06]  /*1880*/  BRA `(.L_x_3483) ;  /* 0x0000000c00c87947 */ /* 0x000fec0003800000 */
.L_x_3480:
        /* <DEDUP_REMOVED lines=11> */
.L_x_3485:
[----:B------:R-:W2:Y:S02]  /*1940*/  LDG.E R2, desc[UR36][R2.64] ;  /* 0x0000002402027981 */ /* 0x000ea4000c1e1900 */
[----:B--2---:R-:W-:-:S04]  /*1950*/  I2FP.F32.S32 R0, R2 ;  /* 0x0000000200007245 */ /* 0x004fc80000201400 */
[----:B------:R-:W-:-:S04]  /*1960*/  F2FP.BF16.F32.PACK_AB R0, RZ, R0 ;  /* 0x00000000ff00723e */ /* 0x000fc800000010ff */
[----:B------:R-:W-:Y:S01]  /*1970*/  PRMT R19, R0, 0x7610, R19 ;  /* 0x0000761000137816 */ /* 0x000fe20000000013 */
[----:B------:R-:W-:Y:S06]  /*1980*/  BRA `(.L_x_3483) ;  /* 0x0000000c00887947 */ /* 0x000fec0003800000 */
.L_x_3484:
[----:B------:R-:W2:Y:S02]  /*1990*/  LDG.E.U16 R2, desc[UR36][R2.64] ;  /* 0x0000002402027981 */ /* 0x000ea4000c1e1500 */
[----:B--2---:R-:W0:Y:S02]  /*19a0*/  I2F.S16 R0, R2 ;  /* 0x0000000200007306 */ /* 0x004e240000101400 */
[----:B0-----:R-:W-:-:S04]  /*19b0*/  F2FP.BF16.F32.PACK_AB R0, RZ, R0 ;  /* 0x00000000ff00723e */ /* 0x001fc800000010ff */
[----:B------:R-:W-:Y:S01]  /*19c0*/  PRMT R19, R0, 0x7610, R19 ;  /* 0x0000761000137816 */ /* 0x000fe20000000013 */
[----:B------:R-:W-:Y:S06]  /*19d0*/  BRA `(.L_x_3483) ;  /* 0x0000000c00747947 */ /* 0x000fec0003800000 */
.L_x_3479:
        /* <DEDUP_REMOVED lines=9> */
.L_x_3487:
[----:B------:R-:W2:Y:S02]  /*1a70*/  LDG.E.U16 R0, desc[UR36][R2.64] ;  /* 0x0000002402007981 */ /* 0x000ea4000c1e1500 */
[----:B--2---:R-:W-:-:S05]  /*1a80*/  HADD2.F32 R0, -RZ, R0.H0_H0 ;  /* 0x20000000ff007230 */ /* 0x004fca0000004100 */
[----:B------:R-:W-:-:S04]  /*1a90*/  F2FP.BF16.F32.PACK_AB R0, RZ, R0 ;  /* 0x00000000ff00723e */ /* 0x000fc800000010ff */
[----:B------:R-:W-:Y:S01]  /*1aa0*/  PRMT R19, R0, 0x7610, R19 ;  /* 0x0000761000137816 */ /* 0x000fe20000000013 */
[----:B------:R-:W-:Y:S06]  /*1ab0*/  BRA `(.L_x_3483) ;  /* 0x0000000c003c7947 */ /* 0x000fec0003800000 */
.L_x_3486:
        /* <DEDUP_REMOVED lines=9> */
.L_x_3489:
[----:B------:R-:W2:Y:S02]  /*1b50*/  LDG.E.U16 R2, desc[UR36][R2.64] ;  /* 0x0000002402027981 */ /* 0x000ea4000c1e1500 */
[----:B--2---:R-:W-:-:S05]  /*1b60*/  HADD2.F32 R0, -RZ, R2.H0_H0 ;  /* 0x20000002ff007230 */ /* 0x004fca0000004100 */
[----:B------:R-:W-:-:S04]  /*1b70*/  F2FP.BF16.F32.PACK_AB R0, RZ, R0 ;  /* 0x00000000ff00723e */ /* 0x000fc800000010ff */
[----:B------:R-:W-:Y:S01]  /*1b80*/  PRMT R19, R0, 0x7610, R19 ;  /* 0x0000761000137816 */ /* 0x000fe20000000013 */
[----:B------:R-:W-:Y:S06]  /*1b90*/  BRA `(.L_x_3483) ;  /* 0x0000000c00047947 */ /* 0x000fec0003800000 */
.L_x_3488:
        /* <DEDUP_REMOVED lines=9> */
.L_x_3478:
        /* <DEDUP_REMOVED lines=14> */
.L_x_3492:
        /* <DEDUP_REMOVED lines=9> */
.L_x_3491:
        /* <DEDUP_REMOVED lines=28> */
.L_x_3494:
        /* <DEDUP_REMOVED lines=15> */
.L_x_3493:
[----:B------:R0:W5:Y:S01]  /*2050*/  LDG.E.U16 R19, desc[UR36][R2.64] ;  /* 0x0000002402137981 */ /* 0x000162000c1e1500 */
[----:B------:R-:W-:Y:S05]  /*2060*/  BRA `(.L_x_3483) ;  /* 0x0000000400d07947 */ /* 0x000fea0003800000 */
.L_x_3490:
        /* <DEDUP_REMOVED lines=13> */
.L_x_3497:
        /* <DEDUP_REMOVED lines=21> */
.L_x_3501:
[----:B------:R-:W-:Y:S05]  /*2290*/  BSYNC B1 ;  /* 0x0000000000017941 */ /* 0x000fea0003800000 */
.L_x_3500:
[----:B------:R-:W-:Y:S01]  /*22a0*/  LEA R3, R0, 0x3b800000, 0x17 ;  /* 0x3b80000000037811 */ /* 0x000fe200078eb8ff */
[----:B------:R-:W-:-:S05]  /*22b0*/  IMAD.SHL.U32 R0, R2, 0x100000, RZ ;  /* 0x0010000002007824 */ /* 0x000fca00078e00ff */
[----:B------:R-:W-:-:S07]  /*22c0*/  LOP3.LUT R0, R3, R0, R4, 0xfe, !PT ;  /* 0x0000000003007212 */ /* 0x000fce00078efe04 */
.L_x_3499:
[----:B------:R-:W-:Y:S05]  /*22d0*/  BSYNC B0 ;  /* 0x0000000000007941 */ /* 0x000fea0003800000 */
.L_x_3498:
[----:B------:R-:W-:-:S04]  /*22e0*/  F2FP.BF16.F32.PACK_AB R0, RZ, R0 ;  /* 0x00000000ff00723e */ /* 0x000fc800000010ff */
[----:B------:R-:W-:Y:S01]  /*22f0*/  PRMT R19, R0, 0x7610, R19 ;  /* 0x0000761000137816 */ /* 0x000fe20000000013 */
[----:B------:R-:W-:Y:S06]  /*2300*/  BRA `(.L_x_3483) ;  /* 0x0000000400287947 */ /* 0x000fec0003800000 */
.L_x_3496:
        /* <DEDUP_REMOVED lines=21> */
.L_x_3505:
[----:B------:R-:W-:Y:S05]  /*2460*/  BSYNC B1 ;  /* 0x0000000000017941 */ /* 0x000fea0003800000 */
.L_x_3504:
[----:B------:R-:W-:Y:S01]  /*2470*/  LEA R3, R0, 0x37800000, 0x17 ;  /* 0x3780000000037811 */ /* 0x000fe200078eb8ff */
[----:B------:R-:W-:-:S05]  /*2480*/  IMAD.SHL.U32 R0, R2, 0x200000, RZ ;  /* 0x0020000002007824 */ /* 0x000fca00078e00ff */
[----:B------:R-:W-:-:S07]  /*2490*/  LOP3.LUT R0, R3, R0, R4, 0xfe, !PT ;  /* 0x0000000003007212 */ /* 0x000fce00078efe04 */
.L_x_3503:
[----:B------:R-:W-:Y:S05]  /*24a0*/  BSYNC B0 ;  /* 0x0000000000007941 */ /* 0x000fea0003800000 */
.L_x_3502:
[----:B------:R-:W-:-:S04]  /*24b0*/  F2FP.BF16.F32.PACK_AB R0, RZ, R0 ;  /* 0x00000000ff00723e */ /* 0x000fc800000010ff */
[----:B------:R-:W-:Y:S01]  /*24c0*/  PRMT R19, R0, 0x7610, R19 ;  /* 0x0000761000137816 */ /* 0x000fe20000000013 */
[----:B------:R-:W-:Y:S06]  /*24d0*/  BRA `(.L_x_3483) ;  /* 0x0000000000b47947 */ /* 0x000fec0003800000 */
.L_x_3495:
        /* <DEDUP_REMOVED lines=14> */
.L_x_3509:
[----:B------:R-:W-:Y:S05]  /*25c0*/  BSYNC B0 ;  /* 0x0000000000007941 */ /* 0x000fea0003800000 */
.L_x_3508:
[----:B------:R-:W-:-:S04]  /*25d0*/  F2FP.BF16.F32.PACK_AB R0, RZ, R0 ;  /* 0x00000000ff00723e */ /* 0x000fc800000010ff */
[----:B------:R-:W-:Y:S01]  /*25e0*/  PRMT R19, R0, 0x7610, R19 ;  /* 0x0000761000137816 */ /* 0x000fe20000000013 */
[----:B------:R-:W-:Y:S06]  /*25f0*/  BRA `(.L_x_3483) ;  /* 0x00000000006c7947 */ /* 0x000fec0003800000 */
.L_x_3482:
        /* <DEDUP_REMOVED lines=16> */
.L_x_3510:
[----:B------:R-:W-:Y:S01]  /*2700*/  PRMT R19, RZ, 0x7610, R19 ;  /* 0x00007610ff137816 */ /* 0x000fe20000000013 */
[----:B------:R-:W-:Y:S06]  /*2710*/  BRA `(.L_x_3483) ;  /* 0x0000000000247947 */ /* 0x000fec0003800000 */
.L_x_3507:
[----:B------:R-:W2:Y:S02]  /*2720*/  LDG.E.64 R2, desc[UR36][R2.64] ;  /* 0x0000002402027981 */ /* 0x000ea4000c1e1b00 */
[----:B--2---:R-:W0:Y:S02]  /*2730*/  I2F.U64 R0, R2 ;  /* 0x0000000200007312 */ /* 0x004e240000301000 */
[----:B0-----:R-:W-:-:S04]  /*2740*/  F2FP.BF16.F32.PACK_AB R0, RZ, R0 ;  /* 0x00000000ff00723e */ /* 0x001fc800000010ff */
[----:B------:R-:W-:Y:S01]  /*2750*/  PRMT R19, R0, 0x7610, R19 ;  /* 0x0000761000137816 */ /* 0x000fe20000000013 */
[----:B------:R-:W-:Y:S06]  /*2760*/  BRA `(.L_x_3483) ;  /* 0x0000000000107947 */ /* 0x000fec0003800000 */
.L_x_3506:
[----:B------:R-:W2:Y:S02]  /*2770*/  LDG.E R2, desc[UR36][R2.64] ;  /* 0x0000002402027981 */ /* 0x000ea4000c1e1900 */
[----:B--2---:R-:W-:-:S04]  /*2780*/  I2FP.F32.U32 R0, R2 ;  /* 0x0000000200007245 */ /* 0x004fc80000201000 */
[----:B------:R-:W-:-:S04]  /*2790*/  F2FP.BF16.F32.PACK_AB R0, RZ, R0 ;  /* 0x00000000ff00723e */ /* 0x000fc800000010ff */
[----:B------:R-:W-:-:S07]  /*27a0*/  PRMT R19, R0, 0x7610, R19 ;  /* 0x0000761000137816 */ /* 0x000fce0000000013 */
.L_x_3483:
        /* <DEDUP_REMOVED lines=19> */
.L_x_3514:
[----:B------:R-:W2:Y:S02]  /*28e0*/  LDG.E.U8 R2, desc[UR36][R2.64] ;  /* 0x0000002402027981 */ /* 0x000ea4000c1e1100 */
[----:B--2---:R-:W-:-:S04]  /*28f0*/  I2FP.F32.U32 R0, R2 ;  /* 0x0000000200007245 */ /* 0x004fc80000201000 */
[----:B------:R-:W-:Y:S01]  /*2900*/  F2FP.BF16.F32.PACK_AB R0, RZ, R0 ;  /* 0x00000000ff00723e */ /* 0x000fe200000010ff */
[----:B------:R-:W-:Y:S06]  /*2910*/  BRA `(.L_x_3516) ;  /* 0x0000000c00907947 */ /* 0x000fec0003800000 */
.L_x_3513:
        /* <DEDUP_REMOVED lines=10> */
.L_x_3518:
[----:B------:R-:W2:Y:S02]  /*29c0*/  LDG.E R2, desc[UR36][R2.64] ;  /* 0x0000002402027981 */ /* 0x000ea4000c1e1900 */
[----:B--2---:R-:W-:-:S04]  /*29d0*/  I2FP.F32.S32 R0, R2 ;  /* 0x0000000200007245 */ /* 0x004fc80000201400 */
[----:B------:R-:W-:Y:S01]  /*29e0*/  F2FP.BF16.F32.PACK_AB R0, RZ, R0 ;  /* 0x00000000ff00723e */ /* 0x000fe200000010ff */
[----:B------:R-:W-:Y:S06]  /*29f0*/  BRA `(.L_x_3516) ;  /* 0x0000000c00587947 */ /* 0x000fec0003800000 */
.L_x_3517:
[----:B------:R-:W2:Y:S02]  /*2a00*/  LDG.E.U16 R2, desc[UR36][R2.64] ;  /* 0x0000002402027981 */ /* 0x000ea4000c1e1500 */
[----:B--2---:R-:W0:Y:S02]  /*2a10*/  I2F.S16 R0, R2 ;  /* 0x0000000200007306 */ /* 0x004e240000101400 */
[----:B0-----:R-:W-:Y:S01]  /*2a20*/  F2FP.BF16.F32.PACK_AB R0, RZ, R0 ;  /* 0x00000000ff00723e */ /* 0x001fe200000010ff */
[----:B------:R-:W-:Y:S06]  /*2a30*/  BRA `(.L_x_3516) ;  /* 0x0000000c00487947 */ /* 0x000fec0003800000 */
.L_x_3512:
        /* <DEDUP_REMOVED lines=9> */
.L_x_3520:
[----:B------:R-:W2:Y:S02]  /*2ad0*/  LDG.E.U16 R0, desc[UR36][R2.64] ;  /* 0x0000002402007981 */ /* 0x000ea4000c1e1500 */
[----:B--2---:R-:W-:-:S05]  /*2ae0*/  HADD2.F32 R0, -RZ, R0.H0_H0 ;  /* 0x20000000ff007230 */ /* 0x004fca0000004100 */
[----:B------:R-:W-:Y:S01]  /*2af0*/  F2FP.BF16.F32.PACK_AB R0, RZ, R0 ;  /* 0x00000000ff00723e */ /* 0x000fe200000010ff */
[----:B------:R-:W-:Y:S06]  /*2b00*/  BRA `(.L_x_3516) ;  /* 0x0000000c00147947 */ /* 0x000fec0003800000 */
.L_x_3519:
        /* <DEDUP_REMOVED lines=9> */
.L_x_3522:
[----:B------:R-:W2:Y:S02]  /*2ba0*/  LDG.E.U16 R2, desc[UR36][R2.64] ;  /* 0x0000002402027981 */ /* 0x000ea4000c1e1500 */
[----:B--2---:R-:W-:-:S05]  /*2bb0*/  HADD2.F32 R0, -RZ, R2.H0_H0 ;  /* 0x20000002ff007230 */ /* 0x004fca0000004100 */
[----:B------:R-:W-:Y:S01]  /*2bc0*/  F2FP.BF16.F32.PACK_AB R0, RZ, R0 ;  /* 0x00000000ff00723e */ /* 0x000fe200000010ff */
[----:B------:R-:W-:Y:S06]  /*2bd0*/  BRA `(.L_x_3516) ;  /* 0x0000000800e07947 */ /* 0x000fec0003800000 */
.L_x_3521:
        /* <DEDUP_REMOVED lines=8> */
.L_x_3511:
        /* <DEDUP_REMOVED lines=13> */
.L_x_3525:
        /* <DEDUP_REMOVED lines=8> */
.L_x_3524:
        /* <DEDUP_REMOVED lines=28> */
.L_x_3527:
        /* <DEDUP_REMOVED lines=15> */
.L_x_3526:
[----:B------:R0:W5:Y:S01]  /*3060*/  LDG.E.U16 R0, desc[UR36][R2.64] ;  /* 0x0000002402007981 */ /* 0x000162000c1e1500 */
[----:B------:R-:W-:Y:S05]  /*3070*/  BRA `(.L_x_3516) ;  /* 0x0000000400b87947 */ /* 0x000fea0003800000 */
.L_x_3523:
        /* <DEDUP_REMOVED lines=12> */
.L_x_3530:
        /* <DEDUP_REMOVED lines=21> */
.L_x_3534:
[----:B------:R-:W-:Y:S05]  /*3290*/  BSYNC B1 ;  /* 0x0000000000017941 */ /* 0x000fea0003800000 */
.L_x_3533:
[----:B------:R-:W-:Y:S01]  /*32a0*/  LEA R3, R0, 0x3b800000, 0x17 ;  /* 0x3b80000000037811 */ /* 0x000fe200078eb8ff */
[----:B------:R-:W-:-:S05]  /*32b0*/  IMAD.SHL.U32 R0, R2, 0x100000, RZ ;  /* 0x0010000002007824 */ /* 0x000fca00078e00ff */
[----:B------:R-:W-:-:S07]  /*32c0*/  LOP3.LUT R0, R3, R0, R4, 0xfe, !PT ;  /* 0x0000000003007212 */ /* 0x000fce00078efe04 */
.L_x_3532:
[----:B------:R-:W-:Y:S05]  /*32d0*/  BSYNC B0 ;  /* 0x0000000000007941 */ /* 0x000fea0003800000 */
.L_x_3531:
[----:B------:R-:W-:Y:S01]  /*32e0*/  F2FP.BF16.F32.PACK_AB R0, RZ, R0 ;  /* 0x00000000ff00723e */ /* 0x000fe200000010ff */
[----:B------:R-:W-:Y:S06]  /*32f0*/  BRA `(.L_x_3516) ;  /* 0x0000000400187947 */ /* 0x000fec0003800000 */
.L_x_3529:
        /* <DEDUP_REMOVED lines=21> */
.L_x_3538:
[----:B------:R-:W-:Y:S05]  /*3450*/  BSYNC B1 ;  /* 0x0000000000017941 */ /* 0x000fea0003800000 */
.L_x_3537:
[----:B------:R-:W-:Y:S01]  /*3460*/  LEA R3, R0, 0x37800000, 0x17 ;  /* 0x3780000000037811 */ /* 0x000fe200078eb8ff */
[----:B------:R-:W-:-:S05]  /*3470*/  IMAD.SHL.U32 R0, R2, 0x200000, RZ ;  /* 0x0020000002007824 */ /* 0x000fca00078e00ff */
[----:B------:R-:W-:-:S07]  /*3480*/  LOP3.LUT R0, R3, R0, R4, 0xfe, !PT ;  /* 0x0000000003007212 */ /* 0x000fce00078efe04 */
.L_x_3536:
[----:B------:R-:W-:Y:S05]  /*3490*/  BSYNC B0 ;  /* 0x0000000000007941 */ /* 0x000fea0003800000 */
.L_x_3535:
[----:B------:R-:W-:Y:S01]  /*34a0*/  F2FP.BF16.F32.PACK_AB R0, RZ, R0 ;  /* 0x00000000ff00723e */ /* 0x000fe200000010ff */
[----:B------:R-:W-:Y:S06]  /*34b0*/  BRA `(.L_x_3516) ;  /* 0x0000000000a87947 */ /* 0x000fec0003800000 */
.L_x_3528:
        /* <DEDUP_REMOVED lines=14> */
.L_x_3542:
[----:B------:R-:W-:Y:S05]  /*35a0*/  BSYNC B0 ;  /* 0x0000000000007941 */ /* 0x000fea0003800000 */
.L_x_3541:
[----:B------:R-:W-:Y:S01]  /*35b0*/  F2FP.BF16.F32.PACK_AB R0, RZ, R0 ;  /* 0x00000000ff00723e */ /* 0x000fe200000010ff */
[----:B------:R-:W-:Y:S06]  /*35c0*/  BRA `(.L_x_3516) ;  /* 0x0000000000647947 */ /* 0x000fec0003800000 */
.L_x_3515:
        /* <DEDUP_REMOVED lines=16> */
.L_x_3543:
[----:B------:R-:W-:Y:S01]  /*36d0*/  PRMT R0, RZ, 0x7610, R0 ;  /* 0x00007610ff007816 */ /* 0x000fe20000000000 */
[----:B------:R-:W-:Y:S06]  /*36e0*/  BRA `(.L_x_3516) ;  /* 0x00000000001c7947 */ /* 0x000fec0003800000 */
.L_x_3540:
[----:B------:R-:W2:Y:S02]  /*36f0*/  LDG.E.64 R2, desc[UR36][R2.64] ;  /* 0x0000002402027981 */ /* 0x000ea4000c1e1b00 */
[----:B--2---:R-:W0:Y:S02]  /*3700*/  I2F.U64 R0, R2 ;  /* 0x0000000200007312 */ /* 0x004e240000301000 */
[----:B0-----:R-:W-:Y:S01]  /*3710*/  F2FP.BF16.F32.PACK_AB R0, RZ, R0 ;  /* 0x00000000ff00723e */ /* 0x001fe200000010ff */
[----:B------:R-:W-:Y:S06]  /*3720*/  BRA `(.L_x_3516) ;  /* 0x00000000000c7947 */ /* 0x000fec0003800000 */
.L_x_3539:
[----:B------:R-:W2:Y:S02]  /*3730*/  LDG.E R2, desc[UR36][R2.64] ;  /* 0x0000002402027981 */ /* 0x000ea4000c1e1900 */
[----:B--2---:R-:W-:-:S04]  /*3740*/  I2FP.F32.U32 R0, R2 ;  /* 0x0000000200007245 */ /* 0x004fc80000201000 */
[----:B------:R-:W-:-:S07]  /*3750*/  F2FP.BF16.F32.PACK_AB R0, RZ, R0 ;  /* 0x00000000ff00723e */ /* 0x000fce00000010ff */
.L_x_3516:
[----:B0----5:R-:W-:Y:S01]  /*3760*/  IMAD.U32 R3, R0, 0x10000, RZ ;  /* 0x0001000000037824 */ /* 0x021fe200078e00ff */
[----:B------:R-:W-:Y:S01]  /*3770*/  ULDC.64 UR4, c[0x0][0x490] ;  /* 0x0001240000047ab9 */ /* 0x000fe20000000a00 */
[----:B------:R-:W0:Y:S01]  /*3780*/  LDC.U8 R4, c[0x0][0x4a0] ;  /* 0x00012800ff047b82 */ /* 0x000e220000000000 */
[----:B------:R-:W-:Y:S02]  /*3790*/  IMAD.U32 R19, R19, 0x10000, RZ ;  /* 0x0001000013137824 */ /* 0x000fe400078e00ff */
[C---:B------:R-:W-:Y:S02]  /*37a0*/  FSETP.GEU.FTZ.AND P1, PT, R3.reuse, UR4, PT ;  /* 0x0000000403007c0b */ /* 0x040fe4000bf3e000 */
[----:B------:R-:W-:-:S04]  /*37b0*/  FSETP.GT.FTZ.AND P0, PT, R3, UR5, PT ;  /* 0x0000000503007c0b */ /* 0x000fc8000bf14000 */
[----:B------:R-:W-:-:S13]  /*37c0*/  PLOP3.LUT P0, PT, P1, P0, PT, 0x8a, 0x0 ;  /* 0x000000000000781c */ /* 0x000fda0000f01172 */
[----:B------:R-:W-:-:S04]  /*37d0*/  @!P0 FADD.FTZ R0, -R3, 1 ;  /* 0x3f80000003008421 */ /* 0x000fc80000010100 */
[----:B------:R-:W-:Y:S01]  /*37e0*/  @!P0 FMUL.FTZ R2, R3, R0 ;  /* 0x0000000003028220 */ /* 0x000fe20000410000 */
[----:B0-----:R-:W-:Y:S01]  /*37f0*/  PRMT R3, R4, 0x9910, RZ ;  /* 0x0000991004037816 */ /* 0x001fe200000000ff */
[----:B------:R-:W-:-:S04]  /*3800*/  IMAD.MOV.U32 R0, RZ, RZ, RZ ;  /* 0x000000ffff007224 */ /* 0x000fc800078e00ff */
[----:B------:R-:W0:Y:S02]  /*3810*/  @!P0 MUFU.RCP R2, R2 ;  /* 0x0000000200028308 */ /* 0x000e240000001000 */
[----:B0-----:R-:W-:Y:S01]  /*3820*/  @!P0 FMUL.FTZ R0, R19, R2 ;  /* 0x0000000213008220 */ /* 0x001fe20000410000 */
[----:B------:R-:W-:-:S05]  /*3830*/  ISETP.GT.AND P0, PT, R3, 0x9, PT ;  /* 0x000000090300780c */ /* 0x000fca0003f04270 */
[----:B------:R0:W1:Y:S08]  /*3840*/  F2F.BF16.F32 R5, R0 ;  /* 0x0000000000057304 */ /* 0x0000700000202000 */
        /* <DEDUP_REMOVED lines=9> */
[----:B01----:R-:W-:-:S04]  /*38e0*/  IMAD.U32 R0, R5, 0x10000, RZ ;  /* 0x0001000005007824 */ /* 0x003fc800078e00ff */
[----:B------:R-:W0:Y:S02]  /*38f0*/  F2I.FTZ.TRUNC.NTZ R3, R0 ;  /* 0x0000000000037305 */ /* 0x000e24000021f100 */
[----:B0-----:R0:W-:Y:S01]  /*3900*/  STG.E.U8 desc[UR36][R16.64], R3 ;  /* 0x0000000310007986 */ /* 0x0011e2000c101124 */
[----:B------:R-:W-:Y:S05]  /*3910*/  BRA `(.L_x_3549) ;  /* 0x0000000c00947947 */ /* 0x000fea0003800000 */
.L_x_3547:
[----:B-1----:R-:W-:-:S06]  /*3920*/  IMAD.U32 R3, R5, 0x10000, RZ ;  /* 0x0001000005037824 */ /* 0x002fcc00078e00ff */
[----:B------:R-:W1:Y:S02]  /*3930*/  F2I.S64.TRUNC R2, R3 ;  /* 0x0000000300027311 */ /* 0x000e64000020d900 */
[----:B-1----:R1:W-:Y:S01]  /*3940*/  STG.E.U8 desc[UR36][R16.64], R2 ;  /* 0x0000000210007986 */ /* 0x0023e2000c101124 */
[----:B------:R-:W-:Y:S05]  /*3950*/  BRA `(.L_x_3549) ;  /* 0x0000000c00847947 */ /* 0x000fea0003800000 */
.L_x_3546:
        /* <DEDUP_REMOVED lines=10> */
.L_x_3551:
[----:B-1----:R-:W-:-:S06]  /*3a00*/  IMAD.U32 R5, R5, 0x10000, RZ ;  /* 0x0001000005057824 */ /* 0x002fcc00078e00ff */
[----:B------:R-:W1:Y:S02]  /*3a10*/  F2I.FTZ.TRUNC.NTZ R5, R5 ;  /* 0x0000000500057305 */ /* 0x000e64000021f100 */
[----:B-1----:R3:W-:Y:S01]  /*3a20*/  STG.E desc[UR36][R16.64], R5 ;  /* 0x0000000510007986 */ /* 0x0027e2000c101924 */
[----:B------:R-:W-:Y:S05]  /*3a30*/  BRA `(.L_x_3549) ;  /* 0x0000000c004c7947 */ /* 0x000fea0003800000 */
.L_x_3550:
[----:B-1----:R-:W-:-:S06]  /*3a40*/  IMAD.U32 R5, R5, 0x10000, RZ ;  /* 0x0001000005057824 */ /* 0x002fcc00078e00ff */
[----:B------:R-:W1:Y:S02]  /*3a50*/  F2I.FTZ.TRUNC.NTZ R5, R5 ;  /* 0x0000000500057305 */ /* 0x000e64000021f100 */
[----:B-1----:R2:W-:Y:S01]  /*3a60*/  STG.E.U16 desc[UR36][R16.64], R5 ;  /* 0x0000000510007986 */ /* 0x0025e2000c101524 */
[----:B------:R-:W-:Y:S05]  /*3a70*/  BRA `(.L_x_3549) ;  /* 0x0000000c003c7947 */ /* 0x000fea0003800000 */
.L_x_3545:
        /* <DEDUP_REMOVED lines=9> */
.L_x_3553:
[----:B01----:R-:W-:-:S05]  /*3b10*/  IMAD.U32 R0, R5, 0x10000, RZ ;  /* 0x0001000005007824 */ /* 0x003fca00078e00ff */
[----:B------:R-:W-:-:S05]  /*3b20*/  F2FP.F16.F32.PACK_AB R0, RZ, R0 ;  /* 0x00000000ff00723e */ /* 0x000fca00000000ff */
[----:B------:R0:W-:Y:S01]  /*3b30*/  STG.E.U16 desc[UR36][R16.64], R0 ;  /* 0x0000000010007986 */ /* 0x0001e2000c101524 */
[----:B------:R-:W-:Y:S05]  /*3b40*/  BRA `(.L_x_3549) ;  /* 0x0000000c00087947 */ /* 0x000fea0003800000 */
.L_x_3552:
        /* <DEDUP_REMOVED lines=10> */
.L_x_3555:
[----:B-1----:R-:W-:-:S05]  /*3bf0*/  IMAD.U32 R5, R5, 0x10000, RZ ;  /* 0x0001000005057824 */ /* 0x002fca00078e00ff */
[----:B------:R-:W-:-:S04]  /*3c00*/  F2FP.F16.F32.PACK_AB R3, RZ, R5 ;  /* 0x00000005ff03723e */ /* 0x000fc800000000ff */
[----:B------:R-:W-:-:S05]  /*3c10*/  PRMT R3, R3, 0x5410, RZ ;  /* 0x0000541003037816 */ /* 0x000fca00000000ff */
[----:B------:R1:W-:Y:S01]  /*3c20*/  STG.E desc[UR36][R16.64], R3 ;  /* 0x0000000310007986 */ /* 0x0003e2000c101924 */
[----:B------:R-:W-:Y:S05]  /*3c30*/  BRA `(.L_x_3549) ;  /* 0x0000000800cc7947 */ /* 0x000fea0003800000 */
.L_x_3554:
[----:B-1----:R-:W-:-:S04]  /*3c40*/  IMAD.U32 R2, R5, 0x10000, RZ ;  /* 0x0001000005027824 */ /* 0x002fc800078e00ff */
[----:B------:R-:W-:-:S06]  /*3c50*/  FMUL.FTZ R2, R2, 1 ;  /* 0x3f80000002027820 */ /* 0x000fcc0000410000 */
[----:B------:R-:W1:Y:S02]  /*3c60*/  F2F.F64.F32 R2, R2 ;  /* 0x0000000200027310 */ /* 0x000e640000201800 */
[----:B-1----:R1:W-:Y:S01]  /*3c70*/  STG.E.64 desc[UR36][R16.64], R2 ;  /* 0x0000000210007986 */ /* 0x0023e2000c101b24 */
[----:B------:R-:W-:Y:S05]  /*3c80*/  BRA `(.L_x_3549) ;  /* 0x0000000800b87947 */ /* 0x000fea0003800000 */
.L_x_3544:
        /* <DEDUP_REMOVED lines=13> */
.L_x_3558:
[----:B-1----:R-:W-:Y:S01]  /*3d60*/  IMAD.U32 R5, R5, 0x10000, RZ ;  /* 0x0001000005057824 */ /* 0x002fe200078e00ff */
[----:B------:R-:W-:-:S03]  /*3d70*/  CS2R R6, SRZ ;  /* 0x0000000000067805 */ /* 0x000fc6000001ff00 */
[----:B------:R-:W-:-:S06]  /*3d80*/  FMUL.FTZ R5, R5, 1 ;  /* 0x3f80000005057820 */ /* 0x000fcc0000410000 */
[----:B------:R-:W1:Y:S02]  /*3d90*/  F2F.F64.F32 R4, R5 ;  /* 0x0000000500047310 */ /* 0x000e640000201800 */
[----:B-1----:R1:W-:Y:S01]  /*3da0*/  STG.E.128 desc[UR36][R16.64], R4 ;  /* 0x0000000410007986 */ /* 0x0023e2000c101d24 */
[----:B------:R-:W-:Y:S05]  /*3db0*/  BRA `(.L_x_3549) ;  /* 0x00000008006c7947 */ /* 0x000fea0003800000 */
.L_x_3557:
        /* <DEDUP_REMOVED lines=9> */
[----:B0-----:R-:W-:Y:S02]  /*3e50*/  LOP3.LUT R0, R5, 0x80000000, RZ, 0xc0, !PT ;  /* 0x8000000005007812 */ /* 0x001fe400078ec0ff */
        /* <DEDUP_REMOVED lines=11> */
.L_x_3562:
[----:B------:R-:W-:Y:S05]  /*3f10*/  BSYNC B0 ;  /* 0x0000000000007941 */ /* 0x000fea0003800000 */
.L_x_3561:
[----:B------:R-:W-:-:S05]  /*3f20*/  LOP3.LUT R3, R0, R3, RZ, 0xfc, !PT ;  /* 0x0000000300037212 */ /* 0x000fca00078efcff */
[----:B------:R0:W-:Y:S01]  /*3f30*/  STG.E.U8 desc[UR36][R16.64], R3 ;  /* 0x0000000310007986 */ /* 0x0001e2000c101124 */
[----:B------:R-:W-:Y:S05]  /*3f40*/  BRA `(.L_x_3549) ;  /* 0x0000000800087947 */ /* 0x000fea0003800000 */
.L_x_3560:
[----:B-1----:R-:W-:Y:S01]  /*3f50*/  IMAD.U32 R5, R5, 0x10000, RZ ;  /* 0x0001000005057824 */ /* 0x002fe200078e00ff */
[----:B------:R-:W-:Y:S04]  /*3f60*/  BSSY B0, `(.L_x_3563) ;  /* 0x000000f000007945 */ /* 0x000fe80003800000 */
[----:B------:R-:W-:-:S04]  /*3f70*/  LOP3.LUT R2, R5, 0x7fffffff, RZ, 0xc0, !PT ;  /* 0x7fffffff05027812 */ /* 0x000fc800078ec0ff */
[----:B------:R-:W-:-:S13]  /*3f80*/  ISETP.GT.U32.AND P0, PT, R2, 0x477fffff, PT ;  /* 0x477fffff0200780c */ /* 0x000fda0003f04070 */
[----:B------:R-:W-:Y:S05]  /*3f90*/  @P0 BRA `(.L_x_3564) ;  /* 0x0000000000200947 */ /* 0x000fea0003800000 */
[----:B------:R-:W-:-:S13]  /*3fa0*/  ISETP.GE.U32.AND P0, PT, R2, 0x38800000, PT ;  /* 0x388000000200780c */ /* 0x000fda0003f06070 */
[----:B0-----:R-:W-:Y:S01]  /*3fb0*/  @P0 SHF.R.U32.HI R0, RZ, 0x15, R5 ;  /* 0x00000015ff000819 */ /* 0x001fe20000011605 */
[----:B------:R-:W-:-:S03]  /*3fc0*/  @!P0 FADD.FTZ R2, R2, 128 ;  /* 0x4300000002028421 */ /* 0x000fc60000010000 */
[----:B------:R-:W-:-:S04]  /*3fd0*/  @P0 LOP3.LUT R0, R0, 0x1, RZ, 0xc0, !PT ;  /* 0x0000000100000812 */ /* 0x000fc800078ec0ff */
[----:B------:R-:W-:-:S04]  /*3fe0*/  @P0 IADD3 R0, R5, 0x80fffff, R0 ;  /* 0x080fffff05000810 */ /* 0x000fc80007ffe000 */
[----:B------:R-:W-:Y:S01]  /*3ff0*/  @P0 SHF.R.U32.HI R0, RZ, 0x15, R0 ;  /* 0x00000015ff000819 */ /* 0x000fe20000011600 */
[----:B------:R-:W-:Y:S01]  /*4000*/  @!P0 VIADD R0, R2, 0xbd000000 ;  /* 0xbd00000002008836 */ /* 0x000fe20000000000 */
[----:B------:R-:W-:Y:S06]  /*4010*/  BRA `(.L_x_3565) ;  /* 0x00000000000c7947 */ /* 0x000fec0003800000 */
.L_x_3564:
[----:B0-----:R-:W-:Y:S01]  /*4020*/  IMAD.MOV.U32 R0, RZ, RZ, 0x7f ;  /* 0x0000007fff007424 */ /* 0x001fe200078e00ff */
[----:B------:R-:W-:-:S04]  /*4030*/  ISETP.GT.U32.AND P0, PT, R2, 0x7f800000, PT ;  /* 0x7f8000000200780c */ /* 0x000fc80003f04070 */
[----:B------:R-:W-:-:S09]  /*4040*/  SEL R0, R0, 0x7c, P0 ;  /* 0x0000007c00007807 */ /* 0x000fd20000000000 */
.L_x_3565:
[----:B------:R-:W-:Y:S05]  /*4050*/  BSYNC B0 ;  /* 0x0000000000007941 */ /* 0x000fea0003800000 */
.L_x_3563:
[----:B------:R-:W-:-:S04]  /*4060*/  LOP3.LUT R2, R5, 0x80000000, RZ, 0xc0, !PT ;  /* 0x8000000005027812 */ /* 0x000fc800078ec0ff */
[----:B------:R-:W-:-:S04]  /*4070*/  SHF.R.U32.HI R3, RZ, 0x18, R2 ;  /* 0x00000018ff037819 */ /* 0x000fc80000011602 */
[----:B------:R-:W-:-:S05]  /*4080*/  LOP3.LUT R3, R0, R3, RZ, 0xfc, !PT ;  /* 0x0000000300037212 */ /* 0x000fca00078efcff */
[----:B------:R0:W-:Y:S01]  /*4090*/  STG.E.U8 desc[UR36][R16.64], R3 ;  /* 0x0000000310007986 */ /* 0x0001e2000c101124 */
[----:B------:R-:W-:Y:S05]  /*40a0*/  BRA `(.L_x_3549) ;  /* 0x0000000400b07947 */ /* 0x000fea0003800000 */
.L_x_3559:
[----:B-1----:R1:W-:Y:S01]  /*40b0*/  STG.E.U16 desc[UR36][R16.64], R5 ;  /* 0x0000000510007986 */ /* 0x0023e2000c101524 */
[----:B------:R-:W-:Y:S05]  /*40c0*/  BRA `(.L_x_3549) ;  /* 0x0000000400a87947 */ /* 0x000fea0003800000 */
.L_x_3556:
        /* <DEDUP_REMOVED lines=12> */
.L_x_3568:
[----:B-1----:R-:W-:Y:S01]  /*4190*/  IMAD.U32 R5, R5, 0x10000, RZ ;  /* 0x0001000005057824 */ /* 0x002fe200078e00ff */
[----:B------:R-:W-:Y:S01]  /*41a0*/  BSSY B0, `(.L_x_3569) ;  /* 0x0000014000007945 */ /* 0x000fe20003800000 */
[----:B------:R-:W-:-:S03]  /*41b0*/  IMAD.MOV.U32 R8, RZ, RZ, 0x80 ;  /* 0x00000080ff087424 */ /* 0x000fc600078e00ff */
[----:B------:R-:W-:-:S04]  /*41c0*/  LOP3.LUT R2, R5, 0x7fffffff, RZ, 0xc0, !PT ;  /* 0x7fffffff05027812 */ /* 0x000fc800078ec0ff */
[----:B------:R-:W-:-:S13]  /*41d0*/  ISETP.GT.U32.AND P0, PT, R2, 0x437fffff, PT ;  /* 0x437fffff0200780c */ /* 0x000fda0003f04070 */
[----:B------:R-:W-:Y:S05]  /*41e0*/  @P0 BRA `(.L_x_3570) ;  /* 0x00000000003c0947 */ /* 0x000fea0003800000 */
[----:B------:R-:W-:-:S13]  /*41f0*/  ISETP.GE.U32.AND P0, PT, R2, 0x3c000000, PT ;  /* 0x3c0000000200780c */ /* 0x000fda0003f06070 */
[----:B0-----:R-:W-:-:S04]  /*4200*/  @P0 SHF.R.U32.HI R0, RZ, 0x14, R5 ;  /* 0x00000014ff000819 */ /* 0x001fc80000011605 */
        /* <DEDUP_REMOVED lines=9> */
.L_x_3571:
[----:B------:R-:W-:-:S04]  /*42a0*/  LOP3.LUT R2, R5, 0x80000000, RZ, 0xc0, !PT ;  /* 0x8000000005027812 */ /* 0x000fc800078ec0ff */
[----:B------:R-:W-:-:S04]  /*42b0*/  SHF.R.U32.HI R3, RZ, 0x18, R2 ;  /* 0x00000018ff037819 */ /* 0x000fc80000011602 */
[----:B------:R-:W-:-:S04]  /*42c0*/  LOP3.LUT R0, R0, R3, RZ, 0xfc, !PT ;  /* 0x0000000300007212 */ /* 0x000fc800078efcff */
[----:B------:R-:W-:-:S07]  /*42d0*/  PRMT R8, R0, 0x7610, R8 ;  /* 0x0000761000087816 */ /* 0x000fce0000000008 */
.L_x_3570:
[----:B------:R-:W-:Y:S05]  /*42e0*/  BSYNC B0 ;  /* 0x0000000000007941 */ /* 0x000fea0003800000 */
.L_x_3569:
[----:B------:R1:W-:Y:S01]  /*42f0*/  STG.E.U8 desc[UR36][R16.64], R8 ;  /* 0x0000000810007986 */ /* 0x0003e2000c101124 */
[----:B------:R-:W-:Y:S05]  /*4300*/  BRA `(.L_x_3549) ;  /* 0x0000000400187947 */ /* 0x000fea0003800000 */
.L_x_3567:
        /* <DEDUP_REMOVED lines=17> */
.L_x_3574:
[----:B------:R-:W-:-:S04]  /*4420*/  LOP3.LUT R2, R5, 0x80000000, RZ, 0xc0, !PT ;  /* 0x8000000005027812 */ /* 0x000fc800078ec0ff */
[----:B------:R-:W-:-:S04]  /*4430*/  SHF.R.U32.HI R3, RZ, 0x18, R2 ;  /* 0x00000018ff037819 */ /* 0x000fc80000011602 */
[----:B------:R-:W-:-:S04]  /*4440*/  LOP3.LUT R0, R0, R3, RZ, 0xfc, !PT ;  /* 0x0000000300007212 */ /* 0x000fc800078efcff */
[----:B------:R-:W-:-:S07]  /*4450*/  PRMT R8, R0, 0x7610, R8 ;  /* 0x0000761000087816 */ /* 0x000fce0000000008 */
.L_x_3573:
[----:B------:R-:W-:Y:S05]  /*4460*/  BSYNC B0 ;  /* 0x0000000000007941 */ /* 0x000fea0003800000 */
.L_x_3572:
[----:B------:R1:W-:Y:S01]  /*4470*/  STG.E.U8 desc[UR36][R16.64], R8 ;  /* 0x0000000810007986 */ /* 0x0003e2000c101124 */
[----:B------:R-:W-:Y:S05]  /*4480*/  BRA `(.L_x_3549) ;  /* 0x0000000000b87947 */ /* 0x000fea0003800000 */
.L_x_3566:
        /* <DEDUP_REMOVED lines=8> */
[----:B------:R-:W-:-:S04]  /*4510*/  SHF.R.U32.HI R4, RZ, 0x17, R5 ;  /* 0x00000017ff047819 */ /* 0x000fc80000011605 */
[----:B------:R-:W-:-:S04]  /*4520*/  LOP3.LUT R2, R4, 0xff, RZ, 0xc0, !PT ;  /* 0x000000ff04027812 */ /* 0x000fc800078ec0ff */
[----:B------:R-:W-:-:S13]  /*4530*/  ISETP.NE.AND P1, PT, R2, 0xff, PT ;  /* 0x000000ff0200780c */ /* 0x000fda0003f25270 */
[--C-:B0-----:R-:W-:Y:S02]  /*4540*/  @P1 SHF.R.U32.HI R0, RZ, 0x16, R5.reuse ;  /* 0x00000016ff001819 */ /* 0x101fe40000011605 */
        /* <DEDUP_REMOVED lines=10> */
.L_x_3548:
[----:B------:R-:W-:Y:S01]  /*45f0*/  MOV R2, 0x0 ;  /* 0x0000000000027802 */ /* 0x000fe20000000f00 */
[----:B------:R-:W-:Y:S01]  /*4600*/  ULDC.64 UR4, c[0x4][0x128] ;  /* 0x01004a0000047ab9 */ /* 0x000fe20000000a00 */
[----:B------:R-:W-:Y:S01]  /*4610*/  ULDC.64 UR6, c[0x4][0x130] ;  /* 0x01004c0000067ab9 */ /* 0x000fe20000000a00 */
[----:B------:R-:W-:Y:S02]  /*4620*/  IMAD.U32 R4, RZ, RZ, UR4 ;  /* 0x00000004ff047e24 */ /* 0x000fe4000f8e00ff */
[----:B-1----:R-:W-:Y:S01]  /*4630*/  IMAD.U32 R5, RZ, RZ, UR5 ;  /* 0x00000005ff057e24 */ /* 0x002fe2000f8e00ff */
[----:B------:R-:W1:Y:S01]  /*4640*/  LDC.64 R2, c[0x4][R2] ;  /* 0x0100000002027b82 */ /* 0x000e620000000a00 */
        /* <DEDUP_REMOVED lines=9> */
[----:B01----:R-:W-:Y:S05]  /*46e0*/  CALL.ABS.NOINC R2 ;  /* 0x0000000002007343 */ /* 0x003fea0003c00000 */
.L_x_3577:
[----:B------:R-:W-:Y:S05]  /*46f0*/  BRA `(.L_x_3549) ;  /* 0x00000000001c7947 */ /* 0x000fea0003800000 */
.L_x_3576:
[----:B-1----:R-:W-:-:S06]  /*4700*/  IMAD.U32 R2, R5, 0x10000, RZ ;  /* 0x0001000005027824 */ /* 0x002fcc00078e00ff */
[----:B------:R-:W1:Y:S02]  /*4710*/  F2I.U64.TRUNC R2, R2 ;  /* 0x0000000200027311 */ /* 0x000e64000020d800 */
[----:B-1----:R1:W-:Y:S01]  /*4720*/  STG.E.64 desc[UR36][R16.64], R2 ;  /* 0x0000000210007986 */ /* 0x0023e2000c101b24 */
[----:B------:R-:W-:Y:S05]  /*4730*/  BRA `(.L_x_3549) ;  /* 0x00000000000c7947 */ /* 0x000fea0003800000 */
.L_x_3575:
[----:B-1----:R-:W-:-:S06]  /*4740*/  IMAD.U32 R5, R5, 0x10000, RZ ;  /* 0x0001000005057824 */ /* 0x002fcc00078e00ff */
[----:B------:R-:W1:Y:S02]  /*4750*/  F2I.FTZ.U32.TRUNC.NTZ R5, R5 ;  /* 0x0000000500057305 */ /* 0x000e64000021f000 */
[----:B-1----:R1:W-:Y:S02]  /*4760*/  STG.E desc[UR36][R16.64], R5 ;  /* 0x0000000510007986 */ /* 0x0023e4000c101924 */
.L_x_3549:
[----:B------:R-:W-:-:S04]  /*4770*/  IMAD R18, R18, 0x200, R23 ;  /* 0x0000020012127824 */ /* 0x000fc800078e0217 */
[----:B------:R-:W-:-:S07]  /*4780*/  VIADD R19, R18, 0x80 ;  /* 0x0000008012137836 */ /* 0x000fce0000000000 */
.L_x_3476:
[----:B------:R-:W-:Y:S05]  /*4790*/  BSYNC B6 ;  /* 0x0000000000067941 */ /* 0x000fea0003800000 */
.L_x_3475:
[----:B------:R-:W-:Y:S01]  /*47a0*/  ULDC UR4, c[0x0][0x210] ;  /* 0x0000840000047ab9 */ /* 0x000fe20000000800 */
[----:B------:R-:W-:Y:S01]  /*47b0*/  BSSY B6, `(.L_x_3578) ;  /* 0x0000470000067945 */ /* 0x000fe20003800000 */
[----:B------:R-:W-:-:S13]  /*47c0*/  ISETP.GE.AND P0, PT, R19, UR4, PT ;  /* 0x0000000413007c0c */ /* 0x000fda000bf06270 */
[----:B------:R-:W-:Y:S05]  /*47d0*/  @P0 BRA `(.L_x_3579) ;  /* 0x0000004400b40947 */ /* 0x000fea0003800000 */
[----:B-1----:R-:W1:Y:S01]  /*47e0*/  LDC R6, c[0x0][0x218] ;  /* 0x00008600ff067b82 */ /* 0x002e620000000800 */
[----:B------:R-:W-:Y:S02]  /*47f0*/  IMAD.MOV.U32 R18, RZ, RZ, RZ ;  /* 0x000000ffff127224 */ /* 0x000fe400078e00ff */
[----:B0-----:R-:W-:Y:S02]  /*4800*/  IMAD.MOV.U32 R0, RZ, RZ, RZ ;  /* 0x000000ffff007224 */ /* 0x001fe400078e00ff */
[----:B--234-:R-:W-:Y:S01]  /*4810*/  IMAD.MOV.U32 R16, RZ, RZ, RZ ;  /* 0x000000ffff107224 */ /* 0x01cfe200078e00ff */
[----:B-1----:R-:W-:-:S13]  /*4820*/  ISETP.NE.AND P0, PT, R6, RZ, PT ;  /* 0x000000ff0600720c */ /* 0x002fda0003f05270 */
        /* <DEDUP_REMOVED lines=349> */
.L_x_3580:
        /* <DEDUP_REMOVED lines=23> */
.L_x_3584:
[----:B------:R-:W2:Y:S02]  /*5f70*/  LDG.E.U8 R2, desc[UR36][R2.64] ;  /* 0x0000002402027981 */ /* 0x000ea4000c1e1100 */
[----:B--2---:R-:W-:-:S04]  /*5f80*/  I2FP.F32.U32 R0, R2 ;  /* 0x0000000200007245 */ /* 0x004fc80000201000 */
[----:B------:R-:W-:-:S04]  /*5f90*/  F2FP.BF16.F32.PACK_AB R0, RZ, R0 ;  /* 0x00000000ff00723e */ /* 0x000fc800000010ff */
[----:B------:R-:W-:Y:S01]  /*5fa0*/  PRMT R22, R0, 0x7610, R22 ;  /* 0x0000761000167816 */ /* 0x000fe20000000016 */
[----:B------:R-:W-:Y:S06]  /*5fb0*/  BRA `(.L_x_3586) ;  /* 0x0000000c00c87947 */ /* 0x000fec0003800000 */
.L_x_3583:
        /* <DEDUP_REMOVED lines=11> */
.L_x_3588:
[----:B------:R-:W2:Y:S02]  /*6070*/  LDG.E R2, desc[UR36][R2.64] ;  /* 0x0000002402027981 */ /* 0x000ea4000c1e1900 */
[----:B--2---:R-:W-:-:S04]  /*6080*/  I2FP.F32.S32 R0, R2 ;  /* 0x0000000200007245 */ /* 0x004fc80000201400 */
[----:B------:R-:W-:-:S04]  /*6090*/  F2FP.BF16.F32.PACK_AB R0, RZ, R0 ;  /* 0x00000000ff00723e */ /* 0x000fc800000010ff */
[----:B------:R-:W-:Y:S01]  /*60a0*/  PRMT R22, R0, 0x7610, R22 ;  /* 0x0000761000167816 */ /* 0x000fe20000000016 */
[----:B------:R-:W-:Y:S06]  /*60b0*/  BRA `(.L_x_3586) ;  /* 0x0000000c00887947 */ /* 0x000fec0003800000 */
.L_x_3587:
[----:B------:R-:W2:Y:S02]  /*60c0*/  LDG.E.U16 R2, desc[UR36][R2.64] ;  /* 0x0000002402027981 */ /* 0x000ea4000c1e1500 */
[----:B--2---:R-:W0:Y:S02]  /*60d0*/  I2F.S16 R0, R2 ;  /* 0x0000000200007306 */ /* 0x004e240000101400 */
[----:B0-----:R-:W-:-:S04]  /*60e0*/  F2FP.BF16.F32.PACK_AB R0, RZ, R0 ;  /* 0x00000000ff00723e */ /* 0x001fc800000010ff */
[----:B------:R-:W-:Y:S01]  /*60f0*/  PRMT R22, R0, 0x7610, R22 ;  /* 0x0000761000167816 */ /* 0x000fe20000000016 */
[----:B------:R-:W-:Y:S06]  /*6100*/  BRA `(.L_x_3586) ;  /* 0x0000000c00747947 */ /* 0x000fec0003800000 */
.L_x_3582:
        /* <DEDUP_REMOVED lines=9> */
.L_x_3590:
[----:B------:R-:W2:Y:S02]  /*61a0*/  LDG.E.U16 R0, desc[UR36][R2.64] ;  /* 0x0000002402007981 */ /* 0x000ea4000c1e1500 */
[----:B--2---:R-:W-:-:S05]  /*61b0*/  HADD2.F32 R0, -RZ, R0.H0_H0 ;  /* 0x20000000ff007230 */ /* 0x004fca0000004100 */
[----:B------:R-:W-:-:S04]  /*61c0*/  F2FP.BF16.F32.PACK_AB R0, RZ, R0 ;  /* 0x00000000ff00723e */ /* 0x000fc800000010ff */
[----:B------:R-:W-:Y:S01]  /*61d0*/  PRMT R22, R0, 0x7610, R22 ;  /* 0x0000761000167816 */ /* 0x000fe20000000016 */
[----:B------:R-:W-:Y:S06]  /*61e0*/  BRA `(.L_x_3586) ;  /* 0x0000000c003c7947 */ /* 0x000fec0003800000 */
.L_x_3589:
        /* <DEDUP_REMOVED lines=9> */
.L_x_3592:
[----:B------:R-:W2:Y:S02]  /*6280*/  LDG.E.U16 R2, desc[UR36][R2.64] ;  /* 0x0000002402027981 */ /* 0x000ea4000c1e1500 */
[----:B--2---:R-:W-:-:S05]  /*6290*/  HADD2.F32 R0, -RZ, R2.H0_H0 ;  /* 0x20000002ff007230 */ /* 0x004fca0000004100 */
[----:B------:R-:W-:-:S04]  /*62a0*/  F2FP.BF16.F32.PACK_AB R0, RZ, R0 ;  /* 0x00000000ff00723e */ /* 0x000fc800000010ff */
[----:B------:R-:W-:Y:S01]  /*62b0*/  PRMT R22, R0, 0x7610, R22 ;  /* 0x0000761000167816 */ /* 0x000fe20000000016 */
[----:B------:R-:W-:Y:S06]  /*62c0*/  BRA `(.L_x_3586) ;  /* 0x0000000c00047947 */ /* 0x000fec0003800000 */
.L_x_3591:
        /* <DEDUP_REMOVED lines=9> */
.L_x_3581:
        /* <DEDUP_REMOVED lines=14> */
.L_x_3595:
        /* <DEDUP_REMOVED lines=9> */
.L_x_3594:
        /* <DEDUP_REMOVED lines=28> */
.L_x_3597:
        /* <DEDUP_REMOVED lines=15> */
.L_x_3596:
[----:B------:R0:W5:Y:S01]  /*6780*/  LDG.E.U16 R22, desc[UR36][R2.64] ;  /* 0x0000002402167981 */ /* 0x000162000c1e1500 */
[----:B------:R-:W-:Y:S05]  /*6790*/  BRA `(.L_x_3586) ;  /* 0x0000000400d07947 */ /* 0x000fea0003800000 */
.L_x_3593:
        /* <DEDUP_REMOVED lines=13> */
.L_x_3600:
        /* <DEDUP_REMOVED lines=21> */
.L_x_3604:
[----:B------:R-:W-:Y:S05]  /*69c0*/  BSYNC B1 ;  /* 0x0000000000017941 */ /* 0x000fea0003800000 */
.L_x_3603:
[----:B------:R-:W-:Y:S01]  /*69d0*/  LEA R3, R0, 0x3b800000, 0x17 ;  /* 0x3b80000000037811 */ /* 0x000fe200078eb8ff */
[----:B------:R-:W-:-:S05]  /*69e0*/  IMAD.SHL.U32 R0, R2, 0x100000, RZ ;  /* 0x0010000002007824 */ /* 0x000fca00078e00ff */
[----:B------:R-:W-:-:S07]  /*69f0*/  LOP3.LUT R0, R3, R0, R4, 0xfe, !PT ;  /* 0x0000000003007212 */ /* 0x000fce00078efe04 */
.L_x_3602:
[----:B------:R-:W-:Y:S05]  /*6a00*/  BSYNC B0 ;  /* 0x0000000000007941 */ /* 0x000fea0003800000 */
.L_x_3601:
[----:B------:R-:W-:-:S04]  /*6a10*/  F2FP.BF16.F32.PACK_AB R0, RZ, R0 ;  /* 0x00000000ff00723e */ /* 0x000fc800000010ff */
[----:B------:R-:W-:Y:S01]  /*6a20*/  PRMT R22, R0, 0x7610, R22 ;  /* 0x0000761000167816 */ /* 0x000fe20000000016 */
[----:B------:R-:W-:Y:S06]  /*6a30*/  BRA `(.L_x_3586) ;  /* 0x0000000400287947 */ /* 0x000fec0003800000 */
.L_x_3599:
        /* <DEDUP_REMOVED lines=21> */
.L_x_3608:
[----:B------:R-:W-:Y:S05]  /*6b90*/  BSYNC B1 ;  /* 0x0000000000017941 */ /* 0x000fea0003800000 */
.L_x_3607:
[----:B------:R-:W-:Y:S01]  /*6ba0*/  LEA R3, R0, 0x37800000, 0x17 ;  /* 0x3780000000037811 */ /* 0x000fe200078eb8ff */
[----:B------:R-:W-:-:S05]  /*6bb0*/  IMAD.SHL.U32 R0, R2, 0x200000, RZ ;  /* 0x0020000002007824 */ /* 0x000fca00078e00ff */
[----:B------:R-:W-:-:S07]  /*6bc0*/  LOP3.LUT R0, R3, R0, R4, 0xfe, !PT ;  /* 0x0000000003007212 */ /* 0x000fce00078efe04 */
.L_x_3606:
[----:B------:R-:W-:Y:S05]  /*6bd0*/  BSYNC B0 ;  /* 0x0000000000007941 */ /* 0x000fea0003800000 */
.L_x_3605:
[----:B------:R-:W-:-:S04]  /*6be0*/  F2FP.BF16.F32.PACK_AB R0, RZ, R0 ;  /* 0x00000000ff00723e */ /* 0x000fc800000010ff */
[----:B------:R-:W-:Y:S01]  /*6bf0*/  PRMT R22, R0, 0x7610, R22 ;  /* 0x0000761000167816 */ /* 0x000fe20000000016 */
[----:B------:R-:W-:Y:S06]  /*6c00*/  BRA `(.L_x_3586) ;  /* 0x0000000000b47947 */ /* 0x000fec0003800000 */
.L_x_3598:
        /* <DEDUP_REMOVED lines=14> */
.L_x_3612:
[----:B------:R-:W-:Y:S05]  /*6cf0*/  BSYNC B0 ;  /* 0x0000000000007941 */ /* 0x000fea0003800000 */
.L_x_3611:
[----:B------:R-:W-:-:S04]  /*6d00*/  F2FP.BF16.F32.PACK_AB R0, RZ, R0 ;  /* 0x00000000ff00723e */ /* 0x000fc800000010ff */
[----:B------:R-:W-:Y:S01]  /*6d10*/  PRMT R22, R0, 0x7610, R22 ;  /* 0x0000761000167816 */ /* 0x000fe20000000016 */
[----:B------:R-:W-:Y:S06]  /*6d20*/  BRA `(.L_x_3586) ;  /* 0x00000000006c7947 */ /* 0x000fec0003800000 */
.L_x_3585:
        /* <DEDUP_REMOVED lines=16> */
.L_x_3613:
[----:B------:R-:W-:Y:S01]  /*6e30*/  PRMT R22, RZ, 0x7610, R22 ;  /* 0x00007610ff167816 */ /* 0x000fe20000000016 */
[----:B------:R-:W-:Y:S06]  /*6e40*/  BRA `(.L_x_3586) ;  /* 0x0000000000247947 */ /* 0x000fec0003800000 */
.L_x_3610:
[----:B------:R-:W2:Y:S02]  /*6e50*/  LDG.E.64 R2, desc[UR36][R2.64] ;  /* 0x0000002402027981 */ /* 0x000ea4000c1e1b00 */
[----:B--2---:R-:W0:Y:S02]  /*6e60*/  I2F.U64 R0, R2 ;  /* 0x0000000200007312 */ /* 0x004e240000301000 */
[----:B0-----:R-:W-:-:S04]  /*6e70*/  F2FP.BF16.F32.PACK_AB R0, RZ, R0 ;  /* 0x00000000ff00723e */ /* 0x001fc800000010ff */
[----:B------:R-:W-:Y:S01]  /*6e80*/  PRMT R22, R0, 0x7610, R22 ;  /* 0x0000761000167816 */ /* 0x000fe20000000016 */
[----:B------:R-:W-:Y:S06]  /*6e90*/  BRA `(.L_x_3586) ;  /* 0x0000000000107947 */ /* 0x000fec0003800000 */
.L_x_3609:
[----:B------:R-:W2:Y:S02]  /*6ea0*/  LDG.E R2, desc[UR36][R2.64] ;  /* 0x0000002402027981 */ /* 0x000ea4000c1e1900 */
[----:B--2---:R-:W-:-:S04]  /*6eb0*/  I2FP.F32.U32 R0, R2 ;  /* 0x0000000200007245 */ /* 0x004fc80000201000 */
[----:B------:R-:W-:-:S04]  /*6ec0*/  F2FP.BF16.F32.PACK_AB R0, RZ, R0 ;  /* 0x00000000ff00723e */ /* 0x000fc800000010ff */
[----:B------:R-:W-:-:S07]  /*6ed0*/  PRMT R22, R0, 0x7610, R22 ;  /* 0x0000761000167816 */ /* 0x000fce0000000016 */
.L_x_3586:
        /* <DEDUP_REMOVED lines=19> */
.L_x_3617:
[----:B------:R-:W2:Y:S02]  /*7010*/  LDG.E.U8 R2, desc[UR36][R2.64] ;  /* 0x0000002402027981 */ /* 0x000ea4000c1e1100 */
[----:B--2---:R-:W-:-:S04]  /*7020*/  I2FP.F32.U32 R0, R2 ;  /* 0x0000000200007245 */ /* 0x004fc80000201000 */
[----:B------:R-:W-:Y:S01]  /*7030*/  F2FP.BF16.F32.PACK_AB R0, RZ, R0 ;  /* 0x00000000ff00723e */ /* 0x000fe200000010ff */
[----:B------:R-:W-:Y:S06]  /*7040*/  BRA `(.L_x_3619) ;  /* 0x0000000c00907947 */ /* 0x000fec0003800000 */
.L_x_3616:
        /* <DEDUP_REMOVED lines=10> */
.L_x_3621:
[----:B------:R-:W2:Y:S02]  /*70f0*/  LDG.E R2, desc[UR36][R2.64] ;  /* 0x0000002402027981 */ /* 0x000ea4000c1e1900 */
[----:B--2---:R-:W-:-:S04]  /*7100*/  I2FP.F32.S32 R0, R2 ;  /* 0x0000000200007245 */ /* 0x004fc80000201400 */
[----:B------:R-:W-:Y:S01]  /*7110*/  F2FP.BF16.F32.PACK_AB R0, RZ, R0 ;  /* 0x00000000ff00723e */ /* 0x000fe200000010ff */
[----:B------:R-:W-:Y:S06]  /*7120*/  BRA `(.L_x_3619) ;  /* 0x0000000c00587947 */ /* 0x000fec0003800000 */
.L_x_3620:
[----:B------:R-:W2:Y:S02]  /*7130*/  LDG.E.U16 R2, desc[UR36][R2.64] ;  /* 0x0000002402027981 */ /* 0x000ea4000c1e1500 */
[----:B--2---:R-:W0:Y:S02]  /*7140*/  I2F.S16 R0, R2 ;  /* 0x0000000200007306 */ /* 0x004e240000101400 */
[----:B0-----:R-:W-:Y:S01]  /*7150*/  F2FP.BF16.F32.PACK_AB R0, RZ, R0 ;  /* 0x00000000ff00723e */ /* 0x001fe200000010ff */
[----:B------:R-:W-:Y:S06]  /*7160*/  BRA `(.L_x_3619) ;  /* 0x0000000c00487947 */ /* 0x000fec0003800000 */
.L_x_3615:
        /* <DEDUP_REMOVED lines=9> */
.L_x_3623:
[----:B------:R-:W2:Y:S02]  /*7200*/  LDG.E.U16 R0, desc[UR36][R2.64] ;  /* 0x0000002402007981 */ /* 0x000ea4000c1e1500 */
[----:B--2---:R-:W-:-:S05]  /*7210*/  HADD2.F32 R0, -RZ, R0.H0_H0 ;  /* 0x20000000ff007230 */ /* 0x004fca0000004100 */
[----:B------:R-:W-:Y:S01]  /*7220*/  F2FP.BF16.F32.PACK_AB R0, RZ, R0 ;  /* 0x00000000ff00723e */ /* 0x000fe200000010ff */
[----:B------:R-:W-:Y:S06]  /*7230*/  BRA `(.L_x_3619) ;  /* 0x0000000c00147947 */ /* 0x000fec0003800000 */
.L_x_3622:
        /* <DEDUP_REMOVED lines=9> */
.L_x_3625:
[----:B------:R-:W2:Y:S02]  /*72d0*/  LDG.E.U16 R2, desc[UR36][R2.64] ;  /* 0x0000002402027981 */ /* 0x000ea4000c1e1500 */
[----:B--2---:R-:W-:-:S05]  /*72e0*/  HADD2.F32 R0, -RZ, R2.H0_H0 ;  /* 0x20000002ff007230 */ /* 0x004fca0000004100 */
[----:B------:R-:W-:Y:S01]  /*72f0*/  F2FP.BF16.F32.PACK_AB R0, RZ, R0 ;  /* 0x00000000ff00723e */ /* 0x000fe200000010ff */
[----:B------:R-:W-:Y:S06]  /*7300*/  BRA `(.L_x_3619) ;  /* 0x0000000800e07947 */ /* 0x000fec0003800000 */
.L_x_3624:
        /* <DEDUP_REMOVED lines=8> */
.L_x_3614:
        /* <DEDUP_REMOVED lines=13> */
.L_x_3628:
        /* <DEDUP_REMOVED lines=8> */
.L_x_3627:
        /* <DEDUP_REMOVED lines=28> */
.L_x_3630:
        /* <DEDUP_REMOVED lines=15> */
.L_x_3629:
[----:B------:R0:W5:Y:S01]  /*7790*/  LDG.E.U16 R0, desc[UR36][R2.64] ;  /* 0x0000002402007981 */ /* 0x000162000c1e1500 */
[----:B------:R-:W-:Y:S05]  /*77a0*/  BRA `(.L_x_3619) ;  /* 0x0000000400b87947 */ /* 0x000fea0003800000 */
.L_x_3626:
        /* <DEDUP_REMOVED lines=12> */
.L_x_3633:
        /* <DEDUP_REMOVED lines=21> */
.L_x_3637:
[----:B------:R-:W-:Y:S05]  /*79c0*/  BSYNC B1 ;  /* 0x0000000000017941 */ /* 0x000fea0003800000 */
.L_x_3636:
[----:B------:R-:W-:Y:S01]  /*79d0*/  LEA R3, R0, 0x3b800000, 0x17 ;  /* 0x3b80000000037811 */ /* 0x000fe200078eb8ff */
[----:B------:R-:W-:-:S05]  /*79e0*/  IMAD.SHL.U32 R0, R2, 0x100000, RZ ;  /* 0x0010000002007824 */ /* 0x000fca00078e00ff */
[----:B------:R-:W-:-:S07]  /*79f0*/  LOP3.LUT R0, R3, R0, R4, 0xfe, !PT ;  /* 0x0000000003007212 */ /* 0x000fce00078efe04 */
.L_x_3635:
[----:B------:R-:W-:Y:S05]  /*7a00*/  BSYNC B0 ;  /* 0x0000000000007941 */ /* 0x000fea0003800000 */
.L_x_3634:
[----:B------:R-:W-:Y:S01]  /*7a10*/  F2FP.BF16.F32.PACK_AB R0, RZ, R0 ;  /* 0x00000000ff00723e */ /* 0x000fe200000010ff */
[----:B------:R-:W-:Y:S06]  /*7a20*/  BRA `(.L_x_3619) ;  /* 0x0000000400187947 */ /* 0x000fec0003800000 */
.L_x_3632:
        /* <DEDUP_REMOVED lines=21> */
.L_x_3641:
[----:B------:R-:W-:Y:S05]  /*7b80*/  BSYNC B1 ;  /* 0x0000000000017941 */ /* 0x000fea0003800000 */
.L_x_3640:
[----:B------:R-:W-:Y:S01]  /*7b90*/  LEA R3, R0, 0x37800000, 0x17 ;  /* 0x3780000000037811 */ /* 0x000fe200078eb8ff */
[----:B------:R-:W-:-:S05]  /*7ba0*/  IMAD.SHL.U32 R0, R2, 0x200000, RZ ;  /* 0x0020000002007824 */ /* 0x000fca00078e00ff */
[----:B------:R-:W-:-:S07]  /*7bb0*/  LOP3.LUT R0, R3, R0, R4, 0xfe, !PT ;  /* 0x0000000003007212 */ /* 0x000fce00078efe04 */
.L_x_3639:
[----:B------:R-:W-:Y:S05]  /*7bc0*/  BSYNC B0 ;  /* 0x0000000000007941 */ /* 0x000fea0003800000 */
.L_x_3638:
[----:B------:R-:W-:Y:S01]  /*7bd0*/  F2FP.BF16.F32.PACK_AB R0, RZ, R0 ;  /* 0x00000000ff00723e */ /* 0x000fe200000010ff */
[----:B------:R-:W-:Y:S06]  /*7be0*/  BRA `(.L_x_3619) ;  /* 0x0000000000a87947 */ /* 0x000fec0003800000 */
.L_x_3631:
        /* <DEDUP_REMOVED lines=14> */
.L_x_3645:
[----:B------:R-:W-:Y:S05]  /*7cd0*/  BSYNC B0 ;  /* 0x0000000000007941 */ /* 0x000fea0003800000 */
.L_x_3644:
[----:B------:R-:W-:Y:S01]  /*7ce0*/  F2FP.BF16.F32.PACK_AB R0, RZ, R0 ;  /* 0x00000000ff00723e */ /* 0x000fe200000010ff */
[----:B------:R-:W-:Y:S06]  /*7cf0*/  BRA `(.L_x_3619) ;  /* 0x0000000000647947 */ /* 0x000fec0003800000 */
.L_x_3618:
        /* <DEDUP_REMOVED lines=16> */
.L_x_3646:
[----:B------:R-:W-:Y:S01]  /*7e00*/  PRMT R0, RZ, 0x7610, R0 ;  /* 0x00007610ff007816 */ /* 0x000fe20000000000 */
[----:B------:R-:W-:Y:S06]  /*7e10*/  BRA `(.L_x_3619) ;  /* 0x00000000001c7947 */ /* 0x000fec0003800000 */
.L_x_3643:
[----:B------:R-:W2:Y:S02]  /*7e20*/  LDG.E.64 R2, desc[UR36][R2.64] ;  /* 0x0000002402027981 */ /* 0x000ea4000c1e1b00 */
[----:B--2---:R-:W0:Y:S02]  /*7e30*/  I2F.U64 R0, R2 ;  /* 0x0000000200007312 */ /* 0x004e240000301000 */
[----:B0-----:R-:W-:Y:S01]  /*7e40*/  F2FP.BF16.F32.PACK_AB R0, RZ, R0 ;  /* 0x00000000ff00723e */ /* 0x001fe200000010ff */
[----:B------:R-:W-:Y:S06]  /*7e50*/  BRA `(.L_x_3619) ;  /* 0x00000000000c7947 */ /* 0x000fec0003800000 */
.L_x_3642:
[----:B------:R-:W2:Y:S02]  /*7e60*/  LDG.E R2, desc[UR36][R2.64] ;  /* 0x0000002402027981 */ /* 0x000ea4000c1e1900 */
[----:B--2---:R-:W-:-:S04]  /*7e70*/  I2FP.F32.U32 R0, R2 ;  /* 0x0000000200007245 */ /* 0x004fc80000201000 */
[----:B------:R-:W-:-:S07]  /*7e80*/  F2FP.BF16.F32.PACK_AB R0, RZ, R0 ;  /* 0x00000000ff00723e */ /* 0x000fce00000010ff */
.L_x_3619:
[----:B0----5:R-:W-:Y:S01]  /*7e90*/  IMAD.U32 R3, R0, 0x10000, RZ ;  /* 0x0001000000037824 */ /* 0x021fe200078e00ff */
[----:B------:R-:W-:Y:S01]  /*7ea0*/  ULDC.64 UR4, c[0x0][0x490] ;  /* 0x0001240000047ab9 */ /* 0x000fe20000000a00 */
[----:B------:R-:W0:Y:S03]  /*7eb0*/  LDC.U8 R5, c[0x0][0x4a0] ;  /* 0x00012800ff057b82 */ /* 0x000e260000000000 */
[C---:B------:R-:W-:Y:S02]  /*7ec0*/  FSETP.GEU.FTZ.AND P1, PT, R3.reuse, UR4, PT ;  /* 0x0000000403007c0b */ /* 0x040fe4000bf3e000 */
[----:B------:R-:W-:-:S04]  /*7ed0*/  FSETP.GT.FTZ.AND P0, PT, R3, UR5, PT ;  /* 0x0000000503007c0b */ /* 0x000fc8000bf14000 */
[----:B------:R-:W-:-:S13]  /*7ee0*/  PLOP3.LUT P0, PT, P1, P0, PT, 0x8a, 0x0 ;  /* 0x000000000000781c */ /* 0x000fda0000f01172 */
[----:B------:R-:W-:Y:S01]  /*7ef0*/  @!P0 FADD.FTZ R0, -R3, 1 ;  /* 0x3f80000003008421 */ /* 0x000fe20000010100 */
[----:B0-----:R-:W-:-:S03]  /*7f00*/  PRMT R4, R5, 0x9910, RZ ;  /* 0x0000991005047816 */ /* 0x001fc600000000ff */
[----:B------:R-:W-:Y:S01]  /*7f10*/  @!P0 FMUL.FTZ R2, R3, R0 ;  /* 0x0000000003028220 */ /* 0x000fe20000410000 */
[----:B------:R-:W-:Y:S02]  /*7f20*/  IMAD.U32 R3, R22, 0x10000, RZ ;  /* 0x0001000016037824 */ /* 0x000fe400078e00ff */
[----:B------:R-:W-:-:S03]  /*7f30*/  IMAD.MOV.U32 R0, RZ, RZ, RZ ;  /* 0x000000ffff007224 */ /* 0x000fc600078e00ff */
        /* <DEDUP_REMOVED lines=17> */
.L_x_3650:
[----:B-1----:R-:W-:-:S06]  /*8050*/  IMAD.U32 R3, R3, 0x10000, RZ ;  /* 0x0001000003037824 */ /* 0x002fcc00078e00ff */
[----:B------:R-:W1:Y:S02]  /*8060*/  F2I.S64.TRUNC R2, R3 ;  /* 0x0000000300027311 */ /* 0x000e64000020d900 */
[----:B-1----:R1:W-:Y:S01]  /*8070*/  STG.E.U8 desc[UR36][R16.64], R2 ;  /* 0x0000000210007986 */ /* 0x0023e2000c101124 */
[----:B------:R-:W-:Y:S05]  /*8080*/  BRA `(.L_x_3652) ;  /* 0x0000000c00847947 */ /* 0x000fea0003800000 */
.L_x_3649:
        /* <DEDUP_REMOVED lines=10> */
.L_x_3654:
[----:B-1----:R-:W-:-:S06]  /*8130*/  IMAD.U32 R3, R3, 0x10000, RZ ;  /* 0x0001000003037824 */ /* 0x002fcc00078e00ff */
[----:B------:R-:W1:Y:S02]  /*8140*/  F2I.FTZ.TRUNC.NTZ R3, R3 ;  /* 0x0000000300037305 */ /* 0x000e64000021f100 */
[----:B-1----:R4:W-:Y:S01]  /*8150*/  STG.E desc[UR36][R16.64], R3 ;  /* 0x0000000310007986 */ /* 0x0029e2000c101924 */
[----:B------:R-:W-:Y:S05]  /*8160*/  BRA `(.L_x_3652) ;  /* 0x0000000c004c7947 */ /* 0x000fea0003800000 */
.L_x_3653:
[----:B-1----:R-:W-:-:S06]  /*8170*/  IMAD.U32 R3, R3, 0x10000, RZ ;  /* 0x0001000003037824 */ /* 0x002fcc00078e00ff */
[----:B------:R-:W1:Y:S02]  /*8180*/  F2I.FTZ.TRUNC.NTZ R3, R3 ;  /* 0x0000000300037305 */ /* 0x000e64000021f100 */
[----:B-1----:R3:W-:Y:S01]  /*8190*/  STG.E.U16 desc[UR36][R16.64], R3 ;  /* 0x0000000310007986 */ /* 0x0027e2000c101524 */
[----:B------:R-:W-:Y:S05]  /*81a0*/  BRA `(.L_x_3652) ;  /* 0x0000000c003c7947 */ /* 0x000fea0003800000 */
.L_x_3648:
        /* <DEDUP_REMOVED lines=9> */
.L_x_3656:
[----:B01----:R-:W-:-:S05]  /*8240*/  IMAD.U32 R0, R3, 0x10000, RZ ;  /* 0x0001000003007824 */ /* 0x003fca00078e00ff */
[----:B------:R-:W-:-:S05]  /*8250*/  F2FP.F16.F32.PACK_AB R0, RZ, R0 ;  /* 0x00000000ff00723e */ /* 0x000fca00000000ff */
[----:B------:R0:W-:Y:S01]  /*8260*/  STG.E.U16 desc[UR36][R16.64], R0 ;  /* 0x0000000010007986 */ /* 0x0001e2000c101524 */
[----:B------:R-:W-:Y:S05]  /*8270*/  BRA `(.L_x_3652) ;  /* 0x0000000c00087947 */ /* 0x000fea0003800000 */
.L_x_3655:
        /* <DEDUP_REMOVED lines=10> */
.L_x_3658:
[----:B-1----:R-:W-:-:S05]  /*8320*/  IMAD.U32 R3, R3, 0x10000, RZ ;  /* 0x0001000003037824 */ /* 0x002fca00078e00ff */
[----:B------:R-:W-:-:S04]  /*8330*/  F2FP.F16.F32.PACK_AB R3, RZ, R3 ;  /* 0x00000003ff03723e */ /* 0x000fc800000000ff */
[----:B------:R-:W-:-:S05]  /*8340*/  PRMT R3, R3, 0x5410, RZ ;  /* 0x0000541003037816 */ /* 0x000fca00000000ff */
[----:B------:R1:W-:Y:S01]  /*8350*/  STG.E desc[UR36][R16.64], R3 ;  /* 0x0000000310007986 */ /* 0x0003e2000c101924 */
[----:B------:R-:W-:Y:S05]  /*8360*/  BRA `(.L_x_3652) ;  /* 0x0000000800cc7947 */ /* 0x000fea0003800000 */
.L_x_3657:
[----:B-1----:R-:W-:-:S04]  /*8370*/  IMAD.U32 R2, R3, 0x10000, RZ ;  /* 0x0001000003027824 */ /* 0x002fc800078e00ff */
[----:B------:R-:W-:-:S06]  /*8380*/  FMUL.FTZ R2, R2, 1 ;  /* 0x3f80000002027820 */ /* 0x000fcc0000410000 */
[----:B------:R-:W1:Y:S02]  /*8390*/  F2F.F64.F32 R2, R2 ;  /* 0x0000000200027310 */ /* 0x000e640000201800 */
[----:B-1----:R1:W-:Y:S01]  /*83a0*/  STG.E.64 desc[UR36][R16.64], R2 ;  /* 0x0000000210007986 */ /* 0x0023e2000c101b24 */
[----:B------:R-:W-:Y:S05]  /*83b0*/  BRA `(.L_x_3652) ;  /* 0x0000000800b87947 */ /* 0x000fea0003800000 */
.L_x_3647:
        /* <DEDUP_REMOVED lines=13> */
.L_x_3661:
[----:B-1----:R-:W-:Y:S01]  /*8490*/  IMAD.U32 R3, R3, 0x10000, RZ ;  /* 0x0001000003037824 */ /* 0x002fe200078e00ff */
[----:B------:R-:W-:-:S03]  /*84a0*/  CS2R R6, SRZ ;  /* 0x0000000000067805 */ /* 0x000fc6000001ff00 */
[----:B------:R-:W-:-:S04]  /*84b0*/  FMUL.FTZ R3, R3, 1 ;  /* 0x3f80000003037820 */ /* 0x000fc80000410000 */
[----:B------:R-:W1:Y:S02]  /*84c0*/  F2F.F64.F32 R4, R3 ;  /* 0x0000000300047310 */ /* 0x000e640000201800 */
[----:B-1----:R1:W-:Y:S01]  /*84d0*/  STG.E.128 desc[UR36][R16.64], R4 ;  /* 0x0000000410007986 */ /* 0x0023e2000c101d24 */
[----:B------:R-:W-:Y:S05]  /*84e0*/  BRA `(.L_x_3652) ;  /* 0x00000008006c7947 */ /* 0x000fea0003800000 */
.L_x_3660:
        /* <DEDUP_REMOVED lines=21> */
.L_x_3665:
[----:B------:R-:W-:Y:S05]  /*8640*/  BSYNC B0 ;  /* 0x0000000000007941 */ /* 0x000fea0003800000 */
.L_x_3664:
[----:B------:R-:W-:-:S05]  /*8650*/  LOP3.LUT R3, R0, R3, RZ, 0xfc, !PT ;  /* 0x0000000300037212 */ /* 0x000fca00078efcff */
[----:B------:R0:W-:Y:S01]  /*8660*/  STG.E.U8 desc[UR36][R16.64], R3 ;  /* 0x0000000310007986 */ /* 0x0001e2000c101124 */
[----:B------:R-:W-:Y:S05]  /*8670*/  BRA `(.L_x_3652) ;  /* 0x0000000800087947 */ /* 0x000fea0003800000 */
.L_x_3663:
        /* <DEDUP_REMOVED lines=13> */
.L_x_3667:
[----:B0-----:R-:W-:Y:S01]  /*8750*/  IMAD.MOV.U32 R0, RZ, RZ, 0x7f ;  /* 0x0000007fff007424 */ /* 0x001fe200078e00ff */
[----:B------:R-:W-:-:S04]  /*8760*/  ISETP.GT.U32.AND P0, PT, R2, 0x7f800000, PT ;  /* 0x7f8000000200780c */ /* 0x000fc80003f04070 */
[----:B------:R-:W-:-:S09]  /*8770*/  SEL R0, R0, 0x7c, P0 ;  /* 0x0000007c00007807 */ /* 0x000fd20000000000 */
.L_x_3668:
[----:B------:R-:W-:Y:S05]  /*8780*/  BSYNC B0 ;  /* 0x0000000000007941 */ /* 0x000fea0003800000 */
.L_x_3666:
[----:B------:R-:W-:-:S04]  /*8790*/  LOP3.LUT R2, R3, 0x80000000, RZ, 0xc0, !PT ;  /* 0x8000000003027812 */ /* 0x000fc800078ec0ff */
[----:B------:R-:W-:-:S04]  /*87a0*/  SHF.R.U32.HI R3, RZ, 0x18, R2 ;  /* 0x00000018ff037819 */ /* 0x000fc80000011602 */
[----:B------:R-:W-:-:S05]  /*87b0*/  LOP3.LUT R3, R0, R3, RZ, 0xfc, !PT ;  /* 0x0000000300037212 */ /* 0x000fca00078efcff */
[----:B------:R0:W-:Y:S01]  /*87c0*/  STG.E.U8 desc[UR36][R16.64], R3 ;  /* 0x0000000310007986 */ /* 0x0001e2000c101124 */
[----:B------:R-:W-:Y:S05]  /*87d0*/  BRA `(.L_x_3652) ;  /* 0x0000000400b07947 */ /* 0x000fea0003800000 */
.L_x_3662:
[----:B-1----:R1:W-:Y:S01]  /*87e0*/  STG.E.U16 desc[UR36][R16.64], R3 ;  /* 0x0000000310007986 */ /* 0x0023e2000c101524 */
[----:B------:R-:W-:Y:S05]  /*87f0*/  BRA `(.L_x_3652) ;  /* 0x0000000400a87947 */ /* 0x000fea0003800000 */
.L_x_3659:
        /* <DEDUP_REMOVED lines=12> */
.L_x_3671:
        /* <DEDUP_REMOVED lines=17> */
.L_x_3674:
[----:B------:R-:W-:-:S04]  /*89d0*/  LOP3.LUT R2, R3, 0x80000000, RZ, 0xc0, !PT ;  /* 0x8000000003027812 */ /* 0x000fc800078ec0ff */
[----:B------:R-:W-:-:S04]  /*89e0*/  SHF.R.U32.HI R3, RZ, 0x18, R2 ;  /* 0x00000018ff037819 */ /* 0x000fc80000011602 */
[----:B------:R-:W-:-:S04]  /*89f0*/  LOP3.LUT R0, R0, R3, RZ, 0xfc, !PT ;  /* 0x0000000300007212 */ /* 0x000fc800078efcff */
[----:B------:R-:W-:-:S07]  /*8a00*/  PRMT R8, R0, 0x7610, R8 ;  /* 0x0000761000087816 */ /* 0x000fce0000000008 */
.L_x_3673:
[----:B------:R-:W-:Y:S05]  /*8a10*/  BSYNC B0 ;  /* 0x0000000000007941 */ /* 0x000fea0003800000 */
.L_x_3672:
[----:B------:R1:W-:Y:S01]  /*8a20*/  STG.E.U8 desc[UR36][R16.64], R8 ;  /* 0x0000000810007986 */ /* 0x0003e2000c101124 */
[----:B------:R-:W-:Y:S05]  /*8a30*/  BRA `(.L_x_3652) ;  /* 0x0000000400187947 */ /* 0x000fea0003800000 */
.L_x_3670:
        /* <DEDUP_REMOVED lines=17> */
.L_x_3677:
[----:B------:R-:W-:-:S04]  /*8b50*/  LOP3.LUT R2, R3, 0x80000000, RZ, 0xc0, !PT ;  /* 0x8000000003027812 */ /* 0x000fc800078ec0ff */
[----:B------:R-:W-:-:S04]  /*8b60*/  SHF.R.U32.HI R3, RZ, 0x18, R2 ;  /* 0x00000018ff037819 */ /* 0x000fc80000011602 */
[----:B------:R-:W-:-:S04]  /*8b70*/  LOP3.LUT R0, R0, R3, RZ, 0xfc, !PT ;  /* 0x0000000300007212 */ /* 0x000fc800078efcff */
[----:B------:R-:W-:-:S07]  /*8b80*/  PRMT R8, R0, 0x7610, R8 ;  /* 0x0000761000087816 */ /* 0x000fce0000000008 */
.L_x_3676:
[----:B------:R-:W-:Y:S05]  /*8b90*/  BSYNC B0 ;  /* 0x0000000000007941 */ /* 0x000fea0003800000 */
.L_x_3675:
[----:B------:R1:W-:Y:S01]  /*8ba0*/  STG.E.U8 desc[UR36][R16.64], R8 ;  /* 0x0000000810007986 */ /* 0x0003e2000c101124 */
[----:B------:R-:W-:Y:S05]  /*8bb0*/  BRA `(.L_x_3652) ;  /* 0x0000000000b87947 */ /* 0x000fea0003800000 */
.L_x_3669:
[----:B------:R-:W-:-:S13]  /*8bc0*/  ISETP.NE.AND P0, PT, R4, 0x1c, PT ;  /* 0x0000001c0400780c */ /* 0x000fda0003f05270 */
[----:B------:R-:W-:Y:S05]  /*8bd0*/  @!P0 BRA `(.L_x_3678) ;  /* 0x0000000000a48947 */ /* 0x000fea0003800000 */
[----:B------:R-:W-:-:S13]  /*8be0*/  ISETP.NE.AND P0, PT, R4, 0x1d, PT ;  /* 0x0000001d0400780c */ /* 0x000fda0003f05270 */
[----:B------:R-:W-:Y:S05]  /*8bf0*/  @!P0 BRA `(.L_x_3679) ;  /* 0x00000000008c8947 */ /* 0x000fea0003800000 */
[----:B------:R-:W-:-:S13]  /*8c00*/  ISETP.NE.AND P0, PT, R4, 0x2c, PT ;  /* 0x0000002c0400780c */ /* 0x000fda0003f05270 */
[----:B------:R-:W-:Y:S05]  /*8c10*/  @P0 BRA `(.L_x_3651) ;  /* 0x0000000000400947 */ /* 0x000fea0003800000 */
[----:B-1----:R-:W-:-:S05]  /*8c20*/  IMAD.U32 R3, R3, 0x10000, RZ ;  /* 0x0001000003037824 */ /* 0x002fca00078e00ff */
[----:B------:R-:W-:-:S04]  /*8c30*/  SHF.R.U32.HI R4, RZ, 0x17, R3 ;  /* 0x00000017ff047819 */ /* 0x000fc80000011603 */
[----:B------:R-:W-:-:S04]  /*8c40*/  LOP3.LUT R2, R4, 0xff, RZ, 0xc0, !PT ;  /* 0x000000ff04027812 */ /* 0x000fc800078ec0ff */
[----:B------:R-:W-:-:S13]  /*8c50*/  ISETP.NE.AND P1, PT, R2, 0xff, PT ;  /* 0x000000ff0200780c */ /* 0x000fda0003f25270 */
[--C-:B0-----:R-:W-:Y:S02]  /*8c60*/  @P1 SHF.R.U32.HI R0, RZ, 0x16, R3.reuse ;  /* 0x00000016ff001819 */ /* 0x101fe40000011603 */
        /* <DEDUP_REMOVED lines=11> */
.L_x_3651:
[----:B0-----:R-:W-:Y:S01]  /*8d20*/  MOV R0, 0x0 ;  /* 0x0000000000007802 */ /* 0x001fe20000000f00 */
[----:B------:R-:W-:Y:S01]  /*8d30*/  ULDC.64 UR4, c[0x4][0x128] ;  /* 0x01004a0000047ab9 */ /* 0x000fe20000000a00 */
[----:B------:R-:W-:Y:S01]  /*8d40*/  ULDC.64 UR6, c[0x4][0x40] ;  /* 0x0100100000067ab9 */ /* 0x000fe20000000a00 */
[----:B------:R-:W-:Y:S01]  /*8d50*/  IMAD.U32 R4, RZ, RZ, UR4 ;  /* 0x00000004ff047e24 */ /* 0x000fe2000f8e00ff */
        /* <DEDUP_REMOVED lines=12> */
.L_x_3680:
[----:B------:R-:W-:Y:S05]  /*8e20*/  BRA `(.L_x_3652) ;  /* 0x00000000001c7947 */ /* 0x000fea0003800000 */
.L_x_3679:
[----:B-1----:R-:W-:-:S06]  /*8e30*/  IMAD.U32 R3, R3, 0x10000, RZ ;  /* 0x0001000003037824 */ /* 0x002fcc00078e00ff */
[----:B------:R-:W1:Y:S02]  /*8e40*/  F2I.U64.TRUNC R2, R3 ;  /* 0x0000000300027311 */ /* 0x000e64000020d800 */
[----:B-1----:R1:W-:Y:S01]  /*8e50*/  STG.E.64 desc[UR36][R16.64], R2 ;  /* 0x0000000210007986 */ /* 0x0023e2000c101b24 */
[----:B------:R-:W-:Y:S05]  /*8e60*/  BRA `(.L_x_3652) ;  /* 0x00000000000c7947 */ /* 0x000fea0003800000 */
.L_x_3678:
[----:B-1----:R-:W-:-:S06]  /*8e70*/  IMAD.U32 R3, R3, 0x10000, RZ ;  /* 0x0001000003037824 */ /* 0x002fcc00078e00ff */
[----:B------:R-:W1:Y:S02]  /*8e80*/  F2I.FTZ.U32.TRUNC.NTZ R3, R3 ;  /* 0x0000000300037305 */ /* 0x000e64000021f000 */
[----:B-1----:R1:W-:Y:S02]  /*8e90*/  STG.E desc[UR36][R16.64], R3 ;  /* 0x0000000310007986 */ /* 0x0023e4000c101924 */
.L_x_3652:
[----:B------:R-:W-:-:S07]  /*8ea0*/  VIADD R19, R19, 0x80 ;  /* 0x0000008013137836 */ /* 0x000fce0000000000 */
.L_x_3579:
[----:B------:R-:W-:Y:S05]  /*8eb0*/  BSYNC B6 ;  /* 0x0000000000067941 */ /* 0x000fea0003800000 */
.L_x_3578:
        /* <DEDUP_REMOVED lines=358> */
.L_x_3683:
        /* <DEDUP_REMOVED lines=23> */
.L_x_3687:
[----:B------:R-:W2:Y:S02]  /*a690*/  LDG.E.U8 R2, desc[UR36][R2.64] ;  /* 0x0000002402027981 */ /* 0x000ea4000c1e1100 */
[----:B--2---:R-:W-:-:S04]  /*a6a0*/  I2FP.F32.U32 R0, R2 ;  /* 0x0000000200007245 */ /* 0x004fc80000201000 */
[----:B------:R-:W-:-:S04]  /*a6b0*/  F2FP.BF16.F32.PACK_AB R0, RZ, R0 ;  /* 0x00000000ff00723e */ /* 0x000fc800000010ff */
[----:B------:R-:W-:Y:S01]  /*a6c0*/  PRMT R22, R0, 0x7610, R22 ;  /* 0x0000761000167816 */ /* 0x000fe20000000016 */
[----:B------:R-:W-:Y:S06]  /*a6d0*/  BRA `(.L_x_3689) ;  /* 0x0000000c00c87947 */ /* 0x000fec0003800000 */
.L_x_3686:
        /* <DEDUP_REMOVED lines=11> */
.L_x_3691:
[----:B------:R-:W2:Y:S02]  /*a790*/  LDG.E R2, desc[UR36][R2.64] ;  /* 0x0000002402027981 */ /* 0x000ea4000c1e1900 */
[----:B--2---:R-:W-:-:S04]  /*a7a0*/  I2FP.F32.S32 R0, R2 ;  /* 0x0000000200007245 */ /* 0x004fc80000201400 */
[----:B------:R-:W-:-:S04]  /*a7b0*/  F2FP.BF16.F32.PACK_AB R0, RZ, R0 ;  /* 0x00000000ff00723e */ /* 0x000fc800000010ff */
[----:B------:R-:W-:Y:S01]  /*a7c0*/  PRMT R22, R0, 0x7610, R22 ;  /* 0x0000761000167816 */ /* 0x000fe20000000016 */
[----:B------:R-:W-:Y:S06]  /*a7d0*/  BRA `(.L_x_3689) ;  /* 0x0000000c00887947 */ /* 0x000fec0003800000 */
.L_x_3690:
[----:B------:R-:W2:Y:S02]  /*a7e0*/  LDG.E.U16 R2, desc[UR36][R2.64] ;  /* 0x0000002402027981 */ /* 0x000ea4000c1e1500 */
[----:B--2---:R-:W0:Y:S02]  /*a7f0*/  I2F.S16 R0, R2 ;  /* 0x0000000200007306 */ /* 0x004e240000101400 */
[----:B0-----:R-:W-:-:S04]  /*a800*/  F2FP.BF16.F32.PACK_AB R0, RZ, R0 ;  /* 0x00000000ff00723e */ /* 0x001fc800000010ff */
[----:B------:R-:W-:Y:S01]  /*a810*/  PRMT R22, R0, 0x7610, R22 ;  /* 0x0000761000167816 */ /* 0x000fe20000000016 */
[----:B------:R-:W-:Y:S06]  /*a820*/  BRA `(.L_x_3689) ;  /* 0x0000000c00747947 */ /* 0x000fec0003800000 */
.L_x_3685:
        /* <DEDUP_REMOVED lines=9> */
.L_x_3693:
[----:B------:R-:W2:Y:S02]  /*a8c0*/  LDG.E.U16 R0, desc[UR36][R2.64] ;  /* 0x0000002402007981 */ /* 0x000ea4000c1e1500 */
[----:B--2---:R-:W-:-:S05]  /*a8d0*/  HADD2.F32 R0, -RZ, R0.H0_H0 ;  /* 0x20000000ff007230 */ /* 0x004fca0000004100 */
[----:B------:R-:W-:-:S04]  /*a8e0*/  F2FP.BF16.F32.PACK_AB R0, RZ, R0 ;  /* 0x00000000ff00723e */ /* 0x000fc800000010ff */
[----:B------:R-:W-:Y:S01]  /*a8f0*/  PRMT R22, R0, 0x7610, R22 ;  /* 0x0000761000167816 */ /* 0x000fe20000000016 */
[----:B------:R-:W-:Y:S06]  /*a900*/  BRA `(.L_x_3689) ;  /* 0x0000000c003c7947 */ /* 0x000fec0003800000 */
.L_x_3692:
        /* <DEDUP_REMOVED lines=9> */
.L_x_3695:
[----:B------:R-:W2:Y:S02]  /*a9a0*/  LDG.E.U16 R2, desc[UR36][R2.64] ;  /* 0x0000002402027981 */ /* 0x000ea4000c1e1500 */
[----:B--2---:R-:W-:-:S05]  /*a9b0*/  HADD2.F32 R0, -RZ, R2.H0_H0 ;  /* 0x20000002ff007230 */ /* 0x004fca0000004100 */
[----:B------:R-:W-:-:S04]  /*a9c0*/  F2FP.BF16.F32.PACK_AB R0, RZ, R0 ;  /* 0x00000000ff00723e */ /* 0x000fc800000010ff */
[----:B------:R-:W-:Y:S01]  /*a9d0*/  PRMT R22, R0, 0x7610, R22 ;  /* 0x0000761000167816 */ /* 0x000fe20000000016 */
[----:B------:R-:W-:Y:S06]  /*a9e0*/  BRA `(.L_x_3689) ;  /* 0x0000000c00047947 */ /* 0x000fec0003800000 */
.L_x_3694:
        /* <DEDUP_REMOVED lines=9> */
.L_x_3684:
        /* <DEDUP_REMOVED lines=14> */
.L_x_3698:
        /* <DEDUP_REMOVED lines=9> */
.L_x_3697:
        /* <DEDUP_REMOVED lines=28> */
.L_x_3700:
        /* <DEDUP_REMOVED lines=15> */
.L_x_3699:
[----:B------:R0:W5:Y:S01]  /*aea0*/  LDG.E.U16 R22, desc[UR36][R2.64] ;  /* 0x0000002402167981 */ /* 0x000162000c1e1500 */
[----:B------:R-:W-:Y:S05]  /*aeb0*/  BRA `(.L_x_3689) ;  /* 0x0000000400d07947 */ /* 0x000fea0003800000 */
.L_x_3696:
        /* <DEDUP_REMOVED lines=13> */
.L_x_3703:
        /* <DEDUP_REMOVED lines=21> */
.L_x_3707:
[----:B------:R-:W-:Y:S05]  /*b0e0*/  BSYNC B1 ;  /* 0x0000000000017941 */ /* 0x000fea0003800000 */
.L_x_3706:
[----:B------:R-:W-:Y:S01]  /*b0f0*/  LEA R3, R0, 0x3b800000, 0x17 ;  /* 0x3b80000000037811 */ /* 0x000fe200078eb8ff */
[----:B------:R-:W-:-:S05]  /*b100*/  IMAD.SHL.U32 R0, R2, 0x100000, RZ ;  /* 0x0010000002007824 */ /* 0x000fca00078e00ff */
[----:B------:R-:W-:-:S07]  /*b110*/  LOP3.LUT R0, R3, R0, R4, 0xfe, !PT ;  /* 0x0000000003007212 */ /* 0x000fce00078efe04 */
.L_x_3705:
[----:B------:R-:W-:Y:S05]  /*b120*/  BSYNC B0 ;  /* 0x0000000000007941 */ /* 0x000fea0003800000 */
.L_x_3704:
[----:B------:R-:W-:-:S04]  /*b130*/  F2FP.BF16.F32.PACK_AB R0, RZ, R0 ;  /* 0x00000000ff00723e */ /* 0x000fc800000010ff */
[----:B------:R-:W-:Y:S01]  /*b140*/  PRMT R22, R0, 0x7610, R22 ;  /* 0x0000761000167816 */ /* 0x000fe20000000016 */
[----:B------:R-:W-:Y:S06]  /*b150*/  BRA `(.L_x_3689) ;  /* 0x0000000400287947 */ /* 0x000fec0003800000 */
.L_x_3702:
        /* <DEDUP_REMOVED lines=21> */
.L_x_3711:
[----:B------:R-:W-:Y:S05]  /*b2b0*/  BSYNC B1 ;  /* 0x0000000000017941 */ /* 0x000fea0003800000 */
.L_x_3710:
[----:B------:R-:W-:Y:S01]  /*b2c0*/  LEA R3, R0, 0x37800000, 0x17 ;  /* 0x3780000000037811 */ /* 0x000fe200078eb8ff */
[----:B------:R-:W-:-:S05]  /*b2d0*/  IMAD.SHL.U32 R0, R2, 0x200000, RZ ;  /* 0x0020000002007824 */ /* 0x000fca00078e00ff */
[----:B------:R-:W-:-:S07]  /*b2e0*/  LOP3.LUT R0, R3, R0, R4, 0xfe, !PT ;  /* 0x0000000003007212 */ /* 0x000fce00078efe04 */
.L_x_3709:
[----:B------:R-:W-:Y:S05]  /*b2f0*/  BSYNC B0 ;  /* 0x0000000000007941 */ /* 0x000fea0003800000 */
.L_x_3708:
[----:B------:R-:W-:-:S04]  /*b300*/  F2FP.BF16.F32.PACK_AB R0, RZ, R0 ;  /* 0x00000000ff00723e */ /* 0x000fc800000010ff */
[----:B------:R-:W-:Y:S01]  /*b310*/  PRMT R22, R0, 0x7610, R22 ;  /* 0x0000761000167816 */ /* 0x000fe20000000016 */
[----:B------:R-:W-:Y:S06]  /*b320*/  BRA `(.L_x_3689) ;  /* 0x0000000000b47947 */ /* 0x000fec0003800000 */
.L_x_3701:
        /* <DEDUP_REMOVED lines=14> */
.L_x_3715:
[----:B------:R-:W-:Y:S05]  /*b410*/  BSYNC B0 ;  /* 0x0000000000007941 */ /* 0x000fea0003800000 */
.L_x_3714:
[----:B------:R-:W-:-:S04]  /*b420*/  F2FP.BF16.F32.PACK_AB R0, RZ, R0 ;  /* 0x00000000ff00723e */ /* 0x000fc800000010ff */
[----:B------:R-:W-:Y:S01]  /*b430*/  PRMT R22, R0, 0x7610, R22 ;  /* 0x0000761000167816 */ /* 0x000fe20000000016 */
[----:B------:R-:W-:Y:S06]  /*b440*/  BRA `(.L_x_3689) ;  /* 0x00000000006c7947 */ /* 0x000fec0003800000 */
.L_x_3688:
        /* <DEDUP_REMOVED lines=16> */
.L_x_3716:
[----:B------:R-:W-:Y:S01]  /*b550*/  PRMT R22, RZ, 0x7610, R22 ;  /* 0x00007610ff167816 */ /* 0x000fe20000000016 */
[----:B------:R-:W-:Y:S06]  /*b560*/  BRA `(.L_x_3689) ;  /* 0x0000000000247947 */ /* 0x000fec0003800000 */
.L_x_3713:
[----:B------:R-:W2:Y:S02]  /*b570*/  LDG.E.64 R2, desc[UR36][R2.64] ;  /* 0x0000002402027981 */ /* 0x000ea4000c1e1b00 */
[----:B--2---:R-:W0:Y:S02]  /*b580*/  I2F.U64 R0, R2 ;  /* 0x0000000200007312 */ /* 0x004e240000301000 */
[----:B0-----:R-:W-:-:S04]  /*b590*/  F2FP.BF16.F32.PACK_AB R0, RZ, R0 ;  /* 0x00000000ff00723e */ /* 0x001fc800000010ff */
[----:B------:R-:W-:Y:S01]  /*b5a0*/  PRMT R22, R0, 0x7610, R22 ;  /* 0x0000761000167816 */ /* 0x000fe20000000016 */
[----:B------:R-:W-:Y:S06]  /*b5b0*/  BRA `(.L_x_3689) ;  /* 0x0000000000107947 */ /* 0x000fec0003800000 */
.L_x_3712:
[----:B------:R-:W2:Y:S02]  /*b5c0*/  LDG.E R2, desc[UR36][R2.64] ;  /* 0x0000002402027981 */ /* 0x000ea4000c1e1900 */
[----:B--2---:R-:W-:-:S04]  /*b5d0*/  I2FP.F32.U32 R0, R2 ;  /* 0x0000000200007245 */ /* 0x004fc80000201000 */
[----:B------:R-:W-:-:S04]  /*b5e0*/  F2FP.BF16.F32.PACK_AB R0, RZ, R0 ;  /* 0x00000000ff00723e */ /* 0x000fc800000010ff */
[----:B------:R-:W-:-:S07]  /*b5f0*/  PRMT R22, R0, 0x7610, R22 ;  /* 0x0000761000167816 */ /* 0x000fce0000000016 */
.L_x_3689:
        /* <DEDUP_REMOVED lines=19> */
.L_x_3720:
[----:B------:R-:W2:Y:S02]  /*b730*/  LDG.E.U8 R2, desc[UR36][R2.64] ;  /* 0x0000002402027981 */ /* 0x000ea4000c1e1100 */
[----:B--2---:R-:W-:-:S04]  /*b740*/  I2FP.F32.U32 R0, R2 ;  /* 0x0000000200007245 */ /* 0x004fc80000201000 */
[----:B------:R-:W-:Y:S01]  /*b750*/  F2FP.BF16.F32.PACK_AB R0, RZ, R0 ;  /* 0x00000000ff00723e */ /* 0x000fe200000010ff */
[----:B------:R-:W-:Y:S06]  /*b760*/  BRA `(.L_x_3722) ;  /* 0x0000000c00907947 */ /* 0x000fec0003800000 */
.L_x_3719:
        /* <DEDUP_REMOVED lines=10> */
.L_x_3724:
[----:B------:R-:W2:Y:S02]  /*b810*/  LDG.E R2, desc[UR36][R2.64] ;  /* 0x0000002402027981 */ /* 0x000ea4000c1e1900 */
[----:B--2---:R-:W-:-:S04]  /*b820*/  I2FP.F32.S32 R0, R2 ;  /* 0x0000000200007245 */ /* 0x004fc80000201400 */
[----:B------:R-:W-:Y:S01]  /*b830*/  F2FP.BF16.F32.PACK_AB R0, RZ, R0 ;  /* 0x00000000ff00723e */ /* 0x000fe200000010ff */
[----:B------:R-:W-:Y:S06]  /*b840*/  BRA `(.L_x_3722) ;  /* 0x0000000c00587947 */ /* 0x000fec0003800000 */
.L_x_3723:
[----:B------:R-:W2:Y:S02]  /*b850*/  LDG.E.U16 R2, desc[UR36][R2.64] ;  /* 0x0000002402027981 */ /* 0x000ea4000c1e1500 */
[----:B--2---:R-:W0:Y:S02]  /*b860*/  I2F.S16 R0, R2 ;  /* 0x0000000200007306 */ /* 0x004e240000101400 */
[----:B0-----:R-:W-:Y:S01]  /*b870*/  F2FP.BF16.F32.PACK_AB R0, RZ, R0 ;  /* 0x00000000ff00723e */ /* 0x001fe200000010ff */
[----:B------:R-:W-:Y:S06]  /*b880*/  BRA `(.L_x_3722) ;  /* 0x0000000c00487947 */ /* 0x000fec0003800000 */
.L_x_3718:
        /* <DEDUP_REMOVED lines=9> */
.L_x_3726:
[----:B------:R-:W2:Y:S02]  /*b920*/  LDG.E.U16 R0, desc[UR36][R2.64] ;  /* 0x0000002402007981 */ /* 0x000ea4000c1e1500 */
[----:B--2---:R-:W-:-:S05]  /*b930*/  HADD2.F32 R0, -RZ, R0.H0_H0 ;  /* 0x20000000ff007230 */ /* 0x004fca0000004100 */
[----:B------:R-:W-:Y:S01]  /*b940*/  F2FP.BF16.F32.PACK_AB R0, RZ, R0 ;  /* 0x00000000ff00723e */ /* 0x000fe200000010ff */
[----:B------:R-:W-:Y:S06]  /*b950*/  BRA `(.L_x_3722) ;  /* 0x0000000c00147947 */ /* 0x000fec0003800000 */
.L_x_3725:
        /* <DEDUP_REMOVED lines=9> */
.L_x_3728:
[----:B------:R-:W2:Y:S02]  /*b9f0*/  LDG.E.U16 R2, desc[UR36][R2.64] ;  /* 0x0000002402027981 */ /* 0x000ea4000c1e1500 */
[----:B--2---:R-:W-:-:S05]  /*ba00*/  HADD2.F32 R0, -RZ, R2.H0_H0 ;  /* 0x20000002ff007230 */ /* 0x004fca0000004100 */
[----:B------:R-:W-:Y:S01]  /*ba10*/  F2FP.BF16.F32.PACK_AB R0, RZ, R0 ;  /* 0x00000000ff00723e */ /* 0x000fe200000010ff */
[----:B------:R-:W-:Y:S06]  /*ba20*/  BRA `(.L_x_3722) ;  /* 0x0000000800e07947 */ /* 0x000fec0003800000 */
.L_x_3727:
        /* <DEDUP_REMOVED lines=8> */
.L_x_3717:
        /* <DEDUP_REMOVED lines=13> */
.L_x_3731:
        /* <DEDUP_REMOVED lines=8> */
.L_x_3730:
        /* <DEDUP_REMOVED lines=28> */
.L_x_3733:
        /* <DEDUP_REMOVED lines=15> */
.L_x_3732:
[----:B------:R0:W5:Y:S01]  /*beb0*/  LDG.E.U16 R0, desc[UR36][R2.64] ;  /* 0x0000002402007981 */ /* 0x000162000c1e1500 */
[----:B------:R-:W-:Y:S05]  /*bec0*/  BRA `(.L_x_3722) ;  /* 0x0000000400b87947 */ /* 0x000fea0003800000 */
.L_x_3729:
        /* <DEDUP_REMOVED lines=12> */
.L_x_3736:
        /* <DEDUP_REMOVED lines=21> */
.L_x_3740:
[----:B------:R-:W-:Y:S05]  /*c0e0*/  BSYNC B1 ;  /* 0x0000000000017941 */ /* 0x000fea0003800000 */
.L_x_3739:
[----:B------:R-:W-:Y:S01]  /*c0f0*/  LEA R3, R0, 0x3b800000, 0x17 ;  /* 0x3b80000000037811 */ /* 0x000fe200078eb8ff */
[----:B------:R-:W-:-:S05]  /*c100*/  IMAD.SHL.U32 R0, R2, 0x100000, RZ ;  /* 0x0010000002007824 */ /* 0x000fca00078e00ff */
[----:B------:R-:W-:-:S07]  /*c110*/  LOP3.LUT R0, R3, R0, R4, 0xfe, !PT ;  /* 0x0000000003007212 */ /* 0x000fce00078efe04 */
.L_x_3738:
[----:B------:R-:W-:Y:S05]  /*c120*/  BSYNC B0 ;  /* 0x0000000000007941 */ /* 0x000fea0003800000 */
.L_x_3737:
[----:B------:R-:W-:Y:S01]  /*c130*/  F2FP.BF16.F32.PACK_AB R0, RZ, R0 ;  /* 0x00000000ff00723e */ /* 0x000fe200000010ff */
[----:B------:R-:W-:Y:S06]  /*c140*/  BRA `(.L_x_3722) ;  /* 0x0000000400187947 */ /* 0x000fec0003800000 */
.L_x_3735:
        /* <DEDUP_REMOVED lines=21> */
.L_x_3744:
[----:B------:R-:W-:Y:S05]  /*c2a0*/  BSYNC B1 ;  /* 0x0000000000017941 */ /* 0x000fea0003800000 */
.L_x_3743:
[----:B------:R-:W-:Y:S01]  /*c2b0*/  LEA R3, R0, 0x37800000, 0x17 ;  /* 0x3780000000037811 */ /* 0x000fe200078eb8ff */
[----:B------:R-:W-:-:S05]  /*c2c0*/  IMAD.SHL.U32 R0, R2, 0x200000, RZ ;  /* 0x0020000002007824 */ /* 0x000fca00078e00ff */
[----:B------:R-:W-:-:S07]  /*c2d0*/  LOP3.LUT R0, R3, R0, R4, 0xfe, !PT ;  /* 0x0000000003007212 */ /* 0x000fce00078efe04 */
.L_x_3742:
[----:B------:R-:W-:Y:S05]  /*c2e0*/  BSYNC B0 ;  /* 0x0000000000007941 */ /* 0x000fea0003800000 */
.L_x_3741:
[----:B------:R-:W-:Y:S01]  /*c2f0*/  F2FP.BF16.F32.PACK_AB R0, RZ, R0 ;  /* 0x00000000ff00723e */ /* 0x000fe200000010ff */
[----:B------:R-:W-:Y:S06]  /*c300*/  BRA `(.L_x_3722) ;  /* 0x0000000000a87947 */ /* 0x000fec0003800000 */
.L_x_3734:
        /* <DEDUP_REMOVED lines=14> */
.L_x_3748:
[----:B------:R-:W-:Y:S05]  /*c3f0*/  BSYNC B0 ;  /* 0x0000000000007941 */ /* 0x000fea0003800000 */
.L_x_3747:
[----:B------:R-:W-:Y:S01]  /*c400*/  F2FP.BF16.F32.PACK_AB R0, RZ, R0 ;  /* 0x00000000ff00723e */ /* 0x000fe200000010ff */
[----:B------:R-:W-:Y:S06]  /*c410*/  BRA `(.L_x_3722) ;  /* 0x0000000000647947 */ /* 0x000fec0003800000 */
.L_x_3721:
        /* <DEDUP_REMOVED lines=16> */
.L_x_3749:
[----:B------:R-:W-:Y:S01]  /*c520*/  PRMT R0, RZ, 0x7610, R0 ;  /* 0x00007610ff007816 */ /* 0x000fe20000000000 */
[----:B------:R-:W-:Y:S06]  /*c530*/  BRA `(.L_x_3722) ;  /* 0x00000000001c7947 */ /* 0x000fec0003800000 */
.L_x_3746:
[----:B------:R-:W2:Y:S02]  /*c540*/  LDG.E.64 R2, desc[UR36][R2.64] ;  /* 0x0000002402027981 */ /* 0x000ea4000c1e1b00 */
[----:B--2---:R-:W0:Y:S02]  /*c550*/  I2F.U64 R0, R2 ;  /* 0x0000000200007312 */ /* 0x004e240000301000 */
[----:B0-----:R-:W-:Y:S01]  /*c560*/  F2FP.BF16.F32.PACK_AB R0, RZ, R0 ;  /* 0x00000000ff00723e */ /* 0x001fe200000010ff */
[----:B------:R-:W-:Y:S06]  /*c570*/  BRA `(.L_x_3722) ;  /* 0x00000000000c7947 */ /* 0x000fec0003800000 */
.L_x_3745:
[----:B------:R-:W2:Y:S02]  /*c580*/  LDG.E R2, desc[UR36][R2.64] ;  /* 0x0000002402027981 */ /* 0x000ea4000c1e1900 */
[----:B--2---:R-:W-:-:S04]  /*c590*/  I2FP.F32.U32 R0, R2 ;  /* 0x0000000200007245 */ /* 0x004fc80000201000 */
[----:B------:R-:W-:-:S07]  /*c5a0*/  F2FP.BF16.F32.PACK_AB R0, RZ, R0 ;  /* 0x00000000ff00723e */ /* 0x000fce00000010ff */
.L_x_3722:
        /* <DEDUP_REMOVED lines=28> */
.L_x_3753:
[----:B-1----:R-:W-:-:S06]  /*c770*/  IMAD.U32 R3, R3, 0x10000, RZ ;  /* 0x0001000003037824 */ /* 0x002fcc00078e00ff */
[----:B------:R-:W1:Y:S02]  /*c780*/  F2I.S64.TRUNC R2, R3 ;  /* 0x0000000300027311 */ /* 0x000e64000020d900 */
[----:B-1----:R1:W-:Y:S01]  /*c790*/  STG.E.U8 desc[UR36][R16.64], R2 ;  /* 0x0000000210007986 */ /* 0x0023e2000c101124 */
[----:B------:R-:W-:Y:S05]  /*c7a0*/  BRA `(.L_x_3755) ;  /* 0x0000000c00847947 */ /* 0x000fea0003800000 */
.L_x_3752:
        /* <DEDUP_REMOVED lines=10> */
.L_x_3757:
[----:B-1----:R-:W-:-:S06]  /*c850*/  IMAD.U32 R3, R3, 0x10000, RZ ;  /* 0x0001000003037824 */ /* 0x002fcc00078e00ff */
[----:B------:R-:W1:Y:S02]  /*c860*/  F2I.FTZ.TRUNC.NTZ R3, R3 ;  /* 0x0000000300037305 */ /* 0x000e64000021f100 */
[----:B-1----:R1:W-:Y:S01]  /*c870*/  STG.E desc[UR36][R16.64], R3 ;  /* 0x0000000310007986 */ /* 0x0023e2000c101924 */
[----:B------:R-:W-:Y:S05]  /*c880*/  BRA `(.L_x_3755) ;  /* 0x0000000c004c7947 */ /* 0x000fea0003800000 */
.L_x_3756:
[----:B-1----:R-:W-:-:S06]  /*c890*/  IMAD.U32 R3, R3, 0x10000, RZ ;  /* 0x0001000003037824 */ /* 0x002fcc00078e00ff */
[----:B------:R-:W1:Y:S02]  /*c8a0*/  F2I.FTZ.TRUNC.NTZ R3, R3 ;  /* 0x0000000300037305 */ /* 0x000e64000021f100 */
[----:B-1----:R1:W-:Y:S01]  /*c8b0*/  STG.E.U16 desc[UR36][R16.64], R3 ;  /* 0x0000000310007986 */ /* 0x0023e2000c101524 */
[----:B------:R-:W-:Y:S05]  /*c8c0*/  BRA `(.L_x_3755) ;  /* 0x0000000c003c7947 */ /* 0x000fea0003800000 */
.L_x_3751:
        /* <DEDUP_REMOVED lines=9> */
.L_x_3759:
[----:B01----:R-:W-:-:S05]  /*c960*/  IMAD.U32 R0, R3, 0x10000, RZ ;  /* 0x0001000003007824 */ /* 0x003fca00078e00ff */
[----:B------:R-:W-:-:S05]  /*c970*/  F2FP.F16.F32.PACK_AB R0, RZ, R0 ;  /* 0x00000000ff00723e */ /* 0x000fca00000000ff */
[----:B------:R0:W-:Y:S01]  /*c980*/  STG.E.U16 desc[UR36][R16.64], R0 ;  /* 0x0000000010007986 */ /* 0x0001e2000c101524 */
[----:B------:R-:W-:Y:S05]  /*c990*/  BRA `(.L_x_3755) ;  /* 0x0000000c00087947 */ /* 0x000fea0003800000 */
.L_x_3758:
        /* <DEDUP_REMOVED lines=10> */
.L_x_3761:
[----:B-1----:R-:W-:-:S05]  /*ca40*/  IMAD.U32 R3, R3, 0x10000, RZ ;  /* 0x0001000003037824 */ /* 0x002fca00078e00ff */
[----:B------:R-:W-:-:S04]  /*ca50*/  F2FP.F16.F32.PACK_AB R3, RZ, R3 ;  /* 0x00000003ff03723e */ /* 0x000fc800000000ff */
[----:B------:R-:W-:-:S05]  /*ca60*/  PRMT R3, R3, 0x5410, RZ ;  /* 0x0000541003037816 */ /* 0x000fca00000000ff */
[----:B------:R1:W-:Y:S01]  /*ca70*/  STG.E desc[UR36][R16.64], R3 ;  /* 0x0000000310007986 */ /* 0x0003e2000c101924 */
[----:B------:R-:W-:Y:S05]  /*ca80*/  BRA `(.L_x_3755) ;  /* 0x0000000800cc7947 */ /* 0x000fea0003800000 */
.L_x_3760:
[----:B-1----:R-:W-:-:S04]  /*ca90*/  IMAD.U32 R2, R3, 0x10000, RZ ;  /* 0x0001000003027824 */ /* 0x002fc800078e00ff */
[----:B------:R-:W-:-:S06]  /*caa0*/  FMUL.FTZ R2, R2, 1 ;  /* 0x3f80000002027820 */ /* 0x000fcc0000410000 */
[----:B------:R-:W1:Y:S02]  /*cab0*/  F2F.F64.F32 R2, R2 ;  /* 0x0000000200027310 */ /* 0x000e640000201800 */
[----:B-1----:R1:W-:Y:S01]  /*cac0*/  STG.E.64 desc[UR36][R16.64], R2 ;  /* 0x0000000210007986 */ /* 0x0023e2000c101b24 */
[----:B------:R-:W-:Y:S05]  /*cad0*/  BRA `(.L_x_3755) ;  /* 0x0000000800b87947 */ /* 0x000fea0003800000 */
.L_x_3750:
        /* <DEDUP_REMOVED lines=13> */
.L_x_3764:
[----:B-1----:R-:W-:Y:S01]  /*cbb0*/  IMAD.U32 R3, R3, 0x10000, RZ ;  /* 0x0001000003037824 */ /* 0x002fe200078e00ff */
[----:B------:R-:W-:-:S03]  /*cbc0*/  CS2R R6, SRZ ;  /* 0x0000000000067805 */ /* 0x000fc6000001ff00 */
[----:B------:R-:W-:-:S04]  /*cbd0*/  FMUL.FTZ R3, R3, 1 ;  /* 0x3f80000003037820 */ /* 0x000fc80000410000 */
[----:B------:R-:W1:Y:S02]  /*cbe0*/  F2F.F64.F32 R4, R3 ;  /* 0x0000000300047310 */ /* 0x000e640000201800 */
[----:B-1----:R1:W-:Y:S01]  /*cbf0*/  STG.E.128 desc[UR36][R16.64], R4 ;  /* 0x0000000410007986 */ /* 0x0023e2000c101d24 */
[----:B------:R-:W-:Y:S05]  /*cc00*/  BRA `(.L_x_3755) ;  /* 0x00000008006c7947 */ /* 0x000fea0003800000 */
.L_x_3763:
        /* <DEDUP_REMOVED lines=21> */
.L_x_3768:
[----:B------:R-:W-:Y:S05]  /*cd60*/  BSYNC B0 ;  /* 0x0000000000007941 */ /* 0x000fea0003800000 */
.L_x_3767:
[----:B------:R-:W-:-:S05]  /*cd70*/  LOP3.LUT R3, R0, R3, RZ, 0xfc, !PT ;  /* 0x0000000300037212 */ /* 0x000fca00078efcff */
[----:B------:R0:W-:Y:S01]  /*cd80*/  STG.E.U8 desc[UR36][R16.64], R3 ;  /* 0x0000000310007986 */ /* 0x0001e2000c101124 */
[----:B------:R-:W-:Y:S05]  /*cd90*/  BRA `(.L_x_3755) ;  /* 0x0000000800087947 */ /* 0x000fea0003800000 */
.L_x_3766:
        /* <DEDUP_REMOVED lines=13> */
.L_x_3770:
[----:B0-----:R-:W-:Y:S01]  /*ce70*/  IMAD.MOV.U32 R0, RZ, RZ, 0x7f ;  /* 0x0000007fff007424 */ /* 0x001fe200078e00ff */
[----:B------:R-:W-:-:S04]  /*ce80*/  ISETP.GT.U32.AND P0, PT, R2, 0x7f800000, PT ;  /* 0x7f8000000200780c */ /* 0x000fc80003f04070 */
[----:B------:R-:W-:-:S09]  /*ce90*/  SEL R0, R0, 0x7c, P0 ;  /* 0x0000007c00007807 */ /* 0x000fd20000000000 */
.L_x_3771:
[----:B------:R-:W-:Y:S05]  /*cea0*/  BSYNC B0 ;  /* 0x0000000000007941 */ /* 0x000fea0003800000 */
.L_x_3769:
[----:B------:R-:W-:-:S04]  /*ceb0*/  LOP3.LUT R2, R3, 0x80000000, RZ, 0xc0, !PT ;  /* 0x8000000003027812 */ /* 0x000fc800078ec0ff */
[----:B------:R-:W-:-:S04]  /*cec0*/  SHF.R.U32.HI R3, RZ, 0x18, R2 ;  /* 0x00000018ff037819 */ /* 0x000fc80000011602 */
[----:B------:R-:W-:-:S05]  /*ced0*/  LOP3.LUT R3, R0, R3, RZ, 0xfc, !PT ;  /* 0x0000000300037212 */ /* 0x000fca00078efcff */
[----:B------:R0:W-:Y:S01]  /*cee0*/  STG.E.U8 desc[UR36][R16.64], R3 ;  /* 0x0000000310007986 */ /* 0x0001e2000c101124 */
[----:B------:R-:W-:Y:S05]  /*cef0*/  BRA `(.L_x_3755) ;  /* 0x0000000400b07947 */ /* 0x000fea0003800000 */
.L_x_3765:
[----:B-1----:R1:W-:Y:S01]  /*cf00*/  STG.E.U16 desc[UR36][R16.64], R3 ;  /* 0x0000000310007986 */ /* 0x0023e2000c101524 */
[----:B------:R-:W-:Y:S05]  /*cf10*/  BRA `(.L_x_3755) ;  /* 0x0000000400a87947 */ /* 0x000fea0003800000 */
.L_x_3762:
        /* <DEDUP_REMOVED lines=12> */
.L_x_3774:
        /* <DEDUP_REMOVED lines=17> */
.L_x_3777:
[----:B------:R-:W-:-:S04]  /*d0f0*/  LOP3.LUT R2, R3, 0x80000000, RZ, 0xc0, !PT ;  /* 0x8000000003027812 */ /* 0x000fc800078ec0ff */
[----:B------:R-:W-:-:S04]  /*d100*/  SHF.R.U32.HI R3, RZ, 0x18, R2 ;  /* 0x00000018ff037819 */ /* 0x000fc80000011602 */
[----:B------:R-:W-:-:S04]  /*d110*/  LOP3.LUT R0, R0, R3, RZ, 0xfc, !PT ;  /* 0x0000000300007212 */ /* 0x000fc800078efcff */
[----:B------:R-:W-:-:S07]  /*d120*/  PRMT R8, R0, 0x7610, R8 ;  /* 0x0000761000087816 */ /* 0x000fce0000000008 */
.L_x_3776:
[----:B------:R-:W-:Y:S05]  /*d130*/  BSYNC B0 ;  /* 0x0000000000007941 */ /* 0x000fea0003800000 */
.L_x_3775:
[----:B------:R4:W-:Y:S01]  /*d140*/  STG.E.U8 desc[UR36][R16.64], R8 ;  /* 0x0000000810007986 */ /* 0x0009e2000c101124 */
[----:B------:R-:W-:Y:S05]  /*d150*/  BRA `(.L_x_3755) ;  /* 0x0000000400187947 */ /* 0x000fea0003800000 */
.L_x_3773:
        /* <DEDUP_REMOVED lines=17> */
.L_x_3780:
[----:B------:R-:W-:-:S04]  /*d270*/  LOP3.LUT R2, R3, 0x80000000, RZ, 0xc0, !PT ;  /* 0x8000000003027812 */ /* 0x000fc800078ec0ff */
[----:B------:R-:W-:-:S04]  /*d280*/  SHF.R.U32.HI R3, RZ, 0x18, R2 ;  /* 0x00000018ff037819 */ /* 0x000fc80000011602 */
[----:B------:R-:W-:-:S04]  /*d290*/  LOP3.LUT R0, R0, R3, RZ, 0xfc, !PT ;  /* 0x0000000300007212 */ /* 0x000fc800078efcff */
[----:B------:R-:W-:-:S07]  /*d2a0*/  PRMT R8, R0, 0x7610, R8 ;  /* 0x0000761000087816 */ /* 0x000fce0000000008 */
.L_x_3779:
[----:B------:R-:W-:Y:S05]  /*d2b0*/  BSYNC B0 ;  /* 0x0000000000007941 */ /* 0x000fea0003800000 */
.L_x_3778:
[----:B------:R1:W-:Y:S01]  /*d2c0*/  STG.E.U8 desc[UR36][R16.64], R8 ;  /* 0x0000000810007986 */ /* 0x0003e2000c101124 */
[----:B------:R-:W-:Y:S05]  /*d2d0*/  BRA `(.L_x_3755) ;  /* 0x0000000000b87947 */ /* 0x000fea0003800000 */
.L_x_3772:
        /* <DEDUP_REMOVED lines=22> */
.L_x_3754:
        /* <DEDUP_REMOVED lines=16> */
.L_x_3783:
[----:B------:R-:W-:Y:S05]  /*d540*/  BRA `(.L_x_3755) ;  /* 0x00000000001c7947 */ /* 0x000fea0003800000 */
.L_x_3782:
[----:B-1----:R-:W-:-:S06]  /*d550*/  IMAD.U32 R3, R3, 0x10000, RZ ;  /* 0x0001000003037824 */ /* 0x002fcc00078e00ff */
[----:B------:R-:W1:Y:S02]  /*d560*/  F2I.U64.TRUNC R2, R3 ;  /* 0x0000000300027311 */ /* 0x000e64000020d800 */
[----:B-1----:R2:W-:Y:S01]  /*d570*/  STG.E.64 desc[UR36][R16.64], R2 ;  /* 0x0000000210007986 */ /* 0x0025e2000c101b24 */
[----:B------:R-:W-:Y:S05]  /*d580*/  BRA `(.L_x_3755) ;  /* 0x00000000000c7947 */ /* 0x000fea0003800000 */
.L_x_3781:
[----:B-1----:R-:W-:-:S06]  /*d590*/  IMAD.U32 R3, R3, 0x10000, RZ ;  /* 0x0001000003037824 */ /* 0x002fcc00078e00ff */
[----:B------:R-:W1:Y:S02]  /*d5a0*/  F2I.FTZ.U32.TRUNC.NTZ R3, R3 ;  /* 0x0000000300037305 */ /* 0x000e64000021f000 */
[----:B-1----:R1:W-:Y:S02]  /*d5b0*/  STG.E desc[UR36][R16.64], R3 ;  /* 0x0000000310007986 */ /* 0x0023e4000c101924 */
.L_x_3755:
[----:B------:R-:W-:-:S07]  /*d5c0*/  VIADD R19, R19, 0x80 ;  /* 0x0000008013137836 */ /* 0x000fce0000000000 */
.L_x_3682:
[----:B------:R-:W-:Y:S05]  /*d5d0*/  BSYNC B6 ;  /* 0x0000000000067941 */ /* 0x000fea0003800000 */
.L_x_3681:
[----:B------:R-:W-:Y:S02]  /*d5e0*/  ULDC UR4, c[0x0][0x210] ;  /* 0x0000840000047ab9 */ /* 0x000fe40000000800 */
[----:B------:R-:W-:-:S13]  /*d5f0*/  ISETP.GE.AND P0, PT, R19, UR4, PT ;  /* 0x0000000413007c0c */ /* 0x000fda000bf06270 */
[----:B------:R-:W-:Y:S05]  /*d600*/  @P0 EXIT ;  /* 0x000000000000094d */ /* 0x000fea0003800000 */
        /* <DEDUP_REMOVED lines=354> */
.L_x_3784:
        /* <DEDUP_REMOVED lines=23> */
.L_x_3788:
[----:B------:R-:W2:Y:S02]  /*eda0*/  LDG.E.U8 R2, desc[UR36][R2.64] ;  /* 0x0000002402027981 */ /* 0x000ea4000c1e1100 */
[----:B--2---:R-:W-:-:S04]  /*edb0*/  I2FP.F32.U32 R0, R2 ;  /* 0x0000000200007245 */ /* 0x004fc80000201000 */
[----:B------:R-:W-:-:S04]  /*edc0*/  F2FP.BF16.F32.PACK_AB R0, RZ, R0 ;  /* 0x00000000ff00723e */ /* 0x000fc800000010ff */
[----:B------:R-:W-:Y:S01]  /*edd0*/  PRMT R19, R0, 0x7610, R19 ;  /* 0x0000761000137816 */ /* 0x000fe20000000013 */
[----:B------:R-:W-:Y:S06]  /*ede0*/  BRA `(.L_x_3790) ;  /* 0x0000000c00c87947 */ /* 0x000fec0003800000 */
.L_x_3787:
        /* <DEDUP_REMOVED lines=11> */
.L_x_3792:
[----:B------:R-:W2:Y:S02]  /*eea0*/  LDG.E R2, desc[UR36][R2.64] ;  /* 0x0000002402027981 */ /* 0x000ea4000c1e1900 */
[----:B--2---:R-:W-:-:S04]  /*eeb0*/  I2FP.F32.S32 R0, R2 ;  /* 0x0000000200007245 */ /* 0x004fc80000201400 */
[----:B------:R-:W-:-:S04]  /*eec0*/  F2FP.BF16.F32.PACK_AB R0, RZ, R0 ;  /* 0x00000000ff00723e */ /* 0x000fc800000010ff */
[----:B------:R-:W-:Y:S01]  /*eed0*/  PRMT R19, R0, 0x7610, R19 ;  /* 0x0000761000137816 */ /* 0x000fe20000000013 */
[----:B------:R-:W-:Y:S06]  /*eee0*/  BRA `(.L_x_3790) ;  /* 0x0000000c00887947 */ /* 0x000fec0003800000 */
.L_x_3791:
[----:B------:R-:W2:Y:S02]  /*eef0*/  LDG.E.U16 R2, desc[UR36][R2.64] ;  /* 0x0000002402027981 */ /* 0x000ea4000c1e1500 */
[----:B--2---:R-:W0:Y:S02]  /*ef00*/  I2F.S16 R0, R2 ;  /* 0x0000000200007306 */ /* 0x004e240000101400 */
[----:B0-----:R-:W-:-:S04]  /*ef10*/  F2FP.BF16.F32.PACK_AB R0, RZ, R0 ;  /* 0x00000000ff00723e */ /* 0x001fc800000010ff */
[----:B------:R-:W-:Y:S01]  /*ef20*/  PRMT R19, R0, 0x7610, R19 ;  /* 0x0000761000137816 */ /* 0x000fe20000000013 */
[----:B------:R-:W-:Y:S06]  /*ef30*/  BRA `(.L_x_3790) ;  /* 0x0000000c00747947 */ /* 0x000fec0003800000 */
.L_x_3786:
        /* <DEDUP_REMOVED lines=9> */
.L_x_3794:
[----:B------:R-:W2:Y:S02]  /*efd0*/  LDG.E.U16 R0, desc[UR36][R2.64] ;  /* 0x0000002402007981 */ /* 0x000ea4000c1e1500 */
[----:B--2---:R-:W-:-:S05]  /*efe0*/  HADD2.F32 R0, -RZ, R0.H0_H0 ;  /* 0x20000000ff007230 */ /* 0x004fca0000004100 */
[----:B------:R-:W-:-:S04]  /*eff0*/  F2FP.BF16.F32.PACK_AB R0, RZ, R0 ;  /* 0x00000000ff00723e */ /* 0x000fc800000010ff */
[----:B------:R-:W-:Y:S01]  /*f000*/  PRMT R19, R0, 0x7610, R19 ;  /* 0x0000761000137816 */ /* 0x000fe20000000013 */
[----:B------:R-:W-:Y:S06]  /*f010*/  BRA `(.L_x_3790) ;  /* 0x0000000c003c7947 */ /* 0x000fec0003800000 */
.L_x_3793:
        /* <DEDUP_REMOVED lines=9> */
.L_x_3796:
[----:B------:R-:W2:Y:S02]  /*f0b0*/  LDG.E.U16 R2, desc[UR36][R2.64] ;  /* 0x0000002402027981 */ /* 0x000ea4000c1e1500 */
[----:B--2---:R-:W-:-:S05]  /*f0c0*/  HADD2.F32 R0, -RZ, R2.H0_H0 ;  /* 0x20000002ff007230 */ /* 0x004fca0000004100 */
[----:B------:R-:W-:-:S04]  /*f0d0*/  F2FP.BF16.F32.PACK_AB R0, RZ, R0 ;  /* 0x00000000ff00723e */ /* 0x000fc800000010ff */
[----:B------:R-:W-:Y:S01]  /*f0e0*/  PRMT R19, R0, 0x7610, R19 ;  /* 0x0000761000137816 */ /* 0x000fe20000000013 */
[----:B------:R-:W-:Y:S06]  /*f0f0*/  BRA `(.L_x_3790) ;  /* 0x0000000c00047947 */ /* 0x000fec0003800000 */
.L_x_3795:
        /* <DEDUP_REMOVED lines=9> */
.L_x_3785:
        /* <DEDUP_REMOVED lines=14> */
.L_x_3799:
        /* <DEDUP_REMOVED lines=9> */
.L_x_3798:
        /* <DEDUP_REMOVED lines=28> */
.L_x_3801:
        /* <DEDUP_REMOVED lines=15> */
.L_x_3800:
[----:B------:R0:W5:Y:S01]  /*f5b0*/  LDG.E.U16 R19, desc[UR36][R2.64] ;  /* 0x0000002402137981 */ /* 0x000162000c1e1500 */
[----:B------:R-:W-:Y:S05]  /*f5c0*/  BRA `(.L_x_3790) ;  /* 0x0000000400d07947 */ /* 0x000fea0003800000 */
.L_x_3797:
        /* <DEDUP_REMOVED lines=13> */
.L_x_3804:
        /* <DEDUP_REMOVED lines=21> */
.L_x_3808:
[----:B------:R-:W-:Y:S05]  /*f7f0*/  BSYNC B1 ;  /* 0x0000000000017941 */ /* 0x000fea0003800000 */
.L_x_3807:
[----:B------:R-:W-:Y:S01]  /*f800*/  LEA R3, R0, 0x3b800000, 0x17 ;  /* 0x3b80000000037811 */ /* 0x000fe200078eb8ff */
[----:B------:R-:W-:-:S05]  /*f810*/  IMAD.SHL.U32 R0, R2, 0x100000, RZ ;  /* 0x0010000002007824 */ /* 0x000fca00078e00ff */
[----:B------:R-:W-:-:S07]  /*f820*/  LOP3.LUT R0, R3, R0, R4, 0xfe, !PT ;  /* 0x0000000003007212 */ /* 0x000fce00078efe04 */
.L_x_3806:
[----:B------:R-:W-:Y:S05]  /*f830*/  BSYNC B0 ;  /* 0x0000000000007941 */ /* 0x000fea0003800000 */
.L_x_3805:
[----:B------:R-:W-:-:S04]  /*f840*/  F2FP.BF16.F32.PACK_AB R0, RZ, R0 ;  /* 0x00000000ff00723e */ /* 0x000fc800000010ff */
[----:B------:R-:W-:Y:S01]  /*f850*/  PRMT R19, R0, 0x7610, R19 ;  /* 0x0000761000137816 */ /* 0x000fe20000000013 */
[----:B------:R-:W-:Y:S06]  /*f860*/  BRA `(.L_x_3790) ;  /* 0x0000000400287947 */ /* 0x000fec0003800000 */
.L_x_3803:
        /* <DEDUP_REMOVED lines=21> */
.L_x_3812:
[----:B------:R-:W-:Y:S05]  /*f9c0*/  BSYNC B1 ;  /* 0x0000000000017941 */ /* 0x000fea0003800000 */
.L_x_3811:
[----:B------:R-:W-:Y:S01]  /*f9d0*/  LEA R3, R0, 0x37800000, 0x17 ;  /* 0x3780000000037811 */ /* 0x000fe200078eb8ff */
[----:B------:R-:W-:-:S05]  /*f9e0*/  IMAD.SHL.U32 R0, R2, 0x200000, RZ ;  /* 0x0020000002007824 */ /* 0x000fca00078e00ff */
[----:B------:R-:W-:-:S07]  /*f9f0*/  LOP3.LUT R0, R3, R0, R4, 0xfe, !PT ;  /* 0x0000000003007212 */ /* 0x000fce00078efe04 */
.L_x_3810:
[----:B------:R-:W-:Y:S05]  /*fa00*/  BSYNC B0 ;  /* 0x0000000000007941 */ /* 0x000fea0003800000 */
.L_x_3809:
[----:B------:R-:W-:-:S04]  /*fa10*/  F2FP.BF16.F32.PACK_AB R0, RZ, R0 ;  /* 0x00000000ff00723e */ /* 0x000fc800000010ff */
[----:B------:R-:W-:Y:S01]  /*fa20*/  PRMT R19, R0, 0x7610, R19 ;  /* 0x0000761000137816 */ /* 0x000fe20000000013 */
[----:B------:R-:W-:Y:S06]  /*fa30*/  BRA `(.L_x_3790) ;  /* 0x0000000000b47947 */ /* 0x000fec0003800000 */
.L_x_3802:
        /* <DEDUP_REMOVED lines=14> */
.L_x_3816:
[----:B------:R-:W-:Y:S05]  /*fb20*/  BSYNC B0 ;  /* 0x0000000000007941 */ /* 0x000fea0003800000 */
.L_x_3815:
[----:B------:R-:W-:-:S04]  /*fb30*/  F2FP.BF16.F32.PACK_AB R0, RZ, R0 ;  /* 0x00000000ff00723e */ /* 0x000fc800000010ff */
[----:B------:R-:W-:Y:S01]  /*fb40*/  PRMT R19, R0, 0x7610, R19 ;  /* 0x0000761000137816 */ /* 0x000fe20000000013 */
[----:B------:R-:W-:Y:S06]  /*fb50*/  BRA `(.L_x_3790) ;  /* 0x00000000006c7947 */ /* 0x000fec0003800000 */
.L_x_3789:
        /* <DEDUP_REMOVED lines=16> */
.L_x_3817:
[----:B------:R-:W-:Y:S01]  /*fc60*/  PRMT R19, RZ, 0x7610, R19 ;  /* 0x00007610ff137816 */ /* 0x000fe20000000013 */
[----:B------:R-:W-:Y:S06]  /*fc70*/  BRA `(.L_x_3790) ;  /* 0x0000000000247947 */ /* 0x000fec0003800000 */
.L_x_3814:
[----:B------:R-:W2:Y:S02]  /*fc80*/  LDG.E.64 R2, desc[UR36][R2.64] ;  /* 0x0000002402027981 */ /* 0x000ea4000c1e1b00 */
[----:B--2---:R-:W0:Y:S02]  /*fc90*/  I2F.U64 R0, R2 ;  /* 0x0000000200007312 */ /* 0x004e240000301000 */
[----:B0-----:R-:W-:-:S04]  /*fca0*/  F2FP.BF16.F32.PACK_AB R0, RZ, R0 ;  /* 0x00000000ff00723e */ /* 0x001fc800000010ff */
[----:B------:R-:W-:Y:S01]  /*fcb0*/  PRMT R19, R0, 0x7610, R19 ;  /* 0x0000761000137816 */ /* 0x000fe20000000013 */
[----:B------:R-:W-:Y:S06]  /*fcc0*/  BRA `(.L_x_3790) ;  /* 0x0000000000107947 */ /* 0x000fec0003800000 */
.L_x_3813:
[----:B------:R-:W2:Y:S02]  /*fcd0*/  LDG.E R2, desc[UR36][R2.64] ;  /* 0x0000002402027981 */ /* 0x000ea4000c1e1900 */
[----:B--2---:R-:W-:-:S04]  /*fce0*/  I2FP.F32.U32 R0, R2 ;  /* 0x0000000200007245 */ /* 0x004fc80000201000 */
[----:B------:R-:W-:-:S04]  /*fcf0*/  F2FP.BF16.F32.PACK_AB R0, RZ, R0 ;  /* 0x00000000ff00723e */ /* 0x000fc800000010ff */
[----:B------:R-:W-:-:S07]  /*fd00*/  PRMT R19, R0, 0x7610, R19 ;  /* 0x0000761000137816 */ /* 0x000fce0000000013 */
.L_x_3790:
        /* <DEDUP_REMOVED lines=19> */
.L_x_3821:
[----:B------:R-:W2:Y:S02]  /*fe40*/  LDG.E.U8 R2, desc[UR36][R2.64] ;  /* 0x0000002402027981 */ /* 0x000ea4000c1e1100 */
[----:B--2---:R-:W-:-:S04]  /*fe50*/  I2FP.F32.U32 R0, R2 ;  /* 0x0000000200007245 */ /* 0x004fc80000201000 */
[----:B------:R-:W-:Y:S01]  /*fe60*/  F2FP.BF16.F32.PACK_AB R0, RZ, R0 ;  /* 0x00000000ff00723e */ /* 0x000fe200000010ff */
[----:B------:R-:W-:Y:S06]  /*fe70*/  BRA `(.L_x_3823) ;  /* 0x0000000c00907947 */ /* 0x000fec0003800000 */
.L_x_3820:
        /* <DEDUP_REMOVED lines=10> */
.L_x_3825:
[----:B------:R-:W2:Y:S02]  /*ff20*/  LDG.E R2, desc[UR36][R2.64] ;  /* 0x0000002402027981 */ /* 0x000ea4000c1e1900 */
[----:B--2---:R-:W-:-:S04]  /*ff30*/  I2FP.F32.S32 R0, R2 ;  /* 0x0000000200007245 */ /* 0x004fc80000201400 */
[----:B------:R-:W-:Y:S01]  /*ff40*/  F2FP.BF16.F32.PACK_AB R0, RZ, R0 ;  /* 0x00000000ff00723e */ /* 0x000fe200000010ff */
[----:B------:R-:W-:Y:S06]  /*ff50*/  BRA `(.L_x_3823) ;  /* 0x0000000c00587947 */ /* 0x000fec0003800000 */
.L_x_3824:
[----:B------:R-:W2:Y:S02]  /*ff60*/  LDG.E.U16 R2, desc[UR36][R2.64] ;  /* 0x0000002402027981 */ /* 0x000ea4000c1e1500 */
[----:B--2---:R-:W0:Y:S02]  /*ff70*/  I2F.S16 R0, R2 ;  /* 0x0000000200007306 */ /* 0x004e240000101400 */
[----:B0-----:R-:W-:Y:S01]  /*ff80*/  F2FP.BF16.F32.PACK_AB R0, RZ, R0 ;  /* 0x00000000ff00723e */ /* 0x001fe200000010ff */
[----:B------:R-:W-:Y:S06]  /*ff90*/  BRA `(.L_x_3823) ;  /* 0x0000000c00487947 */ /* 0x000fec0003800000 */
.L_x_3819:
        /* <DEDUP_REMOVED lines=9> */
.L_x_3827:
[----:B------:R-:W2:Y:S02]  /*10030*/  LDG.E.U16 R0, desc[UR36][R2.64] ;  /* 0x0000002402007981 */ /* 0x000ea4000c1e1500 */
[----:B--2---:R-:W-:-:S05]  /*10040*/  HADD2.F32 R0, -RZ, R0.H0_H0 ;  /* 0x20000000ff007230 */ /* 0x004fca0000004100 */
[----:B------:R-:W-:Y:S01]  /*10050*/  F2FP.BF16.F32.PACK_AB R0, RZ, R0 ;  /* 0x00000000ff00723e */ /* 0x000fe200000010ff */
[----:B------:R-:W-:Y:S06]  /*10060*/  BRA `(.L_x_3823) ;  /* 0x0000000c00147947 */ /* 0x000fec0003800000 */
.L_x_3826:
        /* <DEDUP_REMOVED lines=9> */
.L_x_3829:
[----:B------:R-:W2:Y:S02]  /*10100*/  LDG.E.U16 R2, desc[UR36][R2.64] ;  /* 0x0000002402027981 */ /* 0x000ea4000c1e1500 */
[----:B--2---:R-:W-:-:S05]  /*10110*/  HADD2.F32 R0, -RZ, R2.H0_H0 ;  /* 0x20000002ff007230 */ /* 0x004fca0000004100 */
[----:B------:R-:W-:Y:S01]  /*10120*/  F2FP.BF16.F32.PACK_AB R0, RZ, R0 ;  /* 0x00000000ff00723e */ /* 0x000fe200000010ff */
[----:B------:R-:W-:Y:S06]  /*10130*/  BRA `(.L_x_3823) ;  /* 0x0000000800e07947 */ /* 0x000fec0003800000 */
.L_x_3828:
        /* <DEDUP_REMOVED lines=8> */
.L_x_3818:
        /* <DEDUP_REMOVED lines=13> */
.L_x_3832:
        /* <DEDUP_REMOVED lines=8> */
.L_x_3831:
        /* <DEDUP_REMOVED lines=28> */
.L_x_3834:
        /* <DEDUP_REMOVED lines=15> */
.L_x_3833:
[----:B------:R0:W5:Y:S01]  /*105c0*/  LDG.E.U16 R0, desc[UR36][R2.64] ;  /* 0x0000002402007981 */ /* 0x000162000c1e1500 */
[----:B------:R-:W-:Y:S05]  /*105d0*/  BRA `(.L_x_3823) ;  /* 0x0000000400b87947 */ /* 0x000fea0003800000 */
.L_x_3830:
        /* <DEDUP_REMOVED lines=12> */
.L_x_3837:
        /* <DEDUP_REMOVED lines=21> */
.L_x_3841:
[----:B------:R-:W-:Y:S05]  /*107f0*/  BSYNC B1 ;  /* 0x0000000000017941 */ /* 0x000fea0003800000 */
.L_x_3840:
[----:B------:R-:W-:Y:S01]  /*10800*/  LEA R3, R0, 0x3b800000, 0x17 ;  /* 0x3b80000000037811 */ /* 0x000fe200078eb8ff */
[----:B------:R-:W-:-:S05]  /*10810*/  IMAD.SHL.U32 R0, R2, 0x100000, RZ ;  /* 0x0010000002007824 */ /* 0x000fca00078e00ff */
[----:B------:R-:W-:-:S07]  /*10820*/  LOP3.LUT R0, R3, R0, R4, 0xfe, !PT ;  /* 0x0000000003007212 */ /* 0x000fce00078efe04 */
.L_x_3839:
[----:B------:R-:W-:Y:S05]  /*10830*/  BSYNC B0 ;  /* 0x0000000000007941 */ /* 0x000fea0003800000 */
.L_x_3838:
[----:B------:R-:W-:Y:S01]  /*10840*/  F2FP.BF16.F32.PACK_AB R0, RZ, R0 ;  /* 0x00000000ff00723e */ /* 0x000fe200000010ff */
[----:B------:R-:W-:Y:S06]  /*10850*/  BRA `(.L_x_3823) ;  /* 0x0000000400187947 */ /* 0x000fec0003800000 */
.L_x_3836:
        /* <DEDUP_REMOVED lines=21> */
.L_x_3845:
[----:B------:R-:W-:Y:S05]  /*109b0*/  BSYNC B1 ;  /* 0x0000000000017941 */ /* 0x000fea0003800000 */
.L_x_3844:
[----:B------:R-:W-:Y:S01]  /*109c0*/  LEA R3, R0, 0x37800000, 0x17 ;  /* 0x3780000000037811 */ /* 0x000fe200078eb8ff */
[----:B------:R-:W-:-:S05]  /*109d0*/  IMAD.SHL.U32 R0, R2, 0x200000, RZ ;  /* 0x0020000002007824 */ /* 0x000fca00078e00ff */
[----:B------:R-:W-:-:S07]  /*109e0*/  LOP3.LUT R0, R3, R0, R4, 0xfe, !PT ;  /* 0x0000000003007212 */ /* 0x000fce00078efe04 */
.L_x_3843:
[----:B------:R-:W-:Y:S05]  /*109f0*/  BSYNC B0 ;  /* 0x0000000000007941 */ /* 0x000fea0003800000 */
.L_x_3842:
[----:B------:R-:W-:Y:S01]  /*10a00*/  F2FP.BF16.F32.PACK_AB R0, RZ, R0 ;  /* 0x00000000ff00723e */ /* 0x000fe200000010ff */
[----:B------:R-:W-:Y:S06]  /*10a10*/  BRA `(.L_x_3823) ;  /* 0x0000000000a87947 */ /* 0x000fec0003800000 */
.L_x_3835:
        /* <DEDUP_REMOVED lines=14> */
.L_x_3849:
[----:B------:R-:W-:Y:S05]  /*10b00*/  BSYNC B0 ;  /* 0x0000000000007941 */ /* 0x000fea0003800000 */
.L_x_3848:
[----:B------:R-:W-:Y:S01]  /*10b10*/  F2FP.BF16.F32.PACK_AB R0, RZ, R0 ;  /* 0x00000000ff00723e */ /* 0x000fe200000010ff */
[----:B------:R-:W-:Y:S06]  /*10b20*/  BRA `(.L_x_3823) ;  /* 0x0000000000647947 */ /* 0x000fec0003800000 */
.L_x_3822:
        /* <DEDUP_REMOVED lines=16> */
.L_x_3850:
[----:B------:R-:W-:Y:S01]  /*10c30*/  PRMT R0, RZ, 0x7610, R0 ;  /* 0x00007610ff007816 */ /* 0x000fe20000000000 */
[----:B------:R-:W-:Y:S06]  /*10c40*/  BRA `(.L_x_3823) ;  /* 0x00000000001c7947 */ /* 0x000fec0003800000 */
.L_x_3847:
[----:B------:R-:W2:Y:S02]  /*10c50*/  LDG.E.64 R2, desc[UR36][R2.64] ;  /* 0x0000002402027981 */ /* 0x000ea4000c1e1b00 */
[----:B--2---:R-:W0:Y:S02]  /*10c60*/  I2F.U64 R0, R2 ;  /* 0x0000000200007312 */ /* 0x004e240000301000 */
[----:B0-----:R-:W-:Y:S01]  /*10c70*/  F2FP.BF16.F32.PACK_AB R0, RZ, R0 ;  /* 0x00000000ff00723e */ /* 0x001fe200000010ff */
[----:B------:R-:W-:Y:S06]  /*10c80*/  BRA `(.L_x_3823) ;  /* 0x00000000000c7947 */ /* 0x000fec0003800000 */
.L_x_3846:
[----:B------:R-:W2:Y:S02]  /*10c90*/  LDG.E R2, desc[UR36][R2.64] ;  /* 0x0000002402027981 */ /* 0x000ea4000c1e1900 */
[----:B--2---:R-:W-:-:S04]  /*10ca0*/  I2FP.F32.U32 R0, R2 ;  /* 0x0000000200007245 */ /* 0x004fc80000201000 */
[----:B------:R-:W-:-:S07]  /*10cb0*/  F2FP.BF16.F32.PACK_AB R0, RZ, R0 ;  /* 0x00000000ff00723e */ /* 0x000fce00000010ff */
.L_x_3823:
[----:B0----5:R-:W-:Y:S01]  /*10cc0*/  IMAD.U32 R3, R0, 0x10000, RZ ;  /* 0x0001000000037824 */ /* 0x021fe200078e00ff */
[----:B------:R-:W-:Y:S01]  /*10cd0*/  ULDC.64 UR4, c[0x0][0x490] ;  /* 0x0001240000047ab9 */ /* 0x000fe20000000a00 */
[----:B------:R-:W0:Y:S01]  /*10ce0*/  LDC.U8 R5, c[0x0][0x4a0] ;  /* 0x00012800ff057b82 */ /* 0x000e220000000000 */
[----:B------:R-:W-:Y:S02]  /*10cf0*/  IMAD.U32 R19, R19, 0x10000, RZ ;  /* 0x0001000013137824 */ /* 0x000fe400078e00ff */
[C---:B------:R-:W-:Y:S02]  /*10d00*/  FSETP.GEU.FTZ.AND P1, PT, R3.reuse, UR4, PT ;  /* 0x0000000403007c0b */ /* 0x040fe4000bf3e000 */
[----:B------:R-:W-:-:S04]  /*10d10*/  FSETP.GT.FTZ.AND P0, PT, R3, UR5, PT ;  /* 0x0000000503007c0b */ /* 0x000fc8000bf14000 */
[----:B------:R-:W-:-:S13]  /*10d20*/  PLOP3.LUT P0, PT, P1, P0, PT, 0x8a, 0x0 ;  /* 0x000000000000781c */ /* 0x000fda0000f01172 */
[----:B------:R-:W-:Y:S01]  /*10d30*/  @!P0 FADD.FTZ R0, -R3, 1 ;  /* 0x3f80000003008421 */ /* 0x000fe20000010100 */
[----:B0-----:R-:W-:-:S03]  /*10d40*/  PRMT R4, R5, 0x9910, RZ ;  /* 0x0000991005047816 */ /* 0x001fc600000000ff */
[----:B------:R-:W-:Y:S01]  /*10d50*/  @!P0 FMUL.FTZ R2, R3, R0 ;  /* 0x0000000003028220 */ /* 0x000fe20000410000 */
[----:B------:R-:W-:-:S05]  /*10d60*/  IMAD.MOV.U32 R0, RZ, RZ, RZ ;  /* 0x000000ffff007224 */ /* 0x000fca00078e00ff */
        /* <DEDUP_REMOVED lines=15> */
[----:B0-----:R-:W-:Y:S01]  /*10e60*/  STG.E.U8 desc[UR36][R16.64], R3 ;  /* 0x0000000310007986 */ /* 0x001fe2000c101124 */
[----:B------:R-:W-:Y:S05]  /*10e70*/  EXIT ;  /* 0x000000000000794d */ /* 0x000fea0003800000 */
.L_x_3854:
[----:B-1----:R-:W-:-:S06]  /*10e80*/  IMAD.U32 R3, R3, 0x10000, RZ ;  /* 0x0001000003037824 */ /* 0x002fcc00078e00ff */
[----:B------:R-:W1:Y:S02]  /*10e90*/  F2I.S64.TRUNC R2, R3 ;  /* 0x0000000300027311 */ /* 0x000e64000020d900 */
[----:B-1----:R-:W-:Y:S01]  /*10ea0*/  STG.E.U8 desc[UR36][R16.64], R2 ;  /* 0x0000000210007986 */ /* 0x002fe2000c101124 */
[----:B------:R-:W-:Y:S05]  /*10eb0*/  EXIT ;  /* 0x000000000000794d */ /* 0x000fea0003800000 */
.L_x_3853:
        /* <DEDUP_REMOVED lines=10> */
.L_x_3857:
[----:B-1----:R-:W-:-:S06]  /*10f60*/  IMAD.U32 R3, R3, 0x10000, RZ ;  /* 0x0001000003037824 */ /* 0x002fcc00078e00ff */
[----:B------:R-:W1:Y:S02]  /*10f70*/  F2I.FTZ.TRUNC.NTZ R3, R3 ;  /* 0x0000000300037305 */ /* 0x000e64000021f100 */
[----:B-1----:R-:W-:Y:S01]  /*10f80*/  STG.E desc[UR36][R16.64], R3 ;  /* 0x0000000310007986 */ /* 0x002fe2000c101924 */
[----:B------:R-:W-:Y:S05]  /*10f90*/  EXIT ;  /* 0x000000000000794d */ /* 0x000fea0003800000 */
.L_x_3856:
[----:B-1----:R-:W-:-:S06]  /*10fa0*/  IMAD.U32 R3, R3, 0x10000, RZ ;  /* 0x0001000003037824 */ /* 0x002fcc00078e00ff */
[----:B------:R-:W1:Y:S02]  /*10fb0*/  F2I.FTZ.TRUNC.NTZ R3, R3 ;  /* 0x0000000300037305 */ /* 0x000e64000021f100 */
[----:B-1----:R-:W-:Y:S01]  /*10fc0*/  STG.E.U16 desc[UR36][R16.64], R3 ;  /* 0x0000000310007986 */ /* 0x002fe2000c101524 */
[----:B------:R-:W-:Y:S05]  /*10fd0*/  EXIT ;  /* 0x000000000000794d */ /* 0x000fea0003800000 */
.L_x_3852:
        /* <DEDUP_REMOVED lines=9> */
.L_x_3859:
[----:B01----:R-:W-:-:S05]  /*11070*/  IMAD.U32 R0, R3, 0x10000, RZ ;  /* 0x0001000003007824 */ /* 0x003fca00078e00ff */
[----:B------:R-:W-:-:S05]  /*11080*/  F2FP.F16.F32.PACK_AB R0, RZ, R0 ;  /* 0x00000000ff00723e */ /* 0x000fca00000000ff */
[----:B------:R-:W-:Y:S01]  /*11090*/  STG.E.U16 desc[UR36][R16.64], R0 ;  /* 0x0000000010007986 */ /* 0x000fe2000c101524 */
[----:B------:R-:W-:Y:S05]  /*110a0*/  EXIT ;  /* 0x000000000000794d */ /* 0x000fea0003800000 */
.L_x_3858:
        /* <DEDUP_REMOVED lines=10> */
.L_x_3861:
[----:B-1----:R-:W-:-:S05]  /*11150*/  IMAD.U32 R3, R3, 0x10000, RZ ;  /* 0x0001000003037824 */ /* 0x002fca00078e00ff */
[----:B------:R-:W-:-:S04]  /*11160*/  F2FP.F16.F32.PACK_AB R3, RZ, R3 ;  /* 0x00000003ff03723e */ /* 0x000fc800000000ff */
[----:B------:R-:W-:-:S05]  /*11170*/  PRMT R3, R3, 0x5410, RZ ;  /* 0x0000541003037816 */ /* 0x000fca00000000ff */
[----:B------:R-:W-:Y:S01]  /*11180*/  STG.E desc[UR36][R16.64], R3 ;  /* 0x0000000310007986 */ /* 0x000fe2000c101924 */
[----:B------:R-:W-:Y:S05]  /*11190*/  EXIT ;  /* 0x000000000000794d */ /* 0x000fea0003800000 */
.L_x_3860:
[----:B-1----:R-:W-:-:S04]  /*111a0*/  IMAD.U32 R2, R3, 0x10000, RZ ;  /* 0x0001000003027824 */ /* 0x002fc800078e00ff */
[----:B------:R-:W-:-:S06]  /*111b0*/  FMUL.FTZ R2, R2, 1 ;  /* 0x3f80000002027820 */ /* 0x000fcc0000410000 */
[----:B------:R-:W1:Y:S02]  /*111c0*/  F2F.F64.F32 R2, R2 ;  /* 0x0000000200027310 */ /* 0x000e640000201800 */
[----:B-1----:R-:W-:Y:S01]  /*111d0*/  STG.E.64 desc[UR36][R16.64], R2 ;  /* 0x0000000210007986 */ /* 0x002fe2000c101b24 */
[----:B------:R-:W-:Y:S05]  /*111e0*/  EXIT ;  /* 0x000000000000794d */ /* 0x000fea0003800000 */
.L_x_3851:
        /* <DEDUP_REMOVED lines=13> */
.L_x_3864:
[----:B-1----:R-:W-:Y:S01]  /*112c0*/  IMAD.U32 R3, R3, 0x10000, RZ ;  /* 0x0001000003037824 */ /* 0x002fe200078e00ff */
[----:B------:R-:W-:-:S03]  /*112d0*/  CS2R R6, SRZ ;  /* 0x0000000000067805 */ /* 0x000fc6000001ff00 */
[----:B------:R-:W-:-:S04]  /*112e0*/  FMUL.FTZ R3, R3, 1 ;  /* 0x3f80000003037820 */ /* 0x000fc80000410000 */
[----:B------:R-:W1:Y:S02]  /*112f0*/  F2F.F64.F32 R4, R3 ;  /* 0x0000000300047310 */ /* 0x000e640000201800 */
[----:B-1----:R-:W-:Y:S01]  /*11300*/  STG.E.128 desc[UR36][R16.64], R4 ;  /* 0x0000000410007986 */ /* 0x002fe2000c101d24 */
[----:B------:R-:W-:Y:S05]  /*11310*/  EXIT ;  /* 0x000000000000794d */ /* 0x000fea0003800000 */
.L_x_3863:
        /* <DEDUP_REMOVED lines=21> */
.L_x_3868:
[----:B------:R-:W-:Y:S05]  /*11470*/  BSYNC B0 ;  /* 0x0000000000007941 */ /* 0x000fea0003800000 */
.L_x_3867:
[----:B------:R-:W-:-:S05]  /*11480*/  LOP3.LUT R3, R0, R3, RZ, 0xfc, !PT ;  /* 0x0000000300037212 */ /* 0x000fca00078efcff */
[----:B------:R-:W-:Y:S01]  /*11490*/  STG.E.U8 desc[UR36][R16.64], R3 ;  /* 0x0000000310007986 */ /* 0x000fe2000c101124 */
[----:B------:R-:W-:Y:S05]  /*114a0*/  EXIT ;  /* 0x000000000000794d */ /* 0x000fea0003800000 */
.L_x_3866:
        /* <DEDUP_REMOVED lines=13> */
.L_x_3870:
[----:B0-----:R-:W-:Y:S01]  /*11580*/  IMAD.MOV.U32 R0, RZ, RZ, 0x7f ;  /* 0x0000007fff007424 */ /* 0x001fe200078e00ff */
[----:B------:R-:W-:-:S04]  /*11590*/  ISETP.GT.U32.AND P0, PT, R2, 0x7f800000, PT ;  /* 0x7f8000000200780c */ /* 0x000fc80003f04070 */
[----:B------:R-:W-:-:S09]  /*115a0*/  SEL R0, R0, 0x7c, P0 ;  /* 0x0000007c00007807 */ /* 0x000fd20000000000 */
.L_x_3871:
[----:B------:R-:W-:Y:S05]  /*115b0*/  BSYNC B0 ;  /* 0x0000000000007941 */ /* 0x000fea0003800000 */
.L_x_3869:
[----:B------:R-:W-:-:S04]  /*115c0*/  LOP3.LUT R2, R3, 0x80000000, RZ, 0xc0, !PT ;  /* 0x8000000003027812 */ /* 0x000fc800078ec0ff */
[----:B------:R-:W-:-:S04]  /*115d0*/  SHF.R.U32.HI R3, RZ, 0x18, R2 ;  /* 0x00000018ff037819 */ /* 0x000fc80000011602 */
[----:B------:R-:W-:-:S05]  /*115e0*/  LOP3.LUT R3, R0, R3, RZ, 0xfc, !PT ;  /* 0x0000000300037212 */ /* 0x000fca00078efcff */
[----:B------:R-:W-:Y:S01]  /*115f0*/  STG.E.U8 desc[UR36][R16.64], R3 ;  /* 0x0000000310007986 */ /* 0x000fe2000c101124 */
[----:B------:R-:W-:Y:S05]  /*11600*/  EXIT ;  /* 0x000000000000794d */ /* 0x000fea0003800000 */
.L_x_3865:
[----:B-1----:R-:W-:Y:S01]  /*11610*/  STG.E.U16 desc[UR36][R16.64], R3 ;  /* 0x0000000310007986 */ /* 0x002fe2000c101524 */
[----:B------:R-:W-:Y:S05]  /*11620*/  EXIT ;  /* 0x000000000000794d */ /* 0x000fea0003800000 */
.L_x_3862:
        /* <DEDUP_REMOVED lines=12> */
.L_x_3874:
        /* <DEDUP_REMOVED lines=17> */
.L_x_3877:
[----:B------:R-:W-:-:S04]  /*11800*/  LOP3.LUT R2, R3, 0x80000000, RZ, 0xc0, !PT ;  /* 0x8000000003027812 */ /* 0x000fc800078ec0ff */
[----:B------:R-:W-:-:S04]  /*11810*/  SHF.R.U32.HI R3, RZ, 0x18, R2 ;  /* 0x00000018ff037819 */ /* 0x000fc80000011602 */
[----:B------:R-:W-:-:S04]  /*11820*/  LOP3.LUT R0, R0, R3, RZ, 0xfc, !PT ;  /* 0x0000000300007212 */ /* 0x000fc800078efcff */
[----:B------:R-:W-:-:S07]  /*11830*/  PRMT R8, R0, 0x7610, R8 ;  /* 0x0000761000087816 */ /* 0x000fce0000000008 */
.L_x_3876:
[----:B------:R-:W-:Y:S05]  /*11840*/  BSYNC B0 ;  /* 0x0000000000007941 */ /* 0x000fea0003800000 */
.L_x_3875:
[----:B------:R-:W-:Y:S01]  /*11850*/  STG.E.U8 desc[UR36][R16.64], R8 ;  /* 0x0000000810007986 */ /* 0x000fe2000c101124 */
[----:B------:R-:W-:Y:S05]  /*11860*/  EXIT ;  /* 0x000000000000794d */ /* 0x000fea0003800000 */
.L_x_3873:
        /* <DEDUP_REMOVED lines=17> */
.L_x_3880:
[----:B------:R-:W-:-:S04]  /*11980*/  LOP3.LUT R2, R3, 0x80000000, RZ, 0xc0, !PT ;  /* 0x8000000003027812 */ /* 0x000fc800078ec0ff */
[----:B------:R-:W-:-:S04]  /*11990*/  SHF.R.U32.HI R3, RZ, 0x18, R2 ;  /* 0x00000018ff037819 */ /* 0x000fc80000011602 */
[----:B------:R-:W-:-:S04]  /*119a0*/  LOP3.LUT R0, R0, R3, RZ, 0xfc, !PT ;  /* 0x0000000300007212 */ /* 0x000fc800078efcff */
[----:B------:R-:W-:-:S07]  /*119b0*/  PRMT R8, R0, 0x7610, R8 ;  /* 0x0000761000087816 */ /* 0x000fce0000000008 */
.L_x_3879:
[----:B------:R-:W-:Y:S05]  /*119c0*/  BSYNC B0 ;  /* 0x0000000000007941 */ /* 0x000fea0003800000 */
.L_x_3878:
[----:B------:R-:W-:Y:S01]  /*119d0*/  STG.E.U8 desc[UR36][R16.64], R8 ;  /* 0x0000000810007986 */ /* 0x000fe2000c101124 */
[----:B------:R-:W-:Y:S05]  /*119e0*/  EXIT ;  /* 0x000000000000794d */ /* 0x000fea0003800000 */
.L_x_3872:
        /* <DEDUP_REMOVED lines=22> */
.L_x_3855:
        /* <DEDUP_REMOVED lines=16> */
.L_x_3883:
[----:B------:R-:W-:Y:S05]  /*11c50*/  EXIT ;  /* 0x000000000000794d */ /* 0x000fea0003800000 */
.L_x_3882:
[----:B-1----:R-:W-:-:S06]  /*11c60*/  IMAD.U32 R3, R3, 0x10000, RZ ;  /* 0x0001000003037824 */ /* 0x002fcc00078e00ff */
[----:B------:R-:W1:Y:S02]  /*11c70*/  F2I.U64.TRUNC R2, R3 ;  /* 0x0000000300027311 */ /* 0x000e64000020d800 */
[----:B-1----:R-:W-:Y:S01]  /*11c80*/  STG.E.64 desc[UR36][R16.64], R2 ;  /* 0x0000000210007986 */ /* 0x002fe2000c101b24 */
[----:B------:R-:W-:Y:S05]  /*11c90*/  EXIT ;  /* 0x000000000000794d */ /* 0x000fea0003800000 */
.L_x_3881:
[----:B-1----:R-:W-:-:S06]  /*11ca0*/  IMAD.U32 R3, R3, 0x10000, RZ ;  /* 0x0001000003037824 */ /* 0x002fcc00078e00ff */
[----:B------:R-:W1:Y:S02]  /*11cb0*/  F2I.FTZ.U32.TRUNC.NTZ R3, R3 ;  /* 0x0000000300037305 */ /* 0x000e64000021f000 */
[----:B-1----:R-:W-:Y:S01]  /*11cc0*/  STG.E desc[UR36][R16.64], R3 ;  /* 0x0000000310007986 */ /* 0x002fe2000c101924 */
[----:B------:R-:W-:Y:S05]  /*11cd0*/  EXIT ;  /* 0x000000000000794d */ /* 0x000fea0003800000 */
.L_x_3884:
        /* <DEDUP_REMOVED lines=10> */
.L_x_14614:


//--------------------- .text._ZN2at6native27unrolled_elementwise_kernelIZZZNS0_26logit_backward_kernel_cudaERNS_18TensorIteratorBaseERKN3c106ScalarEENKUlvE_clEvENKUlvE2_clEvEUlNS4_8BFloat16ESA_E0_St5arrayIPcLm3EELi4E23TrivialOffsetCalculatorILi2EjESF_ILi1EjENS0_6memory12LoadWithCastILi2EEENSI_13StoreWithCastILi1EEEEEviT_T0_T2_T3_T4_T5_ --------------------------
	.section	.text._ZN2at6native27unrolled_elementwise_kernelIZZZNS0_26logit_backward_kernel_cudaERNS_18TensorIteratorBaseERKN3c106ScalarEENKUlvE_clEvENKUlvE2_clEvEUlNS4_8BFloat16ESA_E0_St5arrayIPcLm3EELi4E23TrivialOffsetCalculatorILi2EjESF_ILi1EjENS0_6memory12LoadWithCastILi2EEENSI_13StoreWithCastILi1EEEEEviT_T0_T2_T3_T4_T5_,"ax",@progbits
	.align	128
        .global         _ZN2at6native27unrolled_elementwise_kernelIZZZNS0_26logit_backward_kernel_cudaERNS_18TensorIteratorBaseERKN3c106ScalarEENKUlvE_clEvENKUlvE2_clEvEUlNS4_8BFloat16ESA_E0_St5arrayIPcLm3EELi4E23TrivialOffsetCalculatorILi2EjESF_ILi1EjENS0_6memory12LoadWithCastILi2EEENSI_13StoreWithCastILi1EEEEEviT_T0_T2_T3_T4_T5_
        .type           _ZN2at6native27unrolled_elementwise_kernelIZZZNS0_26logit_backward_kernel_cudaERNS_18TensorIteratorBaseERKN3c106ScalarEENKUlvE_clEvENKUlvE2_clEvEUlNS4_8BFloat16ESA_E0_St5arrayIPcLm3EELi4E23TrivialOffsetCalculatorILi2EjESF_ILi1EjENS0_6memory12LoadWithCastILi2EEENSI_13StoreWithCastILi1EEEEEviT_T0_T2_T3_T4_T5_,@function
        .size           _ZN2at6native27unrolled_elementwise_kernelIZZZNS0_26logit_backward_kernel_cudaERNS_18TensorIteratorBaseERKN3c106ScalarEENKUlvE_clEvENKUlvE2_clEvEUlNS4_8BFloat16ESA_E0_St5arrayIPcLm3EELi4E23TrivialOffsetCalculatorILi2EjESF_ILi1EjENS0_6memory12LoadWithCastILi2EEENSI_13StoreWithCastILi1EEEEEviT_T0_T2_T3_T4_T5_,(.L_x_14615 - _ZN2at6native27unrolled_elementwise_kernelIZZZNS0_26logit_backward_kernel_cudaERNS_18TensorIteratorBaseERKN3c106ScalarEENKUlvE_clEvENKUlvE2_clEvEUlNS4_8BFloat16ESA_E0_St5arrayIPcLm3EELi4E23TrivialOffsetCalculatorILi2EjESF_ILi1EjENS0_6memory12LoadWithCastILi2EEENSI_13StoreWithCastILi1EEEEEviT_T0_T2_T3_T4_T5_)
        .other          _ZN2at6native27unrolled_elementwise_kernelIZZZNS0_26logit_backward_kernel_cudaERNS_18TensorIteratorBaseERKN3c106ScalarEENKUlvE_clEvENKUlvE2_clEvEUlNS4_8BFloat16ESA_E0_St5arrayIPcLm3EELi4E23TrivialOffsetCalculatorILi2EjESF_ILi1EjENS0_6memory12LoadWithCastILi2EEENSI_13StoreWithCastILi1EEEEEviT_T0_T2_T3_T4_T5_,@"STO_CUDA_ENTRY STV_DEFAULT"
_ZN2at6native27unrolled_elementwise_kernelIZZZNS0_26logit_backward_kernel_cudaERNS_18TensorIteratorBaseERKN3c106ScalarEENKUlvE_clEvENKUlvE2_clEvEUlNS4_8BFloat16ESA_E0_St5arrayIPcLm3EELi4E23TrivialOffsetCalculatorILi2EjESF_ILi1EjENS0_6memory12LoadWithCastILi2EEENSI_13StoreWithCastILi1EEEEEviT_T0_T2_T3_T4_T5_:
.text._ZN2at6native27unrolled_elementwise_kernelIZZZNS0_26logit_backward_kernel_cudaERNS_18TensorIteratorBaseERKN3c106ScalarEENKUlvE_clEvENKUlvE2_clEvEUlNS4_8BFloat16ESA_E0_St5arrayIPcLm3EELi4E23TrivialOffsetCalculatorILi2EjESF_ILi1EjENS0_6memory12LoadWithCastILi2EEENSI_13StoreWithCastILi1EEEEEviT_T0_T2_T3_T4_T5_:
        /* <DEDUP_REMOVED lines=36> */
.L_x_3890:
[----:B------:R-:W2:Y:S02]  /*0240*/  LDG.E.U8 R4, desc[UR36][R4.64] ;  /* 0x0000002404047981 */ /* 0x000ea4000c1e1100 */
[----:B--2---:R-:W-:-:S04]  /*0250*/  I2FP.F32.U32 R0, R4 ;  /* 0x0000000400007245 */ /* 0x004fc80000201000 */
[----:B------:R-:W-:-:S04]  /*0260*/  F2FP.BF16.F32.PACK_AB R0, RZ, R0 ;  /* 0x00000000ff00723e */ /* 0x000fc800000010ff */
[----:B------:R-:W-:Y:S01]  /*0270*/  PRMT R22, R0, 0x7610, R22 ;  /* 0x0000761000167816 */ /* 0x000fe20000000016 */
[----:B------:R-:W-:Y:S06]  /*0280*/  BRA `(.L_x_3892) ;  /* 0x0000000c00c87947 */ /* 0x000fec0003800000 */
.L_x_3889:
        /* <DEDUP_REMOVED lines=11> */
.L_x_3894:
[----:B------:R-:W2:Y:S02]  /*0340*/  LDG.E R4, desc[UR36][R4.64] ;  /* 0x0000002404047981 */ /* 0x000ea4000c1e1900 */
[----:B--2---:R-:W-:-:S04]  /*0350*/  I2FP.F32.S32 R0, R4 ;  /* 0x0000000400007245 */ /* 0x004fc80000201400 */
[----:B------:R-:W-:-:S04]  /*0360*/  F2FP.BF16.F32.PACK_AB R0, RZ, R0 ;  /* 0x00000000ff00723e */ /* 0x000fc800000010ff */
[----:B------:R-:W-:Y:S01]  /*0370*/  PRMT R22, R0, 0x7610, R22 ;  /* 0x0000761000167816 */ /* 0x000fe20000000016 */
[----:B------:R-:W-:Y:S06]  /*0380*/  BRA `(.L_x_3892) ;  /* 0x0000000c00887947 */ /* 0x000fec0003800000 */
.L_x_3893:
[----:B------:R-:W2:Y:S02]  /*0390*/  LDG.E.U16 R4, desc[UR36][R4.64] ;  /* 0x0000002404047981 */ /* 0x000ea4000c1e1500 */
[----:B--2---:R-:W0:Y:S02]  /*03a0*/  I2F.S16 R0, R4 ;  /* 0x0000000400007306 */ /* 0x004e240000101400 */
[----:B0-----:R-:W-:-:S04]  /*03b0*/  F2FP.BF16.F32.PACK_AB R0, RZ, R0 ;  /* 0x00000000ff00723e */ /* 0x001fc800000010ff */
[----:B------:R-:W-:Y:S01]  /*03c0*/  PRMT R22, R0, 0x7610, R22 ;  /* 0x0000761000167816 */ /* 0x000fe20000000016 */
[----:B------:R-:W-:Y:S06]  /*03d0*/  BRA `(.L_x_3892) ;  /* 0x0000000c00747947 */ /* 0x000fec0003800000 */
.L_x_3888:
        /* <DEDUP_REMOVED lines=9> */
.L_x_3896:
[----:B------:R-:W2:Y:S02]  /*0470*/  LDG.E.U16 R0, desc[UR36][R4.64] ;  /* 0x0000002404007981 */ /* 0x000ea4000c1e1500 */
[----:B--2---:R-:W-:-:S05]  /*0480*/  HADD2.F32 R0, -RZ, R0.H0_H0 ;  /* 0x20000000ff007230 */ /* 0x004fca0000004100 */
[----:B------:R-:W-:-:S04]  /*0490*/  F2FP.BF16.F32.PACK_AB R0, RZ, R0 ;  /* 0x00000000ff00723e */ /* 0x000fc800000010ff */
[----:B------:R-:W-:Y:S01]  /*04a0*/  PRMT R22, R0, 0x7610, R22 ;  /* 0x0000761000167816 */ /* 0x000fe20000000016 */
[----:B------:R-:W-:Y:S06]  /*04b0*/  BRA `(.L_x_3892) ;  /* 0x0000000c003c7947 */ /* 0x000fec0003800000 */
.L_x_3895:
        /* <DEDUP_REMOVED lines=9> */
.L_x_3898:
[----:B------:R-:W2:Y:S02]  /*0550*/  LDG.E.U16 R4, desc[UR36][R4.64] ;  /* 0x0000002404047981 */ /* 0x000ea4000c1e1500 */
[----:B--2---:R-:W-:-:S05]  /*0560*/  HADD2.F32 R0, -RZ, R4.H0_H0 ;  /* 0x20000004ff007230 */ /* 0x004fca0000004100 */
[----:B------:R-:W-:-:S04]  /*0570*/  F2FP.BF16.F32.PACK_AB R0, RZ, R0 ;  /* 0x00000000ff00723e */ /* 0x000fc800000010ff */
[----:B------:R-:W-:Y:S01]  /*0580*/  PRMT R22, R0, 0x7610, R22 ;  /* 0x0000761000167816 */ /* 0x000fe20000000016 */
[----:B------:R-:W-:Y:S06]  /*0590*/  BRA `(.L_x_3892) ;  /* 0x0000000c00047947 */ /* 0x000fec0003800000 */
.L_x_3897:
        /* <DEDUP_REMOVED lines=9> */
.L_x_3887:
        /* <DEDUP_REMOVED lines=14> */
.L_x_3901:
        /* <DEDUP_REMOVED lines=9> */
.L_x_3900:
        /* <DEDUP_REMOVED lines=28> */
.L_x_3903:
        /* <DEDUP_REMOVED lines=15> */
.L_x_3902:
[----:B------:R0:W5:Y:S01]  /*0a50*/  LDG.E.U16 R22, desc[UR36][R4.64] ;  /* 0x0000002404167981 */ /* 0x000162000c1e1500 */
[----:B------:R-:W-:Y:S05]  /*0a60*/  BRA `(.L_x_3892) ;  /* 0x0000000400d07947 */ /* 0x000fea0003800000 */
.L_x_3899:
        /* <DEDUP_REMOVED lines=13> */
.L_x_3906:
        /* <DEDUP_REMOVED lines=21> */
.L_x_3910:
[----:B------:R-:W-:Y:S05]  /*0c90*/  BSYNC B1 ;  /* 0x0000000000017941 */ /* 0x000fea0003800000 */
.L_x_3909:
[----:B------:R-:W-:Y:S01]  /*0ca0*/  LEA R5, R0, 0x3b800000, 0x17 ;  /* 0x3b80000000057811 */ /* 0x000fe200078eb8ff */
[----:B------:R-:W-:-:S05]  /*0cb0*/  IMAD.SHL.U32 R0, R3, 0x100000, RZ ;  /* 0x0010000003007824 */ /* 0x000fca00078e00ff */
[----:B------:R-:W-:-:S07]  /*0cc0*/  LOP3.LUT R0, R5, R0, R6, 0xfe, !PT ;  /* 0x0000000005007212 */ /* 0x000fce00078efe06 */
.L_x_3908:
[----:B------:R-:W-:Y:S05]  /*0cd0*/  BSYNC B0 ;  /* 0x0000000000007941 */ /* 0x000fea0003800000 */
.L_x_3907:
[----:B------:R-:W-:-:S04]  /*0ce0*/  F2FP.BF16.F32.PACK_AB R0, RZ, R0 ;  /* 0x00000000ff00723e */ /* 0x000fc800000010ff */
[----:B------:R-:W-:Y:S01]  /*0cf0*/  PRMT R22, R0, 0x7610, R22 ;  /* 0x0000761000167816 */ /* 0x000fe20000000016 */
[----:B------:R-:W-:Y:S06]  /*0d00*/  BRA `(.L_x_3892) ;  /* 0x0000000400287947 */ /* 0x000fec0003800000 */
.L_x_3905:
        /* <DEDUP_REMOVED lines=21> */
.L_x_3914:
[----:B------:R-:W-:Y:S05]  /*0e60*/  BSYNC B1 ;  /* 0x0000000000017941 */ /* 0x000fea0003800000 */
.L_x_3913:
[----:B------:R-:W-:Y:S01]  /*0e70*/  LEA R5, R0, 0x37800000, 0x17 ;  /* 0x3780000000057811 */ /* 0x000fe200078eb8ff */
[----:B------:R-:W-:-:S05]  /*0e80*/  IMAD.SHL.U32 R0, R3, 0x200000, RZ ;  /* 0x0020000003007824 */ /* 0x000fca00078e00ff */
[----:B------:R-:W-:-:S07]  /*0e90*/  LOP3.LUT R0, R5, R0, R6, 0xfe, !PT ;  /* 0x0000000005007212 */ /* 0x000fce00078efe06 */
.L_x_3912:
[----:B------:R-:W-:Y:S05]  /*0ea0*/  BSYNC B0 ;  /* 0x0000000000007941 */ /* 0x000fea0003800000 */
.L_x_3911:
[----:B------:R-:W-:-:S04]  /*0eb0*/  F2FP.BF16.F32.PACK_AB R0, RZ, R0 ;  /* 0x00000000ff00723e */ /* 0x000fc800000010ff */
[----:B------:R-:W-:Y:S01]  /*0ec0*/  PRMT R22, R0, 0x7610, R22 ;  /* 0x0000761000167816 */ /* 0x000fe20000000016 */
[----:B------:R-:W-:Y:S06]  /*0ed0*/  BRA `(.L_x_3892) ;  /* 0x0000000000b47947 */ /* 0x000fec0003800000 */
.L_x_3904:
        /* <DEDUP_REMOVED lines=14> */
.L_x_3918:
[----:B------:R-:W-:Y:S05]  /*0fc0*/  BSYNC B0 ;  /* 0x0000000000007941 */ /* 0x000fea0003800000 */
.L_x_3917:
[----:B------:R-:W-:-:S04]  /*0fd0*/  F2FP.BF16.F32.PACK_AB R0, RZ, R0 ;  /* 0x00000000ff00723e */ /* 0x000fc800000010ff */
[----:B------:R-:W-:Y:S01]  /*0fe0*/  PRMT R22, R0, 0x7610, R22 ;  /* 0x0000761000167816 */ /* 0x000fe20000000016 */
[----:B------:R-:W-:Y:S06]  /*0ff0*/  BRA `(.L_x_3892) ;  /* 0x00000000006c7947 */ /* 0x000fec0003800000 */
.L_x_3891:
        /* <DEDUP_REMOVED lines=16> */
.L_x_3919:
[----:B------:R-:W-:Y:S01]  /*1100*/  PRMT R22, RZ, 0x7610, R22 ;  /* 0x00007610ff167816 */ /* 0x000fe20000000016 */
[----:B------:R-:W-:Y:S06]  /*1110*/  BRA `(.L_x_3892) ;  /* 0x0000000000247947 */ /* 0x000fec0003800000 */
.L_x_3916:
[----:B------:R-:W2:Y:S02]  /*1120*/  LDG.E.64 R4, desc[UR36][R4.64] ;  /* 0x0000002404047981 */ /* 0x000ea4000c1e1b00 */
[----:B--2---:R-:W0:Y:S02]  /*1130*/  I2F.U64 R0, R4 ;  /* 0x0000000400007312 */ /* 0x004e240000301000 */
[----:B0-----:R-:W-:-:S04]  /*1140*/  F2FP.BF16.F32.PACK_AB R0, RZ, R0 ;  /* 0x00000000ff00723e */ /* 0x001fc800000010ff */
[----:B------:R-:W-:Y:S01]  /*1150*/  PRMT R22, R0, 0x7610, R22 ;  /* 0x0000761000167816 */ /* 0x000fe20000000016 */
[----:B------:R-:W-:Y:S06]  /*1160*/  BRA `(.L_x_3892) ;  /* 0x0000000000107947 */ /* 0x000fec0003800000 */
.L_x_3915:
[----:B------:R-:W2:Y:S02]  /*1170*/  LDG.E R4, desc[UR36][R4.64] ;  /* 0x0000002404047981 */ /* 0x000ea4000c1e1900 */
[----:B--2---:R-:W-:-:S04]  /*1180*/  I2FP.F32.U32 R0, R4 ;  /* 0x0000000400007245 */ /* 0x004fc80000201000 */
[----:B------:R-:W-:-:S04]  /*1190*/  F2FP.BF16.F32.PACK_AB R0, RZ, R0 ;  /* 0x00000000ff00723e */ /* 0x000fc800000010ff */
[----:B------:R-:W-:-:S07]  /*11a0*/  PRMT R22, R0, 0x7610, R22 ;  /* 0x0000761000167816 */ /* 0x000fce0000000016 */
.L_x_3892:
        /* <DEDUP_REMOVED lines=21> */
.L_x_3923:
[----:B------:R-:W2:Y:S02]  /*1300*/  LDG.E.U8 R4, desc[UR36][R4.64] ;  /* 0x0000002404047981 */ /* 0x000ea4000c1e1100 */
[----:B--2---:R-:W-:-:S04]  /*1310*/  I2FP.F32.U32 R0, R4 ;  /* 0x0000000400007245 */ /* 0x004fc80000201000 */
[----:B------:R-:W-:-:S04]  /*1320*/  F2FP.BF16.F32.PACK_AB R0, RZ, R0 ;  /* 0x00000000ff00723e */ /* 0x000fc800000010ff */
[----:B------:R-:W-:Y:S01]  /*1330*/  PRMT R26, R0, 0x7610, R26 ;  /* 0x00007610001a7816 */ /* 0x000fe2000000001a */
[----:B------:R-:W-:Y:S06]  /*1340*/  BRA `(.L_x_3925) ;  /* 0x0000000c00c87947 */ /* 0x000fec0003800000 */
.L_x_3922:
        /* <DEDUP_REMOVED lines=11> */
.L_x_3927:
[----:B------:R-:W2:Y:S02]  /*1400*/  LDG.E R4, desc[UR36][R4.64] ;  /* 0x0000002404047981 */ /* 0x000ea4000c1e1900 */
[----:B--2---:R-:W-:-:S04]  /*1410*/  I2FP.F32.S32 R0, R4 ;  /* 0x0000000400007245 */ /* 0x004fc80000201400 */
[----:B------:R-:W-:-:S04]  /*1420*/  F2FP.BF16.F32.PACK_AB R0, RZ, R0 ;  /* 0x00000000ff00723e */ /* 0x000fc800000010ff */
[----:B------:R-:W-:Y:S01]  /*1430*/  PRMT R26, R0, 0x7610, R26 ;  /* 0x00007610001a7816 */ /* 0x000fe2000000001a */
[----:B------:R-:W-:Y:S06]  /*1440*/  BRA `(.L_x_3925) ;  /* 0x0000000c00887947 */ /* 0x000fec0003800000 */
.L_x_3926:
[----:B------:R-:W2:Y:S02]  /*1450*/  LDG.E.U16 R4, desc[UR36][R4.64] ;  /* 0x0000002404047981 */ /* 0x000ea4000c1e1500 */
[----:B--2---:R-:W0:Y:S02]  /*1460*/  I2F.S16 R0, R4 ;  /* 0x0000000400007306 */ /* 0x004e240000101400 */
[----:B0-----:R-:W-:-:S04]  /*1470*/  F2FP.BF16.F32.PACK_AB R0, RZ, R0 ;  /* 0x00000000ff00723e */ /* 0x001fc800000010ff */
[----:B------:R-:W-:Y:S01]  /*1480*/  PRMT R26, R0, 0x7610, R26 ;  /* 0x00007610001a7816 */ /* 0x000fe2000000001a */
[----:B------:R-:W-:Y:S06]  /*1490*/  BRA `(.L_x_3925) ;  /* 0x0000000c00747947 */ /* 0x000fec0003800000 */
.L_x_3921:
        /* <DEDUP_REMOVED lines=9> */
.L_x_3929:
[----:B------:R-:W2:Y:S02]  /*1530*/  LDG.E.U16 R0, desc[UR36][R4.64] ;  /* 0x0000002404007981 */ /* 0x000ea4000c1e1500 */
[----:B--2---:R-:W-:-:S05]  /*1540*/  HADD2.F32 R0, -RZ, R0.H0_H0 ;  /* 0x20000000ff007230 */ /* 0x004fca0000004100 */
[----:B------:R-:W-:-:S04]  /*1550*/  F2FP.BF16.F32.PACK_AB R0, RZ, R0 ;  /* 0x00000000ff00723e */ /* 0x000fc800000010ff */
[----:B------:R-:W-:Y:S01]  /*1560*/  PRMT R26, R0, 0x7610, R26 ;  /* 0x00007610001a7816 */ /* 0x000fe2000000001a */
[----:B------:R-:W-:Y:S06]  /*1570*/  BRA `(.L_x_3925) ;  /* 0x0000000c003c7947 */ /* 0x000fec0003800000 */
.L_x_3928:
        /* <DEDUP_REMOVED lines=9> */
.L_x_3931:
[----:B------:R-:W2:Y:S02]  /*1610*/  LDG.E.U16 R4, desc[UR36][R4.64] ;  /* 0x0000002404047981 */ /* 0x000ea4000c1e1500 */
[----:B--2---:R-:W-:-:S05]  /*1620*/  HADD2.F32 R0, -RZ, R4.H0_H0 ;  /* 0x20000004ff007230 */ /* 0x004fca0000004100 */
[----:B------:R-:W-:-:S04]  /*1630*/  F2FP.BF16.F32.PACK_AB R0, RZ, R0 ;  /* 0x00000000ff00723e */ /* 0x000fc800000010ff */
[----:B------:R-:W-:Y:S01]  /*1640*/  PRMT R26, R0, 0x7610, R26 ;  /* 0x00007610001a7816 */ /* 0x000fe2000000001a */
[----:B------:R-:W-:Y:S06]  /*1650*/  BRA `(.L_x_3925) ;  /* 0x0000000c00047947 */ /* 0x000fec0003800000 */
.L_x_3930:
        /* <DEDUP_REMOVED lines=9> */
.L_x_3920:
        /* <DEDUP_REMOVED lines=14> */
.L_x_3934:
        /* <DEDUP_REMOVED lines=9> */
.L_x_3933:
        /* <DEDUP_REMOVED lines=28> */
.L_x_3936:
        /* <DEDUP_REMOVED lines=15> */
.L_x_3935:
[----:B------:R0:W5:Y:S01]  /*1b10*/  LDG.E.U16 R26, desc[UR36][R4.64] ;  /* 0x00000024041a7981 */ /* 0x000162000c1e1500 */
[----:B------:R-:W-:Y:S05]  /*1b20*/  BRA `(.L_x_3925) ;  /* 0x0000000400d07947 */ /* 0x000fea0003800000 */
.L_x_3932:
        /* <DEDUP_REMOVED lines=13> */
.L_x_3939:
        /* <DEDUP_REMOVED lines=21> */
.L_x_3943:
[----:B------:R-:W-:Y:S05]  /*1d50*/  BSYNC B1 ;  /* 0x0000000000017941 */ /* 0x000fea0003800000 */
.L_x_3942:
[----:B------:R-:W-:Y:S01]  /*1d60*/  LEA R5, R0, 0x3b800000, 0x17 ;  /* 0x3b80000000057811 */ /* 0x000fe200078eb8ff */
[----:B------:R-:W-:-:S05]  /*1d70*/  IMAD.SHL.U32 R0, R3, 0x100000, RZ ;  /* 0x0010000003007824 */ /* 0x000fca00078e00ff */
[----:B------:R-:W-:-:S07]  /*1d80*/  LOP3.LUT R0, R5, R0, R6, 0xfe, !PT ;  /* 0x0000000005007212 */ /* 0x000fce00078efe06 */
.L_x_3941:
[----:B------:R-:W-:Y:S05]  /*1d90*/  BSYNC B0 ;  /* 0x0000000000007941 */ /* 0x000fea0003800000 */
.L_x_3940:
[----:B------:R-:W-:-:S04]  /*1da0*/  F2FP.BF16.F32.PACK_AB R0, RZ, R0 ;  /* 0x00000000ff00723e */ /* 0x000fc800000010ff */
[----:B------:R-:W-:Y:S01]  /*1db0*/  PRMT R26, R0, 0x7610, R26 ;  /* 0x00007610001a7816 */ /* 0x000fe2000000001a */
[----:B------:R-:W-:Y:S06]  /*1dc0*/  BRA `(.L_x_3925) ;  /* 0x0000000400287947 */ /* 0x000fec0003800000 */
.L_x_3938:
        /* <DEDUP_REMOVED lines=21> */
.L_x_3947:
[----:B------:R-:W-:Y:S05]  /*1f20*/  BSYNC B1 ;  /* 0x0000000000017941 */ /* 0x000fea0003800000 */
.L_x_3946:
[----:B------:R-:W-:Y:S01]  /*1f30*/  LEA R5, R0, 0x37800000, 0x17 ;  /* 0x3780000000057811 */ /* 0x000fe200078eb8ff */
[----:B------:R-:W-:-:S05]  /*1f40*/  IMAD.SHL.U32 R0, R3, 0x200000, RZ ;  /* 0x0020000003007824 */ /* 0x000fca00078e00ff */
[----:B------:R-:W-:-:S07]  /*1f50*/  LOP3.LUT R0, R5, R0, R6, 0xfe, !PT ;  /* 0x0000000005007212 */ /* 0x000fce00078efe06 */
.L_x_3945:
[----:B------:R-:W-:Y:S05]  /*1f60*/  BSYNC B0 ;  /* 0x0000000000007941 */ /* 0x000fea0003800000 */
.L_x_3944:
[----:B------:R-:W-:-:S04]  /*1f70*/  F2FP.BF16.F32.PACK_AB R0, RZ, R0 ;  /* 0x00000000ff00723e */ /* 0x000fc800000010ff */
[----:B------:R-:W-:Y:S01]  /*1f80*/  PRMT R26, R0, 0x7610, R26 ;  /* 0x00007610001a7816 */ /* 0x000fe2000000001a */
[----:B------:R-:W-:Y:S06]  /*1f90*/  BRA `(.L_x_3925) ;  /* 0x0000000000b47947 */ /* 0x000fec0003800000 */
.L_x_3937:
        /* <DEDUP_REMOVED lines=14> */
.L_x_3951:
[----:B------:R-:W-:Y:S05]  /*2080*/  BSYNC B0 ;  /* 0x0000000000007941 */ /* 0x000fea0003800000 */
.L_x_3950:
[----:B------:R-:W-:-:S04]  /*2090*/  F2FP.BF16.F32.PACK_AB R0, RZ, R0 ;  /* 0x00000000ff00723e */ /* 0x000fc800000010ff */
[----:B------:R-:W-:Y:S01]  /*20a0*/  PRMT R26, R0, 0x7610, R26 ;  /* 0x00007610001a7816 */ /* 0x000fe2000000001a */
[----:B------:R-:W-:Y:S06]  /*20b0*/  BRA `(.L_x_3925) ;  /* 0x00000000006c7947 */ /* 0x000fec0003800000 */
.L_x_3924:
        /* <DEDUP_REMOVED lines=16> */
.L_x_3952:
[----:B------:R-:W-:Y:S01]  /*21c0*/  PRMT R26, RZ, 0x7610, R26 ;  /* 0x00007610ff1a7816 */ /* 0x000fe2000000001a */
[----:B------:R-:W-:Y:S06]  /*21d0*/  BRA `(.L_x_3925) ;  /* 0x0000000000247947 */ /* 0x000fec0003800000 */
.L_x_3949:
[----:B------:R-:W2:Y:S02]  /*21e0*/  LDG.E.64 R4, desc[UR36][R4.64] ;  /* 0x0000002404047981 */ /* 0x000ea4000c1e1b00 */
[----:B--2---:R-:W0:Y:S02]  /*21f0*/  I2F.U64 R0, R4 ;  /* 0x0000000400007312 */ /* 0x004e240000301000 */
[----:B0-----:R-:W-:-:S04]  /*2200*/  F2FP.BF16.F32.PACK_AB R0, RZ, R0 ;  /* 0x00000000ff00723e */ /* 0x001fc800000010ff */
[----:B------:R-:W-:Y:S01]  /*2210*/  PRMT R26, R0, 0x7610, R26 ;  /* 0x00007610001a7816 */ /* 0x000fe2000000001a */
[----:B------:R-:W-:Y:S06]  /*2220*/  BRA `(.L_x_3925) ;  /* 0x0000000000107947 */ /* 0x000fec0003800000 */
.L_x_3948:
[----:B------:R-:W2:Y:S02]  /*2230*/  LDG.E R4, desc[UR36][R4.64] ;  /* 0x0000002404047981 */ /* 0x000ea4000c1e1900 */
[----:B--2---:R-:W-:-:S04]  /*2240*/  I2FP.F32.U32 R0, R4 ;  /* 0x0000000400007245 */ /* 0x004fc80000201000 */
[----:B------:R-:W-:-:S04]  /*2250*/  F2FP.BF16.F32.PACK_AB R0, RZ, R0 ;  /* 0x00000000ff00723e */ /* 0x000fc800000010ff */
[----:B------:R-:W-:-:S07]  /*2260*/  PRMT R26, R0, 0x7610, R26 ;  /* 0x00007610001a7816 */ /* 0x000fce000000001a */
.L_x_3925:
[----:B------:R-:W-:-:S07]  /*2270*/  VIADD R23, R23, 0x80 ;  /* 0x0000008017177836 */ /* 0x000fce0000000000 */
.L_x_3886:
[----:B------:R-:W-:Y:S05]  /*2280*/  BSYNC B6 ;  /* 0x0000000000067941 */ /* 0x000fea0003800000 */
.L_x_3885:
        /* <DEDUP_REMOVED lines=26> */
.L_x_3958:
[----:B------:R-:W2:Y:S02]  /*2430*/  LDG.E.U8 R4, desc[UR36][R4.64] ;  /* 0x0000002404047981 */ /* 0x000ea4000c1e1100 */
[----:B--2---:R-:W-:-:S04]  /*2440*/  I2FP.F32.U32 R0, R4 ;  /* 0x0000000400007245 */ /* 0x004fc80000201000 */
[----:B------:R-:W-:-:S04]  /*2450*/  F2FP.BF16.F32.PACK_AB R0, RZ, R0 ;  /* 0x00000000ff00723e */ /* 0x000fc800000010ff */
[----:B------:R-:W-:Y:S01]  /*2460*/  PRMT R28, R0, 0x7610, R28 ;  /* 0x00007610001c7816 */ /* 0x000fe2000000001c */
[----:B------:R-:W-:Y:S06]  /*2470*/  BRA `(.L_x_3960) ;  /* 0x0000000c00cc7947 */ /* 0x000fec0003800000 */
.L_x_3957:
        /* <DEDUP_REMOVED lines=11> */
.L_x_3962:
[----:B------:R-:W2:Y:S02]  /*2530*/  LDG.E R4, desc[UR36][R4.64] ;  /* 0x0000002404047981 */ /* 0x000ea4000c1e1900 */
[----:B--2---:R-:W-:-:S04]  /*2540*/  I2FP.F32.S32 R0, R4 ;  /* 0x0000000400007245 */ /* 0x004fc80000201400 */
[----:B------:R-:W-:-:S04]  /*2550*/  F2FP.BF16.F32.PACK_AB R0, RZ, R0 ;  /* 0x00000000ff00723e */ /* 0x000fc800000010ff */
[----:B------:R-:W-:Y:S01]  /*2560*/  PRMT R28, R0, 0x7610, R28 ;  /* 0x00007610001c7816 */ /* 0x000fe2000000001c */
[----:B------:R-:W-:Y:S06]  /*2570*/  BRA `(.L_x_3960) ;  /* 0x0000000c008c7947 */ /* 0x000fec0003800000 */
.L_x_3961:
[----:B------:R-:W2:Y:S02]  /*2580*/  LDG.E.U16 R4, desc[UR36][R4.64] ;  /* 0x0000002404047981 */ /* 0x000ea4000c1e1500 */
[----:B--2---:R-:W0:Y:S02]  /*2590*/  I2F.S16 R0, R4 ;  /* 0x0000000400007306 */ /* 0x004e240000101400 */
[----:B0-----:R-:W-:-:S04]  /*25a0*/  F2FP.BF16.F32.PACK_AB R0, RZ, R0 ;  /* 0x00000000ff00723e */ /* 0x001fc800000010ff */
[----:B------:R-:W-:Y:S01]  /*25b0*/  PRMT R28, R0, 0x7610, R28 ;  /* 0x00007610001c7816 */ /* 0x000fe2000000001c */
[----:B------:R-:W-:Y:S06]  /*25c0*/  BRA `(.L_x_3960) ;  /* 0x0000000c00787947 */ /* 0x000fec0003800000 */
.L_x_3956:
        /* <DEDUP_REMOVED lines=9> */
.L_x_3964:
[----:B------:R-:W2:Y:S02]  /*2660*/  LDG.E.U16 R0, desc[UR36][R4.64] ;  /* 0x0000002404007981 */ /* 0x000ea4000c1e1500 */
[----:B--2---:R-:W-:-:S05]  /*2670*/  HADD2.F32 R0, -RZ, R0.H0_H0 ;  /* 0x20000000ff007230 */ /* 0x004fca0000004100 */
[----:B------:R-:W-:-:S04]  /*2680*/  F2FP.BF16.F32.PACK_AB R0, RZ, R0 ;  /* 0x00000000ff00723e */ /* 0x000fc800000010ff */
[----:B------:R-:W-:Y:S01]  /*2690*/  PRMT R28, R0, 0x7610, R28 ;  /* 0x00007610001c7816 */ /* 0x000fe2000000001c */
[----:B------:R-:W-:Y:S06]  /*26a0*/  BRA `(.L_x_3960) ;  /* 0x0000000c00407947 */ /* 0x000fec0003800000 */
.L_x_3963:
        /* <DEDUP_REMOVED lines=9> */
.L_x_3966:
[----:B------:R-:W2:Y:S02]  /*2740*/  LDG.E.U16 R4, desc[UR36][R4.64] ;  /* 0x0000002404047981 */ /* 0x000ea4000c1e1500 */
[----:B--2---:R-:W-:-:S05]  /*2750*/  HADD2.F32 R0, -RZ, R4.H0_H0 ;  /* 0x20000004ff007230 */ /* 0x004fca0000004100 */
[----:B------:R-:W-:-:S04]  /*2760*/  F2FP.BF16.F32.PACK_AB R0, RZ, R0 ;  /* 0x00000000ff00723e */ /* 0x000fc800000010ff */
[----:B------:R-:W-:Y:S01]  /*2770*/  PRMT R28, R0, 0x7610, R28 ;  /* 0x00007610001c7816 */ /* 0x000fe2000000001c */
[----:B------:R-:W-:Y:S06]  /*2780*/  BRA `(.L_x_3960) ;  /* 0x0000000c00087947 */ /* 0x000fec0003800000 */
.L_x_3965:
        /* <DEDUP_REMOVED lines=9> */
.L_x_3955:
        /* <DEDUP_REMOVED lines=14> */
.L_x_3969:
        /* <DEDUP_REMOVED lines=9> */
.L_x_3968:
        /* <DEDUP_REMOVED lines=28> */
.L_x_3971:
        /* <DEDUP_REMOVED lines=16> */
.L_x_3970:
[----:B------:R0:W5:Y:S01]  /*2c50*/  LDG.E.U16 R28, desc[UR36][R4.64] ;  /* 0x00000024041c7981 */ /* 0x000162000c1e1500 */
[----:B------:R-:W-:Y:S05]  /*2c60*/  BRA `(.L_x_3960) ;  /* 0x0000000400d07947 */ /* 0x000fea0003800000 */
.L_x_3967:
        /* <DEDUP_REMOVED lines=13> */
.L_x_3974:
        /* <DEDUP_REMOVED lines=21> */
.L_x_3978:
[----:B------:R-:W-:Y:S05]  /*2e90*/  BSYNC B1 ;  /* 0x0000000000017941 */ /* 0x000fea0003800000 */
.L_x_3977:
[----:B------:R-:W-:Y:S01]  /*2ea0*/  LEA R5, R0, 0x3b800000, 0x17 ;  /* 0x3b80000000057811 */ /* 0x000fe200078eb8ff */
[----:B------:R-:W-:-:S05]  /*2eb0*/  IMAD.SHL.U32 R0, R3, 0x100000, RZ ;  /* 0x0010000003007824 */ /* 0x000fca00078e00ff */
[----:B------:R-:W-:-:S07]  /*2ec0*/  LOP3.LUT R0, R5, R0, R6, 0xfe, !PT ;  /* 0x0000000005007212 */ /* 0x000fce00078efe06 */
.L_x_3976:
[----:B------:R-:W-:Y:S05]  /*2ed0*/  BSYNC B0 ;  /* 0x0000000000007941 */ /* 0x000fea0003800000 */
.L_x_3975:
[----:B------:R-:W-:-:S04]  /*2ee0*/  F2FP.BF16.F32.PACK_AB R0, RZ, R0 ;  /* 0x00000000ff00723e */ /* 0x000fc800000010ff */
[----:B------:R-:W-:Y:S01]  /*2ef0*/  PRMT R28, R0, 0x7610, R28 ;  /* 0x00007610001c7816 */ /* 0x000fe2000000001c */
[----:B------:R-:W-:Y:S06]  /*2f00*/  BRA `(.L_x_3960) ;  /* 0x0000000400287947 */ /* 0x000fec0003800000 */
.L_x_3973:
        /* <DEDUP_REMOVED lines=21> */
.L_x_3982:
[----:B------:R-:W-:Y:S05]  /*3060*/  BSYNC B1 ;  /* 0x0000000000017941 */ /* 0x000fea0003800000 */
.L_x_3981:
[----:B------:R-:W-:Y:S01]  /*3070*/  LEA R5, R0, 0x37800000, 0x17 ;  /* 0x3780000000057811 */ /* 0x000fe200078eb8ff */
[----:B------:R-:W-:-:S05]  /*3080*/  IMAD.SHL.U32 R0, R3, 0x200000, RZ ;  /* 0x0020000003007824 */ /* 0x000fca00078e00ff */
[----:B------:R-:W-:-:S07]  /*3090*/  LOP3.LUT R0, R5, R0, R6, 0xfe, !PT ;  /* 0x0000000005007212 */ /* 0x000fce00078efe06 */
.L_x_3980:
[----:B------:R-:W-:Y:S05]  /*30a0*/  BSYNC B0 ;  /* 0x0000000000007941 */ /* 0x000fea0003800000 */
.L_x_3979:
[----:B------:R-:W-:-:S04]  /*30b0*/  F2FP.BF16.F32.PACK_AB R0, RZ, R0 ;  /* 0x00000000ff00723e */ /* 0x000fc800000010ff */
[----:B------:R-:W-:Y:S01]  /*30c0*/  PRMT R28, R0, 0x7610, R28 ;  /* 0x00007610001c7816 */ /* 0x000fe2000000001c */
[----:B------:R-:W-:Y:S06]  /*30d0*/  BRA `(.L_x_3960) ;  /* 0x0000000000b47947 */ /* 0x000fec0003800000 */
.L_x_3972:
        /* <DEDUP_REMOVED lines=14> */
.L_x_3986:
[----:B------:R-:W-:Y:S05]  /*31c0*/  BSYNC B0 ;  /* 0x0000000000007941 */ /* 0x000fea0003800000 */
.L_x_3985:
[----:B------:R-:W-:-:S04]  /*31d0*/  F2FP.BF16.F32.PACK_AB R0, RZ, R0 ;  /* 0x00000000ff00723e */ /* 0x000fc800000010ff */
[----:B------:R-:W-:Y:S01]  /*31e0*/  PRMT R28, R0, 0x7610, R28 ;  /* 0x00007610001c7816 */ /* 0x000fe2000000001c */
[----:B------:R-:W-:Y:S06]  /*31f0*/  BRA `(.L_x_3960) ;  /* 0x00000000006c7947 */ /* 0x000fec0003800000 */
.L_x_3959:
        /* <DEDUP_REMOVED lines=16> */
.L_x_3987:
[----:B------:R-:W-:Y:S01]  /*3300*/  PRMT R28, RZ, 0x7610, R28 ;  /* 0x00007610ff1c7816 */ /* 0x000fe2000000001c */
[----:B------:R-:W-:Y:S06]  /*3310*/  BRA `(.L_x_3960) ;  /* 0x0000000000247947 */ /* 0x000fec0003800000 */
.L_x_3984:
[----:B------:R-:W2:Y:S02]  /*3320*/  LDG.E.64 R4, desc[UR36][R4.64] ;  /* 0x0000002404047981 */ /* 0x000ea4000c1e1b00 */
[----:B--2---:R-:W0:Y:S02]  /*3330*/  I2F.U64 R0, R4 ;  /* 0x0000000400007312 */ /* 0x004e240000301000 */
[----:B0-----:R-:W-:-:S04]  /*3340*/  F2FP.BF16.F32.PACK_AB R0, RZ, R0 ;  /* 0x00000000ff00723e */ /* 0x001fc800000010ff */
[----:B------:R-:W-:Y:S01]  /*3350*/  PRMT R28, R0, 0x7610, R28 ;  /* 0x00007610001c7816 */ /* 0x000fe2000000001c */
[----:B------:R-:W-:Y:S06]  /*3360*/  BRA `(.L_x_3960) ;  /* 0x0000000000107947 */ /* 0x000fec0003800000 */
.L_x_3983:
[----:B------:R-:W2:Y:S02]  /*3370*/  LDG.E R4, desc[UR36][R4.64] ;  /* 0x0000002404047981 */ /* 0x000ea4000c1e1900 */
[----:B--2---:R-:W-:-:S04]  /*3380*/  I2FP.F32.U32 R0, R4 ;  /* 0x0000000400007245 */ /* 0x004fc80000201000 */
[----:B------:R-:W-:-:S04]  /*3390*/  F2FP.BF16.F32.PACK_AB R0, RZ, R0 ;  /* 0x00000000ff00723e */ /* 0x000fc800000010ff */
[----:B------:R-:W-:-:S07]  /*33a0*/  PRMT R28, R0, 0x7610, R28 ;  /* 0x00007610001c7816 */ /* 0x000fce000000001c */
.L_x_3960:
        /* <DEDUP_REMOVED lines=21> */
.L_x_3991:
[----:B------:R-:W2:Y:S02]  /*3500*/  LDG.E.U8 R4, desc[UR36][R4.64] ;  /* 0x0000002404047981 */ /* 0x000ea4000c1e1100 */
[----:B--2---:R-:W-:-:S04]  /*3510*/  I2FP.F32.U32 R0, R4 ;  /* 0x0000000400007245 */ /* 0x004fc80000201000 */
[----:B------:R-:W-:-:S04]  /*3520*/  F2FP.BF16.F32.PACK_AB R0, RZ, R0 ;  /* 0x00000000ff00723e */ /* 0x000fc800000010ff */
[----:B------:R-:W-:Y:S01]  /*3530*/  PRMT R27, R0, 0x7610, R27 ;  /* 0x00007610001b7816 */ /* 0x000fe2000000001b */
[----:B------:R-:W-:Y:S06]  /*3540*/  BRA `(.L_x_3993) ;  /* 0x0000000c00c87947 */ /* 0x000fec0003800000 */
.L_x_3990:
        /* <DEDUP_REMOVED lines=11> */
.L_x_3995:
[----:B------:R-:W2:Y:S02]  /*3600*/  LDG.E R4, desc[UR36][R4.64] ;  /* 0x0000002404047981 */ /* 0x000ea4000c1e1900 */
[----:B--2---:R-:W-:-:S04]  /*3610*/  I2FP.F32.S32 R0, R4 ;  /* 0x0000000400007245 */ /* 0x004fc80000201400 */
[----:B------:R-:W-:-:S04]  /*3620*/  F2FP.BF16.F32.PACK_AB R0, RZ, R0 ;  /* 0x00000000ff00723e */ /* 0x000fc800000010ff */
[----:B------:R-:W-:Y:S01]  /*3630*/  PRMT R27, R0, 0x7610, R27 ;  /* 0x00007610001b7816 */ /* 0x000fe2000000001b */
[----:B------:R-:W-:Y:S06]  /*3640*/  BRA `(.L_x_3993) ;  /* 0x0000000c00887947 */ /* 0x000fec0003800000 */
.L_x_3994:
[----:B------:R-:W2:Y:S02]  /*3650*/  LDG.E.U16 R4, desc[UR36][R4.64] ;  /* 0x0000002404047981 */ /* 0x000ea4000c1e1500 */
[----:B--2---:R-:W0:Y:S02]  /*3660*/  I2F.S16 R0, R4 ;  /* 0x0000000400007306 */ /* 0x004e240000101400 */
[----:B0-----:R-:W-:-:S04]  /*3670*/  F2FP.BF16.F32.PACK_AB R0, RZ, R0 ;  /* 0x00000000ff00723e */ /* 0x001fc800000010ff */
[----:B------:R-:W-:Y:S01]  /*3680*/  PRMT R27, R0, 0x7610, R27 ;  /* 0x00007610001b7816 */ /* 0x000fe2000000001b */
[----:B------:R-:W-:Y:S06]  /*3690*/  BRA `(.L_x_3993) ;  /* 0x0000000c00747947 */ /* 0x000fec0003800000 */
.L_x_3989:
        /* <DEDUP_REMOVED lines=9> */
.L_x_3997:
[----:B------:R-:W2:Y:S02]  /*3730*/  LDG.E.U16 R0, desc[UR36][R4.64] ;  /* 0x0000002404007981 */ /* 0x000ea4000c1e1500 */
[----:B--2---:R-:W-:-:S05]  /*3740*/  HADD2.F32 R0, -RZ, R0.H0_H0 ;  /* 0x20000000ff007230 */ /* 0x004fca0000004100 */
[----:B------:R-:W-:-:S04]  /*3750*/  F2FP.BF16.F32.PACK_AB R0, RZ, R0 ;  /* 0x00000000ff00723e */ /* 0x000fc800000010ff */
[----:B------:R-:W-:Y:S01]  /*3760*/  PRMT R27, R0, 0x7610, R27 ;  /* 0x00007610001b7816 */ /* 0x000fe2000000001b */
[----:B------:R-:W-:Y:S06]  /*3770*/  BRA `(.L_x_3993) ;  /* 0x0000000c003c7947 */ /* 0x000fec0003800000 */
.L_x_3996:
        /* <DEDUP_REMOVED lines=9> */
.L_x_3999:
[----:B------:R-:W2:Y:S02]  /*3810*/  LDG.E.U16 R4, desc[UR36][R4.64] ;  /* 0x0000002404047981 */ /* 0x000ea4000c1e1500 */
[----:B--2---:R-:W-:-:S05]  /*3820*/  HADD2.F32 R0, -RZ, R4.H0_H0 ;  /* 0x20000004ff007230 */ /* 0x004fca0000004100 */
[----:B------:R-:W-:-:S04]  /*3830*/  F2FP.BF16.F32.PACK_AB R0, RZ, R0 ;  /* 0x00000000ff00723e */ /* 0x000fc800000010ff */
[----:B------:R-:W-:Y:S01]  /*3840*/  PRMT R27, R0, 0x7610, R27 ;  /* 0x00007610001b7816 */ /* 0x000fe2000000001b */
[----:B------:R-:W-:Y:S06]  /*3850*/  BRA `(.L_x_3993) ;  /* 0x0000000c00047947 */ /* 0x000fec0003800000 */
.L_x_3998:
        /* <DEDUP_REMOVED lines=9> */
.L_x_3988:
        /* <DEDUP_REMOVED lines=14> */
.L_x_4002:
        /* <DEDUP_REMOVED lines=9> */
.L_x_4001:
        /* <DEDUP_REMOVED lines=28> */
.L_x_4004:
        /* <DEDUP_REMOVED lines=15> */
.L_x_4003:
[----:B------:R0:W5:Y:S01]  /*3d10*/  LDG.E.U16 R27, desc[UR36][R4.64] ;  /* 0x00000024041b7981 */ /* 0x000162000c1e1500 */
[----:B------:R-:W-:Y:S05]  /*3d20*/  BRA `(.L_x_3993) ;  /* 0x0000000400d07947 */ /* 0x000fea0003800000 */
.L_x_4000:
        /* <DEDUP_REMOVED lines=13> */
.L_x_4007:
        /* <DEDUP_REMOVED lines=21> */
.L_x_4011:
[----:B------:R-:W-:Y:S05]  /*3f50*/  BSYNC B1 ;  /* 0x0000000000017941 */ /* 0x000fea0003800000 */
.L_x_4010:
[----:B------:R-:W-:Y:S01]  /*3f60*/  LEA R5, R0, 0x3b800000, 0x17 ;  /* 0x3b80000000057811 */ /* 0x000fe200078eb8ff */
[----:B------:R-:W-:-:S05]  /*3f70*/  IMAD.SHL.U32 R0, R3, 0x100000, RZ ;  /* 0x0010000003007824 */ /* 0x000fca00078e00ff */
[----:B------:R-:W-:-:S07]  /*3f80*/  LOP3.LUT R0, R5, R0, R6, 0xfe, !PT ;  /* 0x0000000005007212 */ /* 0x000fce00078efe06 */
.L_x_4009:
[----:B------:R-:W-:Y:S05]  /*3f90*/  BSYNC B0 ;  /* 0x0000000000007941 */ /* 0x000fea0003800000 */
.L_x_4008:
[----:B------:R-:W-:-:S04]  /*3fa0*/  F2FP.BF16.F32.PACK_AB R0, RZ, R0 ;  /* 0x00000000ff00723e */ /* 0x000fc800000010ff */
[----:B------:R-:W-:Y:S01]  /*3fb0*/  PRMT R27, R0, 0x7610, R27 ;  /* 0x00007610001b7816 */ /* 0x000fe2000000001b */
[----:B------:R-:W-:Y:S06]  /*3fc0*/  BRA `(.L_x_3993) ;  /* 0x0000000400287947 */ /* 0x000fec0003800000 */
.L_x_4006:
        /* <DEDUP_REMOVED lines=21> */
.L_x_4015:
[----:B------:R-:W-:Y:S05]  /*4120*/  BSYNC B1 ;  /* 0x0000000000017941 */ /* 0x000fea0003800000 */
.L_x_4014:
[----:B------:R-:W-:Y:S01]  /*4130*/  LEA R5, R0, 0x37800000, 0x17 ;  /* 0x3780000000057811 */ /* 0x000fe200078eb8ff */
[----:B------:R-:W-:-:S05]  /*4140*/  IMAD.SHL.U32 R0, R3, 0x200000, RZ ;  /* 0x0020000003007824 */ /* 0x000fca00078e00ff */
[----:B------:R-:W-:-:S07]  /*4150*/  LOP3.LUT R0, R5, R0, R6, 0xfe, !PT ;  /* 0x0000000005007212 */ /* 0x000fce00078efe06 */
.L_x_4013:
[----:B------:R-:W-:Y:S05]  /*4160*/  BSYNC B0 ;  /* 0x0000000000007941 */ /* 0x000fea0003800000 */
.L_x_4012:
[----:B------:R-:W-:-:S04]  /*4170*/  F2FP.BF16.F32.PACK_AB R0, RZ, R0 ;  /* 0x00000000ff00723e */ /* 0x000fc800000010ff */
[----:B------:R-:W-:Y:S01]  /*4180*/  PRMT R27, R0, 0x7610, R27 ;  /* 0x00007610001b7816 */ /* 0x000fe2000000001b */
[----:B------:R-:W-:Y:S06]  /*4190*/  BRA `(.L_x_3993) ;  /* 0x0000000000b47947 */ /* 0x000fec0003800000 */
.L_x_4005:
        /* <DEDUP_REMOVED lines=14> */
.L_x_4019:
[----:B------:R-:W-:Y:S05]  /*4280*/  BSYNC B0 ;  /* 0x0000000000007941 */ /* 0x000fea0003800000 */
.L_x_4018:
[----:B------:R-:W-:-:S04]  /*4290*/  F2FP.BF16.F32.PACK_AB R0, RZ, R0 ;  /* 0x00000000ff00723e */ /* 0x000fc800000010ff */
[----:B------:R-:W-:Y:S01]  /*42a0*/  PRMT R27, R0, 0x7610, R27 ;  /* 0x00007610001b7816 */ /* 0x000fe2000000001b */
[----:B------:R-:W-:Y:S06]  /*42b0*/  BRA `(.L_x_3993) ;  /* 0x00000000006c7947 */ /* 0x000fec0003800000 */
.L_x_3992:
        /* <DEDUP_REMOVED lines=16> */
.L_x_4020:
[----:B------:R-:W-:Y:S01]  /*43c0*/  PRMT R27, RZ, 0x7610, R27 ;  /* 0x00007610ff1b7816 */ /* 0x000fe2000000001b */
[----:B------:R-:W-:Y:S06]  /*43d0*/  BRA `(.L_x_3993) ;  /* 0x0000000000247947 */ /* 0x000fec0003800000 */
.L_x_4017:
[----:B------:R-:W2:Y:S02]  /*43e0*/  LDG.E.64 R4, desc[UR36][R4.64] ;  /* 0x0000002404047981 */ /* 0x000ea4000c1e1b00 */
[----:B--2---:R-:W0:Y:S02]  /*43f0*/  I2F.U64 R0, R4 ;  /* 0x0000000400007312 */ /* 0x004e240000301000 */
[----:B0-----:R-:W-:-:S04]  /*4400*/  F2FP.BF16.F32.PACK_AB R0, RZ, R0 ;  /* 0x00000000ff00723e */ /* 0x001fc800000010ff */
[----:B------:R-:W-:Y:S01]  /*4410*/  PRMT R27, R0, 0x7610, R27 ;  /* 0x00007610001b7816 */ /* 0x000fe2000000001b */
[----:B------:R-:W-:Y:S06]  /*4420*/  BRA `(.L_x_3993) ;  /* 0x0000000000107947 */ /* 0x000fec0003800000 */
.L_x_4016:
[----:B------:R-:W2:Y:S02]  /*4430*/  LDG.E R4, desc[UR36][R4.64] ;  /* 0x0000002404047981 */ /* 0x000ea4000c1e1900 */
[----:B--2---:R-:W-:-:S04]  /*4440*/  I2FP.F32.U32 R0, R4 ;  /* 0x0000000400007245 */ /* 0x004fc80000201000 */
[----:B------:R-:W-:-:S04]  /*4450*/  F2FP.BF16.F32.PACK_AB R0, RZ, R0 ;  /* 0x00000000ff00723e */ /* 0x000fc800000010ff */
[----:B------:R-:W-:-:S07]  /*4460*/  PRMT R27, R0, 0x7610, R27 ;  /* 0x00007610001b7816 */ /* 0x000fce000000001b */
.L_x_3993:
[----:B------:R-:W-:-:S07]  /*4470*/  VIADD R23, R23, 0x80 ;  /* 0x0000008017177836 */ /* 0x000fce0000000000 */
.L_x_3954:
[----:B------:R-:W-:Y:S05]  /*4480*/  BSYNC B6 ;  /* 0x0000000000067941 */ /* 0x000fea0003800000 */
.L_x_3953:
        /* <DEDUP_REMOVED lines=28> */
.L_x_4026:
[----:B------:R-:W2:Y:S02]  /*4650*/  LDG.E.U8 R4, desc[UR36][R4.64] ;  /* 0x0000002404047981 */ /* 0x000ea4000c1e1100 */
[----:B--2---:R-:W-:-:S04]  /*4660*/  I2FP.F32.U32 R0, R4 ;  /* 0x0000000400007245 */ /* 0x004fc80000201000 */
[----:B------:R-:W-:-:S04]  /*4670*/  F2FP.BF16.F32.PACK_AB R0, RZ, R0 ;  /* 0x00000000ff00723e */ /* 0x000fc800000010ff */
[----:B------:R-:W-:Y:S01]  /*4680*/  PRMT R18, R0, 0x7610, R18 ;  /* 0x0000761000127816 */ /* 0x000fe20000000012 */
[----:B------:R-:W-:Y:S06]  /*4690*/  BRA `(.L_x_4028) ;  /* 0x0000000c00c87947 */ /* 0x000fec0003800000 */
.L_x_4025:
        /* <DEDUP_REMOVED lines=11> */
.L_x_4030:
[----:B------:R-:W2:Y:S02]  /*4750*/  LDG.E R4, desc[UR36][R4.64] ;  /* 0x0000002404047981 */ /* 0x000ea4000c1e1900 */
[----:B--2---:R-:W-:-:S04]  /*4760*/  I2FP.F32.S32 R0, R4 ;  /* 0x0000000400007245 */ /* 0x004fc80000201400 */
[----:B------:R-:W-:-:S04]  /*4770*/  F2FP.BF16.F32.PACK_AB R0, RZ, R0 ;  /* 0x00000000ff00723e */ /* 0x000fc800000010ff */
[----:B------:R-:W-:Y:S01]  /*4780*/  PRMT R18, R0, 0x7610, R18 ;  /* 0x0000761000127816 */ /* 0x000fe20000000012 */
[----:B------:R-:W-:Y:S06]  /*4790*/  BRA `(.L_x_4028) ;  /* 0x0000000c00887947 */ /* 0x000fec0003800000 */
.L_x_4029:
[----:B------:R-:W2:Y:S02]  /*47a0*/  LDG.E.U16 R4, desc[UR36][R4.64] ;  /* 0x0000002404047981 */ /* 0x000ea4000c1e1500 */
[----:B--2---:R-:W0:Y:S02]  /*47b0*/  I2F.S16 R0, R4 ;  /* 0x0000000400007306 */ /* 0x004e240000101400 */
[----:B0-----:R-:W-:-:S04]  /*47c0*/  F2FP.BF16.F32.PACK_AB R0, RZ, R0 ;  /* 0x00000000ff00723e */ /* 0x001fc800000010ff */
[----:B------:R-:W-:Y:S01]  /*47d0*/  PRMT R18, R0, 0x7610, R18 ;  /* 0x0000761000127816 */ /* 0x000fe20000000012 */
[----:B------:R-:W-:Y:S06]  /*47e0*/  BRA `(.L_x_4028) ;  /* 0x0000000c00747947 */ /* 0x000fec0003800000 */
.L_x_4024:
        /* <DEDUP_REMOVED lines=9> */
.L_x_4032:
[----:B------:R-:W2:Y:S02]  /*4880*/  LDG.E.U16 R0, desc[UR36][R4.64] ;  /* 0x0000002404007981 */ /* 0x000ea4000c1e1500 */
[----:B--2---:R-:W-:-:S05]  /*4890*/  HADD2.F32 R0, -RZ, R0.H0_H0 ;  /* 0x20000000ff007230 */ /* 0x004fca0000004100 */
[----:B------:R-:W-:-:S04]  /*48a0*/  F2FP.BF16.F32.PACK_AB R0, RZ, R0 ;  /* 0x00000000ff00723e */ /* 0x000fc800000010ff */
[----:B------:R-:W-:Y:S01]  /*48b0*/  PRMT R18, R0, 0x7610, R18 ;  /* 0x0000761000127816 */ /* 0x000fe20000000012 */
[----:B------:R-:W-:Y:S06]  /*48c0*/  BRA `(.L_x_4028) ;  /* 0x0000000c003c7947 */ /* 0x000fec0003800000 */
.L_x_4031:
        /* <DEDUP_REMOVED lines=9> */
.L_x_4034:
[----:B------:R-:W2:Y:S02]  /*4960*/  LDG.E.U16 R4, desc[UR36][R4.64] ;  /* 0x0000002404047981 */ /* 0x000ea4000c1e1500 */
[----:B--2---:R-:W-:-:S05]  /*4970*/  HADD2.F32 R0, -RZ, R4.H0_H0 ;  /* 0x20000004ff007230 */ /* 0x004fca0000004100 */
[----:B------:R-:W-:-:S04]  /*4980*/  F2FP.BF16.F32.PACK_AB R0, RZ, R0 ;  /* 0x00000000ff00723e */ /* 0x000fc800000010ff */
[----:B------:R-:W-:Y:S01]  /*4990*/  PRMT R18, R0, 0x7610, R18 ;  /* 0x0000761000127816 */ /* 0x000fe20000000012 */
[----:B------:R-:W-:Y:S06]  /*49a0*/  BRA `(.L_x_4028) ;  /* 0x0000000c00047947 */ /* 0x000fec0003800000 */
.L_x_4033:
        /* <DEDUP_REMOVED lines=9> */
.L_x_4023:
        /* <DEDUP_REMOVED lines=14> */
.L_x_4037:
        /* <DEDUP_REMOVED lines=9> */
.L_x_4036:
        /* <DEDUP_REMOVED lines=28> */
.L_x_4039:
        /* <DEDUP_REMOVED lines=15> */
.L_x_4038:
[----:B------:R0:W5:Y:S01]  /*4e60*/  LDG.E.U16 R18, desc[UR36][R4.64] ;  /* 0x0000002404127981 */ /* 0x000162000c1e1500 */
[----:B------:R-:W-:Y:S05]  /*4e70*/  BRA `(.L_x_4028) ;  /* 0x0000000400d07947 */ /* 0x000fea0003800000 */
.L_x_4035:
        /* <DEDUP_REMOVED lines=13> */
.L_x_4042:
        /* <DEDUP_REMOVED lines=21> */
.L_x_4046:
[----:B------:R-:W-:Y:S05]  /*50a0*/  BSYNC B1 ;  /* 0x0000000000017941 */ /* 0x000fea0003800000 */
.L_x_4045:
[----:B------:R-:W-:Y:S01]  /*50b0*/  LEA R5, R0, 0x3b800000, 0x17 ;  /* 0x3b80000000057811 */ /* 0x000fe200078eb8ff */
[----:B------:R-:W-:-:S05]  /*50c0*/  IMAD.SHL.U32 R0, R3, 0x100000, RZ ;  /* 0x0010000003007824 */ /* 0x000fca00078e00ff */
[----:B------:R-:W-:-:S07]  /*50d0*/  LOP3.LUT R0, R5, R0, R6, 0xfe, !PT ;  /* 0x0000000005007212 */ /* 0x000fce00078efe06 */
.L_x_4044:
[----:B------:R-:W-:Y:S05]  /*50e0*/  BSYNC B0 ;  /* 0x0000000000007941 */ /* 0x000fea0003800000 */
.L_x_4043:
[----:B------:R-:W-:-:S04]  /*50f0*/  F2FP.BF16.F32.PACK_AB R0, RZ, R0 ;  /* 0x00000000ff00723e */ /* 0x000fc800000010ff */
[----:B------:R-:W-:Y:S01]  /*5100*/  PRMT R18, R0, 0x7610, R18 ;  /* 0x0000761000127816 */ /* 0x000fe20000000012 */
[----:B------:R-:W-:Y:S06]  /*5110*/  BRA `(.L_x_4028) ;  /* 0x0000000400287947 */ /* 0x000fec0003800000 */
.L_x_4041:
        /* <DEDUP_REMOVED lines=21> */
.L_x_4050:
[----:B------:R-:W-:Y:S05]  /*5270*/  BSYNC B1 ;  /* 0x0000000000017941 */ /* 0x000fea0003800000 */
.L_x_4049:
[----:B------:R-:W-:Y:S01]  /*5280*/  LEA R5, R0, 0x37800000, 0x17 ;  /* 0x3780000000057811 */ /* 0x000fe200078eb8ff */
[----:B------:R-:W-:-:S05]  /*5290*/  IMAD.SHL.U32 R0, R3, 0x200000, RZ ;  /* 0x0020000003007824 */ /* 0x000fca00078e00ff */
[----:B------:R-:W-:-:S07]  /*52a0*/  LOP3.LUT R0, R5, R0, R6, 0xfe, !PT ;  /* 0x0000000005007212 */ /* 0x000fce00078efe06 */
.L_x_4048:
[----:B------:R-:W-:Y:S05]  /*52b0*/  BSYNC B0 ;  /* 0x0000000000007941 */ /* 0x000fea0003800000 */
.L_x_4047:
[----:B------:R-:W-:-:S04]  /*52c0*/  F2FP.BF16.F32.PACK_AB R0, RZ, R0 ;  /* 0x00000000ff00723e */ /* 0x000fc800000010ff */
[----:B------:R-:W-:Y:S01]  /*52d0*/  PRMT R18, R0, 0x7610, R18 ;  /* 0x0000761000127816 */ /* 0x000fe20000000012 */
[----:B------:R-:W-:Y:S06]  /*52e0*/  BRA `(.L_x_4028) ;  /* 0x0000000000b47947 */ /* 0x000fec0003800000 */
.L_x_4040:
        /* <DEDUP_REMOVED lines=14> */
.L_x_4054:
[----:B------:R-:W-:Y:S05]  /*53d0*/  BSYNC B0 ;  /* 0x0000000000007941 */ /* 0x000fea0003800000 */
.L_x_4053:
[----:B------:R-:W-:-:S04]  /*53e0*/  F2FP.BF16.F32.PACK_AB R0, RZ, R0 ;  /* 0x00000000ff00723e */ /* 0x000fc800000010ff */
[----:B------:R-:W-:Y:S01]  /*53f0*/  PRMT R18, R0, 0x7610, R18 ;  /* 0x0000761000127816 */ /* 0x000fe20000000012 */
[----:B------:R-:W-:Y:S06]  /*5400*/  BRA `(.L_x_4028) ;  /* 0x00000000006c7947 */ /* 0x000fec0003800000 */
.L_x_4027:
        /* <DEDUP_REMOVED lines=16> */
.L_x_4055:
[----:B------:R-:W-:Y:S01]  /*5510*/  PRMT R18, RZ, 0x7610, R18 ;  /* 0x00007610ff127816 */ /* 0x000fe20000000012 */
[----:B------:R-:W-:Y:S06]  /*5520*/  BRA `(.L_x_4028) ;  /* 0x0000000000247947 */ /* 0x000fec0003800000 */
.L_x_4052:
[----:B------:R-:W2:Y:S02]  /*5530*/  LDG.E.64 R4, desc[UR36][R4.64] ;  /* 0x0000002404047981 */ /* 0x000ea4000c1e1b00 */
[----:B--2---:R-:W0:Y:S02]  /*5540*/  I2F.U64 R0, R4 ;  /* 0x0000000400007312 */ /* 0x004e240000301000 */
[----:B0-----:R-:W-:-:S04]  /*5550*/  F2FP.BF16.F32.PACK_AB R0, RZ, R0 ;  /* 0x00000000ff00723e */ /* 0x001fc800000010ff */
[----:B------:R-:W-:Y:S01]  /*5560*/  PRMT R18, R0, 0x7610, R18 ;  /* 0x0000761000127816 */ /* 0x000fe20000000012 */
[----:B------:R-:W-:Y:S06]  /*5570*/  BRA `(.L_x_4028) ;  /* 0x0000000000107947 */ /* 0x000fec0003800000 */
.L_x_4051:
[----:B------:R-:W2:Y:S02]  /*5580*/  LDG.E R4, desc[UR36][R4.64] ;  /* 0x0000002404047981 */ /* 0x000ea4000c1e1900 */
[----:B--2---:R-:W-:-:S04]  /*5590*/  I2FP.F32.U32 R0, R4 ;  /* 0x0000000400007245 */ /* 0x004fc80000201000 */
[----:B------:R-:W-:-:S04]  /*55a0*/  F2FP.BF16.F32.PACK_AB R0, RZ, R0 ;  /* 0x00000000ff00723e */ /* 0x000fc800000010ff */
[----:B------:R-:W-:-:S07]  /*55b0*/  PRMT R18, R0, 0x7610, R18 ;  /* 0x0000761000127816 */ /* 0x000fce0000000012 */
.L_x_4028:
        /* <DEDUP_REMOVED lines=22> */
.L_x_4059:
[----:B------:R-:W2:Y:S02]  /*5720*/  LDG.E.U8 R4, desc[UR36][R4.64] ;  /* 0x0000002404047981 */ /* 0x000ea4000c1e1100 */
[----:B--2---:R-:W-:-:S04]  /*5730*/  I2FP.F32.U32 R0, R4 ;  /* 0x0000000400007245 */ /* 0x004fc80000201000 */
[----:B------:R-:W-:-:S04]  /*5740*/  F2FP.BF16.F32.PACK_AB R0, RZ, R0 ;  /* 0x00000000ff00723e */ /* 0x000fc800000010ff */
[----:B------:R-:W-:Y:S01]  /*5750*/  PRMT R24, R0, 0x7610, R24 ;  /* 0x0000761000187816 */ /* 0x000fe20000000018 */
[----:B------:R-:W-:Y:S06]  /*5760*/  BRA `(.L_x_4061) ;  /* 0x0000000c00c87947 */ /* 0x000fec0003800000 */
.L_x_4058:
        /* <DEDUP_REMOVED lines=11> */
.L_x_4063:
[----:B------:R-:W2:Y:S02]  /*5820*/  LDG.E R4, desc[UR36][R4.64] ;  /* 0x0000002404047981 */ /* 0x000ea4000c1e1900 */
[----:B--2---:R-:W-:-:S04]  /*5830*/  I2FP.F32.S32 R0, R4 ;  /* 0x0000000400007245 */ /* 0x004fc80000201400 */
[----:B------:R-:W-:-:S04]  /*5840*/  F2FP.BF16.F32.PACK_AB R0, RZ, R0 ;  /* 0x00000000ff00723e */ /* 0x000fc800000010ff */
[----:B------:R-:W-:Y:S01]  /*5850*/  PRMT R24, R0, 0x7610, R24 ;  /* 0x0000761000187816 */ /* 0x000fe20000000018 */
[----:B------:R-:W-:Y:S06]  /*5860*/  BRA `(.L_x_4061) ;  /* 0x0000000c00887947 */ /* 0x000fec0003800000 */
.L_x_4062:
[----:B------:R-:W2:Y:S02]  /*5870*/  LDG.E.U16 R4, desc[UR36][R4.64] ;  /* 0x0000002404047981 */ /* 0x000ea4000c1e1500 */
[----:B--2---:R-:W0:Y:S02]  /*5880*/  I2F.S16 R0, R4 ;  /* 0x0000000400007306 */ /* 0x004e240000101400 */
[----:B0-----:R-:W-:-:S04]  /*5890*/  F2FP.BF16.F32.PACK_AB R0, RZ, R0 ;  /* 0x00000000ff00723e */ /* 0x001fc800000010ff */
[----:B------:R-:W-:Y:S01]  /*58a0*/  PRMT R24, R0, 0x7610, R24 ;  /* 0x0000761000187816 */ /* 0x000fe20000000018 */
[----:B------:R-:W-:Y:S06]  /*58b0*/  BRA `(.L_x_4061) ;  /* 0x0000000c00747947 */ /* 0x000fec0003800000 */
.L_x_4057:
        /* <DEDUP_REMOVED lines=9> */
.L_x_4065:
[----:B------:R-:W2:Y:S02]  /*5950*/  LDG.E.U16 R0, desc[UR36][R4.64] ;  /* 0x0000002404007981 */ /* 0x000ea4000c1e1500 */
[----:B--2---:R-:W-:-:S05]  /*5960*/  HADD2.F32 R0, -RZ, R0.H0_H0 ;  /* 0x20000000ff007230 */ /* 0x004fca0000004100 */
[----:B------:R-:W-:-:S04]  /*5970*/  F2FP.BF16.F32.PACK_AB R0, RZ, R0 ;  /* 0x00000000ff00723e */ /* 0x000fc800000010ff */
[----:B------:R-:W-:Y:S01]  /*5980*/  PRMT R24, R0, 0x7610, R24 ;  /* 0x0000761000187816 */ /* 0x000fe20000000018 */
[----:B------:R-:W-:Y:S06]  /*5990*/  BRA `(.L_x_4061) ;  /* 0x0000000c003c7947 */ /* 0x000fec0003800000 */
.L_x_4064:
        /* <DEDUP_REMOVED lines=9> */
.L_x_4067:
[----:B------:R-:W2:Y:S02]  /*5a30*/  LDG.E.U16 R4, desc[UR36][R4.64] ;  /* 0x0000002404047981 */ /* 0x000ea4000c1e1500 */
[----:B--2---:R-:W-:-:S05]  /*5a40*/  HADD2.F32 R0, -RZ, R4.H0_H0 ;  /* 0x20000004ff007230 */ /* 0x004fca0000004100 */
[----:B------:R-:W-:-:S04]  /*5a50*/  F2FP.BF16.F32.PACK_AB R0, RZ, R0 ;  /* 0x00000000ff00723e */ /* 0x000fc800000010ff */
[----:B------:R-:W-:Y:S01]  /*5a60*/  PRMT R24, R0, 0x7610, R24 ;  /* 0x0000761000187816 */ /* 0x000fe20000000018 */
[----:B------:R-:W-:Y:S06]  /*5a70*/  BRA `(.L_x_4061) ;  /* 0x0000000c00047947 */ /* 0x000fec0003800000 */
.L_x_4066:
        /* <DEDUP_REMOVED lines=9> */
.L_x_4056:
        /* <DEDUP_REMOVED lines=14> */
.L_x_4070:
        /* <DEDUP_REMOVED lines=9> */
.L_x_4069:
        /* <DEDUP_REMOVED lines=28> */
.L_x_4072:
        /* <DEDUP_REMOVED lines=15> */
.L_x_4071:
[----:B------:R0:W5:Y:S01]  /*5f30*/  LDG.E.U16 R24, desc[UR36][R4.64] ;  /* 0x0000002404187981 */ /* 0x000162000c1e1500 */
[----:B------:R-:W-:Y:S05]  /*5f40*/  BRA `(.L_x_4061) ;  /* 0x0000000400d07947 */ /* 0x000fea0003800000 */
.L_x_4068:
        /* <DEDUP_REMOVED lines=13> */
.L_x_4075:
        /* <DEDUP_REMOVED lines=21> */
.L_x_4079:
[----:B------:R-:W-:Y:S05]  /*6170*/  BSYNC B1 ;  /* 0x0000000000017941 */ /* 0x000fea0003800000 */
.L_x_4078:
[----:B------:R-:W-:Y:S01]  /*6180*/  LEA R5, R0, 0x3b800000, 0x17 ;  /* 0x3b80000000057811 */ /* 0x000fe200078eb8ff */
[----:B------:R-:W-:-:S05]  /*6190*/  IMAD.SHL.U32 R0, R3, 0x100000, RZ ;  /* 0x0010000003007824 */ /* 0x000fca00078e00ff */
[----:B------:R-:W-:-:S07]  /*61a0*/  LOP3.LUT R0, R5, R0, R6, 0xfe, !PT ;  /* 0x0000000005007212 */ /* 0x000fce00078efe06 */
.L_x_4077:
[----:B------:R-:W-:Y:S05]  /*61b0*/  BSYNC B0 ;  /* 0x0000000000007941 */ /* 0x000fea0003800000 */
.L_x_4076:
[----:B------:R-:W-:-:S04]  /*61c0*/  F2FP.BF16.F32.PACK_AB R0, RZ, R0 ;  /* 0x00000000ff00723e */ /* 0x000fc800000010ff */
[----:B------:R-:W-:Y:S01]  /*61d0*/  PRMT R24, R0, 0x7610, R24 ;  /* 0x0000761000187816 */ /* 0x000fe20000000018 */
[----:B------:R-:W-:Y:S06]  /*61e0*/  BRA `(.L_x_4061) ;  /* 0x0000000400287947 */ /* 0x000fec0003800000 */
.L_x_4074:
        /* <DEDUP_REMOVED lines=21> */
.L_x_4083:
[----:B------:R-:W-:Y:S05]  /*6340*/  BSYNC B1 ;  /* 0x0000000000017941 */ /* 0x000fea0003800000 */
.L_x_4082:
[----:B------:R-:W-:Y:S01]  /*6350*/  LEA R5, R0, 0x37800000, 0x17 ;  /* 0x3780000000057811 */ /* 0x000fe200078eb8ff */
[----:B------:R-:W-:-:S05]  /*6360*/  IMAD.SHL.U32 R0, R3, 0x200000, RZ ;  /* 0x0020000003007824 */ /* 0x000fca00078e00ff */
[----:B------:R-:W-:-:S07]  /*6370*/  LOP3.LUT R0, R5, R0, R6, 0xfe, !PT ;  /* 0x0000000005007212 */ /* 0x000fce00078efe06 */
.L_x_4081:
[----:B------:R-:W-:Y:S05]  /*6380*/  BSYNC B0 ;  /* 0x0000000000007941 */ /* 0x000fea0003800000 */
.L_x_4080:
[----:B------:R-:W-:-:S04]  /*6390*/  F2FP.BF16.F32.PACK_AB R0, RZ, R0 ;  /* 0x00000000ff00723e */ /* 0x000fc800000010ff */
[----:B------:R-:W-:Y:S01]  /*63a0*/  PRMT R24, R0, 0x7610, R24 ;  /* 0x0000761000187816 */ /* 0x000fe20000000018 */
[----:B------:R-:W-:Y:S06]  /*63b0*/  BRA `(.L_x_4061) ;  /* 0x0000000000b47947 */ /* 0x000fec0003800000 */
.L_x_4073:
        /* <DEDUP_REMOVED lines=14> */
.L_x_4087:
[----:B------:R-:W-:Y:S05]  /*64a0*/  BSYNC B0 ;  /* 0x0000000000007941 */ /* 0x000fea0003800000 */
.L_x_4086:
[----:B------:R-:W-:-:S04]  /*64b0*/  F2FP.BF16.F32.PACK_AB R0, RZ, R0 ;  /* 0x00000000ff00723e */ /* 0x000fc800000010ff */
[----:B------:R-:W-:Y:S01]  /*64c0*/  PRMT R24, R0, 0x7610, R24 ;  /* 0x0000761000187816 */ /* 0x000fe20000000018 */
[----:B------:R-:W-:Y:S06]  /*64d0*/  BRA `(.L_x_4061) ;  /* 0x00000000006c7947 */ /* 0x000fec0003800000 */
.L_x_4060:
        /* <DEDUP_REMOVED lines=16> */
.L_x_4088:
[----:B------:R-:W-:Y:S01]  /*65e0*/  PRMT R24, RZ, 0x7610, R24 ;  /* 0x00007610ff187816 */ /* 0x000fe20000000018 */
[----:B------:R-:W-:Y:S06]  /*65f0*/  BRA `(.L_x_4061) ;  /* 0x0000000000247947 */ /* 0x000fec0003800000 */
.L_x_4085:
[----:B------:R-:W2:Y:S02]  /*6600*/  LDG.E.64 R4, desc[UR36][R4.64] ;  /* 0x0000002404047981 */ /* 0x000ea4000c1e1b00 */
[----:B--2---:R-:W0:Y:S02]  /*6610*/  I2F.U64 R0, R4 ;  /* 0x0000000400007312 */ /* 0x004e240000301000 */
[----:B0-----:R-:W-:-:S04]  /*6620*/  F2FP.BF16.F32.PACK_AB R0, RZ, R0 ;  /* 0x00000000ff00723e */ /* 0x001fc800000010ff */
[----:B------:R-:W-:Y:S01]  /*6630*/  PRMT R24, R0, 0x7610, R24 ;  /* 0x0000761000187816 */ /* 0x000fe20000000018 */
[----:B------:R-:W-:Y:S06]  /*6640*/  BRA `(.L_x_4061) ;  /* 0x0000000000107947 */ /* 0x000fec0003800000 */
.L_x_4084:
[----:B------:R-:W2:Y:S02]  /*6650*/  LDG.E R4, desc[UR36][R4.64] ;  /* 0x0000002404047981 */ /* 0x000ea4000c1e1900 */
[----:B--2---:R-:W-:-:S04]  /*6660*/  I2FP.F32.U32 R0, R4 ;  /* 0x0000000400007245 */ /* 0x004fc80000201000 */
[----:B------:R-:W-:-:S04]  /*6670*/  F2FP.BF16.F32.PACK_AB R0, RZ, R0 ;  /* 0x00000000ff00723e */ /* 0x000fc800000010ff */
[----:B------:R-:W-:-:S07]  /*6680*/  PRMT R24, R0, 0x7610, R24 ;  /* 0x0000761000187816 */ /* 0x000fce0000000018 */
.L_x_4061:
[----:B------:R-:W-:-:S07]  /*6690*/  VIADD R23, R23, 0x80 ;  /* 0x0000008017177836 */ /* 0x000fce0000000000 */
.L_x_4022:
[----:B------:R-:W-:Y:S05]  /*66a0*/  BSYNC B6 ;  /* 0x0000000000067941 */ /* 0x000fea0003800000 */
.L_x_4021:
        /* <DEDUP_REMOVED lines=26> */
.L_x_4094:
[----:B------:R-:W2:Y:S02]  /*6850*/  LDG.E.U8 R4, desc[UR36][R4.64] ;  /* 0x0000002404047981 */ /* 0x000ea4000c1e1100 */
[----:B--2---:R-:W-:-:S04]  /*6860*/  I2FP.F32.U32 R0, R4 ;  /* 0x0000000400007245 */ /* 0x004fc80000201000 */
[----:B------:R-:W-:-:S04]  /*6870*/  F2FP.BF16.F32.PACK_AB R0, RZ, R0 ;  /* 0x00000000ff00723e */ /* 0x000fc800000010ff */
[----:B------:R-:W-:Y:S01]  /*6880*/  PRMT R19, R0, 0x7610, R19 ;  /* 0x0000761000137816 */ /* 0x000fe20000000013 */
[----:B------:R-:W-:Y:S06]  /*6890*/  BRA `(.L_x_4096) ;  /* 0x0000000c00c87947 */ /* 0x000fec0003800000 */
.L_x_4093:
        /* <DEDUP_REMOVED lines=11> */
.L_x_4098:
[----:B------:R-:W2:Y:S02]  /*6950*/  LDG.E R4, desc[UR36][R4.64] ;  /* 0x0000002404047981 */ /* 0x000ea4000c1e1900 */
[----:B--2---:R-:W-:-:S04]  /*6960*/  I2FP.F32.S32 R0, R4 ;  /* 0x0000000400007245 */ /* 0x004fc80000201400 */
[----:B------:R-:W-:-:S04]  /*6970*/  F2FP.BF16.F32.PACK_AB R0, RZ, R0 ;  /* 0x00000000ff00723e */ /* 0x000fc800000010ff */
[----:B------:R-:W-:Y:S01]  /*6980*/  PRMT R19, R0, 0x7610, R19 ;  /* 0x0000761000137816 */ /* 0x000fe20000000013 */
[----:B------:R-:W-:Y:S06]  /*6990*/  BRA `(.L_x_4096) ;  /* 0x0000000c00887947 */ /* 0x000fec0003800000 */
.L_x_4097:
[----:B------:R-:W2:Y:S02]  /*69a0*/  LDG.E.U16 R4, desc[UR36][R4.64] ;  /* 0x0000002404047981 */ /* 0x000ea4000c1e1500 */
[----:B--2---:R-:W0:Y:S02]  /*69b0*/  I2F.S16 R0, R4 ;  /* 0x0000000400007306 */ /* 0x004e240000101400 */
[----:B0-----:R-:W-:-:S04]  /*69c0*/  F2FP.BF16.F32.PACK_AB R0, RZ, R0 ;  /* 0x00000000ff00723e */ /* 0x001fc800000010ff */
[----:B------:R-:W-:Y:S01]  /*69d0*/  PRMT R19, R0, 0x7610, R19 ;  /* 0x0000761000137816 */ /* 0x000fe20000000013 */
[----:B------:R-:W-:Y:S06]  /*69e0*/  BRA `(.L_x_4096) ;  /* 0x0000000c00747947 */ /* 0x000fec0003800000 */
.L_x_4092:
        /* <DEDUP_REMOVED lines=9> */
.L_x_4100:
[----:B------:R-:W2:Y:S02]  /*6a80*/  LDG.E.U16 R0, desc[UR36][R4.64] ;  /* 0x0000002404007981 */ /* 0x000ea4000c1e1500 */
[----:B--2---:R-:W-:-:S05]  /*6a90*/  HADD2.F32 R0, -RZ, R0.H0_H0 ;  /* 0x20000000ff007230 */ /* 0x004fca0000004100 */
[----:B------:R-:W-:-:S04]  /*6aa0*/  F2FP.BF16.F32.PACK_AB R0, RZ, R0 ;  /* 0x00000000ff00723e */ /* 0x000fc800000010ff */
[----:B------:R-:W-:Y:S01]  /*6ab0*/  PRMT R19, R0, 0x7610, R19 ;  /* 0x0000761000137816 */ /* 0x000fe20000000013 */
[----:B------:R-:W-:Y:S06]  /*6ac0*/  BRA `(.L_x_4096) ;  /* 0x0000000c003c7947 */ /* 0x000fec0003800000 */
.L_x_4099:
        /* <DEDUP_REMOVED lines=9> */
.L_x_4102:
[----:B------:R-:W2:Y:S02]  /*6b60*/  LDG.E.U16 R4, desc[UR36][R4.64] ;  /* 0x0000002404047981 */ /* 0x000ea4000c1e1500 */
[----:B--2---:R-:W-:-:S05]  /*6b70*/  HADD2.F32 R0, -RZ, R4.H0_H0 ;  /* 0x20000004ff007230 */ /* 0x004fca0000004100 */
[----:B------:R-:W-:-:S04]  /*6b80*/  F2FP.BF16.F32.PACK_AB R0, RZ, R0 ;  /* 0x00000000ff00723e */ /* 0x000fc800000010ff */
[----:B------:R-:W-:Y:S01]  /*6b90*/  PRMT R19, R0, 0x7610, R19 ;  /* 0x0000761000137816 */ /* 0x000fe20000000013 */
[----:B------:R-:W-:Y:S06]  /*6ba0*/  BRA `(.L_x_4096) ;  /* 0x0000000c00047947 */ /* 0x000fec0003800000 */
.L_x_4101:
        /* <DEDUP_REMOVED lines=9> */
.L_x_4091:
        /* <DEDUP_REMOVED lines=14> */
.L_x_4105:
        /* <DEDUP_REMOVED lines=9> */
.L_x_4104:
        /* <DEDUP_REMOVED lines=28> */
.L_x_4107:
        /* <DEDUP_REMOVED lines=15> */
.L_x_4106:
[----:B------:R0:W5:Y:S01]  /*7060*/  LDG.E.U16 R19, desc[UR36][R4.64] ;  /* 0x0000002404137981 */ /* 0x000162000c1e1500 */
[----:B------:R-:W-:Y:S05]  /*7070*/  BRA `(.L_x_4096) ;  /* 0x0000000400d07947 */ /* 0x000fea0003800000 */
.L_x_4103:
        /* <DEDUP_REMOVED lines=13> */
.L_x_4110:
        /* <DEDUP_REMOVED lines=21> */
.L_x_4114:
[----:B------:R-:W-:Y:S05]  /*72a0*/  BSYNC B1 ;  /* 0x0000000000017941 */ /* 0x000fea0003800000 */
.L_x_4113:
[----:B------:R-:W-:Y:S01]  /*72b0*/  LEA R5, R0, 0x3b800000, 0x17 ;  /* 0x3b80000000057811 */ /* 0x000fe200078eb8ff */
[----:B------:R-:W-:-:S05]  /*72c0*/  IMAD.SHL.U32 R0, R3, 0x100000, RZ ;  /* 0x0010000003007824 */ /* 0x000fca00078e00ff */
[----:B------:R-:W-:-:S07]  /*72d0*/  LOP3.LUT R0, R5, R0, R6, 0xfe, !PT ;  /* 0x0000000005007212 */ /* 0x000fce00078efe06 */
.L_x_4112:
[----:B------:R-:W-:Y:S05]  /*72e0*/  BSYNC B0 ;  /* 0x0000000000007941 */ /* 0x000fea0003800000 */
.L_x_4111:
[----:B------:R-:W-:-:S04]  /*72f0*/  F2FP.BF16.F32.PACK_AB R0, RZ, R0 ;  /* 0x00000000ff00723e */ /* 0x000fc800000010ff */
[----:B------:R-:W-:Y:S01]  /*7300*/  PRMT R19, R0, 0x7610, R19 ;  /* 0x0000761000137816 */ /* 0x000fe20000000013 */
[----:B------:R-:W-:Y:S06]  /*7310*/  BRA `(.L_x_4096) ;  /* 0x0000000400287947 */ /* 0x000fec0003800000 */
.L_x_4109:
        /* <DEDUP_REMOVED lines=21> */
.L_x_4118:
[----:B------:R-:W-:Y:S05]  /*7470*/  BSYNC B1 ;  /* 0x0000000000017941 */ /* 0x000fea0003800000 */
.L_x_4117:
[----:B------:R-:W-:Y:S01]  /*7480*/  LEA R5, R0, 0x37800000, 0x17 ;  /* 0x3780000000057811 */ /* 0x000fe200078eb8ff */
[----:B------:R-:W-:-:S05]  /*7490*/  IMAD.SHL.U32 R0, R3, 0x200000, RZ ;  /* 0x0020000003007824 */ /* 0x000fca00078e00ff */
[----:B------:R-:W-:-:S07]  /*74a0*/  LOP3.LUT R0, R5, R0, R6, 0xfe, !PT ;  /* 0x0000000005007212 */ /* 0x000fce00078efe06 */
.L_x_4116:
[----:B------:R-:W-:Y:S05]  /*74b0*/  BSYNC B0 ;  /* 0x0000000000007941 */ /* 0x000fea0003800000 */
.L_x_4115:
[----:B------:R-:W-:-:S04]  /*74c0*/  F2FP.BF16.F32.PACK_AB R0, RZ, R0 ;  /* 0x00000000ff00723e */ /* 0x000fc800000010ff */
[----:B------:R-:W-:Y:S01]  /*74d0*/  PRMT R19, R0, 0x7610, R19 ;  /* 0x0000761000137816 */ /* 0x000fe20000000013 */
[----:B------:R-:W-:Y:S06]  /*74e0*/  BRA `(.L_x_4096) ;  /* 0x0000000000b47947 */ /* 0x000fec0003800000 */
.L_x_4108:
        /* <DEDUP_REMOVED lines=14> */
.L_x_4122:
[----:B------:R-:W-:Y:S05]  /*75d0*/  BSYNC B0 ;  /* 0x0000000000007941 */ /* 0x000fea0003800000 */
.L_x_4121:
[----:B------:R-:W-:-:S04]  /*75e0*/  F2FP.BF16.F32.PACK_AB R0, RZ, R0 ;  /* 0x00000000ff00723e */ /* 0x000fc800000010ff */
[----:B------:R-:W-:Y:S01]  /*75f0*/  PRMT R19, R0, 0x7610, R19 ;  /* 0x0000761000137816 */ /* 0x000fe20000000013 */
[----:B------:R-:W-:Y:S06]  /*7600*/  BRA `(.L_x_4096) ;  /* 0x00000000006c7947 */ /* 0x000fec0003800000 */
.L_x_4095:
        /* <DEDUP_REMOVED lines=16> */
.L_x_4123:
[----:B------:R-:W-:Y:S01]  /*7710*/  PRMT R19, RZ, 0x7610, R19 ;  /* 0x00007610ff137816 */ /* 0x000fe20000000013 */
[----:B------:R-:W-:Y:S06]  /*7720*/  BRA `(.L_x_4096) ;  /* 0x0000000000247947 */ /* 0x000fec0003800000 */
.L_x_4120:
[----:B------:R-:W2:Y:S02]  /*7730*/  LDG.E.64 R4, desc[UR36][R4.64] ;  /* 0x0000002404047981 */ /* 0x000ea4000c1e1b00 */
[----:B--2---:R-:W0:Y:S02]  /*7740*/  I2F.U64 R0, R4 ;  /* 0x0000000400007312 */ /* 0x004e240000301000 */
[----:B0-----:R-:W-:-:S04]  /*7750*/  F2FP.BF16.F32.PACK_AB R0, RZ, R0 ;  /* 0x00000000ff00723e */ /* 0x001fc800000010ff */
[----:B------:R-:W-:Y:S01]  /*7760*/  PRMT R19, R0, 0x7610, R19 ;  /* 0x0000761000137816 */ /* 0x000fe20000000013 */
[----:B------:R-:W-:Y:S06]  /*7770*/  BRA `(.L_x_4096) ;  /* 0x0000000000107947 */ /* 0x000fec0003800000 */
.L_x_4119:
[----:B------:R-:W2:Y:S02]  /*7780*/  LDG.E R4, desc[UR36][R4.64] ;  /* 0x0000002404047981 */ /* 0x000ea4000c1e1900 */
[----:B--2---:R-:W-:-:S04]  /*7790*/  I2FP.F32.U32 R0, R4 ;  /* 0x0000000400007245 */ /* 0x004fc80000201000 */
[----:B------:R-:W-:-:S04]  /*77a0*/  F2FP.BF16.F32.PACK_AB R0, RZ, R0 ;  /* 0x00000000ff00723e */ /* 0x000fc800000010ff */
[----:B------:R-:W-:-:S07]  /*77b0*/  PRMT R19, R0, 0x7610, R19 ;  /* 0x0000761000137816 */ /* 0x000fce0000000013 */
.L_x_4096:
        /* <DEDUP_REMOVED lines=21> */
.L_x_4127:
[----:B------:R-:W2:Y:S02]  /*7910*/  LDG.E.U8 R4, desc[UR36][R4.64] ;  /* 0x0000002404047981 */ /* 0x000ea4000c1e1100 */
[----:B--2---:R-:W-:-:S04]  /*7920*/  I2FP.F32.U32 R0, R4 ;  /* 0x0000000400007245 */ /* 0x004fc80000201000 */
[----:B------:R-:W-:Y:S01]  /*7930*/  F2FP.BF16.F32.PACK_AB R0, RZ, R0 ;  /* 0x00000000ff00723e */ /* 0x000fe200000010ff */
[----:B------:R-:W-:Y:S06]  /*7940*/  BRA `(.L_x_4090) ;  /* 0x0000000c008c7947 */ /* 0x000fec0003800000 */
.L_x_4126:
        /* <DEDUP_REMOVED lines=10> */
.L_x_4130:
[----:B------:R-:W2:Y:S02]  /*79f0*/  LDG.E R4, desc[UR36][R4.64] ;  /* 0x0000002404047981 */ /* 0x000ea4000c1e1900 */
[----:B--2---:R-:W-:-:S04]  /*7a00*/  I2FP.F32.S32 R0, R4 ;  /* 0x0000000400007245 */ /* 0x004fc80000201400 */
[----:B------:R-:W-:Y:S01]  /*7a10*/  F2FP.BF16.F32.PACK_AB R0, RZ, R0 ;  /* 0x00000000ff00723e */ /* 0x000fe200000010ff */
[----:B------:R-:W-:Y:S06]  /*7a20*/  BRA `(.L_x_4090) ;  /* 0x0000000c00547947 */ /* 0x000fec0003800000 */
.L_x_4129:
[----:B------:R-:W2:Y:S02]  /*7a30*/  LDG.E.U16 R4, desc[UR36][R4.64] ;  /* 0x0000002404047981 */ /* 0x000ea4000c1e1500 */
[----:B--2---:R-:W0:Y:S02]  /*7a40*/  I2F.S16 R0, R4 ;  /* 0x0000000400007306 */ /* 0x004e240000101400 */
[----:B0-----:R-:W-:Y:S01]  /*7a50*/  F2FP.BF16.F32.PACK_AB R0, RZ, R0 ;  /* 0x00000000ff00723e */ /* 0x001fe200000010ff */
[----:B------:R-:W-:Y:S06]  /*7a60*/  BRA `(.L_x_4090) ;  /* 0x0000000c00447947 */ /* 0x000fec0003800000 */
.L_x_4125:
        /* <DEDUP_REMOVED lines=9> */
.L_x_4132:
[----:B------:R-:W2:Y:S02]  /*7b00*/  LDG.E.U16 R0, desc[UR36][R4.64] ;  /* 0x0000002404007981 */ /* 0x000ea4000c1e1500 */
[----:B--2---:R-:W-:-:S05]  /*7b10*/  HADD2.F32 R0, -RZ, R0.H0_H0 ;  /* 0x20000000ff007230 */ /* 0x004fca0000004100 */
[----:B------:R-:W-:Y:S01]  /*7b20*/  F2FP.BF16.F32.PACK_AB R0, RZ, R0 ;  /* 0x00000000ff00723e */ /* 0x000fe200000010ff */
[----:B------:R-:W-:Y:S06]  /*7b30*/  BRA `(.L_x_4090) ;  /* 0x0000000c00107947 */ /* 0x000fec0003800000 */
.L_x_4131:
        /* <DEDUP_REMOVED lines=9> */
.L_x_4134:
[----:B------:R-:W2:Y:S02]  /*7bd0*/  LDG.E.U16 R4, desc[UR36][R4.64] ;  /* 0x0000002404047981 */ /* 0x000ea4000c1e1500 */
[----:B--2---:R-:W-:-:S05]  /*7be0*/  HADD2.F32 R0, -RZ, R4.H0_H0 ;  /* 0x20000004ff007230 */ /* 0x004fca0000004100 */
[----:B------:R-:W-:Y:S01]  /*7bf0*/  F2FP.BF16.F32.PACK_AB R0, RZ, R0 ;  /* 0x00000000ff00723e */ /* 0x000fe200000010ff */
[----:B------:R-:W-:Y:S06]  /*7c00*/  BRA `(.L_x_4090) ;  /* 0x0000000800dc7947 */ /* 0x000fec0003800000 */
.L_x_4133:
        /* <DEDUP_REMOVED lines=8> */
.L_x_4124:
        /* <DEDUP_REMOVED lines=13> */
.L_x_4137:
        /* <DEDUP_REMOVED lines=8> */
.L_x_4136:
        /* <DEDUP_REMOVED lines=28> */
.L_x_4139:
        /* <DEDUP_REMOVED lines=14> */
.L_x_4138:
[----:B------:R1:W5:Y:S01]  /*8080*/  LDG.E.U16 R0, desc[UR36][R4.64] ;  /* 0x0000002404007981 */ /* 0x000362000c1e1500 */
[----:B------:R-:W-:Y:S05]  /*8090*/  BRA `(.L_x_4090) ;  /* 0x0000000400b87947 */ /* 0x000fea0003800000 */
.L_x_4135:
        /* <DEDUP_REMOVED lines=12> */
.L_x_4142:
        /* <DEDUP_REMOVED lines=21> */
.L_x_4146:
[----:B------:R-:W-:Y:S05]  /*82b0*/  BSYNC B1 ;  /* 0x0000000000017941 */ /* 0x000fea0003800000 */
.L_x_4145:
[----:B------:R-:W-:Y:S01]  /*82c0*/  LEA R5, R0, 0x3b800000, 0x17 ;  /* 0x3b80000000057811 */ /* 0x000fe200078eb8ff */
[----:B------:R-:W-:-:S05]  /*82d0*/  IMAD.SHL.U32 R0, R3, 0x100000, RZ ;  /* 0x0010000003007824 */ /* 0x000fca00078e00ff */
[----:B------:R-:W-:-:S07]  /*82e0*/  LOP3.LUT R0, R5, R0, R6, 0xfe, !PT ;  /* 0x0000000005007212 */ /* 0x000fce00078efe06 */
.L_x_4144:
[----:B------:R-:W-:Y:S05]  /*82f0*/  BSYNC B0 ;  /* 0x0000000000007941 */ /* 0x000fea0003800000 */
.L_x_4143:
[----:B------:R-:W-:Y:S01]  /*8300*/  F2FP.BF16.F32.PACK_AB R0, RZ, R0 ;  /* 0x00000000ff00723e */ /* 0x000fe200000010ff */
[----:B------:R-:W-:Y:S06]  /*8310*/  BRA `(.L_x_4090) ;  /* 0x0000000400187947 */ /* 0x000fec0003800000 */
.L_x_4141:
        /* <DEDUP_REMOVED lines=21> */
.L_x_4150:
[----:B------:R-:W-:Y:S05]  /*8470*/  BSYNC B1 ;  /* 0x0000000000017941 */ /* 0x000fea0003800000 */
.L_x_4149:
[----:B------:R-:W-:Y:S01]  /*8480*/  LEA R5, R0, 0x37800000, 0x17 ;  /* 0x3780000000057811 */ /* 0x000fe200078eb8ff */
[----:B------:R-:W-:-:S05]  /*8490*/  IMAD.SHL.U32 R0, R3, 0x200000, RZ ;  /* 0x0020000003007824 */ /* 0x000fca00078e00ff */
[----:B------:R-:W-:-:S07]  /*84a0*/  LOP3.LUT R0, R5, R0, R6, 0xfe, !PT ;  /* 0x0000000005007212 */ /* 0x000fce00078efe06 */
.L_x_4148:
[----:B------:R-:W-:Y:S05]  /*84b0*/  BSYNC B0 ;  /* 0x0000000000007941 */ /* 0x000fea0003800000 */
.L_x_4147:
[----:B------:R-:W-:Y:S01]  /*84c0*/  F2FP.BF16.F32.PACK_AB R0, RZ, R0 ;  /* 0x00000000ff00723e */ /* 0x000fe200000010ff */
[----:B------:R-:W-:Y:S06]  /*84d0*/  BRA `(.L_x_4090) ;  /* 0x0000000000a87947 */ /* 0x000fec0003800000 */
.L_x_4140:
        /* <DEDUP_REMOVED lines=14> */
.L_x_4154:
[----:B------:R-:W-:Y:S05]  /*85c0*/  BSYNC B0 ;  /* 0x0000000000007941 */ /* 0x000fea0003800000 */
.L_x_4153:
[----:B------:R-:W-:Y:S01]  /*85d0*/  F2FP.BF16.F32.PACK_AB R0, RZ, R0 ;  /* 0x00000000ff00723e */ /* 0x000fe200000010ff */
[----:B------:R-:W-:Y:S06]  /*85e0*/  BRA `(.L_x_4090) ;  /* 0x0000000000647947 */ /* 0x000fec0003800000 */
.L_x_4128:
        /* <DEDUP_REMOVED lines=16> */
.L_x_4155:
[----:B------:R-:W-:Y:S01]  /*86f0*/  PRMT R0, RZ, 0x7610, R0 ;  /* 0x00007610ff007816 */ /* 0x000fe20000000000 */
[----:B------:R-:W-:Y:S06]  /*8700*/  BRA `(.L_x_4090) ;  /* 0x00000000001c7947 */ /* 0x000fec0003800000 */
.L_x_4152:
[----:B------:R-:W2:Y:S02]  /*8710*/  LDG.E.64 R4, desc[UR36][R4.64] ;  /* 0x0000002404047981 */ /* 0x000ea4000c1e1b00 */
[----:B--2---:R-:W0:Y:S02]  /*8720*/  I2F.U64 R0, R4 ;  /* 0x0000000400007312 */ /* 0x004e240000301000 */
[----:B0-----:R-:W-:Y:S01]  /*8730*/  F2FP.BF16.F32.PACK_AB R0, RZ, R0 ;  /* 0x00000000ff00723e */ /* 0x001fe200000010ff */
[----:B------:R-:W-:Y:S06]  /*8740*/  BRA `(.L_x_4090) ;  /* 0x00000000000c7947 */ /* 0x000fec0003800000 */
.L_x_4151:
[----:B------:R-:W2:Y:S02]  /*8750*/  LDG.E R4, desc[UR36][R4.64] ;  /* 0x0000002404047981 */ /* 0x000ea4000c1e1900 */
[----:B--2---:R-:W-:-:S04]  /*8760*/  I2FP.F32.U32 R0, R4 ;  /* 0x0000000400007245 */ /* 0x004fc80000201000 */
[----:B------:R-:W-:-:S07]  /*8770*/  F2FP.BF16.F32.PACK_AB R0, RZ, R0 ;  /* 0x00000000ff00723e */ /* 0x000fce00000010ff */
.L_x_4090:
[----:B------:R-:W-:Y:S05]  /*8780*/  BSYNC B6 ;  /* 0x0000000000067941 */ /* 0x000fea0003800000 */
.L_x_4089:
        /* <DEDUP_REMOVED lines=11> */
[----:B-----5:R-:W-:Y:S01]  /*8840*/  IMAD.U32 R26, R26, 0x10000, RZ ;  /* 0x000100001a1a7824 */ /* 0x020fe200078e00ff */
[----:B------:R-:W-:Y:S01]  /*8850*/  ULDC.64 UR4, c[0x0][0x218] ;  /* 0x0000860000047ab9 */ /* 0x000fe20000000a00 */
[----:B------:R-:W-:-:S03]  /*8860*/  IMAD.U32 R5, R22, 0x10000, RZ ;  /* 0x0001000016057824 */ /* 0x000fc600078e00ff */
[C---:B------:R-:W-:Y:S02]  /*8870*/  FSETP.GEU.FTZ.AND P5, PT, R26.reuse, UR4, PT ;  /* 0x000000041a007c0b */ /* 0x040fe4000bfbe000 */
[----:B------:R-:W-:-:S04]  /*8880*/  FSETP.GT.FTZ.AND P0, PT, R26, UR5, PT ;  /* 0x000000051a007c0b */ /* 0x000fc8000bf14000 */
[----:B------:R-:W-:-:S13]  /*8890*/  PLOP3.LUT P0, PT, P5, P0, PT, 0x8a, 0x0 ;  /* 0x000000000000781c */ /* 0x000fda0002f01172 */
[----:B------:R-:W-:-:S04]  /*88a0*/  @!P0 FADD.FTZ R3, -R26, 1 ;  /* 0x3f8000001a038421 */ /* 0x000fc80000010100 */
[----:B------:R-:W-:Y:S01]  /*88b0*/  @!P0 FMUL.FTZ R4, R26, R3 ;  /* 0x000000031a048220 */ /* 0x000fe20000410000 */
[----:B------:R-:W-:-:S05]  /*88c0*/  IMAD.MOV.U32 R3, RZ, RZ, RZ ;  /* 0x000000ffff037224 */ /* 0x000fca00078e00ff */
[----:B------:R-:W0:Y:S02]  /*88d0*/  @!P0 MUFU.RCP R4, R4 ;  /* 0x0000000400048308 */ /* 0x000e240000001000 */
[----:B0-----:R-:W-:-:S06]  /*88e0*/  @!P0 FMUL.FTZ R3, R5, R4 ;  /* 0x0000000405038220 */ /* 0x001fcc0000410000 */
[----:B------:R-:W0:Y:S02]  /*88f0*/  F2F.BF16.F32 R3, R3 ;  /* 0x0000000300037304 */ /* 0x000e240000202000 */
.L_x_4157:
[----:B------:R-:W-:Y:S05]  /*8900*/  BSYNC B0 ;  /* 0x0000000000007941 */ /* 0x000fea0003800000 */
.L_x_4156:
[----:B------:R-:W-:Y:S04]  /*8910*/  BSSY B0, `(.L_x_4158) ;  /* 0x000000e000007945 */ /* 0x000fe80003800000 */
[----:B------:R-:W-:Y:S05]  /*8920*/  @P4 BRA `(.L_x_4159) ;  /* 0x0000000000304947 */ /* 0x000fea0003800000 */
[----:B-----5:R-:W-:Y:S01]  /*8930*/  IMAD.U32 R27, R27, 0x10000, RZ ;  /* 0x000100001b1b7824 */ /* 0x020fe200078e00ff */
[----:B------:R-:W-:Y:S01]  /*8940*/  ULDC.64 UR4, c[0x0][0x218] ;  /* 0x0000860000047ab9 */ /* 0x000fe20000000a00 */
[----:B------:R-:W-:Y:S02]  /*8950*/  IMAD.U32 R5, R28, 0x10000, RZ ;  /* 0x000100001c057824 */ /* 0x000fe400078e00ff */
[----:B------:R-:W-:Y:S01]  /*8960*/  IMAD.MOV.U32 R22, RZ, RZ, RZ ;  /* 0x000000ffff167224 */ /* 0x000fe200078e00ff */
[C---:B------:R-:W-:Y:S02]  /*8970*/  FSETP.GEU.FTZ.AND P4, PT, R27.reuse, UR4, PT ;  /* 0x000000041b007c0b */ /* 0x040fe4000bf9e000 */
[----:B------:R-:W-:-:S04]  /*8980*/  FSETP.GT.FTZ.AND P0, PT, R27, UR5, PT ;  /* 0x000000051b007c0b */ /* 0x000fc8000bf14000 */
[----:B------:R-:W-:-:S13]  /*8990*/  PLOP3.LUT P0, PT, P4, P0, PT, 0x8a, 0x0 ;  /* 0x000000000000781c */ /* 0x000fda0002701172 */
[----:B------:R-:W-:-:S04]  /*89a0*/  @!P0 FADD.FTZ R4, -R27, 1 ;  /* 0x3f8000001b048421 */ /* 0x000fc80000010100 */
[----:B------:R-:W-:-:S06]  /*89b0*/  @!P0 FMUL.FTZ R4, R27, R4 ;  /* 0x000000041b048220 */ /* 0x000fcc0000410000 */
[----:B------:R-:W1:Y:S02]  /*89c0*/  @!P0 MUFU.RCP R4, R4 ;  /* 0x0000000400048308 */ /* 0x000e640000001000 */
[----:B-1----:R-:W-:-:S06]  /*89d0*/  @!P0 FMUL.FTZ R22, R5, R4 ;  /* 0x0000000405168220 */ /* 0x002fcc0000410000 */
[----:B------:R-:W1:Y:S02]  /*89e0*/  F2F.BF16.F32 R22, R22 ;  /* 0x0000001600167304 */ /* 0x000e640000202000 */
.L_x_4159:
[----:B------:R-:W-:Y:S05]  /*89f0*/  BSYNC B0 ;  /* 0x0000000000007941 */ /* 0x000fea0003800000 */
.L_x_4158:
[----:B------:R-:W-:Y:S04]  /*8a00*/  BSSY B0, `(.L_x_4160) ;  /* 0x000000e000007945 */ /* 0x000fe80003800000 */
[----:B------:R-:W-:Y:S05]  /*8a10*/  @P1 BRA `(.L_x_4161) ;  /* 0x0000000000301947 */ /* 0x000fea0003800000 */
[----:B-----5:R-:W-:Y:S01]  /*8a20*/  IMAD.U32 R5, R24, 0x10000, RZ ;  /* 0x0001000018057824 */ /* 0x020fe200078e00ff */
[----:B------:R-:W-:-:S04]  /*8a30*/  ULDC.64 UR4, c[0x0][0x218] ;  /* 0x0000860000047ab9 */ /* 0x000fc80000000a00 */
[C---:B------:R-:W-:Y:S02]  /*8a40*/  FSETP.GEU.FTZ.AND P1, PT, R5.reuse, UR4, PT ;  /* 0x0000000405007c0b */ /* 0x040fe4000bf3e000 */
[----:B------:R-:W-:-:S04]  /*8a50*/  FSETP.GT.FTZ.AND P0, PT, R5, UR5, PT ;  /* 0x0000000505007c0b */ /* 0x000fc8000bf14000 */
[----:B------:R-:W-:-:S13]  /*8a60*/  PLOP3.LUT P0, PT, P1, P0, PT, 0x8a, 0x0 ;  /* 0x000000000000781c */ /* 0x000fda0000f01172 */
[----:B------:R-:W-:-:S04]  /*8a70*/  @!P0 FADD.FTZ R4, -R5, 1 ;  /* 0x3f80000005048421 */ /* 0x000fc80000010100 */
[----:B------:R-:W-:Y:S01]  /*8a80*/  @!P0 FMUL.FTZ R4, R5, R4 ;  /* 0x0000000405048220 */ /* 0x000fe20000410000 */
[----:B------:R-:W-:Y:S02]  /*8a90*/  IMAD.U32 R5, R18, 0x10000, RZ ;  /* 0x0001000012057824 */ /* 0x000fe400078e00ff */
[----:B------:R-:W-:-:S03]  /*8aa0*/  IMAD.MOV.U32 R18, RZ, RZ, RZ ;  /* 0x000000ffff127224 */ /* 0x000fc600078e00ff */
[----:B------:R-:W2:Y:S02]  /*8ab0*/  @!P0 MUFU.RCP R4, R4 ;  /* 0x0000000400048308 */ /* 0x000ea40000001000 */
[----:B--2---:R-:W-:-:S06]  /*8ac0*/  @!P0 FMUL.FTZ R18, R5, R4 ;  /* 0x0000000405128220 */ /* 0x004fcc0000410000 */
[----:B------:R-:W2:Y:S02]  /*8ad0*/  F2F.BF16.F32 R18, R18 ;  /* 0x0000001200127304 */ /* 0x000ea40000202000 */
.L_x_4161:
[----:B------:R-:W-:Y:S05]  /*8ae0*/  BSYNC B0 ;  /* 0x0000000000007941 */ /* 0x000fea0003800000 */
.L_x_4160:
        /* <DEDUP_REMOVED lines=11> */
[----:B------:R-:W4:Y:S02]  /*8ba0*/  @!P0 MUFU.RCP R0, R0 ;  /* 0x0000000000008308 */ /* 0x000f240000001000 */
[----:B----4-:R-:W-:-:S06]  /*8bb0*/  @!P0 FMUL.FTZ R19, R5, R0 ;  /* 0x0000000005138220 */ /* 0x010fcc0000410000 */
[----:B------:R-:W4:Y:S02]  /*8bc0*/  F2F.BF16.F32 R19, R19 ;  /* 0x0000001300137304 */ /* 0x000f240000202000 */
.L_x_4163:
[----:B------:R-:W-:Y:S05]  /*8bd0*/  BSYNC B0 ;  /* 0x0000000000007941 */ /* 0x000fea0003800000 */
.L_x_4162:
        /* <DEDUP_REMOVED lines=24> */
.L_x_4169:
[----:B------:R-:W-:Y:S02]  /*8d60*/  IMAD.U32 R5, R3, 0x10000, RZ ;  /* 0x0001000003057824 */ /* 0x000fe400078e00ff */
[----:B------:R-:W-:-:S04]  /*8d70*/  IMAD.MOV.U32 R25, RZ, RZ, R23 ;  /* 0x000000ffff197224 */ /* 0x000fc800078e0017 */
[----:B------:R-:W0:Y:S02]  /*8d80*/  F2I.S64.TRUNC R4, R5 ;  /* 0x0000000500047311 */ /* 0x000e24000020d900 */
[----:B0-----:R0:W-:Y:S01]  /*8d90*/  STG.E.U8 desc[UR36][R8.64], R4 ;  /* 0x0000000408007986 */ /* 0x0011e2000c101124 */
[----:B------:R-:W-:Y:S05]  /*8da0*/  BRA `(.L_x_4165) ;  /* 0x0000000c00d47947 */ /* 0x000fea0003800000 */
.L_x_4168:
        /* <DEDUP_REMOVED lines=8> */
[----:B------:R-:W0:Y:S02]  /*8e30*/  F2I.S64.TRUNC R4, R4 ;  /* 0x0000000400047311 */ /* 0x000e24000020d900 */
[----:B0-----:R0:W-:Y:S01]  /*8e40*/  STG.E.64 desc[UR36][R8.64], R4 ;  /* 0x0000000408007986 */ /* 0x0011e2000c101b24 */
[----:B------:R-:W-:Y:S05]  /*8e50*/  BRA `(.L_x_4165) ;  /* 0x0000000c00a87947 */ /* 0x000fea0003800000 */
.L_x_4172:
[----:B------:R-:W-:Y:S02]  /*8e60*/  IMAD.U32 R3, R3, 0x10000, RZ ;  /* 0x0001000003037824 */ /* 0x000fe400078e00ff */
[----:B------:R-:W-:-:S04]  /*8e70*/  IMAD.MOV.U32 R25, RZ, RZ, R23 ;  /* 0x000000ffff197224 */ /* 0x000fc800078e0017 */
[----:B------:R-:W0:Y:S02]  /*8e80*/  F2I.FTZ.TRUNC.NTZ R3, R3 ;  /* 0x0000000300037305 */ /* 0x000e24000021f100 */
[----:B0-----:R0:W-:Y:S01]  /*8e90*/  STG.E desc[UR36][R8.64], R3 ;  /* 0x0000000308007986 */ /* 0x0011e2000c101924 */
[----:B------:R-:W-:Y:S05]  /*8ea0*/  BRA `(.L_x_4165) ;  /* 0x0000000c00947947 */ /* 0x000fea0003800000 */
.L_x_4171:
[----:B------:R-:W-:Y:S02]  /*8eb0*/  IMAD.U32 R3, R3, 0x10000, RZ ;  /* 0x0001000003037824 */ /* 0x000fe400078e00ff */
[----:B------:R-:W-:-:S04]  /*8ec0*/  IMAD.MOV.U32 R25, RZ, RZ, R23 ;  /* 0x000000ffff197224 */ /* 0x000fc800078e0017 */
[----:B------:R-:W0:Y:S02]  /*8ed0*/  F2I.FTZ.TRUNC.NTZ R3, R3 ;  /* 0x0000000300037305 */ /* 0x000e24000021f100 */
[----:B0-----:R0:W-:Y:S01]  /*8ee0*/  STG.E.U16 desc[UR36][R8.64], R3 ;  /* 0x0000000308007986 */ /* 0x0011e2000c101524 */
[----:B------:R-:W-:Y:S05]  /*8ef0*/  BRA `(.L_x_4165) ;  /* 0x0000000c00807947 */ /* 0x000fea0003800000 */
.L_x_4167:
        /* <DEDUP_REMOVED lines=10> */
.L_x_4174:
[----:B------:R-:W-:Y:S02]  /*8fa0*/  IMAD.U32 R0, R3, 0x10000, RZ ;  /* 0x0001000003007824 */ /* 0x000fe400078e00ff */
[----:B------:R-:W-:-:S03]  /*8fb0*/  IMAD.MOV.U32 R25, RZ, RZ, R23 ;  /* 0x000000ffff197224 */ /* 0x000fc600078e0017 */
[----:B------:R-:W-:-:S05]  /*8fc0*/  F2FP.F16.F32.PACK_AB R0, RZ, R0 ;  /* 0x00000000ff00723e */ /* 0x000fca00000000ff */
[----:B------:R0:W-:Y:S01]  /*8fd0*/  STG.E.U16 desc[UR36][R8.64], R0 ;  /* 0x0000000008007986 */ /* 0x0001e2000c101524 */
[----:B------:R-:W-:Y:S05]  /*8fe0*/  BRA `(.L_x_4165) ;  /* 0x0000000c00447947 */ /* 0x000fea0003800000 */
.L_x_4173:
[----:B------:R-:W-:-:S13]  /*8ff0*/  ISETP.NE.AND P0, PT, R0, 0x7, PT ;  /* 0x000000070000780c */ /* 0x000fda0003f05270 */
[----:B------:R-:W-:Y:S05]  /*9000*/  @!P0 BRA `(.L_x_4175) ;  /* 0x00000000003c8947 */ /* 0x000fea0003800000 */
[----:B------:R-:W-:-:S13]  /*9010*/  ISETP.NE.AND P0, PT, R0, 0x8, PT ;  /* 0x000000080000780c */ /* 0x000fda0003f05270 */
[----:B------:R-:W-:Y:S05]  /*9020*/  @!P0 BRA `(.L_x_4176) ;  /* 0x00000000001c8947 */ /* 0x000fea0003800000 */
[----:B------:R-:W-:-:S13]  /*9030*/  ISETP.NE.AND P0, PT, R0, 0x9, PT ;  /* 0x000000090000780c */ /* 0x000fda0003f05270 */
[----:B------:R-:W-:Y:S05]  /*9040*/  @P0 BRA `(.L_x_4170) ;  /* 0x0000000800c00947 */ /* 0x000fea0003800000 */
[----:B------:R-:W-:Y:S02]  /*9050*/  IMAD.U32 R4, R3, 0x10000, RZ ;  /* 0x0001000003047824 */ /* 0x000fe400078e00ff */
[----:B------:R-:W-:Y:S02]  /*9060*/  IMAD.MOV.U32 R5, RZ, RZ, RZ ;  /* 0x000000ffff057224 */ /* 0x000fe400078e00ff */
[----:B------:R-:W-:-:S03]  /*9070*/  IMAD.MOV.U32 R25, RZ, RZ, R23 ;  /* 0x000000ffff197224 */ /* 0x000fc600078e0017 */
[----:B------:R0:W-:Y:S01]  /*9080*/  STG.E.64 desc[UR36][R8.64], R4 ;  /* 0x0000000408007986 */ /* 0x0001e2000c101b24 */
[----:B------:R-:W-:Y:S05]  /*9090*/  BRA `(.L_x_4165) ;  /* 0x0000000c00187947 */ /* 0x000fea0003800000 */
.L_x_4176:
[----:B------:R-:W-:Y:S02]  /*90a0*/  IMAD.U32 R3, R3, 0x10000, RZ ;  /* 0x0001000003037824 */ /* 0x000fe400078e00ff */
[----:B------:R-:W-:-:S03]  /*90b0*/  IMAD.MOV.U32 R25, RZ, RZ, R23 ;  /* 0x000000ffff197224 */ /* 0x000fc600078e0017 */
[----:B------:R-:W-:-:S04]  /*90c0*/  F2FP.F16.F32.PACK_AB R3, RZ, R3 ;  /* 0x00000003ff03723e */ /* 0x000fc800000000ff */
[----:B------:R-:W-:-:S05]  /*90d0*/  PRMT R3, R3, 0x5410, RZ ;  /* 0x0000541003037816 */ /* 0x000fca00000000ff */
[----:B------:R0:W-:Y:S01]  /*90e0*/  STG.E desc[UR36][R8.64], R3 ;  /* 0x0000000308007986 */ /* 0x0001e2000c101924 */
[----:B------:R-:W-:Y:S05]  /*90f0*/  BRA `(.L_x_4165) ;  /* 0x0000000c00007947 */ /* 0x000fea0003800000 */
.L_x_4175:
[----:B------:R-:W-:Y:S02]  /*9100*/  IMAD.U32 R4, R3, 0x10000, RZ ;  /* 0x0001000003047824 */ /* 0x000fe400078e00ff */
[----:B------:R-:W-:Y:S02]  /*9110*/  IMAD.MOV.U32 R25, RZ, RZ, R23 ;  /* 0x000000ffff197224 */ /* 0x000fe400078e0017 */
[----:B------:R-:W-:-:S06]  /*9120*/  FMUL.FTZ R4, R4, 1 ;  /* 0x3f80000004047820 */ /* 0x000fcc0000410000 */
[----:B------:R-:W0:Y:S02]  /*9130*/  F2F.F64.F32 R4, R4 ;  /* 0x0000000400047310 */ /* 0x000e240000201800 */
[----:B0-----:R0:W-:Y:S01]  /*9140*/  STG.E.64 desc[UR36][R8.64], R4 ;  /* 0x0000000408007986 */ /* 0x0011e2000c101b24 */
[----:B------:R-:W-:Y:S05]  /*9150*/  BRA `(.L_x_4165) ;  /* 0x0000000800e87947 */ /* 0x000fea0003800000 */
.L_x_4166:
        /* <DEDUP_REMOVED lines=14> */
.L_x_4179:
[----:B------:R-:W-:Y:S01]  /*9240*/  IMAD.U32 R3, R3, 0x10000, RZ ;  /* 0x0001000003037824 */ /* 0x000fe200078e00ff */
[----:B------:R-:W-:Y:S01]  /*9250*/  CS2R R6, SRZ ;  /* 0x0000000000067805 */ /* 0x000fe2000001ff00 */
[----:B------:R-:W-:Y:S02]  /*9260*/  IMAD.MOV.U32 R25, RZ, RZ, R23 ;  /* 0x000000ffff197224 */ /* 0x000fe400078e0017 */
[----:B------:R-:W-:-:S04]  /*9270*/  FMUL.FTZ R3, R3, 1 ;  /* 0x3f80000003037820 */ /* 0x000fc80000410000 */
[----:B------:R-:W0:Y:S02]  /*9280*/  F2F.F64.F32 R4, R3 ;  /* 0x0000000300047310 */ /* 0x000e240000201800 */
[----:B0-----:R0:W-:Y:S01]  /*9290*/  STG.E.128 desc[UR36][R8.64], R4 ;  /* 0x0000000408007986 */ /* 0x0011e2000c101d24 */
[----:B------:R-:W-:Y:S05]  /*92a0*/  BRA `(.L_x_4165) ;  /* 0x0000000800947947 */ /* 0x000fea0003800000 */
.L_x_4178:
        /* <DEDUP_REMOVED lines=21> */
.L_x_4183:
[----:B------:R-:W-:Y:S05]  /*9400*/  BSYNC B0 ;  /* 0x0000000000007941 */ /* 0x000fea0003800000 */
.L_x_4182:
[----:B------:R-:W-:Y:S01]  /*9410*/  LOP3.LUT R5, R0, R5, RZ, 0xfc, !PT ;  /* 0x0000000500057212 */ /* 0x000fe200078efcff */
[----:B------:R-:W-:-:S04]  /*9420*/  IMAD.MOV.U32 R25, RZ, RZ, R23 ;  /* 0x000000ffff197224 */ /* 0x000fc800078e0017 */
[----:B------:R0:W-:Y:S01]  /*9430*/  STG.E.U8 desc[UR36][R8.64], R5 ;  /* 0x0000000508007986 */ /* 0x0001e2000c101124 */
[----:B------:R-:W-:Y:S05]  /*9440*/  BRA `(.L_x_4165) ;  /* 0x00000008002c7947 */ /* 0x000fea0003800000 */
.L_x_4181:
        /* <DEDUP_REMOVED lines=13> */
.L_x_4185:
[----:B------:R-:W-:Y:S01]  /*9520*/  IMAD.MOV.U32 R0, RZ, RZ, 0x7f ;  /* 0x0000007fff007424 */ /* 0x000fe200078e00ff */
[----:B------:R-:W-:-:S04]  /*9530*/  ISETP.GT.U32.AND P0, PT, R3, 0x7f800000, PT ;  /* 0x7f8000000300780c */ /* 0x000fc80003f04070 */
[----:B------:R-:W-:-:S09]  /*9540*/  SEL R0, R0, 0x7c, P0 ;  /* 0x0000007c00007807 */ /* 0x000fd20000000000 */
.L_x_4186:
[----:B------:R-:W-:Y:S05]  /*9550*/  BSYNC B0 ;  /* 0x0000000000007941 */ /* 0x000fea0003800000 */
.L_x_4184:
[----:B------:R-:W-:Y:S01]  /*9560*/  LOP3.LUT R3, R5, 0x80000000, RZ, 0xc0, !PT ;  /* 0x8000000005037812 */ /* 0x000fe200078ec0ff */
[----:B------:R-:W-:-:S03]  /*9570*/  IMAD.MOV.U32 R25, RZ, RZ, R23 ;  /* 0x000000ffff197224 */ /* 0x000fc600078e0017 */
[----:B------:R-:W-:-:S04]  /*9580*/  SHF.R.U32.HI R3, RZ, 0x18, R3 ;  /* 0x00000018ff037819 */ /* 0x000fc80000011603 */
[----:B------:R-:W-:-:S05]  /*9590*/  LOP3.LUT R3, R0, R3, RZ, 0xfc, !PT ;  /* 0x0000000300037212 */ /* 0x000fca00078efcff */
[----:B------:R0:W-:Y:S01]  /*95a0*/  STG.E.U8 desc[UR36][R8.64], R3 ;  /* 0x0000000308007986 */ /* 0x0001e2000c101124 */
[----:B------:R-:W-:Y:S05]  /*95b0*/  BRA `(.L_x_4165) ;  /* 0x0000000400d07947 */ /* 0x000fea0003800000 */
.L_x_4180:
[----:B------:R0:W-:Y:S01]  /*95c0*/  STG.E.U16 desc[UR36][R8.64], R3 ;  /* 0x0000000308007986 */ /* 0x0001e2000c101524 */
[----:B------:R-:W-:Y:S01]  /*95d0*/  IMAD.MOV.U32 R25, RZ, RZ, R23 ;  /* 0x000000ffff197224 */ /* 0x000fe200078e0017 */
[----:B------:R-:W-:Y:S06]  /*95e0*/  BRA `(.L_x_4165) ;  /* 0x0000000400c47947 */ /* 0x000fec0003800000 */
.L_x_4177:
        /* <DEDUP_REMOVED lines=13> */
.L_x_4189:
        /* <DEDUP_REMOVED lines=17> */
.L_x_4192:
[----:B------:R-:W-:-:S04]  /*97d0*/  LOP3.LUT R3, R5, 0x80000000, RZ, 0xc0, !PT ;  /* 0x8000000005037812 */ /* 0x000fc800078ec0ff */
[----:B------:R-:W-:-:S04]  /*97e0*/  SHF.R.U32.HI R3, RZ, 0x18, R3 ;  /* 0x00000018ff037819 */ /* 0x000fc80000011603 */
[----:B------:R-:W-:-:S04]  /*97f0*/  LOP3.LUT R0, R0, R3, RZ, 0xfc, !PT ;  /* 0x0000000300007212 */ /* 0x000fc800078efcff */
[----:B------:R-:W-:-:S07]  /*9800*/  PRMT R4, R0, 0x7610, R4 ;  /* 0x0000761000047816 */ /* 0x000fce0000000004 */
.L_x_4191:
[----:B------:R-:W-:Y:S05]  /*9810*/  BSYNC B0 ;  /* 0x0000000000007941 */ /* 0x000fea0003800000 */
.L_x_4190:
[----:B------:R0:W-:Y:S01]  /*9820*/  STG.E.U8 desc[UR36][R8.64], R4 ;  /* 0x0000000408007986 */ /* 0x0001e2000c101124 */
[----:B------:R-:W-:Y:S01]  /*9830*/  IMAD.MOV.U32 R25, RZ, RZ, R23 ;  /* 0x000000ffff197224 */ /* 0x000fe200078e0017 */
[----:B------:R-:W-:Y:S06]  /*9840*/  BRA `(.L_x_4165) ;  /* 0x00000004002c7947 */ /* 0x000fec0003800000 */
.L_x_4188:
        /* <DEDUP_REMOVED lines=17> */
.L_x_4195:
[----:B------:R-:W-:-:S04]  /*9960*/  LOP3.LUT R3, R5, 0x80000000, RZ, 0xc0, !PT ;  /* 0x8000000005037812 */ /* 0x000fc800078ec0ff */
[----:B------:R-:W-:-:S04]  /*9970*/  SHF.R.U32.HI R3, RZ, 0x18, R3 ;  /* 0x00000018ff037819 */ /* 0x000fc80000011603 */
[----:B------:R-:W-:-:S04]  /*9980*/  LOP3.LUT R0, R0, R3, RZ, 0xfc, !PT ;  /* 0x0000000300007212 */ /* 0x000fc800078efcff */
[----:B------:R-:W-:-:S07]  /*9990*/  PRMT R4, R0, 0x7610, R4 ;  /* 0x0000761000047816 */ /* 0x000fce0000000004 */
.L_x_4194:
[----:B------:R-:W-:Y:S05]  /*99a0*/  BSYNC B0 ;  /* 0x0000000000007941 */ /* 0x000fea0003800000 */
.L_x_4193:
[----:B------:R0:W-:Y:S01]  /*99b0*/  STG.E.U8 desc[UR36][R8.64], R4 ;  /* 0x0000000408007986 */ /* 0x0001e2000c101124 */
[----:B------:R-:W-:Y:S01]  /*99c0*/  IMAD.MOV.U32 R25, RZ, RZ, R23 ;  /* 0x000000ffff197224 */ /* 0x000fe200078e0017 */
[----:B------:R-:W-:Y:S06]  /*99d0*/  BRA `(.L_x_4165) ;  /* 0x0000000000c87947 */ /* 0x000fec0003800000 */
.L_x_4187:
        /* <DEDUP_REMOVED lines=23> */
.L_x_4170:
        /* <DEDUP_REMOVED lines=15> */
[----:B012-4-:R-:W-:Y:S05]  /*9c40*/  CALL.ABS.NOINC R14 ;  /* 0x000000000e007343 */ /* 0x017fea0003c00000 */
.L_x_4198:
[----:B------:R-:W-:Y:S01]  /*9c50*/  IMAD.MOV.U32 R25, RZ, RZ, R23 ;  /* 0x000000ffff197224 */ /* 0x000fe200078e0017 */
[----:B------:R-:W-:Y:S06]  /*9c60*/  BRA `(.L_x_4165) ;  /* 0x0000000000247947 */ /* 0x000fec0003800000 */
.L_x_4197:
[----:B------:R-:W-:Y:S02]  /*9c70*/  IMAD.U32 R4, R3, 0x10000, RZ ;  /* 0x0001000003047824 */ /* 0x000fe400078e00ff */
[----:B------:R-:W-:-:S04]  /*9c80*/  IMAD.MOV.U32 R25, RZ, RZ, R23 ;  /* 0x000000ffff197224 */ /* 0x000fc800078e0017 */
[----:B------:R-:W0:Y:S02]  /*9c90*/  F2I.U64.TRUNC R4, R4 ;  /* 0x0000000400047311 */ /* 0x000e24000020d800 */
[----:B0-----:R0:W-:Y:S01]  /*9ca0*/  STG.E.64 desc[UR36][R8.64], R4 ;  /* 0x0000000408007986 */ /* 0x0011e2000c101b24 */
[----:B------:R-:W-:Y:S05]  /*9cb0*/  BRA `(.L_x_4165) ;  /* 0x0000000000107947 */ /* 0x000fea0003800000 */
.L_x_4196:
[----:B------:R-:W-:Y:S02]  /*9cc0*/  IMAD.U32 R3, R3, 0x10000, RZ ;  /* 0x0001000003037824 */ /* 0x000fe400078e00ff */
[----:B------:R-:W-:-:S04]  /*9cd0*/  IMAD.MOV.U32 R25, RZ, RZ, R23 ;  /* 0x000000ffff197224 */ /* 0x000fc800078e0017 */
[----:B------:R-:W0:Y:S02]  /*9ce0*/  F2I.FTZ.U32.TRUNC.NTZ R3, R3 ;  /* 0x0000000300037305 */ /* 0x000e24000021f000 */
[----:B0-----:R0:W-:Y:S02]  /*9cf0*/  STG.E desc[UR36][R8.64], R3 ;  /* 0x0000000308007986 */ /* 0x0011e4000c101924 */
.L_x_4165:
[----:B------:R-:W-:Y:S05]  /*9d00*/  BSYNC B6 ;  /* 0x0000000000067941 */ /* 0x000fea0003800000 */
.L_x_4164:
        /* <DEDUP_REMOVED lines=22> */
[----:B------:R-:W0:Y:S02]  /*9e70*/  F2I.FTZ.TRUNC.NTZ R3, R22 ;  /* 0x0000001600037305 */ /* 0x000e24000021f100 */
[----:B0-----:R0:W-:Y:S01]  /*9e80*/  STG.E.U8 desc[UR36][R8.64], R3 ;  /* 0x0000000308007986 */ /* 0x0011e2000c101124 */
[----:B------:R-:W-:Y:S05]  /*9e90*/  BRA `(.L_x_4206) ;  /* 0x0000000c00947947 */ /* 0x000fea0003800000 */
.L_x_4204:
[----:B-1----:R-:W-:-:S06]  /*9ea0*/  IMAD.U32 R5, R22, 0x10000, RZ ;  /* 0x0001000016057824 */ /* 0x002fcc00078e00ff */
[----:B------:R-:W0:Y:S02]  /*9eb0*/  F2I.S64.TRUNC R4, R5 ;  /* 0x0000000500047311 */ /* 0x000e24000020d900 */
[----:B0-----:R0:W-:Y:S01]  /*9ec0*/  STG.E.U8 desc[UR36][R8.64], R4 ;  /* 0x0000000408007986 */ /* 0x0011e2000c101124 */
[----:B------:R-:W-:Y:S05]  /*9ed0*/  BRA `(.L_x_4206) ;  /* 0x0000000c00847947 */ /* 0x000fea0003800000 */
.L_x_4203:
[----:B------:R-:W-:-:S13]  /*9ee0*/  ISETP.NE.AND P0, PT, R0, 0x2, PT ;  /* 0x000000020000780c */ /* 0x000fda0003f05270 */
[----:B------:R-:W-:Y:S05]  /*9ef0*/  @!P0 BRA `(.L_x_4207) ;  /* 0x0000000000308947 */ /* 0x000fea0003800000 */
[----:B------:R-:W-:-:S13]  /*9f00*/  ISETP.NE.AND P0, PT, R0, 0x3, PT ;  /* 0x000000030000780c */ /* 0x000fda0003f05270 */
[----:B------:R-:W-:Y:S05]  /*9f10*/  @!P0 BRA `(.L_x_4208) ;  /* 0x0000000000188947 */ /* 0x000fea0003800000 */
[----:B------:R-:W-:-:S13]  /*9f20*/  ISETP.NE.AND P0, PT, R0, 0x4, PT ;  /* 0x000000040000780c */ /* 0x000fda0003f05270 */
[----:B------:R-:W-:Y:S05]  /*9f30*/  @P0 BRA `(.L_x_4205) ;  /* 0x0000000c000c0947 */ /* 0x000fea0003800000 */
[----:B-1----:R-:W-:-:S06]  /*9f40*/  IMAD.U32 R4, R22, 0x10000, RZ ;  /* 0x0001000016047824 */ /* 0x002fcc00078e00ff */
[----:B------:R-:W0:Y:S02]  /*9f50*/  F2I.S64.TRUNC R4, R4 ;  /* 0x0000000400047311 */ /* 0x000e24000020d900 */
[----:B0-----:R0:W-:Y:S01]  /*9f60*/  STG.E.64 desc[UR36][R8.64], R4 ;  /* 0x0000000408007986 */ /* 0x0011e2000c101b24 */
[----:B------:R-:W-:Y:S05]  /*9f70*/  BRA `(.L_x_4206) ;  /* 0x0000000c005c7947 */ /* 0x000fea0003800000 */
.L_x_4208:
[----:B-1----:R-:W-:-:S04]  /*9f80*/  IMAD.U32 R22, R22, 0x10000, RZ ;  /* 0x0001000016167824 */ /* 0x002fc800078e00ff */
[----:B------:R-:W0:Y:S02]  /*9f90*/  F2I.FTZ.TRUNC.NTZ R3, R22 ;  /* 0x0000001600037305 */ /* 0x000e24000021f100 */
[----:B0-----:R0:W-:Y:S01]  /*9fa0*/  STG.E desc[UR36][R8.64], R3 ;  /* 0x0000000308007986 */ /* 0x0011e2000c101924 */
[----:B------:R-:W-:Y:S05]  /*9fb0*/  BRA `(.L_x_4206) ;  /* 0x0000000c004c7947 */ /* 0x000fea0003800000 */
.L_x_4207:
[----:B-1----:R-:W-:-:S04]  /*9fc0*/  IMAD.U32 R22, R22, 0x10000, RZ ;  /* 0x0001000016167824 */ /* 0x002fc800078e00ff */
[----:B------:R-:W0:Y:S02]  /*9fd0*/  F2I.FTZ.TRUNC.NTZ R3, R22 ;  /* 0x0000001600037305 */ /* 0x000e24000021f100 */
[----:B0-----:R0:W-:Y:S01]  /*9fe0*/  STG.E.U16 desc[UR36][R8.64], R3 ;  /* 0x0000000308007986 */ /* 0x0011e2000c101524 */
[----:B------:R-:W-:Y:S05]  /*9ff0*/  BRA `(.L_x_4206) ;  /* 0x0000000c003c7947 */ /* 0x000fea0003800000 */
.L_x_4202:
        /* <DEDUP_REMOVED lines=9> */
.L_x_4210:
[----:B-1----:R-:W-:-:S05]  /*a090*/  IMAD.U32 R0, R22, 0x10000, RZ ;  /* 0x0001000016007824 */ /* 0x002fca00078e00ff */
[----:B------:R-:W-:-:S05]  /*a0a0*/  F2FP.F16.F32.PACK_AB R0, RZ, R0 ;  /* 0x00000000ff00723e */ /* 0x000fca00000000ff */
[----:B------:R0:W-:Y:S01]  /*a0b0*/  STG.E.U16 desc[UR36][R8.64], R0 ;  /* 0x0000000008007986 */ /* 0x0001e2000c101524 */
[----:B------:R-:W-:Y:S05]  /*a0c0*/  BRA `(.L_x_4206) ;  /* 0x0000000c00087947 */ /* 0x000fea0003800000 */
.L_x_4209:
        /* <DEDUP_REMOVED lines=10> */
.L_x_4212:
[----:B-1----:R-:W-:-:S05]  /*a170*/  IMAD.U32 R22, R22, 0x10000, RZ ;  /* 0x0001000016167824 */ /* 0x002fca00078e00ff */
[----:B------:R-:W-:-:S04]  /*a180*/  F2FP.F16.F32.PACK_AB R3, RZ, R22 ;  /* 0x00000016ff03723e */ /* 0x000fc800000000ff */
[----:B------:R-:W-:-:S05]  /*a190*/  PRMT R3, R3, 0x5410, RZ ;  /* 0x0000541003037816 */ /* 0x000fca00000000ff */
[----:B------:R0:W-:Y:S01]  /*a1a0*/  STG.E desc[UR36][R8.64], R3 ;  /* 0x0000000308007986 */ /* 0x0001e2000c101924 */
[----:B------:R-:W-:Y:S05]  /*a1b0*/  BRA `(.L_x_4206) ;  /* 0x0000000800cc7947 */ /* 0x000fea0003800000 */
.L_x_4211:
[----:B-1----:R-:W-:-:S04]  /*a1c0*/  IMAD.U32 R4, R22, 0x10000, RZ ;  /* 0x0001000016047824 */ /* 0x002fc800078e00ff */
[----:B------:R-:W-:-:S06]  /*a1d0*/  FMUL.FTZ R4, R4, 1 ;  /* 0x3f80000004047820 */ /* 0x000fcc0000410000 */
[----:B------:R-:W0:Y:S02]  /*a1e0*/  F2F.F64.F32 R4, R4 ;  /* 0x0000000400047310 */ /* 0x000e240000201800 */
[----:B0-----:R0:W-:Y:S01]  /*a1f0*/  STG.E.64 desc[UR36][R8.64], R4 ;  /* 0x0000000408007986 */ /* 0x0011e2000c101b24 */
[----:B------:R-:W-:Y:S05]  /*a200*/  BRA `(.L_x_4206) ;  /* 0x0000000800b87947 */ /* 0x000fea0003800000 */
.L_x_4201:
        /* <DEDUP_REMOVED lines=13> */
.L_x_4215:
[----:B-1----:R-:W-:Y:S01]  /*a2e0*/  IMAD.U32 R22, R22, 0x10000, RZ ;  /* 0x0001000016167824 */ /* 0x002fe200078e00ff */
[----:B------:R-:W-:-:S03]  /*a2f0*/  CS2R R6, SRZ ;  /* 0x0000000000067805 */ /* 0x000fc6000001ff00 */
[----:B------:R-:W-:-:S06]  /*a300*/  FMUL.FTZ R4, R22, 1 ;  /* 0x3f80000016047820 */ /* 0x000fcc0000410000 */
[----:B------:R-:W0:Y:S02]  /*a310*/  F2F.F64.F32 R4, R4 ;  /* 0x0000000400047310 */ /* 0x000e240000201800 */
[----:B0-----:R0:W-:Y:S01]  /*a320*/  STG.E.128 desc[UR36][R8.64], R4 ;  /* 0x0000000408007986 */ /* 0x0011e2000c101d24 */
[----:B------:R-:W-:Y:S05]  /*a330*/  BRA `(.L_x_4206) ;  /* 0x00000008006c7947 */ /* 0x000fea0003800000 */
.L_x_4214:
        /* <DEDUP_REMOVED lines=21> */
.L_x_4219:
[----:B------:R-:W-:Y:S05]  /*a490*/  BSYNC B0 ;  /* 0x0000000000007941 */ /* 0x000fea0003800000 */
.L_x_4218:
[----:B------:R-:W-:-:S05]  /*a4a0*/  LOP3.LUT R5, R0, R5, RZ, 0xfc, !PT ;  /* 0x0000000500057212 */ /* 0x000fca00078efcff */
[----:B------:R0:W-:Y:S01]  /*a4b0*/  STG.E.U8 desc[UR36][R8.64], R5 ;  /* 0x0000000508007986 */ /* 0x0001e2000c101124 */
[----:B------:R-:W-:Y:S05]  /*a4c0*/  BRA `(.L_x_4206) ;  /* 0x0000000800087947 */ /* 0x000fea0003800000 */
.L_x_4217:
        /* <DEDUP_REMOVED lines=13> */
.L_x_4221:
[----:B------:R-:W-:Y:S01]  /*a5a0*/  IMAD.MOV.U32 R0, RZ, RZ, 0x7f ;  /* 0x0000007fff007424 */ /* 0x000fe200078e00ff */
[----:B------:R-:W-:-:S04]  /*a5b0*/  ISETP.GT.U32.AND P0, PT, R3, 0x7f800000, PT ;  /* 0x7f8000000300780c */ /* 0x000fc80003f04070 */
[----:B------:R-:W-:-:S09]  /*a5c0*/  SEL R0, R0, 0x7c, P0 ;  /* 0x0000007c00007807 */ /* 0x000fd20000000000 */
.L_x_4222:
[----:B------:R-:W-:Y:S05]  /*a5d0*/  BSYNC B0 ;  /* 0x0000000000007941 */ /* 0x000fea0003800000 */
.L_x_4220:
[----:B------:R-:W-:-:S04]  /*a5e0*/  LOP3.LUT R3, R5, 0x80000000, RZ, 0xc0, !PT ;  /* 0x8000000005037812 */ /* 0x000fc800078ec0ff */
[----:B------:R-:W-:-:S04]  /*a5f0*/  SHF.R.U32.HI R3, RZ, 0x18, R3 ;  /* 0x00000018ff037819 */ /* 0x000fc80000011603 */
[----:B------:R-:W-:-:S05]  /*a600*/  LOP3.LUT R3, R0, R3, RZ, 0xfc, !PT ;  /* 0x0000000300037212 */ /* 0x000fca00078efcff */
[----:B------:R0:W-:Y:S01]  /*a610*/  STG.E.U8 desc[UR36][R8.64], R3 ;  /* 0x0000000308007986 */ /* 0x0001e2000c101124 */
[----:B------:R-:W-:Y:S05]  /*a620*/  BRA `(.L_x_4206) ;  /* 0x0000000400b07947 */ /* 0x000fea0003800000 */
.L_x_4216:
[----:B-1----:R3:W-:Y:S01]  /*a630*/  STG.E.U16 desc[UR36][R8.64], R22 ;  /* 0x0000001608007986 */ /* 0x0027e2000c101524 */
[----:B------:R-:W-:Y:S05]  /*a640*/  BRA `(.L_x_4206) ;  /* 0x0000000400a87947 */ /* 0x000fea0003800000 */
.L_x_4213:
        /* <DEDUP_REMOVED lines=9> */
[----:B------:R-:W0:Y:S02]  /*a6e0*/  F2I.FTZ.U32.TRUNC.NTZ R3, R3 ;  /* 0x0000000300037305 */ /* 0x000e24000021f000 */
[----:B0-----:R0:W-:Y:S01]  /*a6f0*/  STG.E.U16 desc[UR36][R8.64], R3 ;  /* 0x0000000308007986 */ /* 0x0011e2000c101524 */
[----:B------:R-:W-:Y:S05]  /*a700*/  BRA `(.L_x_4206) ;  /* 0x0000000400787947 */ /* 0x000fea0003800000 */
.L_x_4225:
        /* <DEDUP_REMOVED lines=17> */
.L_x_4228:
[----:B------:R-:W-:-:S04]  /*a820*/  LOP3.LUT R3, R5, 0x80000000, RZ, 0xc0, !PT ;  /* 0x8000000005037812 */ /* 0x000fc800078ec0ff */
[----:B------:R-:W-:-:S04]  /*a830*/  SHF.R.U32.HI R3, RZ, 0x18, R3 ;  /* 0x00000018ff037819 */ /* 0x000fc80000011603 */
[----:B------:R-:W-:-:S04]  /*a840*/  LOP3.LUT R0, R0, R3, RZ, 0xfc, !PT ;  /* 0x0000000300007212 */ /* 0x000fc800078efcff */
[----:B------:R-:W-:-:S07]  /*a850*/  PRMT R4, R0, 0x7610, R4 ;  /* 0x0000761000047816 */ /* 0x000fce0000000004 */
.L_x_4227:
[----:B------:R-:W-:Y:S05]  /*a860*/  BSYNC B0 ;  /* 0x0000000000007941 */ /* 0x000fea0003800000 */
.L_x_4226:
[----:B------:R0:W-:Y:S01]  /*a870*/  STG.E.U8 desc[UR36][R8.64], R4 ;  /* 0x0000000408007986 */ /* 0x0001e2000c101124 */
[----:B------:R-:W-:Y:S05]  /*a880*/  BRA `(.L_x_4206) ;  /* 0x0000000400187947 */ /* 0x000fea0003800000 */
.L_x_4224:
        /* <DEDUP_REMOVED lines=17> */
.L_x_4231:
[----:B------:R-:W-:-:S04]  /*a9a0*/  LOP3.LUT R3, R5, 0x80000000, RZ, 0xc0, !PT ;  /* 0x8000000005037812 */ /* 0x000fc800078ec0ff */
[----:B------:R-:W-:-:S04]  /*a9b0*/  SHF.R.U32.HI R3, RZ, 0x18, R3 ;  /* 0x00000018ff037819 */ /* 0x000fc80000011603 */
[----:B------:R-:W-:-:S04]  /*a9c0*/  LOP3.LUT R0, R0, R3, RZ, 0xfc, !PT ;  /* 0x0000000300007212 */ /* 0x000fc800078efcff */
[----:B------:R-:W-:-:S07]  /*a9d0*/  PRMT R4, R0, 0x7610, R4 ;  /* 0x0000761000047816 */ /* 0x000fce0000000004 */
.L_x_4230:
[----:B------:R-:W-:Y:S05]  /*a9e0*/  BSYNC B0 ;  /* 0x0000000000007941 */ /* 0x000fea0003800000 */
.L_x_4229:
[----:B------:R0:W-:Y:S01]  /*a9f0*/  STG.E.U8 desc[UR36][R8.64], R4 ;  /* 0x0000000408007986 */ /* 0x0001e2000c101124 */
[----:B------:R-:W-:Y:S05]  /*aa00*/  BRA `(.L_x_4206) ;  /* 0x0000000000b87947 */ /* 0x000fea0003800000 */
.L_x_4223:
        /* <DEDUP_REMOVED lines=22> */
.L_x_4205:
        /* <DEDUP_REMOVED lines=16> */
.L_x_4234:
[----:B------:R-:W-:Y:S05]  /*ac70*/  BRA `(.L_x_4206) ;  /* 0x00000000001c7947 */ /* 0x000fea0003800000 */
.L_x_4233:
[----:B-1----:R-:W-:-:S06]  /*ac80*/  IMAD.U32 R4, R22, 0x10000, RZ ;  /* 0x0001000016047824 */ /* 0x002fcc00078e00ff */
[----:B------:R-:W0:Y:S02]  /*ac90*/  F2I.U64.TRUNC R4, R4 ;  /* 0x0000000400047311 */ /* 0x000e24000020d800 */
[----:B0-----:R0:W-:Y:S01]  /*aca0*/  STG.E.64 desc[UR36][R8.64], R4 ;  /* 0x0000000408007986 */ /* 0x0011e2000c101b24 */
[----:B------:R-:W-:Y:S05]  /*acb0*/  BRA `(.L_x_4206) ;  /* 0x00000000000c7947 */ /* 0x000fea0003800000 */
.L_x_4232:
[----:B-1----:R-:W-:-:S04]  /*acc0*/  IMAD.U32 R22, R22, 0x10000, RZ ;  /* 0x0001000016167824 */ /* 0x002fc800078e00ff */
[----:B------:R-:W0:Y:S02]  /*acd0*/  F2I.FTZ.U32.TRUNC.NTZ R3, R22 ;  /* 0x0000001600037305 */ /* 0x000e24000021f000 */
[----:B0-----:R0:W-:Y:S02]  /*ace0*/  STG.E desc[UR36][R8.64], R3 ;  /* 0x0000000308007986 */ /* 0x0011e4000c101924 */
.L_x_4206:
        /* <DEDUP_REMOVED lines=25> */
.L_x_4238:
[----:B--2---:R-:W-:-:S06]  /*ae80*/  IMAD.U32 R5, R18, 0x10000, RZ ;  /* 0x0001000012057824 */ /* 0x004fcc00078e00ff */
[----:B------:R-:W0:Y:S02]  /*ae90*/  F2I.S64.TRUNC R4, R5 ;  /* 0x0000000500047311 */ /* 0x000e24000020d900 */
[----:B0-----:R0:W-:Y:S01]  /*aea0*/  STG.E.U8 desc[UR36][R8.64], R4 ;  /* 0x0000000408007986 */ /* 0x0011e2000c101124 */
[----:B------:R-:W-:Y:S05]  /*aeb0*/  BRA `(.L_x_4240) ;  /* 0x0000000c00847947 */ /* 0x000fea0003800000 */
.L_x_4237:
[----:B------:R-:W-:-:S13]  /*aec0*/  ISETP.NE.AND P0, PT, R0, 0x2, PT ;  /* 0x000000020000780c */ /* 0x000fda0003f05270 */
[----:B------:R-:W-:Y:S05]  /*aed0*/  @!P0 BRA `(.L_x_4241) ;  /* 0x0000000000308947 */ /* 0x000fea0003800000 */
[----:B------:R-:W-:-:S13]  /*aee0*/  ISETP.NE.AND P0, PT, R0, 0x3, PT ;  /* 0x000000030000780c */ /* 0x000fda0003f05270 */
[----:B------:R-:W-:Y:S05]  /*aef0*/  @!P0 BRA `(.L_x_4242) ;  /* 0x0000000000188947 */ /* 0x000fea0003800000 */
[----:B------:R-:W-:-:S13]  /*af00*/  ISETP.NE.AND P0, PT, R0, 0x4, PT ;  /* 0x000000040000780c */ /* 0x000fda0003f05270 */
[----:B------:R-:W-:Y:S05]  /*af10*/  @P0 BRA `(.L_x_4239) ;  /* 0x0000000c000c0947 */ /* 0x000fea0003800000 */
[----:B--2---:R-:W-:-:S06]  /*af20*/  IMAD.U32 R4, R18, 0x10000, RZ ;  /* 0x0001000012047824 */ /* 0x004fcc00078e00ff */
[----:B------:R-:W0:Y:S02]  /*af30*/  F2I.S64.TRUNC R4, R4 ;  /* 0x0000000400047311 */ /* 0x000e24000020d900 */
[----:B0-----:R0:W-:Y:S01]  /*af40*/  STG.E.64 desc[UR36][R8.64], R4 ;  /* 0x0000000408007986 */ /* 0x0011e2000c101b24 */
[----:B------:R-:W-:Y:S05]  /*af50*/  BRA `(.L_x_4240) ;  /* 0x0000000c005c7947 */ /* 0x000fea0003800000 */
.L_x_4242:
[----:B--2---:R-:W-:-:S04]  /*af60*/  IMAD.U32 R18, R18, 0x10000, RZ ;  /* 0x0001000012127824 */ /* 0x004fc800078e00ff */
[----:B------:R-:W0:Y:S02]  /*af70*/  F2I.FTZ.TRUNC.NTZ R3, R18 ;  /* 0x0000001200037305 */ /* 0x000e24000021f100 */
[----:B0-----:R0:W-:Y:S01]  /*af80*/  STG.E desc[UR36][R8.64], R3 ;  /* 0x0000000308007986 */ /* 0x0011e2000c101924 */
[----:B------:R-:W-:Y:S05]  /*af90*/  BRA `(.L_x_4240) ;  /* 0x0000000c004c7947 */ /* 0x000fea0003800000 */
.L_x_4241:
[----:B--2---:R-:W-:-:S04]  /*afa0*/  IMAD.U32 R18, R18, 0x10000, RZ ;  /* 0x0001000012127824 */ /* 0x004fc800078e00ff */
[----:B------:R-:W0:Y:S02]  /*afb0*/  F2I.FTZ.TRUNC.NTZ R3, R18 ;  /* 0x0000001200037305 */ /* 0x000e24000021f100 */
[----:B0-----:R0:W-:Y:S01]  /*afc0*/  STG.E.U16 desc[UR36][R8.64], R3 ;  /* 0x0000000308007986 */ /* 0x0011e2000c101524 */
[----:B------:R-:W-:Y:S05]  /*afd0*/  BRA `(.L_x_4240) ;  /* 0x0000000c003c7947 */ /* 0x000fea0003800000 */
.L_x_4236:
        /* <DEDUP_REMOVED lines=9> */
.L_x_4244:
[----:B--2---:R-:W-:-:S05]  /*b070*/  IMAD.U32 R0, R18, 0x10000, RZ ;  /* 0x0001000012007824 */ /* 0x004fca00078e00ff */
[----:B------:R-:W-:-:S05]  /*b080*/  F2FP.F16.F32.PACK_AB R0, RZ, R0 ;  /* 0x00000000ff00723e */ /* 0x000fca00000000ff */
[----:B------:R0:W-:Y:S01]  /*b090*/  STG.E.U16 desc[UR36][R8.64], R0 ;  /* 0x0000000008007986 */ /* 0x0001e2000c101524 */
[----:B------:R-:W-:Y:S05]  /*b0a0*/  BRA `(.L_x_4240) ;  /* 0x0000000c00087947 */ /* 0x000fea0003800000 */
.L_x_4243:
        /* <DEDUP_REMOVED lines=10> */
.L_x_4246:
[----:B--2---:R-:W-:-:S05]  /*b150*/  IMAD.U32 R18, R18, 0x10000, RZ ;  /* 0x0001000012127824 */ /* 0x004fca00078e00ff */
[----:B------:R-:W-:-:S04]  /*b160*/  F2FP.F16.F32.PACK_AB R3, RZ, R18 ;  /* 0x00000012ff03723e */ /* 0x000fc800000000ff */
[----:B------:R-:W-:-:S05]  /*b170*/  PRMT R3, R3, 0x5410, RZ ;  /* 0x0000541003037816 */ /* 0x000fca00000000ff */
[----:B------:R2:W-:Y:S01]  /*b180*/  STG.E desc[UR36][R8.64], R3 ;  /* 0x0000000308007986 */ /* 0x0005e2000c101924 */
[----:B------:R-:W-:Y:S05]  /*b190*/  BRA `(.L_x_4240) ;  /* 0x0000000800cc7947 */ /* 0x000fea0003800000 */
.L_x_4245:
[----:B--2---:R-:W-:-:S04]  /*b1a0*/  IMAD.U32 R4, R18, 0x10000, RZ ;  /* 0x0001000012047824 */ /* 0x004fc800078e00ff */
[----:B------:R-:W-:-:S06]  /*b1b0*/  FMUL.FTZ R4, R4, 1 ;  /* 0x3f80000004047820 */ /* 0x000fcc0000410000 */
[----:B------:R-:W0:Y:S02]  /*b1c0*/  F2F.F64.F32 R4, R4 ;  /* 0x0000000400047310 */ /* 0x000e240000201800 */
[----:B0-----:R0:W-:Y:S01]  /*b1d0*/  STG.E.64 desc[UR36][R8.64], R4 ;  /* 0x0000000408007986 */ /* 0x0011e2000c101b24 */
[----:B------:R-:W-:Y:S05]  /*b1e0*/  BRA `(.L_x_4240) ;  /* 0x0000000800b87947 */ /* 0x000fea0003800000 */
.L_x_4235:
        /* <DEDUP_REMOVED lines=13> */
.L_x_4249:
[----:B--2---:R-:W-:Y:S01]  /*b2c0*/  IMAD.U32 R18, R18, 0x10000, RZ ;  /* 0x0001000012127824 */ /* 0x004fe200078e00ff */
[----:B------:R-:W-:-:S03]  /*b2d0*/  CS2R R6, SRZ ;  /* 0x0000000000067805 */ /* 0x000fc6000001ff00 */
[----:B------:R-:W-:-:S06]  /*b2e0*/  FMUL.FTZ R4, R18, 1 ;  /* 0x3f80000012047820 */ /* 0x000fcc0000410000 */
[----:B------:R-:W0:Y:S02]  /*b2f0*/  F2F.F64.F32 R4, R4 ;  /* 0x0000000400047310 */ /* 0x000e240000201800 */
[----:B0-----:R0:W-:Y:S01]  /*b300*/  STG.E.128 desc[UR36][R8.64], R4 ;  /* 0x0000000408007986 */ /* 0x0011e2000c101d24 */
[----:B------:R-:W-:Y:S05]  /*b310*/  BRA `(.L_x_4240) ;  /* 0x00000008006c7947 */ /* 0x000fea0003800000 */
.L_x_4248:
        /* <DEDUP_REMOVED lines=21> */
.L_x_4253:
[----:B------:R-:W-:Y:S05]  /*b470*/  BSYNC B0 ;  /* 0x0000000000007941 */ /* 0x000fea0003800000 */
.L_x_4252:
[----:B------:R-:W-:-:S05]  /*b480*/  LOP3.LUT R5, R0, R5, RZ, 0xfc, !PT ;  /* 0x0000000500057212 */ /* 0x000fca00078efcff */
[----:B------:R0:W-:Y:S01]  /*b490*/  STG.E.U8 desc[UR36][R8.64], R5 ;  /* 0x0000000508007986 */ /* 0x0001e2000c101124 */
[----:B------:R-:W-:Y:S05]  /*b4a0*/  BRA `(.L_x_4240) ;  /* 0x0000000800087947 */ /* 0x000fea0003800000 */
.L_x_4251:
[----:B--2---:R-:W-:Y:S01]  /*b4b0*/  IMAD.U32 R5, R18, 0x10000, RZ ;  /* 0x0001000012057824 */ /* 0x004fe200078e00ff */
        /* <DEDUP_REMOVED lines=12> */
.L_x_4255:
[----:B------:R-:W-:Y:S01]  /*b580*/  IMAD.MOV.U32 R0, RZ, RZ, 0x7f ;  /* 0x0000007fff007424 */ /* 0x000fe200078e00ff */
[----:B------:R-:W-:-:S04]  /*b590*/  ISETP.GT.U32.AND P0, PT, R3, 0x7f800000, PT ;  /* 0x7f8000000300780c */ /* 0x000fc80003f04070 */
[----:B------:R-:W-:-:S09]  /*b5a0*/  SEL R0, R0, 0x7c, P0 ;  /* 0x0000007c00007807 */ /* 0x000fd20000000000 */
.L_x_4256:
[----:B------:R-:W-:Y:S05]  /*b5b0*/  BSYNC B0 ;  /* 0x0000000000007941 */ /* 0x000fea0003800000 */
.L_x_4254:
[----:B------:R-:W-:-:S04]  /*b5c0*/  LOP3.LUT R3, R5, 0x80000000, RZ, 0xc0, !PT ;  /* 0x8000000005037812 */ /* 0x000fc800078ec0ff */
[----:B------:R-:W-:-:S04]  /*b5d0*/  SHF.R.U32.HI R3, RZ, 0x18, R3 ;  /* 0x00000018ff037819 */ /* 0x000fc80000011603 */
[----:B------:R-:W-:-:S05]  /*b5e0*/  LOP3.LUT R3, R0, R3, RZ, 0xfc, !PT ;  /* 0x0000000300037212 */ /* 0x000fca00078efcff */
[----:B------:R0:W-:Y:S01]  /*b5f0*/  STG.E.U8 desc[UR36][R8.64], R3 ;  /* 0x0000000308007986 */ /* 0x0001e2000c101124 */
[----:B------:R-:W-:Y:S05]  /*b600*/  BRA `(.L_x_4240) ;  /* 0x0000000400b07947 */ /* 0x000fea0003800000 */
.L_x_4250:
[----:B--2---:R0:W-:Y:S01]  /*b610*/  STG.E.U16 desc[UR36][R8.64], R18 ;  /* 0x0000001208007986 */ /* 0x0041e2000c101524 */
[----:B------:R-:W-:Y:S05]  /*b620*/  BRA `(.L_x_4240) ;  /* 0x0000000400a87947 */ /* 0x000fea0003800000 */
.L_x_4247:
        /* <DEDUP_REMOVED lines=12> */
.L_x_4259:
[----:B--2---:R-:W-:Y:S01]  /*b6f0*/  IMAD.U32 R5, R18, 0x10000, RZ ;  /* 0x0001000012057824 */ /* 0x004fe200078e00ff */
        /* <DEDUP_REMOVED lines=16> */
.L_x_4262:
[----:B------:R-:W-:-:S04]  /*b800*/  LOP3.LUT R3, R5, 0x80000000, RZ, 0xc0, !PT ;  /* 0x8000000005037812 */ /* 0x000fc800078ec0ff */
[----:B------:R-:W-:-:S04]  /*b810*/  SHF.R.U32.HI R3, RZ, 0x18, R3 ;  /* 0x00000018ff037819 */ /* 0x000fc80000011603 */
[----:B------:R-:W-:-:S04]  /*b820*/  LOP3.LUT R0, R0, R3, RZ, 0xfc, !PT ;  /* 0x0000000300007212 */ /* 0x000fc800078efcff */
[----:B------:R-:W-:-:S07]  /*b830*/  PRMT R4, R0, 0x7610, R4 ;  /* 0x0000761000047816 */ /* 0x000fce0000000004 */
.L_x_4261:
[----:B------:R-:W-:Y:S05]  /*b840*/  BSYNC B0 ;  /* 0x0000000000007941 */ /* 0x000fea0003800000 */
.L_x_4260:
[----:B------:R0:W-:Y:S01]  /*b850*/  STG.E.U8 desc[UR36][R8.64], R4 ;  /* 0x0000000408007986 */ /* 0x0001e2000c101124 */
[----:B------:R-:W-:Y:S05]  /*b860*/  BRA `(.L_x_4240) ;  /* 0x0000000400187947 */ /* 0x000fea0003800000 */
.L_x_4258:
        /* <DEDUP_REMOVED lines=17> */
.L_x_4265:
[----:B------:R-:W-:-:S04]  /*b980*/  LOP3.LUT R3, R5, 0x80000000, RZ, 0xc0, !PT ;  /* 0x8000000005037812 */ /* 0x000fc800078ec0ff */
[----:B------:R-:W-:-:S04]  /*b990*/  SHF.R.U32.HI R3, RZ, 0x18, R3 ;  /* 0x00000018ff037819 */ /* 0x000fc80000011603 */
[----:B------:R-:W-:-:S04]  /*b9a0*/  LOP3.LUT R0, R0, R3, RZ, 0xfc, !PT ;  /* 0x0000000300007212 */ /* 0x000fc800078efcff */
[----:B------:R-:W-:-:S07]  /*b9b0*/  PRMT R4, R0, 0x7610, R4 ;  /* 0x0000761000047816 */ /* 0x000fce0000000004 */
.L_x_4264:
[----:B------:R-:W-:Y:S05]  /*b9c0*/  BSYNC B0 ;  /* 0x0000000000007941 */ /* 0x000fea0003800000 */
.L_x_4263:
[----:B------:R0:W-:Y:S01]  /*b9d0*/  STG.E.U8 desc[UR36][R8.64], R4 ;  /* 0x0000000408007986 */ /* 0x0001e2000c101124 */
[----:B------:R-:W-:Y:S05]  /*b9e0*/  BRA `(.L_x_4240) ;  /* 0x0000000000b87947 */ /* 0x000fea0003800000 */
.L_x_4257:
        /* <DEDUP_REMOVED lines=22> */
.L_x_4239:
        /* <DEDUP_REMOVED lines=16> */
.L_x_4268:
[----:B------:R-:W-:Y:S05]  /*bc50*/  BRA `(.L_x_4240) ;  /* 0x00000000001c7947 */ /* 0x000fea0003800000 */
.L_x_4267:
[----:B--2---:R-:W-:-:S06]  /*bc60*/  IMAD.U32 R4, R18, 0x10000, RZ ;  /* 0x0001000012047824 */ /* 0x004fcc00078e00ff */
[----:B------:R-:W0:Y:S02]  /*bc70*/  F2I.U64.TRUNC R4, R4 ;  /* 0x0000000400047311 */ /* 0x000e24000020d800 */
[----:B0-----:R0:W-:Y:S01]  /*bc80*/  STG.E.64 desc[UR36][R8.64], R4 ;  /* 0x0000000408007986 */ /* 0x0011e2000c101b24 */
[----:B------:R-:W-:Y:S05]  /*bc90*/  BRA `(.L_x_4240) ;  /* 0x00000000000c7947 */ /* 0x000fea0003800000 */
.L_x_4266:
[----:B--2---:R-:W-:-:S04]  /*bca0*/  IMAD.U32 R18, R18, 0x10000, RZ ;  /* 0x0001000012127824 */ /* 0x004fc800078e00ff */
[----:B------:R-:W0:Y:S02]  /*bcb0*/  F2I.FTZ.U32.TRUNC.NTZ R3, R18 ;  /* 0x0000001200037305 */ /* 0x000e24000021f000 */
[----:B0-----:R0:W-:Y:S02]  /*bcc0*/  STG.E desc[UR36][R8.64], R3 ;  /* 0x0000000308007986 */ /* 0x0011e4000c101924 */
.L_x_4240:
[----:B------:R-:W-:-:S07]  /*bcd0*/  VIADD R25, R25, 0x80 ;  /* 0x0000008019197836 */ /* 0x000fce0000000000 */
.L_x_4200:
[----:B------:R-:W-:Y:S05]  /*bce0*/  BSYNC B6 ;  /* 0x0000000000067941 */ /* 0x000fea0003800000 */
.L_x_4199:
[----:B------:R-:W-:-:S13]  /*bcf0*/  ISETP.GE.AND P0, PT, R25, R16, PT ;  /* 0x000000101900720c */ /* 0x000fda0003f06270 */
[----:B------:R-:W-:Y:S05]  /*bd00*/  @P0 EXIT ;  /* 0x000000000000094d */ /* 0x000fea0003800000 */
[----:B0--3--:R-:W0:Y:S01]  /*bd10*/  LDC.64 R4, c[0x0][0x228] ;  /* 0x00008a00ff047b82 */ /* 0x009e220000000a00 */
[----:B-----5:R-:W-:Y:S01]  /*bd20*/  PRMT R0, R17, 0x9910, RZ ;  /* 0x0000991011007816 */ /* 0x020fe200000000ff */
[----:B------:R-:W-:Y:S01]  /*bd30*/  IMAD R2, R2, 0x200, R25 ;  /* 0x0000020002027824 */ /* 0x000fe200078e0219 */
[----:B------:R-:W-:Y:S02]  /*bd40*/  ULDC UR4, c[0x0][0x254] ;  /* 0x0000950000047ab9 */ /* 0x000fe40000000800 */
[----:B------:R-:W-:Y:S01]  /*bd50*/  ISETP.GT.AND P1, PT, R0, 0x9, PT ;  /* 0x000000090000780c */ /* 0x000fe20003f24270 */
[----:B-12---:R-:W-:-:S05]  /*bd60*/  IMAD R3, R2, UR4, RZ ;  /* 0x0000000402037c24 */ /* 0x006fca000f8e02ff */
        /* <DEDUP_REMOVED lines=11> */
[----:B----4-:R-:W-:-:S06]  /*be20*/  IMAD.U32 R19, R19, 0x10000, RZ ;  /* 0x0001000013137824 */ /* 0x010fcc00078e00ff */
[----:B------:R-:W0:Y:S02]  /*be30*/  F2I.FTZ.TRUNC.NTZ R19, R19 ;  /* 0x0000001300137305 */ /* 0x000e24000021f100 */
[----:B0-----:R-:W-:Y:S01]  /*be40*/  STG.E.U8 desc[UR36][R2.64], R19 ;  /* 0x0000001302007986 */ /* 0x001fe2000c101124 */
[----:B------:R-:W-:Y:S05]  /*be50*/  EXIT ;  /* 0x000000000000794d */ /* 0x000fea0003800000 */
.L_x_4272:
[----:B----4-:R-:W-:-:S06]  /*be60*/  IMAD.U32 R5, R19, 0x10000, RZ ;  /* 0x0001000013057824 */ /* 0x010fcc00078e00ff */
[----:B------:R-:W0:Y:S02]  /*be70*/  F2I.S64.TRUNC R4, R5 ;  /* 0x0000000500047311 */ /* 0x000e24000020d900 */
[----:B0-----:R-:W-:Y:S01]  /*be80*/  STG.E.U8 desc[UR36][R2.64], R4 ;  /* 0x0000000402007986 */ /* 0x001fe2000c101124 */
[----:B------:R-:W-:Y:S05]  /*be90*/  EXIT ;  /* 0x000000000000794d */ /* 0x000fea0003800000 */
.L_x_4271:
[----:B------:R-:W-:-:S13]  /*bea0*/  ISETP.NE.AND P0, PT, R0, 0x2, PT ;  /* 0x000000020000780c */ /* 0x000fda0003f05270 */
[----:B------:R-:W-:Y:S05]  /*beb0*/  @!P0 BRA `(.L_x_4274) ;  /* 0x0000000000308947 */ /* 0x000fea0003800000 */
[----:B------:R-:W-:-:S13]  /*bec0*/  ISETP.NE.AND P0, PT, R0, 0x3, PT ;  /* 0x000000030000780c */ /* 0x000fda0003f05270 */
[----:B------:R-:W-:Y:S05]  /*bed0*/  @!P0 BRA `(.L_x_4275) ;  /* 0x0000000000188947 */ /* 0x000fea0003800000 */
[----:B------:R-:W-:-:S13]  /*bee0*/  ISETP.NE.AND P0, PT, R0, 0x4, PT ;  /* 0x000000040000780c */ /* 0x000fda0003f05270 */
[----:B------:R-:W-:Y:S05]  /*bef0*/  @P0 BRA `(.L_x_4273) ;  /* 0x0000000c000c0947 */ /* 0x000fea0003800000 */
[----:B----4-:R-:W-:-:S06]  /*bf00*/  IMAD.U32 R4, R19, 0x10000, RZ ;  /* 0x0001000013047824 */ /* 0x010fcc00078e00ff */
[----:B------:R-:W0:Y:S02]  /*bf10*/  F2I.S64.TRUNC R4, R4 ;  /* 0x0000000400047311 */ /* 0x000e24000020d900 */
[----:B0-----:R-:W-:Y:S01]  /*bf20*/  STG.E.64 desc[UR36][R2.64], R4 ;  /* 0x0000000402007986 */ /* 0x001fe2000c101b24 */
[----:B------:R-:W-:Y:S05]  /*bf30*/  EXIT ;  /* 0x000000000000794d */ /* 0x000fea0003800000 */
.L_x_4275:
[----:B----4-:R-:W-:-:S06]  /*bf40*/  IMAD.U32 R19, R19, 0x10000, RZ ;  /* 0x0001000013137824 */ /* 0x010fcc00078e00ff */
[----:B------:R-:W0:Y:S02]  /*bf50*/  F2I.FTZ.TRUNC.NTZ R19, R19 ;  /* 0x0000001300137305 */ /* 0x000e24000021f100 */
[----:B0-----:R-:W-:Y:S01]  /*bf60*/  STG.E desc[UR36][R2.64], R19 ;  /* 0x0000001302007986 */ /* 0x001fe2000c101924 */
[----:B------:R-:W-:Y:S05]  /*bf70*/  EXIT ;  /* 0x000000000000794d */ /* 0x000fea0003800000 */
.L_x_4274:
[----:B----4-:R-:W-:-:S06]  /*bf80*/  IMAD.U32 R19, R19, 0x10000, RZ ;  /* 0x0001000013137824 */ /* 0x010fcc00078e00ff */
[----:B------:R-:W0:Y:S02]  /*bf90*/  F2I.FTZ.TRUNC.NTZ R19, R19 ;  /* 0x0000001300137305 */ /* 0x000e24000021f100 */
[----:B0-----:R-:W-:Y:S01]  /*bfa0*/  STG.E.U16 desc[UR36][R2.64], R19 ;  /* 0x0000001302007986 */ /* 0x001fe2000c101524 */
[----:B------:R-:W-:Y:S05]  /*bfb0*/  EXIT ;  /* 0x000000000000794d */ /* 0x000fea0003800000 */
.L_x_4270:
[----:B------:R-:W-:-:S13]  /*bfc0*/  ISETP.GT.AND P0, PT, R0, 0x6, PT ;  /* 0x000000060000780c */ /* 0x000fda0003f04270 */
[----:B------:R-:W-:Y:S05]  /*bfd0*/  @P0 BRA `(.L_x_4276) ;  /* 0x00000000002c0947 */ /* 0x000fea0003800000 */
[----:B------:R-:W-:-:S13]  /*bfe0*/  ISETP.NE.AND P0, PT, R0, 0x5, PT ;  /* 0x000000050000780c */ /* 0x000fda0003f05270 */
[----:B------:R-:W-:Y:S05]  /*bff0*/  @!P0 BRA `(.L_x_4277) ;  /* 0x0000000000148947 */ /* 0x000fea0003800000 */
[----:B------:R-:W-:-:S13]  /*c000*/  ISETP.NE.AND P0, PT, R0, 0x6, PT ;  /* 0x000000060000780c */ /* 0x000fda0003f05270 */
[----:B------:R-:W-:Y:S05]  /*c010*/  @P0 BRA `(.L_x_4273) ;  /* 0x0000000800c40947 */ /* 0x000fea0003800000 */
[----:B----4-:R-:W-:-:S05]  /*c020*/  IMAD.U32 R19, R19, 0x10000, RZ ;  /* 0x0001000013137824 */ /* 0x010fca00078e00ff */
[----:B------:R-:W-:Y:S01]  /*c030*/  STG.E desc[UR36][R2.64], R19 ;  /* 0x0000001302007986 */ /* 0x000fe2000c101924 */
[----:B------:R-:W-:Y:S05]  /*c040*/  EXIT ;  /* 0x000000000000794d */ /* 0x000fea0003800000 */
.L_x_4277:
[----:B----4-:R-:W-:-:S05]  /*c050*/  IMAD.U32 R0, R19, 0x10000, RZ ;  /* 0x0001000013007824 */ /* 0x010fca00078e00ff */
[----:B------:R-:W-:-:S05]  /*c060*/  F2FP.F16.F32.PACK_AB R0, RZ, R0 ;  /* 0x00000000ff00723e */ /* 0x000fca00000000ff */
[----:B------:R-:W-:Y:S01]  /*c070*/  STG.E.U16 desc[UR36][R2.64], R0 ;  /* 0x0000000002007986 */ /* 0x000fe2000c101524 */
[----:B------:R-:W-:Y:S05]  /*c080*/  EXIT ;  /* 0x000000000000794d */ /* 0x000fea0003800000 */
.L_x_4276:
[----:B------:R-:W-:-:S13]  /*c090*/  ISETP.NE.AND P0, PT, R0, 0x7, PT ;  /* 0x000000070000780c */ /* 0x000fda0003f05270 */
[----:B------:R-:W-:Y:S05]  /*c0a0*/  @!P0 BRA `(.L_x_4278) ;  /* 0x0000000000348947 */ /* 0x000fea0003800000 */
[----:B------:R-:W-:-:S13]  /*c0b0*/  ISETP.NE.AND P0, PT, R0, 0x8, PT ;  /* 0x000000080000780c */ /* 0x000fda0003f05270 */
[----:B------:R-:W-:Y:S05]  /*c0c0*/  @!P0 BRA `(.L_x_4279) ;  /* 0x0000000000188947 */ /* 0x000fea0003800000 */
[----:B------:R-:W-:-:S13]  /*c0d0*/  ISETP.NE.AND P0, PT, R0, 0x9, PT ;  /* 0x000000090000780c */ /* 0x000fda0003f05270 */
[----:B------:R-:W-:Y:S05]  /*c0e0*/  @P0 BRA `(.L_x_4273) ;  /* 0x0000000800900947 */ /* 0x000fea0003800000 */
[----:B----4-:R-:W-:Y:S02]  /*c0f0*/  IMAD.U32 R4, R19, 0x10000, RZ ;  /* 0x0001000013047824 */ /* 0x010fe400078e00ff */
[----:B------:R-:W-:-:S05]  /*c100*/  IMAD.MOV.U32 R5, RZ, RZ, RZ ;  /* 0x000000ffff057224 */ /* 0x000fca00078e00ff */
[----:B------:R-:W-:Y:S01]  /*c110*/  STG.E.64 desc[UR36][R2.64], R4 ;  /* 0x0000000402007986 */ /* 0x000fe2000c101b24 */
[----:B------:R-:W-:Y:S05]  /*c120*/  EXIT ;  /* 0x000000000000794d */ /* 0x000fea0003800000 */
.L_x_4279:
[----:B----4-:R-:W-:-:S05]  /*c130*/  IMAD.U32 R19, R19, 0x10000, RZ ;  /* 0x0001000013137824 */ /* 0x010fca00078e00ff */
[----:B------:R-:W-:-:S04]  /*c140*/  F2FP.F16.F32.PACK_AB R5, RZ, R19 ;  /* 0x00000013ff05723e */ /* 0x000fc800000000ff */
[----:B------:R-:W-:-:S05]  /*c150*/  PRMT R5, R5, 0x5410, RZ ;  /* 0x0000541005057816 */ /* 0x000fca00000000ff */
[----:B------:R-:W-:Y:S01]  /*c160*/  STG.E desc[UR36][R2.64], R5 ;  /* 0x0000000502007986 */ /* 0x000fe2000c101924 */
[----:B------:R-:W-:Y:S05]  /*c170*/  EXIT ;  /* 0x000000000000794d */ /* 0x000fea0003800000 */
.L_x_4278:
[----:B----4-:R-:W-:-:S04]  /*c180*/  IMAD.U32 R4, R19, 0x10000, RZ ;  /* 0x0001000013047824 */ /* 0x010fc800078e00ff */
[----:B------:R-:W-:-:S06]  /*c190*/  FMUL.FTZ R4, R4, 1 ;  /* 0x3f80000004047820 */ /* 0x000fcc0000410000 */
[----:B------:R-:W0:Y:S02]  /*c1a0*/  F2F.F64.F32 R4, R4 ;  /* 0x0000000400047310 */ /* 0x000e240000201800 */
[----:B0-----:R-:W-:Y:S01]  /*c1b0*/  STG.E.64 desc[UR36][R2.64], R4 ;  /* 0x0000000402007986 */ /* 0x001fe2000c101b24 */
[----:B------:R-:W-:Y:S05]  /*c1c0*/  EXIT ;  /* 0x000000000000794d */ /* 0x000fea0003800000 */
.L_x_4269:
        /* <DEDUP_REMOVED lines=11> */
[----:B------:R-:W-:Y:S01]  /*c280*/  STG.E.U8 desc[UR36][R2.64], R5 ;  /* 0x0000000502007986 */ /* 0x000fe2000c101124 */
[----:B------:R-:W-:Y:S05]  /*c290*/  EXIT ;  /* 0x000000000000794d */ /* 0x000fea0003800000 */
.L_x_4282:
[----:B----4-:R-:W-:Y:S01]  /*c2a0*/  IMAD.U32 R19, R19, 0x10000, RZ ;  /* 0x0001000013137824 */ /* 0x010fe200078e00ff */
[----:B------:R-:W-:-:S03]  /*c2b0*/  CS2R R6, SRZ ;  /* 0x0000000000067805 */ /* 0x000fc6000001ff00 */
[----:B------:R-:W-:-:S06]  /*c2c0*/  FMUL.FTZ R4, R19, 1 ;  /* 0x3f80000013047820 */ /* 0x000fcc0000410000 */
[----:B------:R-:W0:Y:S02]  /*c2d0*/  F2F.F64.F32 R4, R4 ;  /* 0x0000000400047310 */ /* 0x000e240000201800 */
[----:B0-----:R-:W-:Y:S01]  /*c2e0*/  STG.E.128 desc[UR36][R2.64], R4 ;  /* 0x0000000402007986 */ /* 0x001fe2000c101d24 */
[----:B------:R-:W-:Y:S05]  /*c2f0*/  EXIT ;  /* 0x000000000000794d */ /* 0x000fea0003800000 */
.L_x_4281:
        /* <DEDUP_REMOVED lines=21> */
.L_x_4286:
[----:B------:R-:W-:Y:S05]  /*c450*/  BSYNC B0 ;  /* 0x0000000000007941 */ /* 0x000fea0003800000 */
.L_x_4285:
[----:B------:R-:W-:-:S05]  /*c460*/  LOP3.LUT R5, R0, R5, RZ, 0xfc, !PT ;  /* 0x0000000500057212 */ /* 0x000fca00078efcff */
[----:B------:R-:W-:Y:S01]  /*c470*/  STG.E.U8 desc[UR36][R2.64], R5 ;  /* 0x0000000502007986 */ /* 0x000fe2000c101124 */
[----:B------:R-:W-:Y:S05]  /*c480*/  EXIT ;  /* 0x000000000000794d */ /* 0x000fea0003800000 */
.L_x_4284:
[----:B----4-:R-:W-:Y:S01]  /*c490*/  IMAD.U32 R19, R19, 0x10000, RZ ;  /* 0x0001000013137824 */ /* 0x010fe200078e00ff */
        /* <DEDUP_REMOVED lines=12> */
.L_x_4288:
[----:B------:R-:W-:Y:S01]  /*c560*/  IMAD.MOV.U32 R0, RZ, RZ, 0x7f ;  /* 0x0000007fff007424 */ /* 0x000fe200078e00ff */
[----:B------:R-:W-:-:S04]  /*c570*/  ISETP.GT.U32.AND P0, PT, R4, 0x7f800000, PT ;  /* 0x7f8000000400780c */ /* 0x000fc80003f04070 */
[----:B------:R-:W-:-:S09]  /*c580*/  SEL R0, R0, 0x7c, P0 ;  /* 0x0000007c00007807 */ /* 0x000fd20000000000 */
.L_x_4289:
[----:B------:R-:W-:Y:S05]  /*c590*/  BSYNC B0 ;  /* 0x0000000000007941 */ /* 0x000fea0003800000 */
.L_x_4287:
[----:B------:R-:W-:-:S04]  /*c5a0*/  LOP3.LUT R4, R19, 0x80000000, RZ, 0xc0, !PT ;  /* 0x8000000013047812 */ /* 0x000fc800078ec0ff */
[----:B------:R-:W-:-:S04]  /*c5b0*/  SHF.R.U32.HI R5, RZ, 0x18, R4 ;  /* 0x00000018ff057819 */ /* 0x000fc80000011604 */
[----:B------:R-:W-:-:S05]  /*c5c0*/  LOP3.LUT R5, R0, R5, RZ, 0xfc, !PT ;  /* 0x0000000500057212 */ /* 0x000fca00078efcff */
[----:B------:R-:W-:Y:S01]  /*c5d0*/  STG.E.U8 desc[UR36][R2.64], R5 ;  /* 0x0000000502007986 */ /* 0x000fe2000c101124 */
[----:B------:R-:W-:Y:S05]  /*c5e0*/  EXIT ;  /* 0x000000000000794d */ /* 0x000fea0003800000 */
.L_x_4283:
[----:B----4-:R-:W-:Y:S01]  /*c5f0*/  STG.E.U16 desc[UR36][R2.64], R19 ;  /* 0x0000001302007986 */ /* 0x010fe2000c101524 */
[----:B------:R-:W-:Y:S05]  /*c600*/  EXIT ;  /* 0x000000000000794d */ /* 0x000fea0003800000 */
.L_x_4280:
        /* <DEDUP_REMOVED lines=10> */
[----:B0-----:R-:W-:Y:S01]  /*c6b0*/  STG.E.U16 desc[UR36][R2.64], R5 ;  /* 0x0000000502007986 */ /* 0x001fe2000c101524 */
[----:B------:R-:W-:Y:S05]  /*c6c0*/  EXIT ;  /* 0x000000000000794d */ /* 0x000fea0003800000 */
.L_x_4292:
[----:B----4-:R-:W-:Y:S01]  /*c6d0*/  IMAD.U32 R19, R19, 0x10000, RZ ;  /* 0x0001000013137824 */ /* 0x010fe200078e00ff */
        /* <DEDUP_REMOVED lines=16> */
.L_x_4295:
[----:B------:R-:W-:-:S04]  /*c7e0*/  LOP3.LUT R0, R19, 0x80000000, RZ, 0xc0, !PT ;  /* 0x8000000013007812 */ /* 0x000fc800078ec0ff */
[----:B------:R-:W-:-:S04]  /*c7f0*/  SHF.R.U32.HI R5, RZ, 0x18, R0 ;  /* 0x00000018ff057819 */ /* 0x000fc80000011600 */
[----:B------:R-:W-:-:S04]  /*c800*/  LOP3.LUT R4, R4, R5, RZ, 0xfc, !PT ;  /* 0x0000000504047212 */ /* 0x000fc800078efcff */
[----:B------:R-:W-:-:S07]  /*c810*/  PRMT R0, R4, 0x7610, R0 ;  /* 0x0000761004007816 */ /* 0x000fce0000000000 */
.L_x_4294:
[----:B------:R-:W-:Y:S05]  /*c820*/  BSYNC B0 ;  /* 0x0000000000007941 */ /* 0x000fea0003800000 */
.L_x_4293:
[----:B------:R-:W-:Y:S01]  /*c830*/  STG.E.U8 desc[UR36][R2.64], R0 ;  /* 0x0000000002007986 */ /* 0x000fe2000c101124 */
[----:B------:R-:W-:Y:S05]  /*c840*/  EXIT ;  /* 0x000000000000794d */ /* 0x000fea0003800000 */
.L_x_4291:
        /* <DEDUP_REMOVED lines=17> */
.L_x_4298:
[----:B------:R-:W-:-:S04]  /*c960*/  LOP3.LUT R0, R19, 0x80000000, RZ, 0xc0, !PT ;  /* 0x8000000013007812 */ /* 0x000fc800078ec0ff */
[----:B------:R-:W-:-:S04]  /*c970*/  SHF.R.U32.HI R5, RZ, 0x18, R0 ;  /* 0x00000018ff057819 */ /* 0x000fc80000011600 */
[----:B------:R-:W-:-:S04]  /*c980*/  LOP3.LUT R4, R4, R5, RZ, 0xfc, !PT ;  /* 0x0000000504047212 */ /* 0x000fc800078efcff */
[----:B------:R-:W-:-:S07]  /*c990*/  PRMT R0, R4, 0x7610, R0 ;  /* 0x0000761004007816 */ /* 0x000fce0000000000 */
.L_x_4297:
[----:B------:R-:W-:Y:S05]  /*c9a0*/  BSYNC B0 ;  /* 0x0000000000007941 */ /* 0x000fea0003800000 */
.L_x_4296:
[----:B------:R-:W-:Y:S01]  /*c9b0*/  STG.E.U8 desc[UR36][R2.64], R0 ;  /* 0x0000000002007986 */ /* 0x000fe2000c101124 */
[----:B------:R-:W-:Y:S05]  /*c9c0*/  EXIT ;  /* 0x000000000000794d */ /* 0x000fea0003800000 */
.L_x_4290:
[----:B------:R-:W-:-:S13]  /*c9d0*/  ISETP.NE.AND P0, PT, R0, 0x1c, PT ;  /* 0x0000001c0000780c */ /* 0x000fda0003f05270 */
[----:B------:R-:W-:Y:S05]  /*c9e0*/  @!P0 BRA `(.L_x_4299) ;  /* 0x0000000000a48947 */ /* 0x000fea0003800000 */
[----:B------:R-:W-:-:S13]  /*c9f0*/  ISETP.NE.AND P0, PT, R0, 0x1d, PT ;  /* 0x0000001d0000780c */ /* 0x000fda0003f05270 */
[----:B------:R-:W-:Y:S05]  /*ca00*/  @!P0 BRA `(.L_x_4300) ;  /* 0x00000000008c8947 */ /* 0x000fea0003800000 */
[----:B------:R-:W-:-:S13]  /*ca10*/  ISETP.NE.AND P0, PT, R0, 0x2c, PT ;  /* 0x0000002c0000780c */ /* 0x000fda0003f05270 */
[----:B------:R-:W-:Y:S05]  /*ca20*/  @P0 BRA `(.L_x_4273) ;  /* 0x0000000000400947 */ /* 0x000fea0003800000 */
[----:B----4-:R-:W-:Y:S02]  /*ca30*/  IMAD.U32 R19, R19, 0x10000, RZ ;  /* 0x0001000013137824 */ /* 0x010fe400078e00ff */
        /* <DEDUP_REMOVED lines=15> */
.L_x_4273:
        /* <DEDUP_REMOVED lines=15> */
[----:B-1--4-:R-:W-:Y:S05]  /*cc20*/  CALL.ABS.NOINC R2 ;  /* 0x0000000002007343 */ /* 0x012fea0003c00000 */
.L_x_4301:
[----:B------:R-:W-:Y:S05]  /*cc30*/  EXIT ;  /* 0x000000000000794d */ /* 0x000fea0003800000 */
.L_x_4300:
[----:B----4-:R-:W-:-:S06]  /*cc40*/  IMAD.U32 R4, R19, 0x10000, RZ ;  /* 0x0001000013047824 */ /* 0x010fcc00078e00ff */
[----:B------:R-:W0:Y:S02]  /*cc50*/  F2I.U64.TRUNC R4, R4 ;  /* 0x0000000400047311 */ /* 0x000e24000020d800 */
[----:B0-----:R-:W-:Y:S01]  /*cc60*/  STG.E.64 desc[UR36][R2.64], R4 ;  /* 0x0000000402007986 */ /* 0x001fe2000c101b24 */
[----:B------:R-:W-:Y:S05]  /*cc70*/  EXIT ;  /* 0x000000000000794d */ /* 0x000fea0003800000 */
.L_x_4299:
[----:B----4-:R-:W-:-:S06]  /*cc80*/  IMAD.U32 R19, R19, 0x10000, RZ ;  /* 0x0001000013137824 */ /* 0x010fcc00078e00ff */
[----:B------:R-:W0:Y:S02]  /*cc90*/  F2I.FTZ.U32.TRUNC.NTZ R19, R19 ;  /* 0x0000001300137305 */ /* 0x000e24000021f000 */
[----:B0-----:R-:W-:Y:S01]  /*cca0*/  STG.E desc[UR36][R2.64], R19 ;  /* 0x0000001302007986 */ /* 0x001fe2000c101924 */
[----:B------:R-:W-:Y:S05]  /*ccb0*/  EXIT ;  /* 0x000000000000794d */ /* 0x000fea0003800000 */
.L_x_4302:
        /* <DEDUP_REMOVED lines=12> */
.L_x_14615:


//--------------------- .text._ZN2at6native18elementwise_kernelILi128ELi4EZNS0_22gpu_kernel_impl_nocastIZZZNS0_26logit_backward_kernel_cudaERNS_18TensorIteratorBaseERKN3c106ScalarEENKUlvE_clEvENKUlvE2_clEvEUlNS5_8BFloat16ESB_E0_EEvS4_RKT_EUliE_EEviT1_ --------------------------
	.section	.text._ZN2at6native18elementwise_kernelILi128ELi4EZNS0_22gpu_kernel_impl_nocastIZZZNS0_26logit_backward_kernel_cudaERNS_18TensorIteratorBaseERKN3c106ScalarEENKUlvE_clEvENKUlvE2_clEvEUlNS5_8BFloat16ESB_E0_EEvS4_RKT_EUliE_EEviT1_,"ax",@progbits
	.align	128
        .global         _ZN2at6native18elementwise_kernelILi128ELi4EZNS0_22gpu_kernel_impl_nocastIZZZNS0_26logit_backward_kernel_cudaERNS_18TensorIteratorBaseERKN3c106ScalarEENKUlvE_clEvENKUlvE2_clEvEUlNS5_8BFloat16ESB_E0_EEvS4_RKT_EUliE_EEviT1_
        .type           _ZN2at6native18elementwise_kernelILi128ELi4EZNS0_22gpu_kernel_impl_nocastIZZZNS0_26logit_backward_kernel_cudaERNS_18TensorIteratorBaseERKN3c106ScalarEENKUlvE_clEvENKUlvE2_clEvEUlNS5_8BFloat16ESB_E0_EEvS4_RKT_EUliE_EEviT1_,@function
        .size           _ZN2at6native18elementwise_kernelILi128ELi4EZNS0_22gpu_kernel_impl_nocastIZZZNS0_26logit_backward_kernel_cudaERNS_18TensorIteratorBaseERKN3c106ScalarEENKUlvE_clEvENKUlvE2_clEvEUlNS5_8BFloat16ESB_E0_EEvS4_RKT_EUliE_EEviT1_,(.L_x_14616 - _ZN2at6native18elementwise_kernelILi128ELi4EZNS0_22gpu_kernel_impl_nocastIZZZNS0_26logit_backward_kernel_cudaERNS_18TensorIteratorBaseERKN3c106ScalarEENKUlvE_clEvENKUlvE2_clEvEUlNS5_8BFloat16ESB_E0_EEvS4_RKT_EUliE_EEviT1_)
        .other          _ZN2at6native18elementwise_kernelILi128ELi4EZNS0_22gpu_kernel_impl_nocastIZZZNS0_26logit_backward_kernel_cudaERNS_18TensorIteratorBaseERKN3c106ScalarEENKUlvE_clEvENKUlvE2_clEvEUlNS5_8BFloat16ESB_E0_EEvS4_RKT_EUliE_EEviT1_,@"STO_CUDA_ENTRY STV_DEFAULT"
_ZN2at6native18elementwise_kernelILi128ELi4EZNS0_22gpu_kernel_impl_nocastIZZZNS0_26logit_backward_kernel_cudaERNS_18TensorIteratorBaseERKN3c106ScalarEENKUlvE_clEvENKUlvE2_clEvEUlNS5_8BFloat16ESB_E0_EEvS4_RKT_EUliE_EEviT1_:
.text._ZN2at6native18elementwise_kernelILi128ELi4EZNS0_22gpu_kernel_impl_nocastIZZZNS0_26logit_backward_kernel_cudaERNS_18TensorIteratorBaseERKN3c106ScalarEENKUlvE_clEvENKUlvE2_clEvEUlNS5_8BFloat16ESB_E0_EEvS4_RKT_EUliE_EEviT1_:
        /* <DEDUP_REMOVED lines=362> */
.L_x_4305:
        /* <DEDUP_REMOVED lines=10> */
[----:B--2---:R-:W-:-:S04]  /*1740*/  SHF.L.U32 R11, R8, 0x10, RZ ;  /* 0x00000010080b7819 */ /* 0x004fc800000006ff */
[C---:B------:R-:W-:Y:S02]  /*1750*/  FSETP.GEU.FTZ.AND P1, PT, R11.reuse, UR8, PT ;  /* 0x000000080b007c0b */ /* 0x040fe4000bf3e000 */
[----:B------:R-:W-:Y:S01]  /*1760*/  FSETP.GT.FTZ.AND P0, PT, R11, UR9, PT ;  /* 0x000000090b007c0b */ /* 0x000fe2000bf14000 */
[----:B------:R-:W-:-:S03]  /*1770*/  ULDC.64 UR8, c[0x0][0x478] ;  /* 0x00011e0000087ab9 */ /* 0x000fc60000000a00 */
[----:B------:R-:W-:Y:S02]  /*1780*/  PLOP3.LUT P0, PT, P1, P0, PT, 0x8a, 0x0 ;  /* 0x000000000000781c */ /* 0x000fe40000f01172 */
[----:B---3--:R-:W-:-:S11]  /*1790*/  SHF.L.U32 R9, R6, 0x10, RZ ;  /* 0x0000001006097819 */ /* 0x008fd600000006ff */
[----:B------:R-:W-:-:S04]  /*17a0*/  @!P0 FADD.FTZ R0, -R11, 1 ;  /* 0x3f8000000b008421 */ /* 0x000fc80000010100 */
[----:B------:R-:W-:Y:S01]  /*17b0*/  @!P0 FMUL.FTZ R2, R11, R0 ;  /* 0x000000000b028220 */ /* 0x000fe20000410000 */
[----:B------:R-:W-:-:S05]  /*17c0*/  MOV R0, RZ ;  /* 0x000000ff00007202 */ /* 0x000fca0000000f00 */
[----:B------:R-:W0:Y:S02]  /*17d0*/  @!P0 MUFU.RCP R2, R2 ;  /* 0x0000000200028308 */ /* 0x000e240000001000 */
[----:B0-----:R-:W-:Y:S01]  /*17e0*/  @!P0 FMUL.FTZ R0, R9, R2 ;  /* 0x0000000209008220 */ /* 0x001fe20000410000 */
[----:B------:R-:W-:-:S04]  /*17f0*/  IADD3 R4, P0, R5, UR8, RZ ;  /* 0x0000000805047c10 */ /* 0x000fc8000ff1e0ff */
[----:B------:R-:W-:Y:S02]  /*1800*/  F2FP.BF16.F32.PACK_AB R0, RZ, R0 ;  /* 0x00000000ff00723e */ /* 0x000fe400000010ff */
[----:B------:R-:W-:-:S05]  /*1810*/  IADD3.X R5, RZ, UR9, RZ, P0, !PT ;  /* 0x00000009ff057c10 */ /* 0x000fca00087fe4ff */
[----:B------:R0:W-:Y:S02]  /*1820*/  STG.E.U16 desc[UR4][R4.64], R0 ;  /* 0x0000000004007986 */ /* 0x0001e4000c101504 */
.L_x_4304:
[----:B------:R-:W-:Y:S05]  /*1830*/  BSYNC B0 ;  /* 0x0000000000007941 */ /* 0x000fea0003800000 */
.L_x_4303:
        /* <DEDUP_REMOVED lines=356> */
.L_x_4308:
        /* <DEDUP_REMOVED lines=380> */
.L_x_4309:
        /* <DEDUP_REMOVED lines=25> */
.L_x_4307:
[----:B------:R-:W-:Y:S05]  /*47d0*/  BSYNC B0 ;  /* 0x0000000000007941 */ /* 0x000fea0003800000 */
.L_x_4306:
        /* <DEDUP_REMOVED lines=355> */
.L_x_4310:
        /* <DEDUP_REMOVED lines=23> */
[----:B------:R-:W-:Y:S01]  /*5f80*/  STG.E.U16 desc[UR4][R2.64], R0 ;  /* 0x0000000002007986 */ /* 0x000fe2000c101504 */
[----:B------:R-:W-:Y:S05]  /*5f90*/  EXIT ;  /* 0x000000000000794d */ /* 0x000fea0003800000 */
.L_x_4311:
        /* <DEDUP_REMOVED lines=14> */
.L_x_14616:


//--------------------- .text._ZN2at6native27unrolled_elementwise_kernelIZZZNS0_26logit_backward_kernel_cudaERNS_18TensorIteratorBaseERKN3c106ScalarEENKUlvE_clEvENKUlvE2_clEvEUlNS4_8BFloat16ESA_E0_St5arrayIPcLm3EELi4E23TrivialOffsetCalculatorILi2EjESF_ILi1EjENS0_6memory15LoadWithoutCastENSI_16StoreWithoutCastEEEviT_T0_T2_T3_T4_T5_ --------------------------
	.section	.text._ZN2at6native27unrolled_elementwise_kernelIZZZNS0_26logit_backward_kernel_cudaERNS_18TensorIteratorBaseERKN3c106ScalarEENKUlvE_clEvENKUlvE2_clEvEUlNS4_8BFloat16ESA_E0_St5arrayIPcLm3EELi4E23TrivialOffsetCalculatorILi2EjESF_ILi1EjENS0_6memory15LoadWithoutCastENSI_16StoreWithoutCastEEEviT_T0_T2_T3_T4_T5_,"ax",@progbits
	.align	128
        .global         _ZN2at6native27unrolled_elementwise_kernelIZZZNS0_26logit_backward_kernel_cudaERNS_18TensorIteratorBaseERKN3c106ScalarEENKUlvE_clEvENKUlvE2_clEvEUlNS4_8BFloat16ESA_E0_St5arrayIPcLm3EELi4E23TrivialOffsetCalculatorILi2EjESF_ILi1EjENS0_6memory15LoadWithoutCastENSI_16StoreWithoutCastEEEviT_T0_T2_T3_T4_T5_
        .type           _ZN2at6native27unrolled_elementwise_kernelIZZZNS0_26logit_backward_kernel_cudaERNS_18TensorIteratorBaseERKN3c106ScalarEENKUlvE_clEvENKUlvE2_clEvEUlNS4_8BFloat16ESA_E0_St5arrayIPcLm3EELi4E23TrivialOffsetCalculatorILi2EjESF_ILi1EjENS0_6memory15LoadWithoutCastENSI_16StoreWithoutCastEEEviT_T0_T2_T3_T4_T5_,@function
        .size           _ZN2at6native27unrolled_elementwise_kernelIZZZNS0_26logit_backward_kernel_cudaERNS_18TensorIteratorBaseERKN3c106ScalarEENKUlvE_clEvENKUlvE2_clEvEUlNS4_8BFloat16ESA_E0_St5arrayIPcLm3EELi4E23TrivialOffsetCalculatorILi2EjESF_ILi1EjENS0_6memory15LoadWithoutCastENSI_16StoreWithoutCastEEEviT_T0_T2_T3_T4_T5_,(.L_x_14617 - _ZN2at6native27unrolled_elementwise_kernelIZZZNS0_26logit_backward_kernel_cudaERNS_18TensorIteratorBaseERKN3c106ScalarEENKUlvE_clEvENKUlvE2_clEvEUlNS4_8BFloat16ESA_E0_St5arrayIPcLm3EELi4E23TrivialOffsetCalculatorILi2EjESF_ILi1EjENS0_6memory15LoadWithoutCastENSI_16StoreWithoutCastEEEviT_T0_T2_T3_T4_T5_)
        .other          _ZN2at6native27unrolled_elementwise_kernelIZZZNS0_26logit_backward_kernel_cudaERNS_18TensorIteratorBaseERKN3c106ScalarEENKUlvE_clEvENKUlvE2_clEvEUlNS4_8BFloat16ESA_E0_St5arrayIPcLm3EELi4E23TrivialOffsetCalculatorILi2EjESF_ILi1EjENS0_6memory15LoadWithoutCastENSI_16StoreWithoutCastEEEviT_T0_T2_T3_T4_T5_,@"STO_CUDA_ENTRY STV_DEFAULT"
_ZN2at6native27unrolled_elementwise_kernelIZZZNS0_26logit_backward_kernel_cudaERNS_18TensorIteratorBaseERKN3c106ScalarEENKUlvE_clEvENKUlvE2_clEvEUlNS4_8BFloat16ESA_E0_St5arrayIPcLm3EELi4E23TrivialOffsetCalculatorILi2EjESF_ILi1EjENS0_6memory15LoadWithoutCastENSI_16StoreWithoutCastEEEviT_T0_T2_T3_T4_T5_:
.text._ZN2at6native27unrolled_elementwise_kernelIZZZNS0_26logit_backward_kernel_cudaERNS_18TensorIteratorBaseERKN3c106ScalarEENKUlvE_clEvENKUlvE2_clEvEUlNS4_8BFloat16ESA_E0_St5arrayIPcLm3EELi4E23TrivialOffsetCalculatorILi2EjESF_ILi1EjENS0_6memory15LoadWithoutCastENSI_16StoreWithoutCastEEEviT_T0_T2_T3_T4_T5_:
[----:B------:R-:W-:Y:S01]  /*0000*/  LDC R1, c[0x0][0x28] ;  /* 0x00000a00ff017b82 */ /* 0x000fe20000000800 */
[----:B------:R-:W0:Y:S07]  /*0010*/  S2R R11, SR_CTAID.X ;  /* 0x00000000000b7919 */ /* 0x000e2e0000002500 */
[----:B------:R-:W0:Y:S01]  /*0020*/  LDC R0, c[0x0][0x210] ;  /* 0x00008400ff007b82 */ /* 0x000e220000000800 */
[----:B------:R-:W-:Y:S01]  /*0030*/  ULDC.64 UR4, c[0x0][0x208] ;  /* 0x0000820000047ab9 */ /* 0x000fe20000000a00 */
[----:B------:R-:W1:Y:S01]  /*0040*/  S2R R10, SR_TID.X ;  /* 0x00000000000a7919 */ /* 0x000e620000002100 */
[--C-:B0-----:R-:W-:Y:S01]  /*0050*/  IMAD R9, R11, -0x200, R0.reuse ;  /* 0xfffffe000b097824 */ /* 0x101fe200078e0200 */
[----:B------:R-:W-:Y:S01]  /*0060*/  PRMT R0, RZ, 0x7610, R0 ;  /* 0x00007610ff007816 */ /* 0x000fe20000000000 */
[----:B-1----:R-:W-:-:S03]  /*0070*/  IMAD.MOV.U32 R8, RZ, RZ, R10 ;  /* 0x000000ffff087224 */ /* 0x002fc600078e000a */
[----:B------:R-:W-:-:S13]  /*0080*/  ISETP.GE.AND P1, PT, R10, R9, PT ;  /* 0x000000090a00720c */ /* 0x000fda0003f26270 */
[----:B------:R-:W-:-:S05]  /*0090*/  @!P1 VIADD R10, R8, 0x80 ;  /* 0x00000080080a9836 */ /* 0x000fca0000000000 */
[----:B------:R-:W-:-:S13]  /*00a0*/  ISETP.GE.AND P0, PT, R10, R9, PT ;  /* 0x000000090a00720c */ /* 0x000fda0003f06270 */
[C---:B------:R-:W-:Y:S01]  /*00b0*/  @!P0 LEA R17, R11.reuse, R10, 0x9 ;  /* 0x0000000a0b118211 */ /* 0x040fe200078e48ff */
[----:B------:R-:W-:Y:S01]  /*00c0*/  @!P0 VIADD R10, R10, 0x80 ;  /* 0x000000800a0a8836 */ /* 0x000fe20000000000 */
[----:B------:R-:W0:Y:S04]  /*00d0*/  @!P0 LDC.64 R18, c[0x0][0x230] ;  /* 0x00008c00ff128b82 */ /* 0x000e280000000a00 */
[C---:B------:R-:W-:Y:S01]  /*00e0*/  ISETP.GE.AND P3, PT, R10.reuse, R9, PT ;  /* 0x000000090a00720c */ /* 0x040fe20003f66270 */
[C---:B------:R-:W-:Y:S01]  /*00f0*/  @!P1 IMAD R25, R11.reuse, 0x200, R8 ;  /* 0x000002000b199824 */ /* 0x040fe200078e0208 */
[----:B------:R-:W-:Y:S02]  /*0100*/  PRMT R24, RZ, 0x7610, R24 ;  /* 0x00007610ff187816 */ /* 0x000fe40000000018 */
[----:B------:R-:W1:Y:S09]  /*0110*/  @!P0 LDC.64 R2, c[0x0][0x238] ;  /* 0x00008e00ff028b82 */ /* 0x000e720000000a00 */
[----:B------:R-:W2:Y:S01]  /*0120*/  @!P3 LDC.64 R4, c[0x0][0x230] ;  /* 0x00008c00ff04bb82 */ /* 0x000ea20000000a00 */
[----:B------:R-:W-:Y:S01]  /*0130*/  @!P3 IMAD R21, R11, 0x200, R10 ;  /* 0x000002000b15b824 */ /* 0x000fe200078e020a */
[----:B------:R-:W-:-:S04]  /*0140*/  @!P3 IADD3 R10, R10, 0x80, RZ ;  /* 0x000000800a0ab810 */ /* 0x000fc80007ffe0ff */
[----:B------:R-:W-:Y:S01]  /*0150*/  ISETP.GE.AND P2, PT, R10, R9, PT ;  /* 0x000000090a00720c */ /* 0x000fe20003f46270 */
[----:B0-----:R-:W-:Y:S01]  /*0160*/  @!P0 IMAD.WIDE.U32 R18, R17, 0x2, R18 ;  /* 0x0000000211128825 */ /* 0x001fe200078e0012 */
[----:B------:R-:W0:Y:S04]  /*0170*/  @!P3 LDC.64 R6, c[0x0][0x238] ;  /* 0x00008e00ff06bb82 */ /* 0x000e280000000a00 */
[----:B------:R3:W5:Y:S07]  /*0180*/  @!P0 LDG.E.U16 R0, desc[UR4][R18.64] ;  /* 0x0000000412008981 */ /* 0x00076e000c1e1500 */
[----:B------:R-:W4:Y:S01]  /*0190*/  @!P2 LDC.64 R12, c[0x0][0x230] ;  /* 0x00008c00ff0cab82 */ /* 0x000f220000000a00 */
[----:B------:R-:W-:-:S02]  /*01a0*/  @!P2 IMAD R23, R11, 0x200, R10 ;  /* 0x000002000b17a824 */ /* 0x000fc400078e020a */
[----:B--2---:R-:W-:-:S05]  /*01b0*/  @!P3 IMAD.WIDE.U32 R4, R21, 0x2, R4 ;  /* 0x000000021504b825 */ /* 0x004fca00078e0004 */
[----:B---3--:R-:W2:Y:S01]  /*01c0*/  @!P1 LDC.64 R18, c[0x0][0x230] ;  /* 0x00008c00ff129b82 */ /* 0x008ea20000000a00 */
[----:B0-----:R-:W-:-:S07]  /*01d0*/  @!P3 IMAD.WIDE.U32 R6, R21, 0x2, R6 ;  /* 0x000000021506b825 */ /* 0x001fce00078e0006 */
[----:B------:R-:W0:Y:S08]  /*01e0*/  @!P1 LDC.64 R20, c[0x0][0x238] ;  /* 0x00008e00ff149b82 */ /* 0x000e300000000a00 */
[----:B------:R-:W3:Y:S01]  /*01f0*/  @!P2 LDC.64 R14, c[0x0][0x238] ;  /* 0x00008e00ff0eab82 */ /* 0x000ee20000000a00 */
[----:B--2---:R-:W-:-:S05]  /*0200*/  @!P1 IMAD.WIDE.U32 R18, R25, 0x2, R18 ;  /* 0x0000000219129825 */ /* 0x004fca00078e0012 */
[----:B------:R-:W5:Y:S01]  /*0210*/  @!P1 LDG.E.U16 R24, desc[UR4][R18.64] ;  /* 0x0000000412189981 */ /* 0x000f62000c1e1500 */
[----:B0-----:R-:W-:Y:S01]  /*0220*/  @!P1 IMAD.WIDE.U32 R20, R25, 0x2, R20 ;  /* 0x0000000219149825 */ /* 0x001fe200078e0014 */
[----:B------:R-:W-:-:S06]  /*0230*/  PRMT R25, RZ, 0x7610, R25 ;  /* 0x00007610ff197816 */ /* 0x000fcc0000000019 */
[----:B------:R-:W5:Y:S01]  /*0240*/  @!P1 LDG.E.U16 R25, desc[UR4][R20.64] ;  /* 0x0000000414199981 */ /* 0x000f62000c1e1500 */
[----:B------:R-:W-:Y:S01]  /*0250*/  PRMT R10, RZ, 0x7610, R10 ;  /* 0x00007610ff0a7816 */ /* 0x000fe2000000000a */
[----:B-1----:R-:W-:-:S05]  /*0260*/  @!P0 IMAD.WIDE.U32 R2, R17, 0x2, R2 ;  /* 0x0000000211028825 */ /* 0x002fca00078e0002 */
[----:B------:R0:W5:Y:S01]  /*0270*/  @!P0 LDG.E.U16 R10, desc[UR4][R2.64] ;  /* 0x00000004020a8981 */ /* 0x000162000c1e1500 */
[----:B------:R-:W-:Y:S01]  /*0280*/  PRMT R16, RZ, 0x7610, R16 ;  /* 0x00007610ff107816 */ /* 0x000fe20000000010 */
[C---:B----4-:R-:W-:Y:S01]  /*0290*/  @!P2 IMAD.WIDE.U32 R12, R23.reuse, 0x2, R12 ;  /* 0x00000002170ca825 */ /* 0x050fe200078e000c */
[----:B0-----:R-:W0:Y:S03]  /*02a0*/  @!P1 LDC.64 R2, c[0x0][0x228] ;  /* 0x00008a00ff029b82 */ /* 0x001e260000000a00 */
[--C-:B---3--:R-:W-:Y:S01]  /*02b0*/  @!P2 IMAD.WIDE.U32 R22, R23, 0x2, R14.reuse ;  /* 0x000000021716a825 */ /* 0x108fe200078e000e */
[----:B------:R-:W-:Y:S01]  /*02c0*/  PRMT R14, RZ, 0x7610, R14 ;  /* 0x00007610ff0e7816 */ /* 0x000fe2000000000e */
[----:B------:R1:W5:Y:S01]  /*02d0*/  @!P2 LDG.E.U16 R16, desc[UR4][R12.64] ;  /* 0x000000040c10a981 */ /* 0x000362000c1e1500 */
[----:B------:R-:W-:Y:S02]  /*02e0*/  PRMT R15, RZ, 0x7610, R15 ;  /* 0x00007610ff0f7816 */ /* 0x000fe4000000000f */
[----:B------:R-:W-:-:S02]  /*02f0*/  PRMT R17, RZ, 0x7610, R17 ;  /* 0x00007610ff117816 */ /* 0x000fc40000000011 */
[----:B------:R2:W5:Y:S04]  /*0300*/  @!P3 LDG.E.U16 R14, desc[UR4][R4.64] ;  /* 0x00000004040eb981 */ /* 0x000568000c1e1500 */
[----:B------:R3:W5:Y:S01]  /*0310*/  @!P3 LDG.E.U16 R15, desc[UR4][R6.64] ;  /* 0x00000004060fb981 */ /* 0x000762000c1e1500 */
[C---:B-1----:R-:W-:Y:S01]  /*0320*/  IADD3 R12, R8.reuse, 0x80, RZ ;  /* 0x00000080080c7810 */ /* 0x042fe20007ffe0ff */
[----:B------:R-:W-:Y:S02]  /*0330*/  BSSY B0, `(.L_x_4312) ;  /* 0x0000018000007945 */ /* 0x000fe40003800000 */
[----:B------:R1:W5:Y:S01]  /*0340*/  @!P2 LDG.E.U16 R17, desc[UR4][R22.64] ;  /* 0x000000041611a981 */ /* 0x000362000c1e1500 */
[C---:B--2---:R-:W-:Y:S01]  /*0350*/  VIADD R4, R8.reuse, 0x100 ;  /* 0x0000010008047836 */ /* 0x044fe20000000000 */
[----:B------:R-:W-:Y:S01]  /*0360*/  @!P1 LEA R5, R11, R8, 0x9 ;  /* 0x000000080b059211 */ /* 0x000fe200078e48ff */
[----:B---3--:R-:W-:-:S02]  /*0370*/  VIADD R6, R8, 0x180 ;  /* 0x0000018008067836 */ /* 0x008fc40000000000 */
[----:B------:R-:W-:Y:S01]  /*0380*/  @!P1 IMAD.MOV.U32 R8, RZ, RZ, R12 ;  /* 0x000000ffff089224 */ /* 0x000fe200078e000c */
[-C--:B------:R-:W-:Y:S01]  /*0390*/  ISETP.GE.AND P5, PT, R12, R9.reuse, PT ;  /* 0x000000090c00720c */ /* 0x080fe20003fa6270 */
[----:B0-----:R-:W-:Y:S01]  /*03a0*/  @!P1 IMAD.WIDE.U32 R2, R5, 0x2, R2 ;  /* 0x0000000205029825 */ /* 0x001fe200078e0002 */
[-C--:B------:R-:W-:Y:S02]  /*03b0*/  ISETP.GE.AND P2, PT, R4, R9.reuse, PT ;  /* 0x000000090400720c */ /* 0x080fe40003f46270 */
[-C--:B------:R-:W-:Y:S02]  /*03c0*/  ISETP.GE.AND P3, PT, R6, R9.reuse, PT ;  /* 0x000000090600720c */ /* 0x080fe40003f66270 */
[----:B------:R-:W-:Y:S01]  /*03d0*/  ISETP.GE.AND P4, PT, R8, R9, PT ;  /* 0x000000090800720c */ /* 0x000fe20003f86270 */
[----:B-1----:R-:W-:-:S12]  /*03e0*/  @P1 BRA `(.L_x_4313) ;  /* 0x0000000000301947 */ /* 0x002fd80003800000 */
[----:B-----5:R-:W-:Y:S01]  /*03f0*/  IMAD.U32 R25, R25, 0x10000, RZ ;  /* 0x0001000019197824 */ /* 0x020fe200078e00ff */
[----:B------:R-:W-:Y:S01]  /*0400*/  ULDC.64 UR6, c[0x0][0x218] ;  /* 0x0000860000067ab9 */ /* 0x000fe20000000a00 */
[----:B------:R-:W-:-:S03]  /*0410*/  SHF.L.U32 R24, R24, 0x10, RZ ;  /* 0x0000001018187819 */ /* 0x000fc600000006ff */
[C---:B------:R-:W-:Y:S02]  /*0420*/  FSETP.GEU.FTZ.AND P6, PT, R25.reuse, UR6, PT ;  /* 0x0000000619007c0b */ /* 0x040fe4000bfde000 */
[----:B------:R-:W-:-:S04]  /*0430*/  FSETP.GT.FTZ.AND P0, PT, R25, UR7, PT ;  /* 0x0000000719007c0b */ /* 0x000fc8000bf14000 */
[----:B------:R-:W-:-:S13]  /*0440*/  PLOP3.LUT P0, PT, P6, P0, PT, 0x8a, 0x0 ;  /* 0x000000000000781c */ /* 0x000fda0003701172 */
[----:B------:R-:W-:-:S04]  /*0450*/  @!P0 FADD.FTZ R4, -R25, 1 ;  /* 0x3f80000019048421 */ /* 0x000fc80000010100 */
[----:B------:R-:W-:Y:S01]  /*0460*/  @!P0 FMUL.FTZ R5, R25, R4 ;  /* 0x0000000419058220 */ /* 0x000fe20000410000 */
[----:B------:R-:W-:-:S05]  /*0470*/  IMAD.MOV.U32 R4, RZ, RZ, RZ ;  /* 0x000000ffff047224 */ /* 0x000fca00078e00ff */
[----:B------:R-:W0:Y:S02]  /*0480*/  @!P0 MUFU.RCP R5, R5 ;  /* 0x0000000500058308 */ /* 0x000e240000001000 */
[----:B0-----:R-:W-:-:S05]  /*0490*/  @!P0 FMUL.FTZ R4, R24, R5 ;  /* 0x0000000518048220 */ /* 0x001fca0000410000 */
[----:B------:R-:W-:-:S07]  /*04a0*/  F2FP.BF16.F32.PACK_AB R4, RZ, R4 ;  /* 0x00000004ff04723e */ /* 0x000fce00000010ff */
.L_x_4313:
[----:B------:R-:W-:Y:S05]  /*04b0*/  BSYNC B0 ;  /* 0x0000000000007941 */ /* 0x000fea0003800000 */
.L_x_4312:
[----:B------:R-:W-:Y:S04]  /*04c0*/  BSSY B0, `(.L_x_4314) ;  /* 0x000000e000007945 */ /* 0x000fe80003800000 */
[----:B------:R-:W-:Y:S05]  /*04d0*/  @P5 BRA `(.L_x_4315) ;  /* 0x0000000000305947 */ /* 0x000fea0003800000 */
[----:B-----5:R-:W-:Y:S01]  /*04e0*/  IMAD.U32 R10, R10, 0x10000, RZ ;  /* 0x000100000a0a7824 */ /* 0x020fe200078e00ff */
[----:B------:R-:W-:Y:S01]  /*04f0*/  ULDC.64 UR6, c[0x0][0x218] ;  /* 0x0000860000067ab9 */ /* 0x000fe20000000a00 */
[----:B------:R-:W-:Y:S01]  /*0500*/  SHF.L.U32 R6, R0, 0x10, RZ ;  /* 0x0000001000067819 */ /* 0x000fe200000006ff */
[----:B------:R-:W-:Y:S02]  /*0510*/  IMAD.MOV.U32 R0, RZ, RZ, RZ ;  /* 0x000000ffff007224 */ /* 0x000fe400078e00ff */
[C---:B------:R-:W-:Y:S02]  /*0520*/  FSETP.GEU.FTZ.AND P5, PT, R10.reuse, UR6, PT ;  /* 0x000000060a007c0b */ /* 0x040fe4000bfbe000 */
[----:B------:R-:W-:-:S04]  /*0530*/  FSETP.GT.FTZ.AND P0, PT, R10, UR7, PT ;  /* 0x000000070a007c0b */ /* 0x000fc8000bf14000 */
[----:B------:R-:W-:-:S13]  /*0540*/  PLOP3.LUT P0, PT, P5, P0, PT, 0x8a, 0x0 ;  /* 0x000000000000781c */ /* 0x000fda0002f01172 */
[----:B------:R-:W-:-:S04]  /*0550*/  @!P0 FADD.FTZ R5, -R10, 1 ;  /* 0x3f8000000a058421 */ /* 0x000fc80000010100 */
[----:B------:R-:W-:-:S06]  /*0560*/  @!P0 FMUL.FTZ R5, R10, R5 ;  /* 0x000000050a058220 */ /* 0x000fcc0000410000 */
[----:B------:R-:W0:Y:S02]  /*0570*/  @!P0 MUFU.RCP R5, R5 ;  /* 0x0000000500058308 */ /* 0x000e240000001000 */
[----:B0-----:R-:W-:-:S05]  /*0580*/  @!P0 FMUL.FTZ R0, R6, R5 ;  /* 0x0000000506008220 */ /* 0x001fca0000410000 */
[----:B------:R-:W-:-:S07]  /*0590*/  F2FP.BF16.F32.PACK_AB R0, RZ, R0 ;  /* 0x00000000ff00723e */ /* 0x000fce00000010ff */
.L_x_4315:
[----:B------:R-:W-:Y:S05]  /*05a0*/  BSYNC B0 ;  /* 0x0000000000007941 */ /* 0x000fea0003800000 */
.L_x_4314:
[----:B------:R-:W-:Y:S04]  /*05b0*/  BSSY B0, `(.L_x_4316) ;  /* 0x000000e000007945 */ /* 0x000fe80003800000 */
[----:B------:R-:W-:Y:S05]  /*05c0*/  @P2 BRA `(.L_x_4317) ;  /* 0x0000000000302947 */ /* 0x000fea0003800000 */
[----:B-----5:R-:W-:Y:S01]  /*05d0*/  SHF.L.U32 R6, R15, 0x10, RZ ;  /* 0x000000100f067819 */ /* 0x020fe200000006ff */
[----:B------:R-:W-:Y:S01]  /*05e0*/  ULDC.64 UR6, c[0x0][0x218] ;  /* 0x0000860000067ab9 */ /* 0x000fe20000000a00 */
[----:B------:R-:W-:Y:S02]  /*05f0*/  IMAD.U32 R7, R14, 0x10000, RZ ;  /* 0x000100000e077824 */ /* 0x000fe400078e00ff */
[C---:B------:R-:W-:Y:S02]  /*0600*/  FSETP.GEU.FTZ.AND P2, PT, R6.reuse, UR6, PT ;  /* 0x0000000606007c0b */ /* 0x040fe4000bf5e000 */
[----:B------:R-:W-:-:S04]  /*0610*/  FSETP.GT.FTZ.AND P0, PT, R6, UR7, PT ;  /* 0x0000000706007c0b */ /* 0x000fc8000bf14000 */
[----:B------:R-:W-:-:S13]  /*0620*/  PLOP3.LUT P0, PT, P2, P0, PT, 0x8a, 0x0 ;  /* 0x000000000000781c */ /* 0x000fda0001701172 */
[----:B------:R-:W-:-:S04]  /*0630*/  @!P0 FADD.FTZ R5, -R6, 1 ;  /* 0x3f80000006058421 */ /* 0x000fc80000010100 */
[----:B------:R-:W-:Y:S01]  /*0640*/  @!P0 FMUL.FTZ R6, R6, R5 ;  /* 0x0000000506068220 */ /* 0x000fe20000410000 */
[----:B------:R-:W-:-:S05]  /*0650*/  HFMA2.MMA R5, -RZ, RZ, 0, 0 ;  /* 0x00000000ff057435 */ /* 0x000fca00000001ff */
[----:B------:R-:W0:Y:S02]  /*0660*/  @!P0 MUFU.RCP R6, R6 ;  /* 0x0000000600068308 */ /* 0x000e240000001000 */
[----:B0-----:R-:W-:-:S05]  /*0670*/  @!P0 FMUL.FTZ R5, R7, R6 ;  /* 0x0000000607058220 */ /* 0x001fca0000410000 */
[----:B------:R-:W-:-:S07]  /*0680*/  F2FP.BF16.F32.PACK_AB R7, RZ, R5 ;  /* 0x00000005ff07723e */ /* 0x000fce00000010ff */
.L_x_4317:
[----:B------:R-:W-:Y:S05]  /*0690*/  BSYNC B0 ;  /* 0x0000000000007941 */ /* 0x000fea0003800000 */
.L_x_4316:
[----:B------:R-:W-:Y:S04]  /*06a0*/  BSSY B0, `(.L_x_4318) ;  /* 0x000000e000007945 */ /* 0x000fe80003800000 */
[----:B------:R-:W-:Y:S05]  /*06b0*/  @P3 BRA `(.L_x_4319) ;  /* 0x0000000000303947 */ /* 0x000fea0003800000 */
        /* <DEDUP_REMOVED lines=12> */
.L_x_4319:
[----:B------:R-:W-:Y:S05]  /*0780*/  BSYNC B0 ;  /* 0x0000000000007941 */ /* 0x000fea0003800000 */
.L_x_4318:
[----:B------:R0:W-:Y:S01]  /*0790*/  @!P1 STG.E.U16 desc[UR4][R2.64], R4 ;  /* 0x0000000402009986 */ /* 0x0001e2000c101504 */
[----:B------:R-:W-:Y:S04]  /*07a0*/  BSSY B0, `(.L_x_4320) ;  /* 0x000000c000007945 */ /* 0x000fe80003800000 */
[----:B------:R-:W-:Y:S05]  /*07b0*/  @P4 BRA `(.L_x_4321) ;  /* 0x0000000000284947 */ /* 0x000fea0003800000 */
[----:B0-----:R-:W0:Y:S01]  /*07c0*/  LDC.64 R2, c[0x0][0x228] ;  /* 0x00008a00ff027b82 */ /* 0x001e220000000a00 */
[----:B------:R-:W-:Y:S01]  /*07d0*/  LEA R5, R11, R8, 0x9 ;  /* 0x000000080b057211 */ /* 0x000fe200078e48ff */
[----:B------:R-:W-:-:S05]  /*07e0*/  VIADD R8, R8, 0x80 ;  /* 0x0000008008087836 */ /* 0x000fca0000000000 */
[----:B------:R-:W-:-:S13]  /*07f0*/  ISETP.GE.AND P0, PT, R8, R9, PT ;  /* 0x000000090800720c */ /* 0x000fda0003f06270 */
[----:B------:R-:W-:Y:S01]  /*0800*/  @!P0 LEA R13, R11, R8, 0x9 ;  /* 0x000000080b0d8211 */ /* 0x000fe200078e48ff */
[----:B------:R-:W-:Y:S02]  /*0810*/  @!P0 VIADD R8, R8, 0x80 ;  /* 0x0000008008088836 */ /* 0x000fe40000000000 */
[----:B0-----:R-:W-:-:S04]  /*0820*/  IMAD.WIDE.U32 R4, R5, 0x2, R2 ;  /* 0x0000000205047825 */ /* 0x001fc800078e0002 */
[----:B------:R-:W-:Y:S01]  /*0830*/  @!P0 IMAD.WIDE.U32 R2, R13, 0x2, R2 ;  /* 0x000000020d028825 */ /* 0x000fe200078e0002 */
[----:B-----5:R1:W-:Y:S04]  /*0840*/  STG.E.U16 desc[UR4][R4.64], R0 ;  /* 0x0000000004007986 */ /* 0x0203e8000c101504 */
[----:B------:R1:W-:Y:S02]  /*0850*/  @!P0 STG.E.U16 desc[UR4][R2.64], R7 ;  /* 0x0000000702008986 */ /* 0x0003e4000c101504 */
.L_x_4321:
[----:B------:R-:W-:Y:S05]  /*0860*/  BSYNC B0 ;  /* 0x0000000000007941 */ /* 0x000fea0003800000 */
.L_x_4320:
[----:B------:R-:W-:-:S13]  /*0870*/  ISETP.GE.AND P0, PT, R8, R9, PT ;  /* 0x000000090800720c */ /* 0x000fda0003f06270 */
[----:B------:R-:W-:Y:S05]  /*0880*/  @P0 EXIT ;  /* 0x000000000000094d */ /* 0x000fea0003800000 */
[----:B01----:R-:W0:Y:S01]  /*0890*/  LDC.64 R2, c[0x0][0x228] ;  /* 0x00008a00ff027b82 */ /* 0x003e220000000a00 */
[----:B------:R-:W-:-:S05]  /*08a0*/  LEA R11, R11, R8, 0x9 ;  /* 0x000000080b0b7211 */ /* 0x000fca00078e48ff */
[----:B0-----:R-:W-:-:S05]  /*08b0*/  IMAD.WIDE.U32 R2, R11, 0x2, R2 ;  /* 0x000000020b027825 */ /* 0x001fca00078e0002 */
[----:B-----5:R-:W-:Y:S01]  /*08c0*/  STG.E.U16 desc[UR4][R2.64], R10 ;  /* 0x0000000a02007986 */ /* 0x020fe2000c101504 */
[----:B------:R-:W-:Y:S05]  /*08d0*/  EXIT ;  /* 0x000000000000794d */ /* 0x000fea0003800000 */
.L_x_4322:
        /* <DEDUP_REMOVED lines=10> */
.L_x_14617:


//--------------------- .text._ZN2at6native29vectorized_elementwise_kernelILi2EZZZNS0_26logit_backward_kernel_cudaERNS_18TensorIteratorBaseERKN3c106ScalarEENKUlvE_clEvENKUlvE2_clEvEUlNS4_8BFloat16ESA_E0_St5arrayIPcLm3EEEEviT0_T1_ --------------------------
	.section	.text._ZN2at6native29vectorized_elementwise_kernelILi2EZZZNS0_26logit_backward_kernel_cudaERNS_18TensorIteratorBaseERKN3c106ScalarEENKUlvE_clEvENKUlvE2_clEvEUlNS4_8BFloat16ESA_E0_St5arrayIPcLm3EEEEviT0_T1_,"ax",@progbits
	.align	128
        .global         _ZN2at6native29vectorized_elementwise_kernelILi2EZZZNS0_26logit_backward_kernel_cudaERNS_18TensorIteratorBaseERKN3c106ScalarEENKUlvE_clEvENKUlvE2_clEvEUlNS4_8BFloat16ESA_E0_St5arrayIPcLm3EEEEviT0_T1_
        .type           _ZN2at6native29vectorized_elementwise_kernelILi2EZZZNS0_26logit_backward_kernel_cudaERNS_18TensorIteratorBaseERKN3c106ScalarEENKUlvE_clEvENKUlvE2_clEvEUlNS4_8BFloat16ESA_E0_St5arrayIPcLm3EEEEviT0_T1_,@function
        .size           _ZN2at6native29vectorized_elementwise_kernelILi2EZZZNS0_26logit_backward_kernel_cudaERNS_18TensorIteratorBaseERKN3c106ScalarEENKUlvE_clEvENKUlvE2_clEvEUlNS4_8BFloat16ESA_E0_St5arrayIPcLm3EEEEviT0_T1_,(.L_x_14618 - _ZN2at6native29vectorized_elementwise_kernelILi2EZZZNS0_26logit_backward_kernel_cudaERNS_18TensorIteratorBaseERKN3c106ScalarEENKUlvE_clEvENKUlvE2_clEvEUlNS4_8BFloat16ESA_E0_St5arrayIPcLm3EEEEviT0_T1_)
        .other          _ZN2at6native29vectorized_elementwise_kernelILi2EZZZNS0_26logit_backward_kernel_cudaERNS_18TensorIteratorBaseERKN3c106ScalarEENKUlvE_clEvENKUlvE2_clEvEUlNS4_8BFloat16ESA_E0_St5arrayIPcLm3EEEEviT0_T1_,@"STO_CUDA_ENTRY STV_DEFAULT"
_ZN2at6native29vectorized_elementwise_kernelILi2EZZZNS0_26logit_backward_kernel_cudaERNS_18TensorIteratorBaseERKN3c106ScalarEENKUlvE_clEvENKUlvE2_clEvEUlNS4_8BFloat16ESA_E0_St5arrayIPcLm3EEEEviT0_T1_:
.text._ZN2at6native29vectorized_elementwise_kernelILi2EZZZNS0_26logit_backward_kernel_cudaERNS_18TensorIteratorBaseERKN3c106ScalarEENKUlvE_clEvENKUlvE2_clEvEUlNS4_8BFloat16ESA_E0_St5arrayIPcLm3EEEEviT0_T1_:
        /* <DEDUP_REMOVED lines=9> */
[----:B------:R-:W1:Y:S01]  /*0090*/  LDC.64 R2, c[0x0][0x238] ;  /* 0x00008e00ff027b82 */ /* 0x000e620000000a00 */
[----:B------:R-:W-:Y:S01]  /*00a0*/  ULDC.64 UR6, c[0x0][0x218] ;  /* 0x0000860000067ab9 */ /* 0x000fe20000000a00 */
        /* <DEDUP_REMOVED lines=9> */
[----:B------:R-:W4:Y:S01]  /*0140*/  LDG.E R10, desc[UR4][R2.64] ;  /* 0x00000004020a7981 */ /* 0x000f22000c1e1900 */
[----:B--2---:R-:W-:-:S05]  /*0150*/  IMAD.U32 R5, R16, 0x10000, RZ ;  /* 0x0001000010057824 */ /* 0x004fca00078e00ff */
[C---:B------:R-:W-:Y:S02]  /*0160*/  FSETP.GEU.FTZ.AND P1, PT, R5.reuse, UR6, PT ;  /* 0x0000000605007c0b */ /* 0x040fe4000bf3e000 */
[----:B------:R-:W-:-:S04]  /*0170*/  FSETP.GT.FTZ.AND P0, PT, R5, UR7, PT ;  /* 0x0000000705007c0b */ /* 0x000fc8000bf14000 */
[----:B------:R-:W-:-:S13]  /*0180*/  PLOP3.LUT P0, PT, P1, P0, PT, 0x8a, 0x0 ;  /* 0x000000000000781c */ /* 0x000fda0000f01172 */
[----:B------:R-:W-:-:S04]  /*0190*/  @!P0 FADD.FTZ R8, -R5, 1 ;  /* 0x3f80000005088421 */ /* 0x000fc80000010100 */
[----:B------:R-:W-:-:S06]  /*01a0*/  @!P0 FMUL.FTZ R9, R5, R8 ;  /* 0x0000000805098220 */ /* 0x000fcc0000410000 */
[----:B------:R-:W0:Y:S01]  /*01b0*/  @!P0 MUFU.RCP R9, R9 ;  /* 0x0000000900098308 */ /* 0x000e220000001000 */
[C---:B---3--:R-:W-:Y:S01]  /*01c0*/  IMAD.U32 R6, R11.reuse, 0x10000, RZ ;  /* 0x000100000b067824 */ /* 0x048fe200078e00ff */
[----:B------:R-:W-:Y:S02]  /*01d0*/  PRMT R15, R11, 0x7632, R15 ;  /* 0x000076320b0f7816 */ /* 0x000fe4000000000f */
[----:B------:R-:W2:Y:S01]  /*01e0*/  LDG.E R11, desc[UR4][R2.64+0x200] ;  /* 0x00020004020b7981 */ /* 0x000ea2000c1e1900 */
[----:B----4-:R-:W-:Y:S01]  /*01f0*/  SHF.L.U32 R8, R10, 0x10, RZ ;  /* 0x000000100a087819 */ /* 0x010fe200000006ff */
[----:B------:R-:W-:-:S04]  /*0200*/  IMAD.MOV.U32 R5, RZ, RZ, RZ ;  /* 0x000000ffff057224 */ /* 0x000fc800078e00ff */
[----:B0-----:R-:W-:Y:S02]  /*0210*/  @!P0 FMUL.FTZ R5, R8, R9 ;  /* 0x0000000908058220 */ /* 0x001fe40000410000 */
[----:B------:R-:W3:Y:S04]  /*0220*/  LDG.E R8, desc[UR4][R2.64+0x400] ;  /* 0x0004000402087981 */ /* 0x000ee8000c1e1900 */
[----:B------:R0:W4:Y:S01]  /*0230*/  LDG.E R9, desc[UR4][R2.64+0x600] ;  /* 0x0006000402097981 */ /* 0x000122000c1e1900 */
[----:B------:R-:W-:Y:S01]  /*0240*/  PRMT R16, R16, 0x7632, R16 ;  /* 0x0000763210107816 */ /* 0x000fe20000000010 */
[----:B------:R-:W-:Y:S01]  /*0250*/  IMAD.U32 R15, R15, 0x10000, RZ ;  /* 0x000100000f0f7824 */ /* 0x000fe200078e00ff */
[----:B------:R-:W-:Y:S02]  /*0260*/  PRMT R14, R12, 0x7632, R14 ;  /* 0x000076320c0e7816 */ /* 0x000fe4000000000e */
[----:B------:R-:W-:Y:S01]  /*0270*/  SHF.L.U32 R16, R16, 0x10, RZ ;  /* 0x0000001010107819 */ /* 0x000fe200000006ff */
[----:B------:R-:W-:Y:S01]  /*0280*/  IMAD.U32 R17, R12, 0x10000, RZ ;  /* 0x000100000c117824 */ /* 0x000fe200078e00ff */
[----:B------:R-:W-:Y:S01]  /*0290*/  FSETP.GEU.FTZ.AND P5, PT, R6, UR6, PT ;  /* 0x0000000606007c0b */ /* 0x000fe2000bfbe000 */
[----:B------:R-:W-:Y:S01]  /*02a0*/  IMAD.U32 R14, R14, 0x10000, RZ ;  /* 0x000100000e0e7824 */ /* 0x000fe200078e00ff */
[----:B------:R-:W-:-:S02]  /*02b0*/  FSETP.GT.FTZ.AND P2, PT, R6, UR7, PT ;  /* 0x0000000706007c0b */ /* 0x000fc4000bf54000 */
[C---:B------:R-:W-:Y:S02]  /*02c0*/  FSETP.GEU.FTZ.AND P1, PT, R16.reuse, UR6, PT ;  /* 0x0000000610007c0b */ /* 0x040fe4000bf3e000 */
[----:B------:R-:W-:Y:S02]  /*02d0*/  FSETP.GT.FTZ.AND P0, PT, R16, UR7, PT ;  /* 0x0000000710007c0b */ /* 0x000fe4000bf14000 */
[C---:B------:R-:W-:Y:S02]  /*02e0*/  FSETP.GEU.FTZ.AND P4, PT, R15.reuse, UR6, PT ;  /* 0x000000060f007c0b */ /* 0x040fe4000bf9e000 */
[----:B------:R-:W-:Y:S01]  /*02f0*/  FSETP.GT.FTZ.AND P6, PT, R15, UR7, PT ;  /* 0x000000070f007c0b */ /* 0x000fe2000bfd4000 */
[----:B-----5:R-:W-:Y:S01]  /*0300*/  IMAD.U32 R18, R13, 0x10000, RZ ;  /* 0x000100000d127824 */ /* 0x020fe200078e00ff */
[----:B------:R-:W-:Y:S02]  /*0310*/  PLOP3.LUT P0, PT, P1, P0, PT, 0x8a, 0x0 ;  /* 0x000000000000781c */ /* 0x000fe40000f01172 */
[----:B------:R-:W-:-:S02]  /*0320*/  PLOP3.LUT P5, PT, P5, P2, PT, 0x8a, 0x0 ;  /* 0x000000000000781c */ /* 0x000fc40002fa5172 */
[----:B------:R-:W-:Y:S02]  /*0330*/  PLOP3.LUT P4, PT, P4, P6, PT, 0x8a, 0x0 ;  /* 0x000000000000781c */ /* 0x000fe4000278d172 */
[C---:B------:R-:W-:Y:S02]  /*0340*/  FSETP.GEU.FTZ.AND P3, PT, R17.reuse, UR6, PT ;  /* 0x0000000611007c0b */ /* 0x040fe4000bf7e000 */
[----:B------:R-:W-:Y:S02]  /*0350*/  FSETP.GT.FTZ.AND P1, PT, R17, UR7, PT ;  /* 0x0000000711007c0b */ /* 0x000fe4000bf34000 */
[C---:B------:R-:W-:Y:S02]  /*0360*/  FSETP.GEU.FTZ.AND P2, PT, R14.reuse, UR6, PT ;  /* 0x000000060e007c0b */ /* 0x040fe4000bf5e000 */
[----:B------:R-:W-:Y:S02]  /*0370*/  FSETP.GT.FTZ.AND P6, PT, R14, UR7, PT ;  /* 0x000000070e007c0b */ /* 0x000fe4000bfd4000 */
[----:B------:R-:W-:-:S02]  /*0380*/  PRMT R13, R13, 0x7632, R13 ;  /* 0x000076320d0d7816 */ /* 0x000fc4000000000d */
[----:B------:R-:W-:Y:S02]  /*0390*/  PLOP3.LUT P3, PT, P3, P1, PT, 0x8a, 0x0 ;  /* 0x000000000000781c */ /* 0x000fe40001f63172 */
[----:B------:R-:W-:Y:S01]  /*03a0*/  PLOP3.LUT P2, PT, P2, P6, PT, 0x8a, 0x0 ;  /* 0x000000000000781c */ /* 0x000fe2000174d172 */
[----:B------:R-:W-:Y:S01]  /*03b0*/  IMAD.U32 R13, R13, 0x10000, RZ ;  /* 0x000100000d0d7824 */ /* 0x000fe200078e00ff */
[C---:B------:R-:W-:Y:S02]  /*03c0*/  FSETP.GEU.FTZ.AND P1, PT, R18.reuse, UR6, PT ;  /* 0x0000000612007c0b */ /* 0x040fe4000bf3e000 */
[----:B------:R-:W-:Y:S02]  /*03d0*/  FSETP.GT.FTZ.AND P6, PT, R18, UR7, PT ;  /* 0x0000000712007c0b */ /* 0x000fe4000bfd4000 */
[----:B------:R-:W-:Y:S02]  /*03e0*/  P2R R7, PR, RZ, 0x1 ;  /* 0x00000001ff077803 */ /* 0x000fe40000000000 */
[----:B------:R-:W-:-:S02]  /*03f0*/  PLOP3.LUT P1, PT, P1, P6, PT, 0x8a, 0x0 ;  /* 0x000000000000781c */ /* 0x000fc40000f2d172 */
[C---:B------:R-:W-:Y:S02]  /*0400*/  FSETP.GEU.FTZ.AND P6, PT, R13.reuse, UR6, PT ;  /* 0x000000060d007c0b */ /* 0x040fe4000bfde000 */
[----:B------:R-:W-:-:S04]  /*0410*/  FSETP.GT.FTZ.AND P0, PT, R13, UR7, PT ;  /* 0x000000070d007c0b */ /* 0x000fc8000bf14000 */
[----:B------:R-:W-:Y:S02]  /*0420*/  PLOP3.LUT P6, PT, P6, P0, PT, 0x8a, 0x0 ;  /* 0x000000000000781c */ /* 0x000fe400037c1172 */
[----:B------:R-:W-:Y:S01]  /*0430*/  ISETP.NE.AND P0, PT, R7, RZ, PT ;  /* 0x000000ff0700720c */ /* 0x000fe20003f05270 */
[----:B------:R-:W-:-:S04]  /*0440*/  @!P5 FADD.FTZ R7, -R6, 1 ;  /* 0x3f8000000607d421 */ /* 0x000fc80000010100 */
[----:B------:R-:W-:Y:S01]  /*0450*/  @!P5 FMUL.FTZ R12, R6, R7 ;  /* 0x00000007060cd220 */ /* 0x000fe20000410000 */
[----:B------:R-:W-:Y:S01]  /*0460*/  @!P3 FADD.FTZ R6, -R17, 1 ;  /* 0x3f8000001106b421 */ /* 0x000fe20000010100 */
[----:B0-----:R-:W-:-:S03]  /*0470*/  @!P4 FADD.FTZ R2, -R15, 1 ;  /* 0x3f8000000f02c421 */ /* 0x001fc60000010100 */
[----:B------:R-:W-:-:S03]  /*0480*/  @!P3 FMUL.FTZ R6, R17, R6 ;  /* 0x000000061106b220 */ /* 0x000fc60000410000 */
[----:B------:R-:W-:-:S04]  /*0490*/  @!P0 FADD.FTZ R17, -R16, 1 ;  /* 0x3f80000010118421 */ /* 0x000fc80000010100 */
[----:B------:R-:W-:Y:S01]  /*04a0*/  @!P0 FMUL.FTZ R16, R16, R17 ;  /* 0x0000001110108220 */ /* 0x000fe20000410000 */
[----:B------:R-:W-:Y:S01]  /*04b0*/  @!P4 FMUL.FTZ R17, R15, R2 ;  /* 0x000000020f11c220 */ /* 0x000fe20000410000 */
[----:B------:R-:W-:Y:S01]  /*04c0*/  @!P1 FADD.FTZ R7, -R18, 1 ;  /* 0x3f80000012079421 */ /* 0x000fe20000010100 */
[----:B------:R-:W-:Y:S01]  /*04d0*/  @!P2 FADD.FTZ R3, -R14, 1 ;  /* 0x3f8000000e03a421 */ /* 0x000fe20000010100 */
[C---:B------:R-:W-:Y:S02]  /*04e0*/  @!P6 FADD.FTZ R2, -R13.reuse, 1 ;  /* 0x3f8000000d02e421 */ /* 0x040fe40000010100 */
[----:B------:R-:W-:Y:S01]  /*04f0*/  @!P1 FMUL.FTZ R7, R18, R7 ;  /* 0x0000000712079220 */ /* 0x000fe20000410000 */
[----:B------:R-:W-:Y:S01]  /*0500*/  @!P4 MUFU.RCP R17, R17 ;  /* 0x000000110011c308 */ /* 0x000fe20000001000 */
[----:B------:R-:W-:Y:S01]  /*0510*/  @!P2 FMUL.FTZ R15, R14, R3 ;  /* 0x000000030e0fa220 */ /* 0x000fe20000410000 */
[----:B------:R-:W-:Y:S02]  /*0520*/  @!P6 FMUL.FTZ R18, R13, R2 ;  /* 0x000000020d12e220 */ /* 0x000fe40000410000 */
[----:B------:R-:W0:Y:S04]  /*0530*/  LDC.64 R2, c[0x0][0x228] ;  /* 0x00008a00ff027b82 */ /* 0x000e280000000a00 */
[----:B------:R-:W1:Y:S01]  /*0540*/  @!P0 MUFU.RCP R16, R16 ;  /* 0x0000001000108308 */ /* 0x000e620000001000 */
[----:B------:R-:W-:-:S07]  /*0550*/  PRMT R13, R10, 0x7632, R13 ;  /* 0x000076320a0d7816 */ /* 0x000fce000000000d */
[----:B------:R-:W5:Y:S01]  /*0560*/  @!P5 MUFU.RCP R12, R12 ;  /* 0x0000000c000cd308 */ /* 0x000f620000001000 */
[----:B------:R-:W-:Y:S01]  /*0570*/  HFMA2.MMA R14, -RZ, RZ, 0, 0 ;  /* 0x00000000ff0e7435 */ /* 0x000fe200000001ff */
[----:B------:R-:W-:Y:S01]  /*0580*/  IMAD.U32 R19, R13, 0x10000, RZ ;  /* 0x000100000d137824 */ /* 0x000fe200078e00ff */
[----:B------:R-:W-:-:S05]  /*0590*/  MOV R13, RZ ;  /* 0x000000ff000d7202 */ /* 0x000fca0000000f00 */
[----:B------:R-:W4:Y:S08]  /*05a0*/  @!P3 MUFU.RCP R6, R6 ;  /* 0x000000060006b308 */ /* 0x000f300000001000 */
[----:B------:R-:W-:Y:S08]  /*05b0*/  @!P1 MUFU.RCP R7, R7 ;  /* 0x0000000700079308 */ /* 0x000ff00000001000 */
[----:B------:R-:W4:Y:S08]  /*05c0*/  @!P2 MUFU.RCP R15, R15 ;  /* 0x0000000f000fa308 */ /* 0x000f300000001000 */
[----:B------:R-:W4:Y:S01]  /*05d0*/  @!P6 MUFU.RCP R18, R18 ;  /* 0x000000120012e308 */ /* 0x000f220000001000 */
[----:B------:R-:W-:-:S02]  /*05e0*/  IMAD.MOV.U32 R10, RZ, RZ, RZ ;  /* 0x000000ffff0a7224 */ /* 0x000fc400078e00ff */
[----:B-1----:R-:W-:Y:S01]  /*05f0*/  @!P0 FMUL.FTZ R14, R19, R16 ;  /* 0x00000010130e8220 */ /* 0x002fe20000410000 */
[----:B0-----:R-:W-:-:S04]  /*0600*/  IMAD.WIDE.U32 R2, R0, 0x2, R2 ;  /* 0x0000000200027825 */ /* 0x001fc800078e0002 */
[----:B------:R-:W-:Y:S01]  /*0610*/  F2FP.BF16.F32.PACK_AB R5, R14, R5 ;  /* 0x000000050e05723e */ /* 0x000fe200000010ff */
[----:B------:R-:W-:-:S05]  /*0620*/  IMAD.WIDE R2, R4, 0x4, R2 ;  /* 0x0000000404027825 */ /* 0x000fca00078e0202 */
[----:B------:R-:W-:Y:S01]  /*0630*/  STG.E desc[UR4][R2.64], R5 ;  /* 0x0000000502007986 */ /* 0x000fe2000c101904 */
[C---:B--2---:R-:W-:Y:S01]  /*0640*/  PRMT R20, R11.reuse, 0x7632, R20 ;  /* 0x000076320b147816 */ /* 0x044fe20000000014 */
[----:B------:R-:W-:-:S04]  /*0650*/  IMAD.U32 R11, R11, 0x10000, RZ ;  /* 0x000100000b0b7824 */ /* 0x000fc800078e00ff */
[----:B------:R-:W-:-:S04]  /*0660*/  IMAD.U32 R20, R20, 0x10000, RZ ;  /* 0x0001000014147824 */ /* 0x000fc800078e00ff */
[----:B------:R-:W-:Y:S01]  /*0670*/  @!P4 FMUL.FTZ R13, R20, R17 ;  /* 0x00000011140dc220 */ /* 0x000fe20000410000 */
[----:B-----5:R-:W-:Y:S01]  /*0680*/  @!P5 FMUL.FTZ R10, R11, R12 ;  /* 0x0000000c0b0ad220 */ /* 0x020fe20000410000 */
[----:B------:R-:W-:Y:S01]  /*0690*/  HFMA2.MMA R11, -RZ, RZ, 0, 0 ;  /* 0x00000000ff0b7435 */ /* 0x000fe200000001ff */
[C---:B---3--:R-:W-:Y:S01]  /*06a0*/  PRMT R20, R8.reuse, 0x7632, R20 ;  /* 0x0000763208147816 */ /* 0x048fe20000000014 */
[----:B------:R-:W-:Y:S01]  /*06b0*/  IMAD.U32 R19, R8, 0x10000, RZ ;  /* 0x0001000008137824 */ /* 0x000fe200078e00ff */
[C---:B----4-:R-:W-:Y:S02]  /*06c0*/  PRMT R21, R9.reuse, 0x7632, R21 ;  /* 0x0000763209157816 */ /* 0x050fe40000000015 */
[----:B------:R-:W-:Y:S01]  /*06d0*/  SHF.L.U32 R8, R20, 0x10, RZ ;  /* 0x0000001014087819 */ /* 0x000fe200000006ff */
[----:B------:R-:W-:Y:S02]  /*06e0*/  IMAD.U32 R20, R9, 0x10000, RZ ;  /* 0x0001000009147824 */ /* 0x000fe400078e00ff */
[----:B------:R-:W-:Y:S01]  /*06f0*/  IMAD.U32 R9, R21, 0x10000, RZ ;  /* 0x0001000015097824 */ /* 0x000fe200078e00ff */
[----:B------:R-:W-:Y:S01]  /*0700*/  CS2R R16, SRZ ;  /* 0x0000000000107805 */ /* 0x000fe2000001ff00 */
[----:B------:R-:W-:-:S02]  /*0710*/  IMAD.MOV.U32 R12, RZ, RZ, RZ ;  /* 0x000000ffff0c7224 */ /* 0x000fc400078e00ff */
[----:B------:R-:W-:Y:S01]  /*0720*/  @!P3 FMUL.FTZ R17, R19, R6 ;  /* 0x000000061311b220 */ /* 0x000fe20000410000 */
[----:B------:R-:W-:Y:S01]  /*0730*/  @!P2 FMUL.FTZ R16, R8, R15 ;  /* 0x0000000f0810a220 */ /* 0x000fe20000410000 */
[----:B------:R-:W-:Y:S01]  /*0740*/  @!P1 FMUL.FTZ R11, R20, R7 ;  /* 0x00000007140b9220 */ /* 0x000fe20000410000 */
[----:B------:R-:W-:Y:S01]  /*0750*/  @!P6 FMUL.FTZ R12, R9, R18 ;  /* 0x00000012090ce220 */ /* 0x000fe20000410000 */
[----:B------:R-:W-:Y:S02]  /*0760*/  F2FP.BF16.F32.PACK_AB R13, R13, R10 ;  /* 0x0000000a0d0d723e */ /* 0x000fe400000010ff */
[----:B------:R-:W-:Y:S02]  /*0770*/  F2FP.BF16.F32.PACK_AB R17, R16, R17 ;  /* 0x000000111011723e */ /* 0x000fe400000010ff */
[----:B------:R-:W-:Y:S01]  /*0780*/  F2FP.BF16.F32.PACK_AB R11, R12, R11 ;  /* 0x0000000b0c0b723e */ /* 0x000fe200000010ff */
[----:B------:R-:W-:Y:S04]  /*0790*/  STG.E desc[UR4][R2.64+0x200], R13 ;  /* 0x0002000d02007986 */ /* 0x000fe8000c101904 */
[----:B------:R-:W-:Y:S04]  /*07a0*/  STG.E desc[UR4][R2.64+0x400], R17 ;  /* 0x0004001102007986 */ /* 0x000fe8000c101904 */
[----:B------:R-:W-:Y:S01]  /*07b0*/  STG.E desc[UR4][R2.64+0x600], R11 ;  /* 0x0006000b02007986 */ /* 0x000fe2000c101904 */
[----:B------:R-:W-:Y:S05]  /*07c0*/  EXIT ;  /* 0x000000000000794d */ /* 0x000fea0003800000 */
.L_x_4323:
[----:B------:R-:W0:Y:S02]  /*07d0*/  S2R R3, SR_TID.X ;  /* 0x0000000000037919 */ /* 0x000e240000002100 */
[----:B0-----:R-:W-:Y:S02]  /*07e0*/  ISETP.GE.AND P1, PT, R3, R2, PT ;  /* 0x000000020300720c */ /* 0x001fe40003f26270 */
[----:B------:R-:W-:-:S11]  /*07f0*/  MOV R23, R3 ;  /* 0x0000000300177202 */ /* 0x000fd60000000f00 */
[----:B------:R-:W-:Y:S02]  /*0800*/  @!P1 IMAD.IADD R22, R0, 0x1, R23 ;  /* 0x0000000100169824 */ /* 0x000fe400078e0217 */
[----:B------:R-:W-:-:S05]  /*0810*/  @!P1 VIADD R23, R23, 0x80 ;  /* 0x0000008017179836 */ /* 0x000fca0000000000 */
[----:B------:R-:W-:-:S13]  /*0820*/  ISETP.GE.AND P0, PT, R23, R2, PT ;  /* 0x000000021700720c */ /* 0x000fda0003f06270 */
[----:B------:R-:W-:Y:S01]  /*0830*/  @!P0 IADD3 R25, R0, R23, RZ ;  /* 0x0000001700198210 */ /* 0x000fe20007ffe0ff */
[----:B------:R-:W-:Y:S01]  /*0840*/  @!P0 VIADD R23, R23, 0x80 ;  /* 0x0000008017178836 */ /* 0x000fe20000000000 */
[----:B------:R-:W0:Y:S04]  /*0850*/  @!P0 LDC.64 R20, c[0x0][0x230] ;  /* 0x00008c00ff148b82 */ /* 0x000e280000000a00 */
[----:B------:R-:W-:-:S04]  /*0860*/  ISETP.GE.AND P2, PT, R23, R2, PT ;  /* 0x000000021700720c */ /* 0x000fc80003f46270 */
[----:B------:R-:W1:Y:S09]  /*0870*/  @!P0 LDC.64 R4, c[0x0][0x238] ;  /* 0x00008e00ff048b82 */ /* 0x000e720000000a00 */
[----:B------:R-:W-:Y:S01]  /*0880*/  @!P2 IMAD.IADD R7, R0, 0x1, R23 ;  /* 0x000000010007a824 */ /* 0x000fe200078e0217 */
[----:B------:R-:W-:Y:S01]  /*0890*/  @!P2 IADD3 R23, R23, 0x80, RZ ;  /* 0x000000801717a810 */ /* 0x000fe20007ffe0ff */
[----:B------:R-:W2:Y:S03]  /*08a0*/  @!P2 LDC.64 R18, c[0x0][0x230] ;  /* 0x00008c00ff12ab82 */ /* 0x000ea60000000a00 */
[----:B------:R-:W-:Y:S01]  /*08b0*/  ISETP.GE.AND P3, PT, R23, R2, PT ;  /* 0x000000021700720c */ /* 0x000fe20003f66270 */
[----:B0-----:R-:W-:-:S04]  /*08c0*/  @!P0 IMAD.WIDE.U32 R20, R25, 0x2, R20 ;  /* 0x0000000219148825 */ /* 0x001fc800078e0014 */
[----:B------:R-:W0:Y:S01]  /*08d0*/  @!P2 LDC.64 R16, c[0x0][0x238] ;  /* 0x00008e00ff10ab82 */ /* 0x000e220000000a00 */
[--C-:B-1----:R-:W-:Y:S01]  /*08e0*/  @!P0 IMAD.WIDE.U32 R24, R25, 0x2, R4.reuse ;  /* 0x0000000219188825 */ /* 0x102fe200078e0004 */
[----:B------:R-:W-:Y:S02]  /*08f0*/  PRMT R4, RZ, 0x7610, R4 ;  /* 0x00007610ff047816 */ /* 0x000fe40000000004 */
[----:B------:R-:W-:-:S04]  /*0900*/  PRMT R5, RZ, 0x7610, R5 ;  /* 0x00007610ff057816 */ /* 0x000fc80000000005 */
[----:B------:R-:W-:Y:S01]  /*0910*/  @!P3 IMAD.IADD R9, R0, 0x1, R23 ;  /* 0x000000010009b824 */ /* 0x000fe200078e0217 */
[----:B------:R-:W-:Y:S01]  /*0920*/  PRMT R6, RZ, 0x7610, R6 ;  /* 0x00007610ff067816 */ /* 0x000fe20000000006 */
[----:B------:R-:W-:Y:S01]  /*0930*/  @!P3 VIADD R23, R23, 0x80 ;  /* 0x000000801717b836 */ /* 0x000fe20000000000 */
[----:B------:R-:W5:Y:S01]  /*0940*/  @!P0 LDG.E.U16 R4, desc[UR4][R20.64] ;  /* 0x0000000414048981 */ /* 0x000f62000c1e1500 */
[----:B------:R-:W1:Y:S03]  /*0950*/  @!P3 LDC.64 R26, c[0x0][0x230] ;  /* 0x00008c00ff1abb82 */ /* 0x000e660000000a00 */
[----:B------:R-:W-:Y:S01]  /*0960*/  ISETP.GE.AND P4, PT, R23, R2, PT ;  /* 0x000000021700720c */ /* 0x000fe20003f86270 */
[----:B------:R3:W5:Y:S01]  /*0970*/  @!P0 LDG.E.U16 R5, desc[UR4][R24.64] ;  /* 0x0000000418058981 */ /* 0x000762000c1e1500 */
[----:B--2---:R-:W-:Y:S01]  /*0980*/  @!P2 IMAD.WIDE.U32 R18, R7, 0x2, R18 ;  /* 0x000000020712a825 */ /* 0x004fe200078e0012 */
[----:B------:R-:W-:-:S02]  /*0990*/  PRMT R10, RZ, 0x7610, R10 ;  /* 0x00007610ff0a7816 */ /* 0x000fc4000000000a */
[----:B------:R-:W2:Y:S02]  /*09a0*/  @!P3 LDC.64 R14, c[0x0][0x238] ;  /* 0x00008e00ff0ebb82 */ /* 0x000ea40000000a00 */
[----:B------:R4:W5:Y:S06]  /*09b0*/  @!P2 LDG.E.U16 R6, desc[UR4][R18.64] ;  /* 0x000000041206a981 */ /* 0x00096c000c1e1500 */
[----:B------:R-:W-:Y:S01]  /*09c0*/  @!P4 IADD3 R11, R0, R23, RZ ;  /* 0x00000017000bc210 */ /* 0x000fe20007ffe0ff */
[----:B------:R-:W-:Y:S01]  /*09d0*/  @!P4 VIADD R23, R23, 0x80 ;  /* 0x000000801717c836 */ /* 0x000fe20000000000 */
[----:B------:R-:W2:Y:S04]  /*09e0*/  @!P4 LDC.64 R12, c[0x0][0x230] ;  /* 0x00008c00ff0ccb82 */ /* 0x000ea80000000a00 */
[----:B------:R-:W-:Y:S01]  /*09f0*/  ISETP.GE.AND P0, PT, R23, R2, PT ;  /* 0x000000021700720c */ /* 0x000fe20003f06270 */
[----:B0-----:R-:W-:Y:S01]  /*0a00*/  @!P2 IMAD.WIDE.U32 R16, R7, 0x2, R16 ;  /* 0x000000020710a825 */ /* 0x001fe200078e0010 */
[----:B------:R-:W-:-:S02]  /*0a10*/  PRMT R7, RZ, 0x7610, R7 ;  /* 0x00007610ff077816 */ /* 0x000fc40000000007 */
[----:B---3--:R-:W0:Y:S04]  /*0a20*/  @!P4 LDC.64 R24, c[0x0][0x238] ;  /* 0x00008e00ff18cb82 */ /* 0x008e280000000a00 */
[----:B------:R3:W5:Y:S05]  /*0a30*/  @!P2 LDG.E.U16 R7, desc[UR4][R16.64] ;  /* 0x000000041007a981 */ /* 0x00076a000c1e1500 */
[----:B----4-:R-:W-:Y:S01]  /*0a40*/  @!P0 IMAD.IADD R19, R0, 0x1, R23 ;  /* 0x0000000100138824 */ /* 0x010fe200078e0217 */
[----:B------:R-:W-:Y:S01]  /*0a50*/  @!P0 IADD3 R23, R23, 0x80, RZ ;  /* 0x0000008017178810 */ /* 0x000fe20007ffe0ff */
[----:B-1----:R-:W-:Y:S01]  /*0a60*/  @!P3 IMAD.WIDE.U32 R26, R9, 0x2, R26 ;  /* 0x00000002091ab825 */ /* 0x002fe200078e001a */
[----:B------:R-:W-:Y:S01]  /*0a70*/  PRMT R8, RZ, 0x7610, R8 ;  /* 0x00007610ff087816 */ /* 0x000fe20000000008 */
[----:B------:R-:W1:Y:S01]  /*0a80*/  @!P0 LDC.64 R20, c[0x0][0x230] ;  /* 0x00008c00ff148b82 */ /* 0x000e620000000a00 */
[----:B------:R-:W-:Y:S01]  /*0a90*/  ISETP.GE.AND P2, PT, R23, R2, PT ;  /* 0x000000021700720c */ /* 0x000fe20003f46270 */
[----:B--2---:R-:W-:-:S03]  /*0aa0*/  @!P4 IMAD.WIDE.U32 R12, R11, 0x2, R12 ;  /* 0x000000020b0cc825 */ /* 0x004fc600078e000c */
[----:B------:R-:W5:Y:S01]  /*0ab0*/  @!P3 LDG.E.U16 R8, desc[UR4][R26.64] ;  /* 0x000000041a08b981 */ /* 0x000f62000c1e1500 */
[----:B------:R-:W-:Y:S02]  /*0ac0*/  @!P3 IMAD.WIDE.U32 R14, R9, 0x2, R14 ;  /* 0x00000002090eb825 */ /* 0x000fe400078e000e */
[----:B---3--:R-:W2:Y:S01]  /*0ad0*/  @!P0 LDC.64 R16, c[0x0][0x238] ;  /* 0x00008e00ff108b82 */ /* 0x008ea20000000a00 */
[----:B------:R3:W5:Y:S07]  /*0ae0*/  @!P4 LDG.E.U16 R10, desc[UR4][R12.64] ;  /* 0x000000040c0ac981 */ /* 0x00076e000c1e1500 */
[----:B---3--:R-:W3:Y:S01]  /*0af0*/  @!P2 LDC.64 R12, c[0x0][0x230] ;  /* 0x00008c00ff0cab82 */ /* 0x008ee20000000a00 */
[----:B0-----:R-:W-:Y:S01]  /*0b00*/  @!P4 IMAD.WIDE.U32 R24, R11, 0x2, R24 ;  /* 0x000000020b18c825 */ /* 0x001fe200078e0018 */
[----:B------:R-:W-:-:S02]  /*0b10*/  PRMT R11, RZ, 0x7610, R11 ;  /* 0x00007610ff0b7816 */ /* 0x000fc4000000000b */
[----:B------:R-:W-:Y:S01]  /*0b20*/  PRMT R9, RZ, 0x7610, R9 ;  /* 0x00007610ff097816 */ /* 0x000fe20000000009 */
[----:B------:R-:W-:-:S03]  /*0b30*/  @!P2 IMAD.IADD R27, R0, 0x1, R23 ;  /* 0x00000001001ba824 */ /* 0x000fc600078e0217 */
[----:B------:R0:W5:Y:S04]  /*0b40*/  @!P4 LDG.E.U16 R11, desc[UR4][R24.64] ;  /* 0x00000004180bc981 */ /* 0x000168000c1e1500 */
[----:B------:R4:W5:Y:S01]  /*0b50*/  @!P3 LDG.E.U16 R9, desc[UR4][R14.64] ;  /* 0x000000040e09b981 */ /* 0x000962000c1e1500 */
[----:B0-----:R-:W-:Y:S01]  /*0b60*/  PRMT R24, RZ, 0x7610, R24 ;  /* 0x00007610ff187816 */ /* 0x001fe20000000018 */
[----:B----4-:R-:W0:Y:S01]  /*0b70*/  @!P2 LDC.64 R14, c[0x0][0x238] ;  /* 0x00008e00ff0eab82 */ /* 0x010e220000000a00 */
[----:B---3--:R-:W-:-:S05]  /*0b80*/  @!P2 IMAD.WIDE.U32 R12, R27, 0x2, R12 ;  /* 0x000000021b0ca825 */ /* 0x008fca00078e000c */
[----:B------:R3:W5:Y:S02]  /*0b90*/  @!P2 LDG.E.U16 R24, desc[UR4][R12.64] ;  /* 0x000000040c18a981 */ /* 0x000764000c1e1500 */
[----:B---3--:R-:W3:Y:S01]  /*0ba0*/  @!P1 LDC.64 R12, c[0x0][0x230] ;  /* 0x00008c00ff0c9b82 */ /* 0x008ee20000000a00 */
[----:B------:R-:W-:Y:S01]  /*0bb0*/  PRMT R25, RZ, 0x7610, R25 ;  /* 0x00007610ff197816 */ /* 0x000fe20000000019 */
[----:B0-----:R-:W-:-:S05]  /*0bc0*/  @!P2 IMAD.WIDE.U32 R14, R27, 0x2, R14 ;  /* 0x000000021b0ea825 */ /* 0x001fca00078e000e */
[----:B------:R3:W5:Y:S02]  /*0bd0*/  @!P2 LDG.E.U16 R25, desc[UR4][R14.64] ;  /* 0x000000040e19a981 */ /* 0x000764000c1e1500 */
[----:B---3--:R-:W-:Y:S02]  /*0be0*/  @!P1 IMAD.WIDE.U32 R14, R22, 0x2, R12 ;  /* 0x00000002160e9825 */ /* 0x008fe400078e000c */
[----:B------:R-:W0:Y:S01]  /*0bf0*/  @!P1 LDC.64 R12, c[0x0][0x238] ;  /* 0x00008e00ff0c9b82 */ /* 0x000e220000000a00 */
[----:B------:R-:W-:-:S06]  /*0c00*/  PRMT R27, RZ, 0x7610, R27 ;  /* 0x00007610ff1b7816 */ /* 0x000fcc000000001b */
[----:B------:R-:W5:Y:S01]  /*0c10*/  @!P1 LDG.E.U16 R27, desc[UR4][R14.64] ;  /* 0x000000040e1b9981 */ /* 0x000f62000c1e1500 */
[----:B0-----:R-:W-:Y:S01]  /*0c20*/  @!P1 IMAD.WIDE.U32 R12, R22, 0x2, R12 ;  /* 0x00000002160c9825 */ /* 0x001fe200078e000c */
[----:B------:R-:W-:-:S06]  /*0c30*/  PRMT R22, RZ, 0x7610, R22 ;  /* 0x00007610ff167816 */ /* 0x000fcc0000000016 */
[----:B------:R-:W5:Y:S01]  /*0c40*/  @!P1 LDG.E.U16 R22, desc[UR4][R12.64] ;  /* 0x000000040c169981 */ /* 0x000f62000c1e1500 */
[----:B-1----:R-:W-:Y:S01]  /*0c50*/  @!P0 IMAD.WIDE.U32 R20, R19, 0x2, R20 ;  /* 0x0000000213148825 */ /* 0x002fe200078e0014 */
[----:B------:R-:W-:-:S03]  /*0c60*/  PRMT R18, RZ, 0x7610, R18 ;  /* 0x00007610ff127816 */ /* 0x000fc60000000012 */
[----:B--2---:R-:W-:Y:S01]  /*0c70*/  @!P0 IMAD.WIDE.U32 R16, R19, 0x2, R16 ;  /* 0x0000000213108825 */ /* 0x004fe200078e0010 */
[----:B------:R-:W-:Y:S02]  /*0c80*/  PRMT R19, RZ, 0x7610, R19 ;  /* 0x00007610ff137816 */ /* 0x000fe40000000013 */
[----:B------:R0:W5:Y:S01]  /*0c90*/  @!P0 LDG.E.U16 R18, desc[UR4][R20.64] ;  /* 0x0000000414128981 */ /* 0x000162000c1e1500 */
[----:B------:R-:W-:-:S03]  /*0ca0*/  @!P2 VIADD R23, R23, 0x80 ;  /* 0x000000801717a836 */ /* 0x000fc60000000000 */
[----:B------:R1:W5:Y:S02]  /*0cb0*/  @!P0 LDG.E.U16 R19, desc[UR4][R16.64] ;  /* 0x0000000410138981 */ /* 0x000364000c1e1500 */
[----:B------:R-:W-:-:S13]  /*0cc0*/  ISETP.GE.AND P0, PT, R23, R2, PT ;  /* 0x000000021700720c */ /* 0x000fda0003f06270 */
[----:B0-----:R-:W0:Y:S08]  /*0cd0*/  @!P0 LDC.64 R20, c[0x0][0x230] ;  /* 0x00008c00ff148b82 */ /* 0x001e300000000a00 */
[----:B-1----:R-:W1:Y:S01]  /*0ce0*/  @!P0 LDC.64 R16, c[0x0][0x238] ;  /* 0x00008e00ff108b82 */ /* 0x002e620000000a00 */
[----:B------:R-:W-:Y:S02]  /*0cf0*/  @!P0 IADD3 R23, R0, R23, RZ ;  /* 0x0000001700178210 */ /* 0x000fe40007ffe0ff */
[----:B------:R-:W-:Y:S01]  /*0d00*/  PRMT R26, RZ, 0x7610, R26 ;  /* 0x00007610ff1a7816 */ /* 0x000fe2000000001a */
[----:B------:R-:W-:Y:S02]  /*0d10*/  BSSY B0, `(.L_x_4324) ;  /* 0x0000017000007945 */ /* 0x000fe40003800000 */
[----:B0-----:R-:W-:-:S04]  /*0d20*/  @!P0 IMAD.WIDE.U32 R20, R23, 0x2, R20 ;  /* 0x0000000217148825 */ /* 0x001fc800078e0014 */
[----:B-1----:R-:W-:Y:S01]  /*0d30*/  @!P0 IMAD.WIDE.U32 R16, R23, 0x2, R16 ;  /* 0x0000000217108825 */ /* 0x002fe200078e0010 */
[----:B------:R-:W-:-:S04]  /*0d40*/  PRMT R23, RZ, 0x7610, R23 ;  /* 0x00007610ff177816 */ /* 0x000fc80000000017 */
[----:B------:R0:W5:Y:S04]  /*0d50*/  @!P0 LDG.E.U16 R26, desc[UR4][R16.64] ;  /* 0x00000004101a8981 */ /* 0x000168000c1e1500 */
[----:B------:R1:W5:Y:S01]  /*0d60*/  @!P0 LDG.E.U16 R23, desc[UR4][R20.64] ;  /* 0x0000000414178981 */ /* 0x000362000c1e1500 */
[C---:B0-----:R-:W-:Y:S02]  /*0d70*/  VIADD R17, R3.reuse, 0x80 ;  /* 0x0000008003117836 */ /* 0x041fe40000000000 */
[----:B-1----:R-:W-:-:S03]  /*0d80*/  VIADD R21, R3, 0x100 ;  /* 0x0000010003157836 */ /* 0x002fc60000000000 */
[-C--:B------:R-:W-:Y:S02]  /*0d90*/  ISETP.GE.AND P4, PT, R17, R2.reuse, PT ;  /* 0x000000021100720c */ /* 0x080fe40003f86270 */
[----:B------:R-:W-:Y:S01]  /*0da0*/  ISETP.GE.AND P2, PT, R21, R2, PT ;  /* 0x000000021500720c */ /* 0x000fe20003f46270 */
[----:B------:R-:W-:-:S12]  /*0db0*/  @P1 BRA `(.L_x_4325) ;  /* 0x0000000000301947 */ /* 0x000fd80003800000 */
        /* <DEDUP_REMOVED lines=12> */
.L_x_4325:
[----:B------:R-:W-:Y:S05]  /*0e80*/  BSYNC B0 ;  /* 0x0000000000007941 */ /* 0x000fea0003800000 */
.L_x_4324:
[----:B------:R-:W-:Y:S04]  /*0e90*/  BSSY B0, `(.L_x_4326) ;  /* 0x000000e000007945 */ /* 0x000fe80003800000 */
[----:B------:R-:W-:Y:S05]  /*0ea0*/  @P4 BRA `(.L_x_4327) ;  /* 0x0000000000304947 */ /* 0x000fea0003800000 */
[----:B-----5:R-:W-:Y:S01]  /*0eb0*/  SHF.L.U32 R14, R5, 0x10, RZ ;  /* 0x00000010050e7819 */ /* 0x020fe200000006ff */
[----:B------:R-:W-:Y:S01]  /*0ec0*/  ULDC.64 UR6, c[0x0][0x218] ;  /* 0x0000860000067ab9 */ /* 0x000fe20000000a00 */
[----:B------:R-:W-:Y:S02]  /*0ed0*/  IMAD.U32 R4, R4, 0x10000, RZ ;  /* 0x0001000004047824 */ /* 0x000fe400078e00ff */
[C---:B------:R-:W-:Y:S01]  /*0ee0*/  FSETP.GEU.FTZ.AND P3, PT, R14.reuse, UR6, PT ;  /* 0x000000060e007c0b */ /* 0x040fe2000bf7e000 */
[----:B------:R-:W-:Y:S01]  /*0ef0*/  IMAD.MOV.U32 R13, RZ, RZ, RZ ;  /* 0x000000ffff0d7224 */ /* 0x000fe200078e00ff */
[----:B------:R-:W-:-:S04]  /*0f00*/  FSETP.GT.FTZ.AND P0, PT, R14, UR7, PT ;  /* 0x000000070e007c0b */ /* 0x000fc8000bf14000 */
[----:B------:R-:W-:-:S13]  /*0f10*/  PLOP3.LUT P0, PT, P3, P0, PT, 0x8a, 0x0 ;  /* 0x000000000000781c */ /* 0x000fda0001f01172 */
[----:B------:R-:W-:-:S04]  /*0f20*/  @!P0 FADD.FTZ R5, -R14, 1 ;  /* 0x3f8000000e058421 */ /* 0x000fc80000010100 */
[----:B------:R-:W-:-:S06]  /*0f30*/  @!P0 FMUL.FTZ R5, R14, R5 ;  /* 0x000000050e058220 */ /* 0x000fcc0000410000 */
[----:B------:R-:W0:Y:S02]  /*0f40*/  @!P0 MUFU.RCP R5, R5 ;  /* 0x0000000500058308 */ /* 0x000e240000001000 */
[----:B0-----:R-:W-:-:S05]  /*0f50*/  @!P0 FMUL.FTZ R13, R4, R5 ;  /* 0x00000005040d8220 */ /* 0x001fca0000410000 */
[----:B------:R-:W-:-:S07]  /*0f60*/  F2FP.BF16.F32.PACK_AB R13, RZ, R13 ;  /* 0x0000000dff0d723e */ /* 0x000fce00000010ff */
.L_x_4327:
[----:B------:R-:W-:Y:S05]  /*0f70*/  BSYNC B0 ;  /* 0x0000000000007941 */ /* 0x000fea0003800000 */
.L_x_4326:
[----:B-----5:R-:W0:Y:S01]  /*0f80*/  @!P1 LDC.64 R4, c[0x0][0x228] ;  /* 0x00008a00ff049b82 */ /* 0x020e220000000a00 */
[C---:B------:R-:W-:Y:S01]  /*0f90*/  IADD3 R15, R3.reuse, 0x180, RZ ;  /* 0x00000180030f7810 */ /* 0x040fe20007ffe0ff */
[----:B------:R-:W-:Y:S01]  /*0fa0*/  VIADD R21, R3, 0x200 ;  /* 0x0000020003157836 */ /* 0x000fe20000000000 */
[----:B------:R-:W-:Y:S02]  /*0fb0*/  BSSY B0, `(.L_x_4328) ;  /* 0x0000015000007945 */ /* 0x000fe40003800000 */
[-C--:B------:R-:W-:Y:S01]  /*0fc0*/  ISETP.GE.AND P3, PT, R15, R2.reuse, PT ;  /* 0x000000020f00720c */ /* 0x080fe20003f66270 */
[----:B------:R-:W-:Y:S01]  /*0fd0*/  VIADD R15, R3, 0x280 ;  /* 0x00000280030f7836 */ /* 0x000fe20000000000 */
[-C--:B------:R-:W-:Y:S02]  /*0fe0*/  ISETP.GE.AND P4, PT, R21, R2.reuse, PT ;  /* 0x000000021500720c */ /* 0x080fe40003f86270 */
[----:B------:R-:W-:Y:S02]  /*0ff0*/  IADD3 R21, R3, 0x300, RZ ;  /* 0x0000030003157810 */ /* 0x000fe40007ffe0ff */
[-C--:B------:R-:W-:Y:S01]  /*1000*/  ISETP.GE.AND P5, PT, R15, R2.reuse, PT ;  /* 0x000000020f00720c */ /* 0x080fe20003fa6270 */
[----:B------:R-:W-:Y:S01]  /*1010*/  VIADD R15, R3, 0x380 ;  /* 0x00000380030f7836 */ /* 0x000fe20000000000 */
[----:B------:R-:W-:Y:S01]  /*1020*/  ISETP.GE.AND P6, PT, R21, R2, PT ;  /* 0x000000021500720c */ /* 0x000fe20003fc6270 */
[----:B------:R-:W-:-:S12]  /*1030*/  @P2 BRA `(.L_x_4329) ;  /* 0x0000000000302947 */ /* 0x000fd80003800000 */
[----:B------:R-:W-:Y:S01]  /*1040*/  IMAD.U32 R14, R7, 0x10000, RZ ;  /* 0x00010000070e7824 */ /* 0x000fe200078e00ff */
[----:B------:R-:W-:-:S04]  /*1050*/  ULDC.64 UR6, c[0x0][0x218] ;  /* 0x0000860000067ab9 */ /* 0x000fc80000000a00 */
[C---:B------:R-:W-:Y:S02]  /*1060*/  FSETP.GEU.FTZ.AND P2, PT, R14.reuse, UR6, PT ;  /* 0x000000060e007c0b */ /* 0x040fe4000bf5e000 */
[----:B------:R-:W-:-:S04]  /*1070*/  FSETP.GT.FTZ.AND P0, PT, R14, UR7, PT ;  /* 0x000000070e007c0b */ /* 0x000fc8000bf14000 */
[----:B------:R-:W-:-:S13]  /*1080*/  PLOP3.LUT P0, PT, P2, P0, PT, 0x8a, 0x0 ;  /* 0x000000000000781c */ /* 0x000fda0001701172 */
[----:B------:R-:W-:-:S04]  /*1090*/  @!P0 FADD.FTZ R7, -R14, 1 ;  /* 0x3f8000000e078421 */ /* 0x000fc80000010100 */
[----:B------:R-:W-:Y:S01]  /*10a0*/  @!P0 FMUL.FTZ R7, R14, R7 ;  /* 0x000000070e078220 */ /* 0x000fe20000410000 */
[----:B------:R-:W-:Y:S01]  /*10b0*/  SHF.L.U32 R14, R6, 0x10, RZ ;  /* 0x00000010060e7819 */ /* 0x000fe200000006ff */
[----:B------:R-:W-:-:S04]  /*10c0*/  IMAD.MOV.U32 R6, RZ, RZ, RZ ;  /* 0x000000ffff067224 */ /* 0x000fc800078e00ff */
[----:B------:R-:W1:Y:S02]  /*10d0*/  @!P0 MUFU.RCP R7, R7 ;  /* 0x0000000700078308 */ /* 0x000e640000001000 */
[----:B-1----:R-:W-:-:S05]  /*10e0*/  @!P0 FMUL.FTZ R6, R14, R7 ;  /* 0x000000070e068220 */ /* 0x002fca0000410000 */
[----:B------:R-:W-:-:S07]  /*10f0*/  F2FP.BF16.F32.PACK_AB R6, RZ, R6 ;  /* 0x00000006ff06723e */ /* 0x000fce00000010ff */
.L_x_4329:
[----:B------:R-:W-:Y:S05]  /*1100*/  BSYNC B0 ;  /* 0x0000000000007941 */ /* 0x000fea0003800000 */
.L_x_4328:
[----:B------:R-:W-:Y:S01]  /*1110*/  @!P1 IMAD.IADD R7, R0, 0x1, R3 ;  /* 0x0000000100079824 */ /* 0x000fe200078e0203 */
[----:B------:R-:W-:Y:S01]  /*1120*/  BSSY B0, `(.L_x_4330) ;  /* 0x0000010000007945 */ /* 0x000fe20003800000 */
[----:B------:R-:W-:Y:S02]  /*1130*/  ISETP.GE.AND P2, PT, R15, R2, PT ;  /* 0x000000020f00720c */ /* 0x000fe40003f46270 */
[----:B0-----:R-:W-:Y:S01]  /*1140*/  @!P1 IMAD.WIDE.U32 R4, R7, 0x2, R4 ;  /* 0x0000000207049825 */ /* 0x001fe200078e0004 */
[----:B------:R-:W-:Y:S10]  /*1150*/  @P3 BRA `(.L_x_4331) ;  /* 0x0000000000303947 */ /* 0x000ff40003800000 */
[----:B------:R-:W-:Y:S01]  /*1160*/  SHF.L.U32 R14, R9, 0x10, RZ ;  /* 0x00000010090e7819 */ /* 0x000fe200000006ff */
        /* <DEDUP_REMOVED lines=11> */
.L_x_4331:
[----:B------:R-:W-:Y:S05]  /*1220*/  BSYNC B0 ;  /* 0x0000000000007941 */ /* 0x000fea0003800000 */
.L_x_4330:
[----:B------:R-:W-:Y:S04]  /*1230*/  BSSY B0, `(.L_x_4332) ;  /* 0x000000e000007945 */ /* 0x000fe80003800000 */
[----:B------:R-:W-:Y:S05]  /*1240*/  @P4 BRA `(.L_x_4333) ;  /* 0x0000000000304947 */ /* 0x000fea0003800000 */
        /* <DEDUP_REMOVED lines=12> */
.L_x_4333:
[----:B------:R-:W-:Y:S05]  /*1310*/  BSYNC B0 ;  /* 0x0000000000007941 */ /* 0x000fea0003800000 */
.L_x_4332:
        /* <DEDUP_REMOVED lines=14> */
.L_x_4335:
[----:B------:R-:W-:Y:S05]  /*1400*/  BSYNC B0 ;  /* 0x0000000000007941 */ /* 0x000fea0003800000 */
.L_x_4334:
        /* <DEDUP_REMOVED lines=14> */
.L_x_4337:
[----:B------:R-:W-:Y:S05]  /*14f0*/  BSYNC B0 ;  /* 0x0000000000007941 */ /* 0x000fea0003800000 */
.L_x_4336:
        /* <DEDUP_REMOVED lines=14> */
.L_x_4339:
[----:B------:R-:W-:Y:S05]  /*15e0*/  BSYNC B0 ;  /* 0x0000000000007941 */ /* 0x000fea0003800000 */
.L_x_4338:
[----:B------:R0:W-:Y:S01]  /*15f0*/  @!P1 STG.E.U16 desc[UR4][R4.64], R12 ;  /* 0x0000000c04009986 */ /* 0x0001e2000c101504 */
[----:B------:R-:W-:Y:S01]  /*1600*/  @!P1 MOV R3, R17 ;  /* 0x0000001100039202 */ /* 0x000fe20000000f00 */
[----:B------:R-:W-:Y:S04]  /*1610*/  BSSY B0, `(.L_x_4340) ;  /* 0x000002d000007945 */ /* 0x000fe80003800000 */
[----:B------:R-:W-:Y:S01]  /*1620*/  BSSY B1, `(.L_x_4341) ;  /* 0x0000025000017945 */ /* 0x000fe20003800000 */
[----:B------:R-:W-:-:S13]  /*1630*/  ISETP.GE.AND P0, PT, R3, R2, PT ;  /* 0x000000020300720c */ /* 0x000fda0003f06270 */
[----:B0-----:R-:W-:Y:S05]  /*1640*/  @P0 BRA `(.L_x_4342) ;  /* 0x0000000000300947 */ /* 0x001fea0003800000 */
[----:B------:R-:W0:Y:S01]  /*1650*/  LDC.64 R4, c[0x0][0x228] ;  /* 0x00008a00ff047b82 */ /* 0x000e220000000a00 */
[----:B------:R-:W-:Y:S02]  /*1660*/  IMAD.IADD R15, R0, 0x1, R3 ;  /* 0x00000001000f7824 */ /* 0x000fe400078e0203 */
[----:B------:R-:W-:-:S05]  /*1670*/  VIADD R3, R3, 0x80 ;  /* 0x0000008003037836 */ /* 0x000fca0000000000 */
[----:B------:R-:W-:Y:S01]  /*1680*/  ISETP.GE.AND P0, PT, R3, R2, PT ;  /* 0x000000020300720c */ /* 0x000fe20003f06270 */
[----:B0-----:R-:W-:-:S05]  /*1690*/  IMAD.WIDE.U32 R4, R15, 0x2, R4 ;  /* 0x000000020f047825 */ /* 0x001fca00078e0004 */
[----:B------:R0:W-:Y:S07]  /*16a0*/  STG.E.U16 desc[UR4][R4.64], R13 ;  /* 0x0000000d04007986 */ /* 0x0001ee000c101504 */
[----:B------:R-:W-:Y:S05]  /*16b0*/  @P0 BRA `(.L_x_4343) ;  /* 0x0000000000300947 */ /* 0x000fea0003800000 */
[----:B0-----:R-:W0:Y:S01]  /*16c0*/  LDC.64 R4, c[0x0][0x228] ;  /* 0x00008a00ff047b82 */ /* 0x001e220000000a00 */
[----:B------:R-:W-:Y:S01]  /*16d0*/  IADD3 R13, R0, R3, RZ ;  /* 0x00000003000d7210 */ /* 0x000fe20007ffe0ff */
[----:B------:R-:W-:-:S04]  /*16e0*/  VIADD R3, R3, 0x80 ;  /* 0x0000008003037836 */ /* 0x000fc80000000000 */
[----:B0-----:R-:W-:-:S05]  /*16f0*/  IMAD.WIDE.U32 R4, R13, 0x2, R4 ;  /* 0x000000020d047825 */ /* 0x001fca00078e0004 */
[----:B------:R0:W-:Y:S02]  /*1700*/  STG.E.U16 desc[UR4][R4.64], R6 ;  /* 0x0000000604007986 */ /* 0x0001e4000c101504 */
.L_x_4342:
[----:B------:R-:W-:-:S13]  /*1710*/  ISETP.GE.AND P0, PT, R3, R2, PT ;  /* 0x000000020300720c */ /* 0x000fda0003f06270 */
[----:B------:R-:W-:Y:S05]  /*1720*/  @P0 BRA `(.L_x_4344) ;  /* 0x0000000000300947 */ /* 0x000fea0003800000 */
[----:B0-----:R-:W0:Y:S01]  /*1730*/  LDC.64 R4, c[0x0][0x228] ;  /* 0x00008a00ff047b82 */ /* 0x001e220000000a00 */
[----:B------:R-:W-:Y:S01]  /*1740*/  IMAD.IADD R13, R0, 0x1, R3 ;  /* 0x00000001000d7824 */ /* 0x000fe200078e0203 */
[----:B------:R-:W-:-:S03]  /*1750*/  IADD3 R3, R3, 0x80, RZ ;  /* 0x0000008003037810 */ /* 0x000fc60007ffe0ff */
[----:B0-----:R-:W-:-:S05]  /*1760*/  IMAD.WIDE.U32 R4, R13, 0x2, R4 ;  /* 0x000000020d047825 */ /* 0x001fca00078e0004 */
[----:B------:R1:W-:Y:S02]  /*1770*/  STG.E.U16 desc[UR4][R4.64], R7 ;  /* 0x0000000704007986 */ /* 0x0003e4000c101504 */
.L_x_4343:
[----:B------:R-:W-:-:S13]  /*1780*/  ISETP.GE.AND P0, PT, R3, R2, PT ;  /* 0x000000020300720c */ /* 0x000fda0003f06270 */
[----:B------:R-:W-:Y:S05]  /*1790*/  @P0 BRA `(.L_x_4345) ;  /* 0x0000000000340947 */ /* 0x000fea0003800000 */
[----:B01----:R-:W0:Y:S01]  /*17a0*/  LDC.64 R4, c[0x0][0x228] ;  /* 0x00008a00ff047b82 */ /* 0x003e220000000a00 */
[----:B------:R-:W-:Y:S02]  /*17b0*/  IMAD.IADD R7, R0, 0x1, R3 ;  /* 0x0000000100077824 */ /* 0x000fe400078e0203 */
[----:B------:R-:W-:Y:S02]  /*17c0*/  VIADD R3, R3, 0x80 ;  /* 0x0000008003037836 */ /* 0x000fe40000000000 */
[----:B0-----:R-:W-:-:S05]  /*17d0*/  IMAD.WIDE.U32 R4, R7, 0x2, R4 ;  /* 0x0000000207047825 */ /* 0x001fca00078e0004 */
[----:B------:R1:W-:Y:S02]  /*17e0*/  STG.E.U16 desc[UR4][R4.64], R8 ;  /* 0x0000000804007986 */ /* 0x0003e4000c101504 */
.L_x_4344:
[----:B------:R-:W-:-:S13]  /*17f0*/  ISETP.GE.AND P0, PT, R3, R2, PT ;  /* 0x000000020300720c */ /* 0x000fda0003f06270 */
[----:B------:R-:W-:Y:S05]  /*1800*/  @P0 BREAK B1 ;  /* 0x0000000000010942 */ /* 0x000fea0003800000 */
[----:B------:R-:W-:Y:S05]  /*1810*/  @P0 BRA `(.L_x_4346) ;  /* 0x0000000000300947 */ /* 0x000fea0003800000 */
[----:B01----:R-:W0:Y:S01]  /*1820*/  LDC.64 R4, c[0x0][0x228] ;  /* 0x00008a00ff047b82 */ /* 0x003e220000000a00 */
[----:B------:R-:W-:Y:S01]  /*1830*/  IADD3 R7, R0, R3, RZ ;  /* 0x0000000300077210 */ /* 0x000fe20007ffe0ff */
[----:B------:R-:W-:-:S04]  /*1840*/  VIADD R3, R3, 0x80 ;  /* 0x0000008003037836 */ /* 0x000fc80000000000 */
[----:B0-----:R-:W-:-:S05]  /*1850*/  IMAD.WIDE.U32 R4, R7, 0x2, R4 ;  /* 0x0000000207047825 */ /* 0x001fca00078e0004 */
[----:B------:R2:W-:Y:S02]  /*1860*/  STG.E.U16 desc[UR4][R4.64], R9 ;  /* 0x0000000904007986 */ /* 0x0005e4000c101504 */
.L_x_4345:
[----:B------:R-:W-:Y:S05]  /*1870*/  BSYNC B1 ;  /* 0x0000000000017941 */ /* 0x000fea0003800000 */
.L_x_4341:
[----:B------:R-:W-:-:S13]  /*1880*/  ISETP.GE.AND P0, PT, R3, R2, PT ;  /* 0x000000020300720c */ /* 0x000fda0003f06270 */
[----:B012---:R-:W0:Y:S01]  /*1890*/  @!P0 LDC.64 R4, c[0x0][0x228] ;  /* 0x00008a00ff048b82 */ /* 0x007e220000000a00 */
[----:B------:R-:W-:Y:S01]  /*18a0*/  @!P0 IMAD.IADD R7, R0, 0x1, R3 ;  /* 0x0000000100078824 */ /* 0x000fe200078e0203 */
[----:B------:R-:W-:-:S03]  /*18b0*/  @!P0 IADD3 R3, R3, 0x80, RZ ;  /* 0x0000008003038810 */ /* 0x000fc60007ffe0ff */
[----:B0-----:R-:W-:-:S05]  /*18c0*/  @!P0 IMAD.WIDE.U32 R4, R7, 0x2, R4 ;  /* 0x0000000207048825 */ /* 0x001fca00078e0004 */
[----:B------:R2:W-:Y:S02]  /*18d0*/  @!P0 STG.E.U16 desc[UR4][R4.64], R10 ;  /* 0x0000000a04008986 */ /* 0x0005e4000c101504 */
.L_x_4346:
[----:B------:R-:W-:Y:S05]  /*18e0*/  BSYNC B0 ;  /* 0x0000000000007941 */ /* 0x000fea0003800000 */
.L_x_4340:
[----:B------:R-:W-:Y:S05]  /*18f0*/  WARPSYNC.ALL ;  /* 0x0000000000007948 */ /* 0x000fea0003800000 */
[----:B------:R-:W-:-:S13]  /*1900*/  ISETP.GE.AND P0, PT, R3, R2, PT ;  /* 0x000000020300720c */ /* 0x000fda0003f06270 */
[----:B------:R-:W-:Y:S05]  /*1910*/  @P0 EXIT ;  /* 0x000000000000094d */ /* 0x000fea0003800000 */
[----:B012---:R-:W0:Y:S01]  /*1920*/  LDC.64 R4, c[0x0][0x228] ;  /* 0x00008a00ff047b82 */ /* 0x007e220000000a00 */
[----:B------:R-:W-:-:S04]  /*1930*/  IMAD.IADD R3, R0, 0x1, R3 ;  /* 0x0000000100037824 */ /* 0x000fc800078e0203 */
[----:B0-----:R-:W-:-:S05]  /*1940*/  IMAD.WIDE.U32 R2, R3, 0x2, R4 ;  /* 0x0000000203027825 */ /* 0x001fca00078e0004 */
[----:B------:R-:W-:Y:S01]  /*1950*/  STG.E.U16 desc[UR4][R2.64], R11 ;  /* 0x0000000b02007986 */ /* 0x000fe2000c101504 */
[----:B------:R-:W-:Y:S05]  /*1960*/  EXIT ;  /* 0x000000000000794d */ /* 0x000fea0003800000 */
.L_x_4347:
        /* <DEDUP_REMOVED lines=9> */
.L_x_14618:


//--------------------- .text._ZN2at6native29vectorized_elementwise_kernelILi4EZZZNS0_26logit_backward_kernel_cudaERNS_18TensorIteratorBaseERKN3c106ScalarEENKUlvE_clEvENKUlvE2_clEvEUlNS4_8BFloat16ESA_E0_St5arrayIPcLm3EEEEviT0_T1_ --------------------------
	.section	.text._ZN2at6native29vectorized_elementwise_kernelILi4EZZZNS0_26logit_backward_kernel_cudaERNS_18TensorIteratorBaseERKN3c106ScalarEENKUlvE_clEvENKUlvE2_clEvEUlNS4_8BFloat16ESA_E0_St5arrayIPcLm3EEEEviT0_T1_,"ax",@progbits
	.align	128
        .global         _ZN2at6native29vectorized_elementwise_kernelILi4EZZZNS0_26logit_backward_kernel_cudaERNS_18TensorIteratorBaseERKN3c106ScalarEENKUlvE_clEvENKUlvE2_clEvEUlNS4_8BFloat16ESA_E0_St5arrayIPcLm3EEEEviT0_T1_
        .type           _ZN2at6native29vectorized_elementwise_kernelILi4EZZZNS0_26logit_backward_kernel_cudaERNS_18TensorIteratorBaseERKN3c106ScalarEENKUlvE_clEvENKUlvE2_clEvEUlNS4_8BFloat16ESA_E0_St5arrayIPcLm3EEEEviT0_T1_,@function
        .size           _ZN2at6native29vectorized_elementwise_kernelILi4EZZZNS0_26logit_backward_kernel_cudaERNS_18TensorIteratorBaseERKN3c106ScalarEENKUlvE_clEvENKUlvE2_clEvEUlNS4_8BFloat16ESA_E0_St5arrayIPcLm3EEEEviT0_T1_,(.L_x_14619 - _ZN2at6native29vectorized_elementwise_kernelILi4EZZZNS0_26logit_backward_kernel_cudaERNS_18TensorIteratorBaseERKN3c106ScalarEENKUlvE_clEvENKUlvE2_clEvEUlNS4_8BFloat16ESA_E0_St5arrayIPcLm3EEEEviT0_T1_)
        .other          _ZN2at6native29vectorized_elementwise_kernelILi4EZZZNS0_26logit_backward_kernel_cudaERNS_18TensorIteratorBaseERKN3c106ScalarEENKUlvE_clEvENKUlvE2_clEvEUlNS4_8BFloat16ESA_E0_St5arrayIPcLm3EEEEviT0_T1_,@"STO_CUDA_ENTRY STV_DEFAULT"
_ZN2at6native29vectorized_elementwise_kernelILi4EZZZNS0_26logit_backward_kernel_cudaERNS_18TensorIteratorBaseERKN3c106ScalarEENKUlvE_clEvENKUlvE2_clEvEUlNS4_8BFloat16ESA_E0_St5arrayIPcLm3EEEEviT0_T1_:
.text._ZN2at6native29vectorized_elementwise_kernelILi4EZZZNS0_26logit_backward_kernel_cudaERNS_18TensorIteratorBaseERKN3c106ScalarEENKUlvE_clEvENKUlvE2_clEvEUlNS4_8BFloat16ESA_E0_St5arrayIPcLm3EEEEviT0_T1_:
        /* <DEDUP_REMOVED lines=10> */
[----:B------:R-:W-:-:S07]  /*00a0*/  ULDC.64 UR6, c[0x0][0x218] ;  /* 0x0000860000067ab9 */ /* 0x000fce0000000a00 */
[----:B------:R-:W2:Y:S01]  /*00b0*/  LDC.64 R4, c[0x0][0x230] ;  /* 0x00008c00ff047b82 */ /* 0x000ea20000000a00 */
[----:B-1----:R-:W-:-:S04]  /*00c0*/  IMAD.WIDE R2, R0, 0x2, R2 ;  /* 0x0000000200027825 */ /* 0x002fc800078e0202 */
[----:B0-----:R-:W-:-:S05]  /*00d0*/  IMAD.WIDE.U32 R12, R8, 0x8, R2 ;  /* 0x00000008080c7825 */ /* 0x001fca00078e0002 */
[----:B------:R-:W3:Y:S01]  /*00e0*/  LDG.E.64 R10, desc[UR4][R12.64] ;  /* 0x000000040c0a7981 */ /* 0x000ee2000c1e1b00 */
[----:B--2---:R-:W-:-:S03]  /*00f0*/  IMAD.WIDE R4, R0, 0x2, R4 ;  /* 0x0000000200047825 */ /* 0x004fc600078e0204 */
[----:B------:R0:W2:Y:S01]  /*0100*/  LDG.E.64 R6, desc[UR4][R12.64+0x400] ;  /* 0x000400040c067981 */ /* 0x0000a2000c1e1b00 */
[----:B------:R-:W-:-:S05]  /*0110*/  IMAD.WIDE.U32 R4, R8, 0x8, R4 ;  /* 0x0000000808047825 */ /* 0x000fca00078e0004 */
[----:B------:R-:W4:Y:S04]  /*0120*/  LDG.E.64 R2, desc[UR4][R4.64] ;  /* 0x0000000404027981 */ /* 0x000f28000c1e1b00 */
[----:B------:R-:W5:Y:S01]  /*0130*/  LDG.E.64 R4, desc[UR4][R4.64+0x400] ;  /* 0x0004000404047981 */ /* 0x000f62000c1e1b00 */
[----:B---3--:R-:W-:-:S05]  /*0140*/  IMAD.U32 R9, R10, 0x10000, RZ ;  /* 0x000100000a097824 */ /* 0x008fca00078e00ff */
[C---:B------:R-:W-:Y:S02]  /*0150*/  FSETP.GEU.FTZ.AND P1, PT, R9.reuse, UR6, PT ;  /* 0x0000000609007c0b */ /* 0x040fe4000bf3e000 */
[----:B------:R-:W-:-:S04]  /*0160*/  FSETP.GT.FTZ.AND P0, PT, R9, UR7, PT ;  /* 0x0000000709007c0b */ /* 0x000fc8000bf14000 */
[----:B------:R-:W-:-:S13]  /*0170*/  PLOP3.LUT P0, PT, P1, P0, PT, 0x8a, 0x0 ;  /* 0x000000000000781c */ /* 0x000fda0000f01172 */
[----:B------:R-:W-:-:S04]  /*0180*/  @!P0 FADD.FTZ R14, -R9, 1 ;  /* 0x3f800000090e8421 */ /* 0x000fc80000010100 */
[----:B------:R-:W-:-:S06]  /*0190*/  @!P0 FMUL.FTZ R15, R9, R14 ;  /* 0x0000000e090f8220 */ /* 0x000fcc0000410000 */
[----:B------:R-:W1:Y:S01]  /*01a0*/  @!P0 MUFU.RCP R15, R15 ;  /* 0x0000000f000f8308 */ /* 0x000e620000001000 */
[----:B----4-:R-:W-:Y:S02]  /*01b0*/  SHF.L.U32 R14, R2, 0x10, RZ ;  /* 0x00000010020e7819 */ /* 0x010fe400000006ff */
[C---:B------:R-:W-:Y:S01]  /*01c0*/  PRMT R2, R11.reuse, 0x7632, R2 ;  /* 0x000076320b027816 */ /* 0x040fe20000000002 */
[----:B------:R-:W-:Y:S01]  /*01d0*/  IMAD.MOV.U32 R9, RZ, RZ, RZ ;  /* 0x000000ffff097224 */ /* 0x000fe200078e00ff */
[----:B------:R-:W-:Y:S01]  /*01e0*/  PRMT R16, R10, 0x7632, R16 ;  /* 0x000076320a107816 */ /* 0x000fe20000000010 */
[----:B0-----:R-:W-:-:S03]  /*01f0*/  IMAD.U32 R12, R11, 0x10000, RZ ;  /* 0x000100000b0c7824 */ /* 0x001fc600078e00ff */
[----:B------:R-:W-:Y:S01]  /*0200*/  SHF.L.U32 R16, R16, 0x10, RZ ;  /* 0x0000001010107819 */ /* 0x000fe200000006ff */
[----:B--2---:R-:W-:Y:S01]  /*0210*/  IMAD.U32 R11, R6, 0x10000, RZ ;  /* 0x00010000060b7824 */ /* 0x004fe200078e00ff */
[----:B------:R-:W-:Y:S01]  /*0220*/  FSETP.GEU.FTZ.AND P1, PT, R12, UR6, PT ;  /* 0x000000060c007c0b */ /* 0x000fe2000bf3e000 */
[----:B-1----:R-:W-:Y:S01]  /*0230*/  @!P0 FMUL.FTZ R9, R14, R15 ;  /* 0x0000000f0e098220 */ /* 0x002fe20000410000 */
[----:B------:R-:W-:Y:S01]  /*0240*/  PRMT R14, R6, 0x7632, R14 ;  /* 0x00007632060e7816 */ /* 0x000fe2000000000e */
[----:B------:R-:W-:Y:S01]  /*0250*/  IMAD.U32 R15, R2, 0x10000, RZ ;  /* 0x00010000020f7824 */ /* 0x000fe200078e00ff */
[----:B------:R-:W-:Y:S02]  /*0260*/  FSETP.GT.FTZ.AND P0, PT, R12, UR7, PT ;  /* 0x000000070c007c0b */ /* 0x000fe4000bf14000 */
[----:B------:R-:W-:Y:S01]  /*0270*/  FSETP.GEU.FTZ.AND P2, PT, R16, UR6, PT ;  /* 0x0000000610007c0b */ /* 0x000fe2000bf5e000 */
[----:B------:R-:W-:Y:S01]  /*0280*/  IMAD.U32 R14, R14, 0x10000, RZ ;  /* 0x000100000e0e7824 */ /* 0x000fe200078e00ff */
[----:B------:R-:W-:-:S02]  /*0290*/  FSETP.GT.FTZ.AND P5, PT, R16, UR7, PT ;  /* 0x0000000710007c0b */ /* 0x000fc4000bfb4000 */
[C---:B------:R-:W-:Y:S02]  /*02a0*/  FSETP.GEU.FTZ.AND P4, PT, R15.reuse, UR6, PT ;  /* 0x000000060f007c0b */ /* 0x040fe4000bf9e000 */
[----:B------:R-:W-:Y:S01]  /*02b0*/  FSETP.GT.FTZ.AND P6, PT, R15, UR7, PT ;  /* 0x000000070f007c0b */ /* 0x000fe2000bfd4000 */
[----:B------:R-:W-:Y:S01]  /*02c0*/  IMAD.U32 R17, R7, 0x10000, RZ ;  /* 0x0001000007117824 */ /* 0x000fe200078e00ff */
[----:B------:R-:W-:Y:S02]  /*02d0*/  PLOP3.LUT P5, PT, P2, P5, PT, 0x8a, 0x0 ;  /* 0x000000000000781c */ /* 0x000fe400017ab172 */
[----:B------:R-:W-:Y:S02]  /*02e0*/  PLOP3.LUT P0, PT, P1, P0, PT, 0x8a, 0x0 ;  /* 0x000000000000781c */ /* 0x000fe40000f01172 */
[----:B------:R-:W-:Y:S02]  /*02f0*/  PLOP3.LUT P4, PT, P4, P6, PT, 0x8a, 0x0 ;  /* 0x000000000000781c */ /* 0x000fe4000278d172 */
[----:B------:R-:W-:-:S02]  /*0300*/  FSETP.GEU.FTZ.AND P3, PT, R11, UR6, PT ;  /* 0x000000060b007c0b */ /* 0x000fc4000bf7e000 */
[----:B------:R-:W-:Y:S02]  /*0310*/  FSETP.GT.FTZ.AND P2, PT, R11, UR7, PT ;  /* 0x000000070b007c0b */ /* 0x000fe4000bf54000 */
[C---:B------:R-:W-:Y:S02]  /*0320*/  FSETP.GEU.FTZ.AND P1, PT, R14.reuse, UR6, PT ;  /* 0x000000060e007c0b */ /* 0x040fe4000bf3e000 */
[----:B------:R-:W-:Y:S02]  /*0330*/  FSETP.GT.FTZ.AND P6, PT, R14, UR7, PT ;  /* 0x000000070e007c0b */ /* 0x000fe4000bfd4000 */
[----:B------:R-:W-:Y:S02]  /*0340*/  PRMT R10, R7, 0x7632, R10 ;  /* 0x00007632070a7816 */ /* 0x000fe4000000000a */
[----:B------:R-:W-:Y:S02]  /*0350*/  PLOP3.LUT P3, PT, P3, P2, PT, 0x8a, 0x0 ;  /* 0x000000000000781c */ /* 0x000fe40001f65172 */
[----:B------:R-:W-:Y:S01]  /*0360*/  PLOP3.LUT P1, PT, P1, P6, PT, 0x8a, 0x0 ;  /* 0x000000000000781c */ /* 0x000fe20000f2d172 */
[----:B------:R-:W-:Y:S01]  /*0370*/  IMAD.U32 R10, R10, 0x10000, RZ ;  /* 0x000100000a0a7824 */ /* 0x000fe200078e00ff */
[----:B------:R-:W-:-:S02]  /*0380*/  FSETP.GEU.FTZ.AND P2, PT, R17, UR6, PT ;  /* 0x0000000611007c0b */ /* 0x000fc4000bf5e000 */
[----:B------:R-:W-:Y:S02]  /*0390*/  FSETP.GT.FTZ.AND P6, PT, R17, UR7, PT ;  /* 0x0000000711007c0b */ /* 0x000fe4000bfd4000 */
[----:B------:R-:W-:Y:S02]  /*03a0*/  P2R R6, PR, RZ, 0x20 ;  /* 0x00000020ff067803 */ /* 0x000fe40000000000 */
[----:B------:R-:W-:Y:S02]  /*03b0*/  PLOP3.LUT P2, PT, P2, P6, PT, 0x8a, 0x0 ;  /* 0x000000000000781c */ /* 0x000fe4000174d172 */
[C---:B------:R-:W-:Y:S02]  /*03c0*/  FSETP.GEU.FTZ.AND P6, PT, R10.reuse, UR6, PT ;  /* 0x000000060a007c0b */ /* 0x040fe4000bfde000 */
[----:B------:R-:W-:Y:S01]  /*03d0*/  FSETP.GT.FTZ.AND P5, PT, R10, UR7, PT ;  /* 0x000000070a007c0b */ /* 0x000fe2000bfb4000 */
[----:B------:R-:W-:-:S03]  /*03e0*/  @!P0 FADD.FTZ R7, -R12, 1 ;  /* 0x3f8000000c078421 */ /* 0x000fc60000010100 */
[----:B------:R-:W-:Y:S02]  /*03f0*/  PLOP3.LUT P6, PT, P6, P5, PT, 0x8a, 0x0 ;  /* 0x000000000000781c */ /* 0x000fe400037cb172 */
[----:B------:R-:W-:Y:S01]  /*0400*/  ISETP.NE.AND P5, PT, R6, RZ, PT ;  /* 0x000000ff0600720c */ /* 0x000fe20003fa5270 */
[----:B------:R-:W-:Y:S01]  /*0410*/  @!P3 FADD.FTZ R6, -R11, 1 ;  /* 0x3f8000000b06b421 */ /* 0x000fe20000010100 */
[----:B------:R-:W-:-:S03]  /*0420*/  @!P0 FMUL.FTZ R13, R12, R7 ;  /* 0x000000070c0d8220 */ /* 0x000fc60000410000 */
[----:B------:R-:W-:Y:S01]  /*0430*/  @!P3 FMUL.FTZ R12, R11, R6 ;  /* 0x000000060b0cb220 */ /* 0x000fe20000410000 */
[----:B------:R-:W-:-:S04]  /*0440*/  @!P2 FADD.FTZ R6, -R17, 1 ;  /* 0x3f8000001106a421 */ /* 0x000fc80000010100 */
[----:B------:R-:W-:Y:S02]  /*0450*/  @!P2 FMUL.FTZ R11, R17, R6 ;  /* 0x00000006110ba220 */ /* 0x000fe40000410000 */
[----:B------:R-:W0:Y:S01]  /*0460*/  LDC.64 R6, c[0x0][0x228] ;  /* 0x00008a00ff067b82 */ /* 0x000e220000000a00 */
[----:B------:R-:W-:-:S04]  /*0470*/  @!P5 FADD.FTZ R17, -R16, 1 ;  /* 0x3f8000001011d421 */ /* 0x000fc80000010100 */
[----:B------:R-:W-:Y:S01]  /*0480*/  @!P5 FMUL.FTZ R18, R16, R17 ;  /* 0x000000111012d220 */ /* 0x000fe20000410000 */
[C---:B------:R-:W-:Y:S01]  /*0490*/  @!P4 FADD.FTZ R16, -R15.reuse, 1 ;  /* 0x3f8000000f10c421 */ /* 0x040fe20000010100 */
[----:B------:R-:W-:Y:S01]  /*04a0*/  @!P0 MUFU.RCP R13, R13 ;  /* 0x0000000d000d8308 */ /* 0x000fe20000001000 */
[----:B------:R-:W-:Y:S01]  /*04b0*/  @!P6 FADD.FTZ R21, -R10, 1 ;  /* 0x3f8000000a15e421 */ /* 0x000fe20000010100 */
[----:B------:R-:W-:Y:S01]  /*04c0*/  @!P1 FADD.FTZ R17, -R14, 1 ;  /* 0x3f8000000e119421 */ /* 0x000fe20000010100 */
[----:B------:R-:W-:Y:S01]  /*04d0*/  @!P4 FMUL.FTZ R15, R15, R16 ;  /* 0x000000100f0fc220 */ /* 0x000fe20000410000 */
[----:B------:R-:W-:-:S04]  /*04e0*/  PRMT R16, R2, 0x7632, R16 ;  /* 0x0000763202107816 */ /* 0x000fc80000000010 */
[----:B------:R-:W1:Y:S01]  /*04f0*/  @!P5 MUFU.RCP R18, R18 ;  /* 0x000000120012d308 */ /* 0x000e620000001000 */
[----:B------:R-:W-:Y:S01]  /*0500*/  @!P6 FMUL.FTZ R21, R10, R21 ;  /* 0x000000150a15e220 */ /* 0x000fe20000410000 */
[----:B------:R-:W-:Y:S01]  /*0510*/  @!P1 FMUL.FTZ R19, R14, R17 ;  /* 0x000000110e139220 */ /* 0x000fe20000410000 */
[----:B------:R-:W-:Y:S01]  /*0520*/  IMAD.U32 R17, R16, 0x10000, RZ ;  /* 0x0001000010117824 */ /* 0x000fe200078e00ff */
[----:B------:R-:W-:-:S04]  /*0530*/  HFMA2.MMA R14, -RZ, RZ, 0, 0 ;  /* 0x00000000ff0e7435 */ /* 0x000fc800000001ff */
[----:B------:R-:W2:Y:S01]  /*0540*/  @!P3 MUFU.RCP R12, R12 ;  /* 0x0000000c000cb308 */ /* 0x000ea20000001000 */
[----:B------:R-:W-:-:S07]  /*0550*/  IMAD.U32 R20, R3, 0x10000, RZ ;  /* 0x0001000003147824 */ /* 0x000fce00078e00ff */
[----:B------:R3:W4:Y:S01]  /*0560*/  @!P1 MUFU.RCP R16, R19 ;  /* 0x0000001300109308 */ /* 0x0007220000001000 */
[----:B------:R-:W-:Y:S02]  /*0570*/  IMAD.MOV.U32 R2, RZ, RZ, RZ ;  /* 0x000000ffff027224 */ /* 0x000fe400078e00ff */
[----:B-1----:R-:W-:-:S05]  /*0580*/  @!P5 FMUL.FTZ R14, R17, R18 ;  /* 0x00000012110ed220 */ /* 0x002fca0000410000 */
[----:B------:R-:W-:Y:S01]  /*0590*/  @!P2 MUFU.RCP R11, R11 ;  /* 0x0000000b000ba308 */ /* 0x000fe20000001000 */
[----:B------:R-:W-:-:S07]  /*05a0*/  @!P0 FMUL.FTZ R2, R20, R13 ;  /* 0x0000000d14028220 */ /* 0x000fce0000410000 */
[----:B------:R-:W1:Y:S01]  /*05b0*/  @!P4 MUFU.RCP R15, R15 ;  /* 0x0000000f000fc308 */ /* 0x000e620000001000 */
[----:B0-----:R-:W-:-:S07]  /*05c0*/  IMAD.WIDE.U32 R6, R0, 0x2, R6 ;  /* 0x0000000200067825 */ /* 0x001fce00078e0006 */
[----:B------:R-:W0:Y:S01]  /*05d0*/  @!P6 MUFU.RCP R21, R21 ;  /* 0x000000150015e308 */ /* 0x000e220000001000 */
[C---:B-----5:R-:W-:Y:S02]  /*05e0*/  PRMT R17, R4.reuse, 0x7632, R17 ;  /* 0x0000763204117816 */ /* 0x060fe40000000011 */
[----:B------:R-:W-:Y:S02]  /*05f0*/  PRMT R0, R3, 0x7632, R0 ;  /* 0x0000763203007816 */ /* 0x000fe40000000000 */
[----:B------:R-:W-:Y:S01]  /*0600*/  PRMT R20, R5, 0x7632, R20 ;  /* 0x0000763205147816 */ /* 0x000fe20000000014 */
[----:B------:R-:W-:Y:S01]  /*0610*/  IMAD.U32 R17, R17, 0x10000, RZ ;  /* 0x0001000011117824 */ /* 0x000fe200078e00ff */
[----:B------:R-:W-:Y:S01]  /*0620*/  SHF.L.U32 R13, R4, 0x10, RZ ;  /* 0x00000010040d7819 */ /* 0x000fe200000006ff */
[----:B------:R-:W-:Y:S01]  /*0630*/  IMAD.U32 R10, R5, 0x10000, RZ ;  /* 0x00010000050a7824 */ /* 0x000fe200078e00ff */
[----:B------:R-:W-:Y:S01]  /*0640*/  SHF.L.U32 R0, R0, 0x10, RZ ;  /* 0x0000001000007819 */ /* 0x000fe200000006ff */
[----:B------:R-:W-:Y:S01]  /*0650*/  IMAD.U32 R20, R20, 0x10000, RZ ;  /* 0x0001000014147824 */ /* 0x000fe200078e00ff */
[----:B------:R-:W-:-:S02]  /*0660*/  CS2R R4, SRZ ;  /* 0x0000000000047805 */ /* 0x000fc4000001ff00 */
[----:B---3--:R-:W-:Y:S01]  /*0670*/  CS2R R18, SRZ ;  /* 0x0000000000127805 */ /* 0x008fe2000001ff00 */
[----:B------:R-:W-:Y:S02]  /*0680*/  IMAD.MOV.U32 R3, RZ, RZ, RZ ;  /* 0x000000ffff037224 */ /* 0x000fe400078e00ff */
[----:B--2---:R-:W-:Y:S01]  /*0690*/  @!P3 FMUL.FTZ R5, R13, R12 ;  /* 0x0000000c0d05b220 */ /* 0x004fe20000410000 */
[----:B----4-:R-:W-:Y:S01]  /*06a0*/  @!P1 FMUL.FTZ R4, R17, R16 ;  /* 0x0000001011049220 */ /* 0x010fe20000410000 */
[----:B-1----:R-:W-:Y:S01]  /*06b0*/  @!P4 FMUL.FTZ R3, R0, R15 ;  /* 0x0000000f0003c220 */ /* 0x002fe20000410000 */
[----:B------:R-:W-:Y:S01]  /*06c0*/  @!P2 FMUL.FTZ R19, R10, R11 ;  /* 0x0000000b0a13a220 */ /* 0x000fe20000410000 */
[----:B0-----:R-:W-:Y:S01]  /*06d0*/  @!P6 FMUL.FTZ R18, R20, R21 ;  /* 0x000000151412e220 */ /* 0x001fe20000410000 */
[----:B------:R-:W-:Y:S01]  /*06e0*/  IMAD.WIDE R6, R8, 0x8, R6 ;  /* 0x0000000808067825 */ /* 0x000fe200078e0206 */
[----:B------:R-:W-:Y:S02]  /*06f0*/  F2FP.BF16.F32.PACK_AB R4, R4, R5 ;  /* 0x000000050404723e */ /* 0x000fe400000010ff */
[----:B------:R-:W-:-:S02]  /*0700*/  F2FP.BF16.F32.PACK_AB R14, R14, R9 ;  /* 0x000000090e0e723e */ /* 0x000fc400000010ff */
[----:B------:R-:W-:Y:S02]  /*0710*/  F2FP.BF16.F32.PACK_AB R15, R3, R2 ;  /* 0x00000002030f723e */ /* 0x000fe400000010ff */
[----:B------:R-:W-:-:S03]  /*0720*/  F2FP.BF16.F32.PACK_AB R5, R18, R19 ;  /* 0x000000131205723e */ /* 0x000fc600000010ff */
[----:B------:R-:W-:Y:S04]  /*0730*/  STG.E.64 desc[UR4][R6.64], R14 ;  /* 0x0000000e06007986 */ /* 0x000fe8000c101b04 */
[----:B------:R-:W-:Y:S01]  /*0740*/  STG.E.64 desc[UR4][R6.64+0x400], R4 ;  /* 0x0004000406007986 */ /* 0x000fe2000c101b04 */
[----:B------:R-:W-:Y:S05]  /*0750*/  EXIT ;  /* 0x000000000000794d */ /* 0x000fea0003800000 */
.L_x_4348:
        /* <DEDUP_REMOVED lines=107> */
.L_x_4350:
[----:B------:R-:W-:Y:S05]  /*0e10*/  BSYNC B0 ;  /* 0x0000000000007941 */ /* 0x000fea0003800000 */
.L_x_4349:
        /* <DEDUP_REMOVED lines=14> */
.L_x_4352:
[----:B------:R-:W-:Y:S05]  /*0f00*/  BSYNC B0 ;  /* 0x0000000000007941 */ /* 0x000fea0003800000 */
.L_x_4351:
        /* <DEDUP_REMOVED lines=24> */
.L_x_4354:
[----:B------:R-:W-:Y:S05]  /*1090*/  BSYNC B0 ;  /* 0x0000000000007941 */ /* 0x000fea0003800000 */
.L_x_4353:
        /* <DEDUP_REMOVED lines=17> */
.L_x_4356:
[----:B------:R-:W-:Y:S05]  /*11b0*/  BSYNC B0 ;  /* 0x0000000000007941 */ /* 0x000fea0003800000 */
.L_x_4355:
        /* <DEDUP_REMOVED lines=14> */
.L_x_4358:
[----:B------:R-:W-:Y:S05]  /*12a0*/  BSYNC B0 ;  /* 0x0000000000007941 */ /* 0x000fea0003800000 */
.L_x_4357:
        /* <DEDUP_REMOVED lines=14> */
.L_x_4360:
[----:B------:R-:W-:Y:S05]  /*1390*/  BSYNC B0 ;  /* 0x0000000000007941 */ /* 0x000fea0003800000 */
.L_x_4359:
        /* <DEDUP_REMOVED lines=14> */
.L_x_4362:
[----:B------:R-:W-:Y:S05]  /*1480*/  BSYNC B0 ;  /* 0x0000000000007941 */ /* 0x000fea0003800000 */
.L_x_4361:
        /* <DEDUP_REMOVED lines=14> */
.L_x_4364:
[----:B------:R-:W-:Y:S05]  /*1570*/  BSYNC B0 ;  /* 0x0000000000007941 */ /* 0x000fea0003800000 */
.L_x_4363:
        /* <DEDUP_REMOVED lines=18> */
.L_x_4367:
[----:B------:R-:W-:-:S13]  /*16a0*/  ISETP.GE.AND P0, PT, R3, R2, PT ;  /* 0x000000020300720c */ /* 0x000fda0003f06270 */
[----:B------:R-:W-:Y:S05]  /*16b0*/  @P0 BRA `(.L_x_4369) ;  /* 0x0000000000300947 */ /* 0x000fea0003800000 */
[----:B0-----:R-:W0:Y:S01]  /*16c0*/  LDC.64 R4, c[0x0][0x228] ;  /* 0x00008a00ff047b82 */ /* 0x001e220000000a00 */
[----:B------:R-:W-:Y:S01]  /*16d0*/  IMAD.IADD R13, R0, 0x1, R3 ;  /* 0x00000001000d7824 */ /* 0x000fe200078e0203 */
[----:B------:R-:W-:-:S03]  /*16e0*/  IADD3 R3, R3, 0x80, RZ ;  /* 0x0000008003037810 */ /* 0x000fc60007ffe0ff */
[----:B0-----:R-:W-:-:S05]  /*16f0*/  IMAD.WIDE.U32 R4, R13, 0x2, R4 ;  /* 0x000000020d047825 */ /* 0x001fca00078e0004 */
[----:B------:R1:W-:Y:S02]  /*1700*/  STG.E.U16 desc[UR4][R4.64], R7 ;  /* 0x0000000704007986 */ /* 0x0003e4000c101504 */
.L_x_4368:
[----:B------:R-:W-:-:S13]  /*1710*/  ISETP.GE.AND P0, PT, R3, R2, PT ;  /* 0x000000020300720c */ /* 0x000fda0003f06270 */
[----:B------:R-:W-:Y:S05]  /*1720*/  @P0 BRA `(.L_x_4370) ;  /* 0x0000000000340947 */ /* 0x000fea0003800000 */
[----:B01----:R-:W0:Y:S01]  /*1730*/  LDC.64 R4, c[0x0][0x228] ;  /* 0x00008a00ff047b82 */ /* 0x003e220000000a00 */
[----:B------:R-:W-:Y:S02]  /*1740*/  IMAD.IADD R7, R0, 0x1, R3 ;  /* 0x0000000100077824 */ /* 0x000fe400078e0203 */
[----:B------:R-:W-:Y:S02]  /*1750*/  VIADD R3, R3, 0x80 ;  /* 0x0000008003037836 */ /* 0x000fe40000000000 */
[----:B0-----:R-:W-:-:S05]  /*1760*/  IMAD.WIDE.U32 R4, R7, 0x2, R4 ;  /* 0x0000000207047825 */ /* 0x001fca00078e0004 */
[----:B------:R1:W-:Y:S02]  /*1770*/  STG.E.U16 desc[UR4][R4.64], R8 ;  /* 0x0000000804007986 */ /* 0x0003e4000c101504 */
.L_x_4369:
        /* <DEDUP_REMOVED lines=8> */
.L_x_4370:
[----:B------:R-:W-:Y:S05]  /*1800*/  BSYNC B1 ;  /* 0x0000000000017941 */ /* 0x000fea0003800000 */
.L_x_4366:
[----:B------:R-:W-:-:S13]  /*1810*/  ISETP.GE.AND P0, PT, R3, R2, PT ;  /* 0x000000020300720c */ /* 0x000fda0003f06270 */
[----:B012---:R-:W0:Y:S01]  /*1820*/  @!P0 LDC.64 R4, c[0x0][0x228] ;  /* 0x00008a00ff048b82 */ /* 0x007e220000000a00 */
[----:B------:R-:W-:Y:S01]  /*1830*/  @!P0 IMAD.IADD R7, R0, 0x1, R3 ;  /* 0x0000000100078824 */ /* 0x000fe200078e0203 */
[----:B------:R-:W-:-:S03]  /*1840*/  @!P0 IADD3 R3, R3, 0x80, RZ ;  /* 0x0000008003038810 */ /* 0x000fc60007ffe0ff */
[----:B0-----:R-:W-:-:S05]  /*1850*/  @!P0 IMAD.WIDE.U32 R4, R7, 0x2, R4 ;  /* 0x0000000207048825 */ /* 0x001fca00078e0004 */
[----:B------:R2:W-:Y:S02]  /*1860*/  @!P0 STG.E.U16 desc[UR4][R4.64], R10 ;  /* 0x0000000a04008986 */ /* 0x0005e4000c101504 */
.L_x_4371:
[----:B------:R-:W-:Y:S05]  /*1870*/  BSYNC B0 ;  /* 0x0000000000007941 */ /* 0x000fea0003800000 */
.L_x_4365:
        /* <DEDUP_REMOVED lines=8> */
.L_x_4372:
        /* <DEDUP_REMOVED lines=16> */
.L_x_14619:


//--------------------- .text._ZN2at6native29vectorized_elementwise_kernelILi8EZZZNS0_26logit_backward_kernel_cudaERNS_18TensorIteratorBaseERKN3c106ScalarEENKUlvE_clEvENKUlvE2_clEvEUlNS4_8BFloat16ESA_E0_St5arrayIPcLm3EEEEviT0_T1_ --------------------------
	.section	.text._ZN2at6native29vectorized_elementwise_kernelILi8EZZZNS0_26logit_backward_kernel_cudaERNS_18TensorIteratorBaseERKN3c106ScalarEENKUlvE_clEvENKUlvE2_clEvEUlNS4_8BFloat16ESA_E0_St5arrayIPcLm3EEEEviT0_T1_,"ax",@progbits
	.align	128
        .global         _ZN2at6native29vectorized_elementwise_kernelILi8EZZZNS0_26logit_backward_kernel_cudaERNS_18TensorIteratorBaseERKN3c106ScalarEENKUlvE_clEvENKUlvE2_clEvEUlNS4_8BFloat16ESA_E0_St5arrayIPcLm3EEEEviT0_T1_
        .type           _ZN2at6native29vectorized_elementwise_kernelILi8EZZZNS0_26logit_backward_kernel_cudaERNS_18TensorIteratorBaseERKN3c106ScalarEENKUlvE_clEvENKUlvE2_clEvEUlNS4_8BFloat16ESA_E0_St5arrayIPcLm3EEEEviT0_T1_,@function
        .size           _ZN2at6native29vectorized_elementwise_kernelILi8EZZZNS0_26logit_backward_kernel_cudaERNS_18TensorIteratorBaseERKN3c106ScalarEENKUlvE_clEvENKUlvE2_clEvEUlNS4_8BFloat16ESA_E0_St5arrayIPcLm3EEEEviT0_T1_,(.L_x_14620 - _ZN2at6native29vectorized_elementwise_kernelILi8EZZZNS0_26logit_backward_kernel_cudaERNS_18TensorIteratorBaseERKN3c106ScalarEENKUlvE_clEvENKUlvE2_clEvEUlNS4_8BFloat16ESA_E0_St5arrayIPcLm3EEEEviT0_T1_)
        .other          _ZN2at6native29vectorized_elementwise_kernelILi8EZZZNS0_26logit_backward_kernel_cudaERNS_18TensorIteratorBaseERKN3c106ScalarEENKUlvE_clEvENKUlvE2_clEvEUlNS4_8BFloat16ESA_E0_St5arrayIPcLm3EEEEviT0_T1_,@"STO_CUDA_ENTRY STV_DEFAULT"
_ZN2at6native29vectorized_elementwise_kernelILi8EZZZNS0_26logit_backward_kernel_cudaERNS_18TensorIteratorBaseERKN3c106ScalarEENKUlvE_clEvENKUlvE2_clEvEUlNS4_8BFloat16ESA_E0_St5arrayIPcLm3EEEEviT0_T1_:
.text._ZN2at6native29vectorized_elementwise_kernelILi8EZZZNS0_26logit_backward_kernel_cudaERNS_18TensorIteratorBaseERKN3c106ScalarEENKUlvE_clEvENKUlvE2_clEvEUlNS4_8BFloat16ESA_E0_St5arrayIPcLm3EEEEviT0_T1_:
        /* <DEDUP_REMOVED lines=13> */
[----:B------:R-:W0:Y:S04]  /*00d0*/  LDC.64 R2, c[0x0][0x230] ;  /* 0x00008c00ff027b82 */ /* 0x000e280000000a00 */
[----:B------:R-:W2:Y:S01]  /*00e0*/  LDG.E.128 R12, desc[UR4][R12.64] ;  /* 0x000000040c0c7981 */ /* 0x000ea2000c1e1d00 */
[----:B0-----:R-:W-:-:S04]  /*00f0*/  IMAD.WIDE R2, R0, 0x2, R2 ;  /* 0x0000000200027825 */ /* 0x001fc800078e0202 */
[----:B------:R-:W-:-:S05]  /*0100*/  IMAD.WIDE.U32 R2, R9, 0x10, R2 ;  /* 0x0000001009027825 */ /* 0x000fca00078e0002 */
[----:B------:R0:W3:Y:S01]  /*0110*/  LDG.E.128 R4, desc[UR4][R2.64] ;  /* 0x0000000402047981 */ /* 0x0000e2000c1e1d00 */
[C---:B--2---:R-:W-:Y:S01]  /*0120*/  IMAD.U32 R8, R12.reuse, 0x10000, RZ ;  /* 0x000100000c087824 */ /* 0x044fe200078e00ff */
[----:B------:R-:W-:Y:S01]  /*0130*/  PRMT R12, R12, 0x7632, R12 ;  /* 0x000076320c0c7816 */ /* 0x000fe2000000000c */
[C---:B0-----:R-:W-:Y:S01]  /*0140*/  IMAD.U32 R3, R13.reuse, 0x10000, RZ ;  /* 0x000100000d037824 */ /* 0x041fe200078e00ff */
[----:B------:R-:W-:Y:S01]  /*0150*/  PRMT R13, R13, 0x7632, R13 ;  /* 0x000076320d0d7816 */ /* 0x000fe2000000000d */
[----:B------:R-:W-:Y:S01]  /*0160*/  IMAD.U32 R16, R14, 0x10000, RZ ;  /* 0x000100000e107824 */ /* 0x000fe200078e00ff */
[C---:B------:R-:W-:Y:S01]  /*0170*/  FSETP.GEU.FTZ.AND P1, PT, R8.reuse, UR6, PT ;  /* 0x0000000608007c0b */ /* 0x040fe2000bf3e000 */
[----:B------:R-:W-:Y:S01]  /*0180*/  IMAD.U32 R18, R15, 0x10000, RZ ;  /* 0x000100000f127824 */ /* 0x000fe200078e00ff */
[----:B------:R-:W-:Y:S02]  /*0190*/  FSETP.GT.FTZ.AND P0, PT, R8, UR7, PT ;  /* 0x0000000708007c0b */ /* 0x000fe4000bf14000 */
[----:B------:R-:W-:-:S02]  /*01a0*/  SHF.L.U32 R2, R12, 0x10, RZ ;  /* 0x000000100c027819 */ /* 0x000fc400000006ff */
[----:B------:R-:W-:Y:S02]  /*01b0*/  PLOP3.LUT P0, PT, P1, P0, PT, 0x8a, 0x0 ;  /* 0x000000000000781c */ /* 0x000fe40000f01172 */
[----:B------:R-:W-:Y:S02]  /*01c0*/  FSETP.GT.FTZ.AND P3, PT, R3, UR7, PT ;  /* 0x0000000703007c0b */ /* 0x000fe4000bf74000 */
[C---:B------:R-:W-:Y:S02]  /*01d0*/  FSETP.GEU.FTZ.AND P4, PT, R2.reuse, UR6, PT ;  /* 0x0000000602007c0b */ /* 0x040fe4000bf9e000 */
[----:B------:R-:W-:Y:S02]  /*01e0*/  FSETP.GT.FTZ.AND P1, PT, R2, UR7, PT ;  /* 0x0000000702007c0b */ /* 0x000fe4000bf34000 */
[----:B------:R-:W-:Y:S02]  /*01f0*/  FSETP.GEU.FTZ.AND P5, PT, R16, UR6, PT ;  /* 0x0000000610007c0b */ /* 0x000fe4000bfbe000 */
[----:B------:R-:W-:-:S02]  /*0200*/  PLOP3.LUT P1, PT, P4, P1, PT, 0x8a, 0x0 ;  /* 0x000000000000781c */ /* 0x000fc40002723172 */
[----:B------:R-:W-:Y:S01]  /*0210*/  FSETP.GT.FTZ.AND P4, PT, R16, UR7, PT ;  /* 0x0000000710007c0b */ /* 0x000fe2000bf94000 */
[----:B------:R-:W-:-:S03]  /*0220*/  @!P0 FADD.FTZ R11, -R8, 1 ;  /* 0x3f800000080b8421 */ /* 0x000fc60000010100 */
[----:B------:R-:W-:Y:S01]  /*0230*/  PLOP3.LUT P5, PT, P5, P4, PT, 0x8a, 0x0 ;  /* 0x000000000000781c */ /* 0x000fe20002fa9172 */
[----:B------:R-:W-:Y:S01]  /*0240*/  @!P0 FMUL.FTZ R11, R8, R11 ;  /* 0x0000000b080b8220 */ /* 0x000fe20000410000 */
[----:B------:R-:W-:Y:S01]  /*0250*/  IMAD.MOV.U32 R8, RZ, RZ, RZ ;  /* 0x000000ffff087224 */ /* 0x000fe200078e00ff */
[----:B------:R-:W-:Y:S01]  /*0260*/  FSETP.GEU.FTZ.AND P4, PT, R18, UR6, PT ;  /* 0x0000000612007c0b */ /* 0x000fe2000bf9e000 */
[----:B---3--:R-:W-:Y:S01]  /*0270*/  IMAD.U32 R22, R6, 0x10000, RZ ;  /* 0x0001000006167824 */ /* 0x008fe200078e00ff */
[----:B------:R-:W-:Y:S02]  /*0280*/  SHF.L.U32 R10, R4, 0x10, RZ ;  /* 0x00000010040a7819 */ /* 0x000fe400000006ff */
[----:B------:R-:W0:Y:S01]  /*0290*/  @!P0 MUFU.RCP R11, R11 ;  /* 0x0000000b000b8308 */ /* 0x000e220000001000 */
[----:B------:R-:W-:Y:S01]  /*02a0*/  PRMT R4, R14, 0x7632, R4 ;  /* 0x000076320e047816 */ /* 0x000fe20000000004 */
[----:B------:R-:W-:Y:S01]  /*02b0*/  IMAD.U32 R14, R13, 0x10000, RZ ;  /* 0x000100000d0e7824 */ /* 0x000fe200078e00ff */
[----:B------:R-:W-:-:S02]  /*02c0*/  PRMT R13, R15, 0x7632, R13 ;  /* 0x000076320f0d7816 */ /* 0x000fc4000000000d */
[----:B------:R-:W-:Y:S01]  /*02d0*/  SHF.L.U32 R20, R5, 0x10, RZ ;  /* 0x0000001005147819 */ /* 0x000fe200000006ff */
[----:B------:R-:W-:Y:S01]  /*02e0*/  IMAD.U32 R12, R4, 0x10000, RZ ;  /* 0x00010000040c7824 */ /* 0x000fe200078e00ff */
[C---:B------:R-:W-:Y:S01]  /*02f0*/  FSETP.GEU.FTZ.AND P2, PT, R14.reuse, UR6, PT ;  /* 0x000000060e007c0b */ /* 0x040fe2000bf5e000 */
[----:B------:R-:W-:Y:S01]  /*0300*/  IMAD.U32 R13, R13, 0x10000, RZ ;  /* 0x000100000d0d7824 */ /* 0x000fe200078e00ff */
[----:B------:R-:W-:Y:S02]  /*0310*/  FSETP.GT.FTZ.AND P6, PT, R14, UR7, PT ;  /* 0x000000070e007c0b */ /* 0x000fe4000bfd4000 */
[----:B------:R-:W-:Y:S02]  /*0320*/  PRMT R4, R4, 0x7632, R4 ;  /* 0x0000763204047816 */ /* 0x000fe40000000004 */
[----:B------:R-:W-:Y:S02]  /*0330*/  PLOP3.LUT P2, PT, P2, P6, PT, 0x8a, 0x0 ;  /* 0x000000000000781c */ /* 0x000fe4000174d172 */
[----:B------:R-:W-:Y:S01]  /*0340*/  FSETP.GT.FTZ.AND P6, PT, R12, UR7, PT ;  /* 0x000000070c007c0b */ /* 0x000fe2000bfd4000 */
[----:B------:R-:W-:-:S02]  /*0350*/  IMAD.U32 R4, R4, 0x10000, RZ ;  /* 0x0001000004047824 */ /* 0x000fc400078e00ff */
[----:B0-----:R-:W-:Y:S01]  /*0360*/  @!P0 FMUL.FTZ R8, R10, R11 ;  /* 0x0000000b0a088220 */ /* 0x001fe20000410000 */
[----:B------:R-:W-:Y:S02]  /*0370*/  FSETP.GEU.FTZ.AND P0, PT, R3, UR6, PT ;  /* 0x0000000603007c0b */ /* 0x000fe4000bf1e000 */
[----:B------:R-:W-:Y:S02]  /*0380*/  P2R R10, PR, RZ, 0x2 ;  /* 0x00000002ff0a7803 */ /* 0x000fe40000000000 */
[----:B------:R-:W-:Y:S02]  /*0390*/  PLOP3.LUT P0, PT, P0, P3, PT, 0x8a, 0x0 ;  /* 0x000000000000781c */ /* 0x000fe40000707172 */
[----:B------:R-:W-:Y:S02]  /*03a0*/  FSETP.GEU.FTZ.AND P3, PT, R12, UR6, PT ;  /* 0x000000060c007c0b */ /* 0x000fe4000bf7e000 */
[----:B------:R-:W-:Y:S01]  /*03b0*/  FSETP.GT.FTZ.AND P1, PT, R13, UR7, PT ;  /* 0x000000070d007c0b */ /* 0x000fe2000bf34000 */
[----:B------:R-:W-:Y:S01]  /*03c0*/  @!P2 FADD.FTZ R19, -R14, 1 ;  /* 0x3f8000000e13a421 */ /* 0x000fe20000010100 */
[----:B------:R-:W-:-:S02]  /*03d0*/  PLOP3.LUT P3, PT, P3, P6, PT, 0x8a, 0x0 ;  /* 0x000000000000781c */ /* 0x000fc40001f6d172 */
[----:B------:R-:W-:Y:S01]  /*03e0*/  FSETP.GT.FTZ.AND P6, PT, R18, UR7, PT ;  /* 0x0000000712007c0b */ /* 0x000fe2000bfd4000 */
[----:B------:R-:W-:-:S03]  /*03f0*/  @!P2 FMUL.FTZ R14, R14, R19 ;  /* 0x000000130e0ea220 */ /* 0x000fc60000410000 */
[----:B------:R-:W-:Y:S02]  /*0400*/  PLOP3.LUT P4, PT, P4, P6, PT, 0x8a, 0x0 ;  /* 0x000000000000781c */ /* 0x000fe4000278d172 */
[----:B------:R-:W-:Y:S01]  /*0410*/  FSETP.GEU.FTZ.AND P6, PT, R13, UR6, PT ;  /* 0x000000060d007c0b */ /* 0x000fe2000bfde000 */
[----:B------:R-:W-:Y:S03]  /*0420*/  @!P2 MUFU.RCP R14, R14 ;  /* 0x0000000e000ea308 */ /* 0x000fe60000001000 */
[----:B------:R-:W-:Y:S01]  /*0430*/  PLOP3.LUT P6, PT, P6, P1, PT, 0x8a, 0x0 ;  /* 0x000000000000781c */ /* 0x000fe200037c3172 */
[----:B------:R-:W-:Y:S01]  /*0440*/  @!P3 FADD.FTZ R19, -R12, 1 ;  /* 0x3f8000000c13b421 */ /* 0x000fe20000010100 */
[----:B------:R-:W-:Y:S01]  /*0450*/  ISETP.NE.AND P1, PT, R10, RZ, PT ;  /* 0x000000ff0a00720c */ /* 0x000fe20003f25270 */
[----:B------:R-:W-:-:S04]  /*0460*/  @!P0 FADD.FTZ R10, -R3, 1 ;  /* 0x3f800000030a8421 */ /* 0x000fc80000010100 */
[----:B------:R-:W-:Y:S01]  /*0470*/  @!P0 FMUL.FTZ R17, R3, R10 ;  /* 0x0000000a03118220 */ /* 0x000fe20000410000 */
[----:B------:R-:W-:-:S04]  /*0480*/  @!P5 FADD.FTZ R3, -R16, 1 ;  /* 0x3f8000001003d421 */ /* 0x000fc80000010100 */
[----:B------:R-:W-:Y:S01]  /*0490*/  @!P5 FMUL.FTZ R15, R16, R3 ;  /* 0x00000003100fd220 */ /* 0x000fe20000410000 */
[----:B------:R-:W-:Y:S01]  /*04a0*/  @!P4 FADD.FTZ R3, -R18, 1 ;  /* 0x3f8000001203c421 */ /* 0x000fe20000010100 */
[----:B------:R-:W-:Y:S01]  /*04b0*/  @!P3 FMUL.FTZ R16, R12, R19 ;  /* 0x000000130c10b220 */ /* 0x000fe20000410000 */
[----:B------:R-:W0:Y:S01]  /*04c0*/  @!P0 MUFU.RCP R17, R17 ;  /* 0x0000001100118308 */ /* 0x000e220000001000 */
[----:B------:R-:W-:Y:S01]  /*04d0*/  PRMT R19, R6, 0x7632, R19 ;  /* 0x0000763206137816 */ /* 0x000fe20000000013 */
[----:B------:R-:W-:Y:S01]  /*04e0*/  @!P4 FMUL.FTZ R10, R18, R3 ;  /* 0x00000003120ac220 */ /* 0x000fe20000410000 */
[C---:B------:R-:W-:Y:S01]  /*04f0*/  @!P1 FADD.FTZ R3, -R2.reuse, 1 ;  /* 0x3f80000002039421 */ /* 0x040fe20000010100 */
[----:B------:R-:W-:Y:S02]  /*0500*/  @!P6 FADD.FTZ R18, -R13, 1 ;  /* 0x3f8000000d12e421 */ /* 0x000fe40000010100 */
[----:B------:R-:W-:Y:S02]  /*0510*/  IMAD.U32 R23, R19, 0x10000, RZ ;  /* 0x0001000013177824 */ /* 0x000fe400078e00ff */
[----:B------:R-:W-:Y:S01]  /*0520*/  @!P1 FMUL.FTZ R11, R2, R3 ;  /* 0x00000003020b9220 */ /* 0x000fe20000410000 */
[----:B------:R-:W-:Y:S01]  /*0530*/  @!P6 FMUL.FTZ R24, R13, R18 ;  /* 0x000000120d18e220 */ /* 0x000fe20000410000 */
[----:B------:R-:W1:Y:S01]  /*0540*/  LDC.64 R2, c[0x0][0x228] ;  /* 0x00008a00ff027b82 */ /* 0x000e620000000a00 */
[----:B------:R-:W2:Y:S01]  /*0550*/  @!P5 MUFU.RCP R15, R15 ;  /* 0x0000000f000fd308 */ /* 0x000ea20000001000 */
[----:B------:R-:W-:Y:S01]  /*0560*/  PRMT R18, R5, 0x7632, R18 ;  /* 0x0000763205127816 */ /* 0x000fe20000000012 */
[C---:B------:R-:W-:Y:S01]  /*0570*/  IMAD.U32 R5, R7.reuse, 0x10000, RZ ;  /* 0x0001000007057824 */ /* 0x040fe200078e00ff */
[----:B------:R-:W-:-:S02]  /*0580*/  PRMT R7, R7, 0x7632, R7 ;  /* 0x0000763207077816 */ /* 0x000fc40000000007 */
[----:B------:R-:W-:Y:S02]  /*0590*/  CS2R R12, SRZ ;  /* 0x00000000000c7805 */ /* 0x000fe4000001ff00 */
[----:B------:R-:W-:Y:S01]  /*05a0*/  SHF.L.U32 R19, R18, 0x10, RZ ;  /* 0x0000001012137819 */ /* 0x000fe200000006ff */
[----:B0-----:R-:W-:Y:S01]  /*05b0*/  @!P0 FMUL.FTZ R12, R20, R17 ;  /* 0x00000011140c8220 */ /* 0x001fe20000410000 */
[----:B------:R-:W0:Y:S01]  /*05c0*/  @!P4 MUFU.RCP R10, R10 ;  /* 0x0000000a000ac308 */ /* 0x000e220000001000 */
[----:B------:R-:W-:Y:S01]  /*05d0*/  IMAD.U32 R7, R7, 0x10000, RZ ;  /* 0x0001000007077824 */ /* 0x000fe200078e00ff */
[----:B------:R-:W-:Y:S01]  /*05e0*/  CS2R R20, SRZ ;  /* 0x0000000000147805 */ /* 0x000fe2000001ff00 */
[----:B------:R-:W-:Y:S02]  /*05f0*/  IMAD.MOV.U32 R17, RZ, RZ, RZ ;  /* 0x000000ffff117224 */ /* 0x000fe400078e00ff */
[----:B------:R-:W-:-:S03]  /*0600*/  @!P2 FMUL.FTZ R21, R19, R14 ;  /* 0x0000000e1315a220 */ /* 0x000fc60000410000 */
[----:B------:R-:W3:Y:S01]  /*0610*/  @!P1 MUFU.RCP R11, R11 ;  /* 0x0000000b000b9308 */ /* 0x000ee20000001000 */
[----:B--2---:R-:W-:Y:S01]  /*0620*/  @!P5 FMUL.FTZ R13, R22, R15 ;  /* 0x0000000f160dd220 */ /* 0x004fe20000410000 */
[----:B------:R-:W-:Y:S02]  /*0630*/  IMAD.MOV.U32 R15, RZ, RZ, RZ ;  /* 0x000000ffff0f7224 */ /* 0x000fe400078e00ff */
[----:B-1----:R-:W-:-:S04]  /*0640*/  IMAD.WIDE.U32 R2, R0, 0x2, R2 ;  /* 0x0000000200027825 */ /* 0x002fc800078e0002 */
[----:B------:R-:W1:Y:S01]  /*0650*/  @!P3 MUFU.RCP R16, R16 ;  /* 0x000000100010b308 */ /* 0x000e620000001000 */
[----:B------:R-:W-:Y:S01]  /*0660*/  HFMA2.MMA R0, -RZ, RZ, 0, 0 ;  /* 0x00000000ff007435 */ /* 0x000fe200000001ff */
[----:B------:R-:W-:Y:S01]  /*0670*/  IMAD.WIDE R2, R9, 0x10, R2 ;  /* 0x0000001009027825 */ /* 0x000fe200078e0202 */
[----:B------:R-:W-:-:S04]  /*0680*/  F2FP.BF16.F32.PACK_AB R9, R21, R12 ;  /* 0x0000000c1509723e */ /* 0x000fc800000010ff */
[----:B0-----:R-:W-:Y:S01]  /*0690*/  @!P4 FMUL.FTZ R0, R5, R10 ;  /* 0x0000000a0500c220 */ /* 0x001fe20000410000 */
[----:B------:R-:W0:Y:S01]  /*06a0*/  @!P6 MUFU.RCP R6, R24 ;  /* 0x000000180006e308 */ /* 0x000e220000001000 */
[----:B---3--:R-:W-:-:S05]  /*06b0*/  @!P1 FMUL.FTZ R17, R4, R11 ;  /* 0x0000000b04119220 */ /* 0x008fca0000410000 */
[----:B------:R-:W-:Y:S01]  /*06c0*/  F2FP.BF16.F32.PACK_AB R8, R17, R8 ;  /* 0x000000081108723e */ /* 0x000fe200000010ff */
[----:B-1----:R-:W-:-:S05]  /*06d0*/  @!P3 FMUL.FTZ R20, R23, R16 ;  /* 0x000000101714b220 */ /* 0x002fca0000410000 */
[----:B------:R-:W-:Y:S01]  /*06e0*/  F2FP.BF16.F32.PACK_AB R10, R20, R13 ;  /* 0x0000000d140a723e */ /* 0x000fe200000010ff */
[----:B0-----:R-:W-:-:S05]  /*06f0*/  @!P6 FMUL.FTZ R15, R7, R6 ;  /* 0x00000006070fe220 */ /* 0x001fca0000410000 */
[----:B------:R-:W-:-:S05]  /*0700*/  F2FP.BF16.F32.PACK_AB R11, R15, R0 ;  /* 0x000000000f0b723e */ /* 0x000fca00000010ff */
[----:B------:R-:W-:Y:S01]  /*0710*/  STG.E.128 desc[UR4][R2.64], R8 ;  /* 0x0000000802007986 */ /* 0x000fe2000c101d04 */
[----:B------:R-:W-:Y:S05]  /*0720*/  EXIT ;  /* 0x000000000000794d */ /* 0x000fea0003800000 */
.L_x_4373:
        /* <DEDUP_REMOVED lines=107> */
.L_x_4375:
[----:B------:R-:W-:Y:S05]  /*0de0*/  BSYNC B0 ;  /* 0x0000000000007941 */ /* 0x000fea0003800000 */
.L_x_4374:
        /* <DEDUP_REMOVED lines=14> */
.L_x_4377:
[----:B------:R-:W-:Y:S05]  /*0ed0*/  BSYNC B0 ;  /* 0x0000000000007941 */ /* 0x000fea0003800000 */
.L_x_4376:
        /* <DEDUP_REMOVED lines=24> */
.L_x_4379:
[----:B------:R-:W-:Y:S05]  /*1060*/  BSYNC B0 ;  /* 0x0000000000007941 */ /* 0x000fea0003800000 */
.L_x_4378:
        /* <DEDUP_REMOVED lines=17> */
.L_x_4381:
[----:B------:R-:W-:Y:S05]  /*1180*/  BSYNC B0 ;  /* 0x0000000000007941 */ /* 0x000fea0003800000 */
.L_x_4380:
        /* <DEDUP_REMOVED lines=14> */
.L_x_4383:
[----:B------:R-:W-:Y:S05]  /*1270*/  BSYNC B0 ;  /* 0x0000000000007941 */ /* 0x000fea0003800000 */
.L_x_4382:
        /* <DEDUP_REMOVED lines=14> */
.L_x_4385:
[----:B------:R-:W-:Y:S05]  /*1360*/  BSYNC B0 ;  /* 0x0000000000007941 */ /* 0x000fea0003800000 */
.L_x_4384:
        /* <DEDUP_REMOVED lines=14> */
.L_x_4387:
[----:B------:R-:W-:Y:S05]  /*1450*/  BSYNC B0 ;  /* 0x0000000000007941 */ /* 0x000fea0003800000 */
.L_x_4386:
        /* <DEDUP_REMOVED lines=14> */
.L_x_4389:
[----:B------:R-:W-:Y:S05]  /*1540*/  BSYNC B0 ;  /* 0x0000000000007941 */ /* 0x000fea0003800000 */
.L_x_4388:
        /* <DEDUP_REMOVED lines=18> */
.L_x_4392:
[----:B------:R-:W-:-:S13]  /*1670*/  ISETP.GE.AND P0, PT, R3, R2, PT ;  /* 0x000000020300720c */ /* 0x000fda0003f06270 */
[----:B------:R-:W-:Y:S05]  /*1680*/  @P0 BRA `(.L_x_4394) ;  /* 0x0000000000300947 */ /* 0x000fea0003800000 */
[----:B0-----:R-:W0:Y:S01]  /*1690*/  LDC.64 R4, c[0x0][0x228] ;  /* 0x00008a00ff047b82 */ /* 0x001e220000000a00 */
[----:B------:R-:W-:Y:S01]  /*16a0*/  IMAD.IADD R13, R0, 0x1, R3 ;  /* 0x00000001000d7824 */ /* 0x000fe200078e0203 */
[----:B------:R-:W-:-:S03]  /*16b0*/  IADD3 R3, R3, 0x80, RZ ;  /* 0x0000008003037810 */ /* 0x000fc60007ffe0ff */
[----:B0-----:R-:W-:-:S05]  /*16c0*/  IMAD.WIDE.U32 R4, R13, 0x2, R4 ;  /* 0x000000020d047825 */ /* 0x001fca00078e0004 */
[----:B------:R1:W-:Y:S02]  /*16d0*/  STG.E.U16 desc[UR4][R4.64], R7 ;  /* 0x0000000704007986 */ /* 0x0003e4000c101504 */
.L_x_4393:
[----:B------:R-:W-:-:S13]  /*16e0*/  ISETP.GE.AND P0, PT, R3, R2, PT ;  /* 0x000000020300720c */ /* 0x000fda0003f06270 */
[----:B------:R-:W-:Y:S05]  /*16f0*/  @P0 BRA `(.L_x_4395) ;  /* 0x0000000000340947 */ /* 0x000fea0003800000 */
[----:B01----:R-:W0:Y:S01]  /*1700*/  LDC.64 R4, c[0x0][0x228] ;  /* 0x00008a00ff047b82 */ /* 0x003e220000000a00 */
[----:B------:R-:W-:Y:S02]  /*1710*/  IMAD.IADD R7, R0, 0x1, R3 ;  /* 0x0000000100077824 */ /* 0x000fe400078e0203 */
[----:B------:R-:W-:Y:S02]  /*1720*/  VIADD R3, R3, 0x80 ;  /* 0x0000008003037836 */ /* 0x000fe40000000000 */
[----:B0-----:R-:W-:-:S05]  /*1730*/  IMAD.WIDE.U32 R4, R7, 0x2, R4 ;  /* 0x0000000207047825 */ /* 0x001fca00078e0004 */
[----:B------:R1:W-:Y:S02]  /*1740*/  STG.E.U16 desc[UR4][R4.64], R8 ;  /* 0x0000000804007986 */ /* 0x0003e4000c101504 */
.L_x_4394:
        /* <DEDUP_REMOVED lines=8> */
.L_x_4395:
[----:B------:R-:W-:Y:S05]  /*17d0*/  BSYNC B1 ;  /* 0x0000000000017941 */ /* 0x000fea0003800000 */
.L_x_4391:
[----:B------:R-:W-:-:S13]  /*17e0*/  ISETP.GE.AND P0, PT, R3, R2, PT ;  /* 0x000000020300720c */ /* 0x000fda0003f06270 */
[----:B012---:R-:W0:Y:S01]  /*17f0*/  @!P0 LDC.64 R4, c[0x0][0x228] ;  /* 0x00008a00ff048b82 */ /* 0x007e220000000a00 */
[----:B------:R-:W-:Y:S01]  /*1800*/  @!P0 IMAD.IADD R7, R0, 0x1, R3 ;  /* 0x0000000100078824 */ /* 0x000fe200078e0203 */
[----:B------:R-:W-:-:S03]  /*1810*/  @!P0 IADD3 R3, R3, 0x80, RZ ;  /* 0x0000008003038810 */ /* 0x000fc60007ffe0ff */
[----:B0-----:R-:W-:-:S05]  /*1820*/  @!P0 IMAD.WIDE.U32 R4, R7, 0x2, R4 ;  /* 0x0000000207048825 */ /* 0x001fca00078e0004 */
[----:B------:R2:W-:Y:S02]  /*1830*/  @!P0 STG.E.U16 desc[UR4][R4.64], R10 ;  /* 0x0000000a04008986 */ /* 0x0005e4000c101504 */
.L_x_4396:
[----:B------:R-:W-:Y:S05]  /*1840*/  BSYNC B0 ;  /* 0x0000000000007941 */ /* 0x000fea0003800000 */
.L_x_4390:
        /* <DEDUP_REMOVED lines=8> */
.L_x_4397:
        /* <DEDUP_REMOVED lines=11> */
.L_x_14620:


//--------------------- .text._ZN2at6native18elementwise_kernelILi128ELi4EZNS0_15gpu_kernel_implIZZZNS0_26logit_backward_kernel_cudaERNS_18TensorIteratorBaseERKN3c106ScalarEENKUlvE_clEvENKUlvE2_clEvEUlNS5_8BFloat16ESB_E_EEvS4_RKT_EUliE_EEviT1_ --------------------------
	.section	.text._ZN2at6native18elementwise_kernelILi128ELi4EZNS0_15gpu_kernel_implIZZZNS0_26logit_backward_kernel_cudaERNS_18TensorIteratorBaseERKN3c106ScalarEENKUlvE_clEvENKUlvE2_clEvEUlNS5_8BFloat16ESB_E_EEvS4_RKT_EUliE_EEviT1_,"ax",@progbits
	.align	128
        .global         _ZN2at6native18elementwise_kernelILi128ELi4EZNS0_15gpu_kernel_implIZZZNS0_26logit_backward_kernel_cudaERNS_18TensorIteratorBaseERKN3c106ScalarEENKUlvE_clEvENKUlvE2_clEvEUlNS5_8BFloat16ESB_E_EEvS4_RKT_EUliE_EEviT1_
        .type           _ZN2at6native18elementwise_kernelILi128ELi4EZNS0_15gpu_kernel_implIZZZNS0_26logit_backward_kernel_cudaERNS_18TensorIteratorBaseERKN3c106ScalarEENKUlvE_clEvENKUlvE2_clEvEUlNS5_8BFloat16ESB_E_EEvS4_RKT_EUliE_EEviT1_,@function
        .size           _ZN2at6native18elementwise_kernelILi128ELi4EZNS0_15gpu_kernel_implIZZZNS0_26logit_backward_kernel_cudaERNS_18TensorIteratorBaseERKN3c106ScalarEENKUlvE_clEvENKUlvE2_clEvEUlNS5_8BFloat16ESB_E_EEvS4_RKT_EUliE_EEviT1_,(.L_x_14621 - _ZN2at6native18elementwise_kernelILi128ELi4EZNS0_15gpu_kernel_implIZZZNS0_26logit_backward_kernel_cudaERNS_18TensorIteratorBaseERKN3c106ScalarEENKUlvE_clEvENKUlvE2_clEvEUlNS5_8BFloat16ESB_E_EEvS4_RKT_EUliE_EEviT1_)
        .other          _ZN2at6native18elementwise_kernelILi128ELi4EZNS0_15gpu_kernel_implIZZZNS0_26logit_backward_kernel_cudaERNS_18TensorIteratorBaseERKN3c106ScalarEENKUlvE_clEvENKUlvE2_clEvEUlNS5_8BFloat16ESB_E_EEvS4_RKT_EUliE_EEviT1_,@"STO_CUDA_ENTRY STV_DEFAULT"
_ZN2at6native18elementwise_kernelILi128ELi4EZNS0_15gpu_kernel_implIZZZNS0_26logit_backward_kernel_cudaERNS_18TensorIteratorBaseERKN3c106ScalarEENKUlvE_clEvENKUlvE2_clEvEUlNS5_8BFloat16ESB_E_EEvS4_RKT_EUliE_EEviT1_:
.text._ZN2at6native18elementwise_kernelILi128ELi4EZNS0_15gpu_kernel_implIZZZNS0_26logit_backward_kernel_cudaERNS_18TensorIteratorBaseERKN3c106ScalarEENKUlvE_clEvENKUlvE2_clEvEUlNS5_8BFloat16ESB_E_EEvS4_RKT_EUliE_EEviT1_:
        /* <DEDUP_REMOVED lines=365> */
.L_x_4400:
        /* <DEDUP_REMOVED lines=23> */
.L_x_4404:
[----:B------:R-:W2:Y:S02]  /*1840*/  LDG.E.U8 R2, desc[UR36][R2.64] ;  /* 0x0000002402027981 */ /* 0x000ea4000c1e1100 */
[----:B--2---:R-:W-:-:S04]  /*1850*/  I2FP.F32.U32 R0, R2 ;  /* 0x0000000200007245 */ /* 0x004fc80000201000 */
[----:B------:R-:W-:-:S04]  /*1860*/  F2FP.BF16.F32.PACK_AB R0, RZ, R0 ;  /* 0x00000000ff00723e */ /* 0x000fc800000010ff */
[----:B------:R-:W-:Y:S01]  /*1870*/  PRMT R19, R0, 0x7610, R19 ;  /* 0x0000761000137816 */ /* 0x000fe20000000013 */
[----:B------:R-:W-:Y:S06]  /*1880*/  BRA `(.L_x_4406) ;  /* 0x0000000c00c87947 */ /* 0x000fec0003800000 */
.L_x_4403:
        /* <DEDUP_REMOVED lines=11> */
.L_x_4408:
[----:B------:R-:W2:Y:S02]  /*1940*/  LDG.E R2, desc[UR36][R2.64] ;  /* 0x0000002402027981 */ /* 0x000ea4000c1e1900 */
[----:B--2---:R-:W-:-:S04]  /*1950*/  I2FP.F32.S32 R0, R2 ;  /* 0x0000000200007245 */ /* 0x004fc80000201400 */
[----:B------:R-:W-:-:S04]  /*1960*/  F2FP.BF16.F32.PACK_AB R0, RZ, R0 ;  /* 0x00000000ff00723e */ /* 0x000fc800000010ff */
[----:B------:R-:W-:Y:S01]  /*1970*/  PRMT R19, R0, 0x7610, R19 ;  /* 0x0000761000137816 */ /* 0x000fe20000000013 */
[----:B------:R-:W-:Y:S06]  /*1980*/  BRA `(.L_x_4406) ;  /* 0x0000000c00887947 */ /* 0x000fec0003800000 */
.L_x_4407:
[----:B------:R-:W2:Y:S02]  /*1990*/  LDG.E.U16 R2, desc[UR36][R2.64] ;  /* 0x0000002402027981 */ /* 0x000ea4000c1e1500 */
[----:B--2---:R-:W0:Y:S02]  /*19a0*/  I2F.S16 R0, R2 ;  /* 0x0000000200007306 */ /* 0x004e240000101400 */
[----:B0-----:R-:W-:-:S04]  /*19b0*/  F2FP.BF16.F32.PACK_AB R0, RZ, R0 ;  /* 0x00000000ff00723e */ /* 0x001fc800000010ff */
[----:B------:R-:W-:Y:S01]  /*19c0*/  PRMT R19, R0, 0x7610, R19 ;  /* 0x0000761000137816 */ /* 0x000fe20000000013 */
[----:B------:R-:W-:Y:S06]  /*19d0*/  BRA `(.L_x_4406) ;  /* 0x0000000c00747947 */ /* 0x000fec0003800000 */
.L_x_4402:
        /* <DEDUP_REMOVED lines=9> */
.L_x_4410:
[----:B------:R-:W2:Y:S02]  /*1a70*/  LDG.E.U16 R0, desc[UR36][R2.64] ;  /* 0x0000002402007981 */ /* 0x000ea4000c1e1500 */
[----:B--2---:R-:W-:-:S05]  /*1a80*/  HADD2.F32 R0, -RZ, R0.H0_H0 ;  /* 0x20000000ff007230 */ /* 0x004fca0000004100 */
[----:B------:R-:W-:-:S04]  /*1a90*/  F2FP.BF16.F32.PACK_AB R0, RZ, R0 ;  /* 0x00000000ff00723e */ /* 0x000fc800000010ff */
[----:B------:R-:W-:Y:S01]  /*1aa0*/  PRMT R19, R0, 0x7610, R19 ;  /* 0x0000761000137816 */ /* 0x000fe20000000013 */
[----:B------:R-:W-:Y:S06]  /*1ab0*/  BRA `(.L_x_4406) ;  /* 0x0000000c003c7947 */ /* 0x000fec0003800000 */
.L_x_4409:
        /* <DEDUP_REMOVED lines=9> */
.L_x_4412:
[----:B------:R-:W2:Y:S02]  /*1b50*/  LDG.E.U16 R2, desc[UR36][R2.64] ;  /* 0x0000002402027981 */ /* 0x000ea4000c1e1500 */
[----:B--2---:R-:W-:-:S05]  /*1b60*/  HADD2.F32 R0, -RZ, R2.H0_H0 ;  /* 0x20000002ff007230 */ /* 0x004fca0000004100 */
[----:B------:R-:W-:-:S04]  /*1b70*/  F2FP.BF16.F32.PACK_AB R0, RZ, R0 ;  /* 0x00000000ff00723e */ /* 0x000fc800000010ff */
[----:B------:R-:W-:Y:S01]  /*1b80*/  PRMT R19, R0, 0x7610, R19 ;  /* 0x0000761000137816 */ /* 0x000fe20000000013 */
[----:B------:R-:W-:Y:S06]  /*1b90*/  BRA `(.L_x_4406) ;  /* 0x0000000c00047947 */ /* 0x000fec0003800000 */
.L_x_4411:
        /* <DEDUP_REMOVED lines=9> */
.L_x_4401:
        /* <DEDUP_REMOVED lines=14> */
.L_x_4415:
        /* <DEDUP_REMOVED lines=9> */
.L_x_4414:
        /* <DEDUP_REMOVED lines=28> */
.L_x_4417:
        /* <DEDUP_REMOVED lines=15> */
.L_x_4416:
[----:B------:R0:W5:Y:S01]  /*2050*/  LDG.E.U16 R19, desc[UR36][R2.64] ;  /* 0x0000002402137981 */ /* 0x000162000c1e1500 */
[----:B------:R-:W-:Y:S05]  /*2060*/  BRA `(.L_x_4406) ;  /* 0x0000000400d07947 */ /* 0x000fea0003800000 */
.L_x_4413:
        /* <DEDUP_REMOVED lines=13> */
.L_x_4420:
        /* <DEDUP_REMOVED lines=21> */
.L_x_4424:
[----:B------:R-:W-:Y:S05]  /*2290*/  BSYNC B1 ;  /* 0x0000000000017941 */ /* 0x000fea0003800000 */
.L_x_4423:
[----:B------:R-:W-:Y:S01]  /*22a0*/  LEA R3, R0, 0x3b800000, 0x17 ;  /* 0x3b80000000037811 */ /* 0x000fe200078eb8ff */
[----:B------:R-:W-:-:S05]  /*22b0*/  IMAD.SHL.U32 R0, R2, 0x100000, RZ ;  /* 0x0010000002007824 */ /* 0x000fca00078e00ff */
[----:B------:R-:W-:-:S07]  /*22c0*/  LOP3.LUT R0, R3, R0, R4, 0xfe, !PT ;  /* 0x0000000003007212 */ /* 0x000fce00078efe04 */
.L_x_4422:
[----:B------:R-:W-:Y:S05]  /*22d0*/  BSYNC B0 ;  /* 0x0000000000007941 */ /* 0x000fea0003800000 */
.L_x_4421:
[----:B------:R-:W-:-:S04]  /*22e0*/  F2FP.BF16.F32.PACK_AB R0, RZ, R0 ;  /* 0x00000000ff00723e */ /* 0x000fc800000010ff */
[----:B------:R-:W-:Y:S01]  /*22f0*/  PRMT R19, R0, 0x7610, R19 ;  /* 0x0000761000137816 */ /* 0x000fe20000000013 */
[----:B------:R-:W-:Y:S06]  /*2300*/  BRA `(.L_x_4406) ;  /* 0x0000000400287947 */ /* 0x000fec0003800000 */
.L_x_4419:
        /* <DEDUP_REMOVED lines=21> */
.L_x_4428:
[----:B------:R-:W-:Y:S05]  /*2460*/  BSYNC B1 ;  /* 0x0000000000017941 */ /* 0x000fea0003800000 */
.L_x_4427:
[----:B------:R-:W-:Y:S01]  /*2470*/  LEA R3, R0, 0x37800000, 0x17 ;  /* 0x3780000000037811 */ /* 0x000fe200078eb8ff */
[----:B------:R-:W-:-:S05]  /*2480*/  IMAD.SHL.U32 R0, R2, 0x200000, RZ ;  /* 0x0020000002007824 */ /* 0x000fca00078e00ff */
[----:B------:R-:W-:-:S07]  /*2490*/  LOP3.LUT R0, R3, R0, R4, 0xfe, !PT ;  /* 0x0000000003007212 */ /* 0x000fce00078efe04 */
.L_x_4426:
[----:B------:R-:W-:Y:S05]  /*24a0*/  BSYNC B0 ;  /* 0x0000000000007941 */ /* 0x000fea0003800000 */
.L_x_4425:
[----:B------:R-:W-:-:S04]  /*24b0*/  F2FP.BF16.F32.PACK_AB R0, RZ, R0 ;  /* 0x00000000ff00723e */ /* 0x000fc800000010ff */
[----:B------:R-:W-:Y:S01]  /*24c0*/  PRMT R19, R0, 0x7610, R19 ;  /* 0x0000761000137816 */ /* 0x000fe20000000013 */
[----:B------:R-:W-:Y:S06]  /*24d0*/  BRA `(.L_x_4406) ;  /* 0x0000000000b47947 */ /* 0x000fec0003800000 */
.L_x_4418:
        /* <DEDUP_REMOVED lines=14> */
.L_x_4432:
[----:B------:R-:W-:Y:S05]  /*25c0*/  BSYNC B0 ;  /* 0x0000000000007941 */ /* 0x000fea0003800000 */
.L_x_4431:
[----:B------:R-:W-:-:S04]  /*25d0*/  F2FP.BF16.F32.PACK_AB R0, RZ, R0 ;  /* 0x00000000ff00723e */ /* 0x000fc800000010ff */
[----:B------:R-:W-:Y:S01]  /*25e0*/  PRMT R19, R0, 0x7610, R19 ;  /* 0x0000761000137816 */ /* 0x000fe20000000013 */
[----:B------:R-:W-:Y:S06]  /*25f0*/  BRA `(.L_x_4406) ;  /* 0x00000000006c7947 */ /* 0x000fec0003800000 */
.L_x_4405:
        /* <DEDUP_REMOVED lines=16> */
.L_x_4433:
[----:B------:R-:W-:Y:S01]  /*2700*/  PRMT R19, RZ, 0x7610, R19 ;  /* 0x00007610ff137816 */ /* 0x000fe20000000013 */
[----:B------:R-:W-:Y:S06]  /*2710*/  BRA `(.L_x_4406) ;  /* 0x0000000000247947 */ /* 0x000fec0003800000 */
.L_x_4430:
[----:B------:R-:W2:Y:S02]  /*2720*/  LDG.E.64 R2, desc[UR36][R2.64] ;  /* 0x0000002402027981 */ /* 0x000ea4000c1e1b00 */
[----:B--2---:R-:W0:Y:S02]  /*2730*/  I2F.U64 R0, R2 ;  /* 0x0000000200007312 */ /* 0x004e240000301000 */
[----:B0-----:R-:W-:-:S04]  /*2740*/  F2FP.BF16.F32.PACK_AB R0, RZ, R0 ;  /* 0x00000000ff00723e */ /* 0x001fc800000010ff */
[----:B------:R-:W-:Y:S01]  /*2750*/  PRMT R19, R0, 0x7610, R19 ;  /* 0x0000761000137816 */ /* 0x000fe20000000013 */
[----:B------:R-:W-:Y:S06]  /*2760*/  BRA `(.L_x_4406) ;  /* 0x0000000000107947 */ /* 0x000fec0003800000 */
.L_x_4429:
[----:B------:R-:W2:Y:S02]  /*2770*/  LDG.E R2, desc[UR36][R2.64] ;  /* 0x0000002402027981 */ /* 0x000ea4000c1e1900 */
[----:B--2---:R-:W-:-:S04]  /*2780*/  I2FP.F32.U32 R0, R2 ;  /* 0x0000000200007245 */ /* 0x004fc80000201000 */
[----:B------:R-:W-:-:S04]  /*2790*/  F2FP.BF16.F32.PACK_AB R0, RZ, R0 ;  /* 0x00000000ff00723e */ /* 0x000fc800000010ff */
[----:B------:R-:W-:-:S07]  /*27a0*/  PRMT R19, R0, 0x7610, R19 ;  /* 0x0000761000137816 */ /* 0x000fce0000000013 */
.L_x_4406:
        /* <DEDUP_REMOVED lines=19> */
.L_x_4437:
[----:B------:R-:W2:Y:S02]  /*28e0*/  LDG.E.U8 R2, desc[UR36][R2.64] ;  /* 0x0000002402027981 */ /* 0x000ea4000c1e1100 */
[----:B--2---:R-:W-:-:S04]  /*28f0*/  I2FP.F32.U32 R0, R2 ;  /* 0x0000000200007245 */ /* 0x004fc80000201000 */
[----:B------:R-:W-:Y:S01]  /*2900*/  F2FP.BF16.F32.PACK_AB R0, RZ, R0 ;  /* 0x00000000ff00723e */ /* 0x000fe200000010ff */
[----:B------:R-:W-:Y:S06]  /*2910*/  BRA `(.L_x_4439) ;  /* 0x0000000c00907947 */ /* 0x000fec0003800000 */
.L_x_4436:
        /* <DEDUP_REMOVED lines=10> */
.L_x_4441:
[----:B------:R-:W2:Y:S02]  /*29c0*/  LDG.E R2, desc[UR36][R2.64] ;  /* 0x0000002402027981 */ /* 0x000ea4000c1e1900 */
[----:B--2---:R-:W-:-:S04]  /*29d0*/  I2FP.F32.S32 R0, R2 ;  /* 0x0000000200007245 */ /* 0x004fc80000201400 */
[----:B------:R-:W-:Y:S01]  /*29e0*/  F2FP.BF16.F32.PACK_AB R0, RZ, R0 ;  /* 0x00000000ff00723e */ /* 0x000fe200000010ff */
[----:B------:R-:W-:Y:S06]  /*29f0*/  BRA `(.L_x_4439) ;  /* 0x0000000c00587947 */ /* 0x000fec0003800000 */
.L_x_4440:
[----:B------:R-:W2:Y:S02]  /*2a00*/  LDG.E.U16 R2, desc[UR36][R2.64] ;  /* 0x0000002402027981 */ /* 0x000ea4000c1e1500 */
[----:B--2---:R-:W0:Y:S02]  /*2a10*/  I2F.S16 R0, R2 ;  /* 0x0000000200007306 */ /* 0x004e240000101400 */
[----:B0-----:R-:W-:Y:S01]  /*2a20*/  F2FP.BF16.F32.PACK_AB R0, RZ, R0 ;  /* 0x00000000ff00723e */ /* 0x001fe200000010ff */
[----:B------:R-:W-:Y:S06]  /*2a30*/  BRA `(.L_x_4439) ;  /* 0x0000000c00487947 */ /* 0x000fec0003800000 */
.L_x_4435:
        /* <DEDUP_REMOVED lines=9> */
.L_x_4443:
[----:B------:R-:W2:Y:S02]  /*2ad0*/  LDG.E.U16 R0, desc[UR36][R2.64] ;  /* 0x0000002402007981 */ /* 0x000ea4000c1e1500 */
[----:B--2---:R-:W-:-:S05]  /*2ae0*/  HADD2.F32 R0, -RZ, R0.H0_H0 ;  /* 0x20000000ff007230 */ /* 0x004fca0000004100 */
[----:B------:R-:W-:Y:S01]  /*2af0*/  F2FP.BF16.F32.PACK_AB R0, RZ, R0 ;  /* 0x00000000ff00723e */ /* 0x000fe200000010ff */
[----:B------:R-:W-:Y:S06]  /*2b00*/  BRA `(.L_x_4439) ;  /* 0x0000000c00147947 */ /* 0x000fec0003800000 */
.L_x_4442:
        /* <DEDUP_REMOVED lines=9> */
.L_x_4445:
[----:B------:R-:W2:Y:S02]  /*2ba0*/  LDG.E.U16 R2, desc[UR36][R2.64] ;  /* 0x0000002402027981 */ /* 0x000ea4000c1e1500 */
[----:B--2---:R-:W-:-:S05]  /*2bb0*/  HADD2.F32 R0, -RZ, R2.H0_H0 ;  /* 0x20000002ff007230 */ /* 0x004fca0000004100 */
[----:B------:R-:W-:Y:S01]  /*2bc0*/  F2FP.BF16.F32.PACK_AB R0, RZ, R0 ;  /* 0x00000000ff00723e */ /* 0x000fe200000010ff */
[----:B------:R-:W-:Y:S06]  /*2bd0*/  BRA `(.L_x_4439) ;  /* 0x0000000800e07947 */ /* 0x000fec0003800000 */
.L_x_4444:
        /* <DEDUP_REMOVED lines=8> */
.L_x_4434:
        /* <DEDUP_REMOVED lines=13> */
.L_x_4448:
        /* <DEDUP_REMOVED lines=8> */
.L_x_4447:
        /* <DEDUP_REMOVED lines=28> */
.L_x_4450:
        /* <DEDUP_REMOVED lines=15> */
.L_x_4449:
[----:B------:R0:W5:Y:S01]  /*3060*/  LDG.E.U16 R0, desc[UR36][R2.64] ;  /* 0x0000002402007981 */ /* 0x000162000c1e1500 */
[----:B------:R-:W-:Y:S05]  /*3070*/  BRA `(.L_x_4439) ;  /* 0x0000000400b87947 */ /* 0x000fea0003800000 */
.L_x_4446:
        /* <DEDUP_REMOVED lines=12> */
.L_x_4453:
        /* <DEDUP_REMOVED lines=21> */
.L_x_4457:
[----:B------:R-:W-:Y:S05]  /*3290*/  BSYNC B1 ;  /* 0x0000000000017941 */ /* 0x000fea0003800000 */
.L_x_4456:
[----:B------:R-:W-:Y:S01]  /*32a0*/  LEA R3, R0, 0x3b800000, 0x17 ;  /* 0x3b80000000037811 */ /* 0x000fe200078eb8ff */
[----:B------:R-:W-:-:S05]  /*32b0*/  IMAD.SHL.U32 R0, R2, 0x100000, RZ ;  /* 0x0010000002007824 */ /* 0x000fca00078e00ff */
[----:B------:R-:W-:-:S07]  /*32c0*/  LOP3.LUT R0, R3, R0, R4, 0xfe, !PT ;  /* 0x0000000003007212 */ /* 0x000fce00078efe04 */
.L_x_4455:
[----:B------:R-:W-:Y:S05]  /*32d0*/  BSYNC B0 ;  /* 0x0000000000007941 */ /* 0x000fea0003800000 */
.L_x_4454:
[----:B------:R-:W-:Y:S01]  /*32e0*/  F2FP.BF16.F32.PACK_AB R0, RZ, R0 ;  /* 0x00000000ff00723e */ /* 0x000fe200000010ff */
[----:B------:R-:W-:Y:S06]  /*32f0*/  BRA `(.L_x_4439) ;  /* 0x0000000400187947 */ /* 0x000fec0003800000 */
.L_x_4452:
        /* <DEDUP_REMOVED lines=21> */
.L_x_4461:
[----:B------:R-:W-:Y:S05]  /*3450*/  BSYNC B1 ;  /* 0x0000000000017941 */ /* 0x000fea0003800000 */
.L_x_4460:
[----:B------:R-:W-:Y:S01]  /*3460*/  LEA R3, R0, 0x37800000, 0x17 ;  /* 0x3780000000037811 */ /* 0x000fe200078eb8ff */
[----:B------:R-:W-:-:S05]  /*3470*/  IMAD.SHL.U32 R0, R2, 0x200000, RZ ;  /* 0x0020000002007824 */ /* 0x000fca00078e00ff */
[----:B------:R-:W-:-:S07]  /*3480*/  LOP3.LUT R0, R3, R0, R4, 0xfe, !PT ;  /* 0x0000000003007212 */ /* 0x000fce00078efe04 */
.L_x_4459:
[----:B------:R-:W-:Y:S05]  /*3490*/  BSYNC B0 ;  /* 0x0000000000007941 */ /* 0x000fea0003800000 */
.L_x_4458:
[----:B------:R-:W-:Y:S01]  /*34a0*/  F2FP.BF16.F32.PACK_AB R0, RZ, R0 ;  /* 0x00000000ff00723e */ /* 0x000fe200000010ff */
[----:B------:R-:W-:Y:S06]  /*34b0*/  BRA `(.L_x_4439) ;  /* 0x0000000000a87947 */ /* 0x000fec0003800000 */
.L_x_4451:
        /* <DEDUP_REMOVED lines=14> */
.L_x_4465:
[----:B------:R-:W-:Y:S05]  /*35a0*/  BSYNC B0 ;  /* 0x0000000000007941 */ /* 0x000fea0003800000 */
.L_x_4464:
[----:B------:R-:W-:Y:S01]  /*35b0*/  F2FP.BF16.F32.PACK_AB R0, RZ, R0 ;  /* 0x00000000ff00723e */ /* 0x000fe200000010ff */
[----:B------:R-:W-:Y:S06]  /*35c0*/  BRA `(.L_x_4439) ;  /* 0x0000000000647947 */ /* 0x000fec0003800000 */
.L_x_4438:
        /* <DEDUP_REMOVED lines=16> */
.L_x_4466:
[----:B------:R-:W-:Y:S01]  /*36d0*/  PRMT R0, RZ, 0x7610, R0 ;  /* 0x00007610ff007816 */ /* 0x000fe20000000000 */
[----:B------:R-:W-:Y:S06]  /*36e0*/  BRA `(.L_x_4439) ;  /* 0x00000000001c7947 */ /* 0x000fec0003800000 */
.L_x_4463:
[----:B------:R-:W2:Y:S02]  /*36f0*/  LDG.E.64 R2, desc[UR36][R2.64] ;  /* 0x0000002402027981 */ /* 0x000ea4000c1e1b00 */
[----:B--2---:R-:W0:Y:S02]  /*3700*/  I2F.U64 R0, R2 ;  /* 0x0000000200007312 */ /* 0x004e240000301000 */
[----:B0-----:R-:W-:Y:S01]  /*3710*/  F2FP.BF16.F32.PACK_AB R0, RZ, R0 ;  /* 0x00000000ff00723e */ /* 0x001fe200000010ff */
[----:B------:R-:W-:Y:S06]  /*3720*/  BRA `(.L_x_4439) ;  /* 0x00000000000c7947 */ /* 0x000fec0003800000 */
.L_x_4462:
[----:B------:R-:W2:Y:S02]  /*3730*/  LDG.E R2, desc[UR36][R2.64] ;  /* 0x0000002402027981 */ /* 0x000ea4000c1e1900 */
[----:B--2---:R-:W-:-:S04]  /*3740*/  I2FP.F32.U32 R0, R2 ;  /* 0x0000000200007245 */ /* 0x004fc80000201000 */
[----:B------:R-:W-:-:S07]  /*3750*/  F2FP.BF16.F32.PACK_AB R0, RZ, R0 ;  /* 0x00000000ff00723e */ /* 0x000fce00000010ff */
.L_x_4439:
[----:B0----5:R-:W-:Y:S01]  /*3760*/  IMAD.U32 R3, R0, 0x10000, RZ ;  /* 0x0001000000037824 */ /* 0x021fe200078e00ff */
[----:B------:R-:W0:Y:S01]  /*3770*/  LDC.U8 R4, c[0x0][0x491] ;  /* 0x00012440ff047b82 */ /* 0x000e220000000000 */
[----:B------:R-:W-:-:S03]  /*3780*/  IMAD.U32 R19, R19, 0x10000, RZ ;  /* 0x0001000013137824 */ /* 0x000fc600078e00ff */
[C---:B------:R-:W-:Y:S02]  /*3790*/  FSETP.GEU.FTZ.AND P1, PT, R3.reuse, RZ, PT ;  /* 0x000000ff0300720b */ /* 0x040fe40003f3e000 */
[----:B------:R-:W-:-:S04]  /*37a0*/  FSETP.GT.FTZ.AND P0, PT, R3, 1, PT ;  /* 0x3f8000000300780b */ /* 0x000fc80003f14000 */
[----:B------:R-:W-:-:S13]  /*37b0*/  PLOP3.LUT P0, PT, P1, P0, PT, 0x8a, 0x0 ;  /* 0x000000000000781c */ /* 0x000fda0000f01172 */
[----:B------:R-:W-:-:S04]  /*37c0*/  @!P0 FADD.FTZ R0, -R3, 1 ;  /* 0x3f80000003008421 */ /* 0x000fc80000010100 */
[----:B------:R-:W-:Y:S01]  /*37d0*/  @!P0 FMUL.FTZ R2, R3, R0 ;  /* 0x0000000003028220 */ /* 0x000fe20000410000 */
[----:B0-----:R-:W-:Y:S01]  /*37e0*/  PRMT R3, R4, 0x9910, RZ ;  /* 0x0000991004037816 */ /* 0x001fe200000000ff */
[----:B------:R-:W-:-:S04]  /*37f0*/  IMAD.MOV.U32 R0, RZ, RZ, 0x7fc00000 ;  /* 0x7fc00000ff007424 */ /* 0x000fc800078e00ff */
        /* <DEDUP_REMOVED lines=17> */
.L_x_4470:
[----:B-1----:R-:W-:-:S06]  /*3910*/  IMAD.U32 R3, R5, 0x10000, RZ ;  /* 0x0001000005037824 */ /* 0x002fcc00078e00ff */
[----:B------:R-:W1:Y:S02]  /*3920*/  F2I.S64.TRUNC R2, R3 ;  /* 0x0000000300027311 */ /* 0x000e64000020d900 */
[----:B-1----:R1:W-:Y:S01]  /*3930*/  STG.E.U8 desc[UR36][R16.64], R2 ;  /* 0x0000000210007986 */ /* 0x0023e2000c101124 */
[----:B------:R-:W-:Y:S05]  /*3940*/  BRA `(.L_x_4472) ;  /* 0x0000000c00847947 */ /* 0x000fea0003800000 */
.L_x_4469:
        /* <DEDUP_REMOVED lines=10> */
.L_x_4474:
[----:B-1----:R-:W-:-:S06]  /*39f0*/  IMAD.U32 R5, R5, 0x10000, RZ ;  /* 0x0001000005057824 */ /* 0x002fcc00078e00ff */
[----:B------:R-:W1:Y:S02]  /*3a00*/  F2I.FTZ.TRUNC.NTZ R5, R5 ;  /* 0x0000000500057305 */ /* 0x000e64000021f100 */
[----:B-1----:R3:W-:Y:S01]  /*3a10*/  STG.E desc[UR36][R16.64], R5 ;  /* 0x0000000510007986 */ /* 0x0027e2000c101924 */
[----:B------:R-:W-:Y:S05]  /*3a20*/  BRA `(.L_x_4472) ;  /* 0x0000000c004c7947 */ /* 0x000fea0003800000 */
.L_x_4473:
[----:B-1----:R-:W-:-:S06]  /*3a30*/  IMAD.U32 R5, R5, 0x10000, RZ ;  /* 0x0001000005057824 */ /* 0x002fcc00078e00ff */
[----:B------:R-:W1:Y:S02]  /*3a40*/  F2I.FTZ.TRUNC.NTZ R5, R5 ;  /* 0x0000000500057305 */ /* 0x000e64000021f100 */
[----:B-1----:R2:W-:Y:S01]  /*3a50*/  STG.E.U16 desc[UR36][R16.64], R5 ;  /* 0x0000000510007986 */ /* 0x0025e2000c101524 */
[----:B------:R-:W-:Y:S05]  /*3a60*/  BRA `(.L_x_4472) ;  /* 0x0000000c003c7947 */ /* 0x000fea0003800000 */
.L_x_4468:
        /* <DEDUP_REMOVED lines=9> */
.L_x_4476:
[----:B01----:R-:W-:-:S05]  /*3b00*/  IMAD.U32 R0, R5, 0x10000, RZ ;  /* 0x0001000005007824 */ /* 0x003fca00078e00ff */
[----:B------:R-:W-:-:S05]  /*3b10*/  F2FP.F16.F32.PACK_AB R0, RZ, R0 ;  /* 0x00000000ff00723e */ /* 0x000fca00000000ff */
[----:B------:R0:W-:Y:S01]  /*3b20*/  STG.E.U16 desc[UR36][R16.64], R0 ;  /* 0x0000000010007986 */ /* 0x0001e2000c101524 */
[----:B------:R-:W-:Y:S05]  /*3b30*/  BRA `(.L_x_4472) ;  /* 0x0000000c00087947 */ /* 0x000fea0003800000 */
.L_x_4475:
        /* <DEDUP_REMOVED lines=10> */
.L_x_4478:
[----:B-1----:R-:W-:-:S05]  /*3be0*/  IMAD.U32 R5, R5, 0x10000, RZ ;  /* 0x0001000005057824 */ /* 0x002fca00078e00ff */
[----:B------:R-:W-:-:S04]  /*3bf0*/  F2FP.F16.F32.PACK_AB R3, RZ, R5 ;  /* 0x00000005ff03723e */ /* 0x000fc800000000ff */
[----:B------:R-:W-:-:S05]  /*3c00*/  PRMT R3, R3, 0x5410, RZ ;  /* 0x0000541003037816 */ /* 0x000fca00000000ff */
[----:B------:R1:W-:Y:S01]  /*3c10*/  STG.E desc[UR36][R16.64], R3 ;  /* 0x0000000310007986 */ /* 0x0003e2000c101924 */
[----:B------:R-:W-:Y:S05]  /*3c20*/  BRA `(.L_x_4472) ;  /* 0x0000000800cc7947 */ /* 0x000fea0003800000 */
.L_x_4477:
[----:B-1----:R-:W-:-:S04]  /*3c30*/  IMAD.U32 R2, R5, 0x10000, RZ ;  /* 0x0001000005027824 */ /* 0x002fc800078e00ff */
[----:B------:R-:W-:-:S06]  /*3c40*/  FMUL.FTZ R2, R2, 1 ;  /* 0x3f80000002027820 */ /* 0x000fcc0000410000 */
[----:B------:R-:W1:Y:S02]  /*3c50*/  F2F.F64.F32 R2, R2 ;  /* 0x0000000200027310 */ /* 0x000e640000201800 */
[----:B-1----:R1:W-:Y:S01]  /*3c60*/  STG.E.64 desc[UR36][R16.64], R2 ;  /* 0x0000000210007986 */ /* 0x0023e2000c101b24 */
[----:B------:R-:W-:Y:S05]  /*3c70*/  BRA `(.L_x_4472) ;  /* 0x0000000800b87947 */ /* 0x000fea0003800000 */
.L_x_4467:
        /* <DEDUP_REMOVED lines=13> */
.L_x_4481:
[----:B-1----:R-:W-:Y:S01]  /*3d50*/  IMAD.U32 R5, R5, 0x10000, RZ ;  /* 0x0001000005057824 */ /* 0x002fe200078e00ff */
[----:B------:R-:W-:-:S03]  /*3d60*/  CS2R R6, SRZ ;  /* 0x0000000000067805 */ /* 0x000fc6000001ff00 */
[----:B------:R-:W-:-:S06]  /*3d70*/  FMUL.FTZ R5, R5, 1 ;  /* 0x3f80000005057820 */ /* 0x000fcc0000410000 */
[----:B------:R-:W1:Y:S02]  /*3d80*/  F2F.F64.F32 R4, R5 ;  /* 0x0000000500047310 */ /* 0x000e640000201800 */
[----:B-1----:R1:W-:Y:S01]  /*3d90*/  STG.E.128 desc[UR36][R16.64], R4 ;  /* 0x0000000410007986 */ /* 0x0023e2000c101d24 */
[----:B------:R-:W-:Y:S05]  /*3da0*/  BRA `(.L_x_4472) ;  /* 0x00000008006c7947 */ /* 0x000fea0003800000 */
.L_x_4480:
        /* <DEDUP_REMOVED lines=21> */
.L_x_4485:
[----:B------:R-:W-:Y:S05]  /*3f00*/  BSYNC B0 ;  /* 0x0000000000007941 */ /* 0x000fea0003800000 */
.L_x_4484:
[----:B------:R-:W-:-:S05]  /*3f10*/  LOP3.LUT R3, R0, R3, RZ, 0xfc, !PT ;  /* 0x0000000300037212 */ /* 0x000fca00078efcff */
[----:B------:R0:W-:Y:S01]  /*3f20*/  STG.E.U8 desc[UR36][R16.64], R3 ;  /* 0x0000000310007986 */ /* 0x0001e2000c101124 */
[----:B------:R-:W-:Y:S05]  /*3f30*/  BRA `(.L_x_4472) ;  /* 0x0000000800087947 */ /* 0x000fea0003800000 */
.L_x_4483:
        /* <DEDUP_REMOVED lines=13> */
.L_x_4487:
[----:B0-----:R-:W-:Y:S01]  /*4010*/  IMAD.MOV.U32 R0, RZ, RZ, 0x7f ;  /* 0x0000007fff007424 */ /* 0x001fe200078e00ff */
[----:B------:R-:W-:-:S04]  /*4020*/  ISETP.GT.U32.AND P0, PT, R2, 0x7f800000, PT ;  /* 0x7f8000000200780c */ /* 0x000fc80003f04070 */
[----:B------:R-:W-:-:S09]  /*4030*/  SEL R0, R0, 0x7c, P0 ;  /* 0x0000007c00007807 */ /* 0x000fd20000000000 */
.L_x_4488:
[----:B------:R-:W-:Y:S05]  /*4040*/  BSYNC B0 ;  /* 0x0000000000007941 */ /* 0x000fea0003800000 */
.L_x_4486:
[----:B------:R-:W-:-:S04]  /*4050*/  LOP3.LUT R2, R5, 0x80000000, RZ, 0xc0, !PT ;  /* 0x8000000005027812 */ /* 0x000fc800078ec0ff */
[----:B------:R-:W-:-:S04]  /*4060*/  SHF.R.U32.HI R3, RZ, 0x18, R2 ;  /* 0x00000018ff037819 */ /* 0x000fc80000011602 */
[----:B------:R-:W-:-:S05]  /*4070*/  LOP3.LUT R3, R0, R3, RZ, 0xfc, !PT ;  /* 0x0000000300037212 */ /* 0x000fca00078efcff */
[----:B------:R0:W-:Y:S01]  /*4080*/  STG.E.U8 desc[UR36][R16.64], R3 ;  /* 0x0000000310007986 */ /* 0x0001e2000c101124 */
[----:B------:R-:W-:Y:S05]  /*4090*/  BRA `(.L_x_4472) ;  /* 0x0000000400b07947 */ /* 0x000fea0003800000 */
.L_x_4482:
[----:B-1----:R1:W-:Y:S01]  /*40a0*/  STG.E.U16 desc[UR36][R16.64], R5 ;  /* 0x0000000510007986 */ /* 0x0023e2000c101524 */
[----:B------:R-:W-:Y:S05]  /*40b0*/  BRA `(.L_x_4472) ;  /* 0x0000000400a87947 */ /* 0x000fea0003800000 */
.L_x_4479:
        /* <DEDUP_REMOVED lines=12> */
.L_x_4491:
        /* <DEDUP_REMOVED lines=17> */
.L_x_4494:
[----:B------:R-:W-:-:S04]  /*4290*/  LOP3.LUT R2, R5, 0x80000000, RZ, 0xc0, !PT ;  /* 0x8000000005027812 */ /* 0x000fc800078ec0ff */
[----:B------:R-:W-:-:S04]  /*42a0*/  SHF.R.U32.HI R3, RZ, 0x18, R2 ;  /* 0x00000018ff037819 */ /* 0x000fc80000011602 */
[----:B------:R-:W-:-:S04]  /*42b0*/  LOP3.LUT R0, R0, R3, RZ, 0xfc, !PT ;  /* 0x0000000300007212 */ /* 0x000fc800078efcff */
[----:B------:R-:W-:-:S07]  /*42c0*/  PRMT R8, R0, 0x7610, R8 ;  /* 0x0000761000087816 */ /* 0x000fce0000000008 */
.L_x_4493:
[----:B------:R-:W-:Y:S05]  /*42d0*/  BSYNC B0 ;  /* 0x0000000000007941 */ /* 0x000fea0003800000 */
.L_x_4492:
[----:B------:R1:W-:Y:S01]  /*42e0*/  STG.E.U8 desc[UR36][R16.64], R8 ;  /* 0x0000000810007986 */ /* 0x0003e2000c101124 */
[----:B------:R-:W-:Y:S05]  /*42f0*/  BRA `(.L_x_4472) ;  /* 0x0000000400187947 */ /* 0x000fea0003800000 */
.L_x_4490:
        /* <DEDUP_REMOVED lines=17> */
.L_x_4497:
[----:B------:R-:W-:-:S04]  /*4410*/  LOP3.LUT R2, R5, 0x80000000, RZ, 0xc0, !PT ;  /* 0x8000000005027812 */ /* 0x000fc800078ec0ff */
[----:B------:R-:W-:-:S04]  /*4420*/  SHF.R.U32.HI R3, RZ, 0x18, R2 ;  /* 0x00000018ff037819 */ /* 0x000fc80000011602 */
[----:B------:R-:W-:-:S04]  /*4430*/  LOP3.LUT R0, R0, R3, RZ, 0xfc, !PT ;  /* 0x0000000300007212 */ /* 0x000fc800078efcff */
[----:B------:R-:W-:-:S07]  /*4440*/  PRMT R8, R0, 0x7610, R8 ;  /* 0x0000761000087816 */ /* 0x000fce0000000008 */
.L_x_4496:
[----:B------:R-:W-:Y:S05]  /*4450*/  BSYNC B0 ;  /* 0x0000000000007941 */ /* 0x000fea0003800000 */
.L_x_4495:
[----:B------:R1:W-:Y:S01]  /*4460*/  STG.E.U8 desc[UR36][R16.64], R8 ;  /* 0x0000000810007986 */ /* 0x0003e2000c101124 */
[----:B------:R-:W-:Y:S05]  /*4470*/  BRA `(.L_x_4472) ;  /* 0x0000000000b87947 */ /* 0x000fea0003800000 */
.L_x_4489:
        /* <DEDUP_REMOVED lines=22> */
.L_x_4471:
        /* <DEDUP_REMOVED lines=16> */
.L_x_4500:
[----:B------:R-:W-:Y:S05]  /*46e0*/  BRA `(.L_x_4472) ;  /* 0x00000000001c7947 */ /* 0x000fea0003800000 */
.L_x_4499:
[----:B-1----:R-:W-:-:S06]  /*46f0*/  IMAD.U32 R2, R5, 0x10000, RZ ;  /* 0x0001000005027824 */ /* 0x002fcc00078e00ff */
[----:B------:R-:W1:Y:S02]  /*4700*/  F2I.U64.TRUNC R2, R2 ;  /* 0x0000000200027311 */ /* 0x000e64000020d800 */
[----:B-1----:R1:W-:Y:S01]  /*4710*/  STG.E.64 desc[UR36][R16.64], R2 ;  /* 0x0000000210007986 */ /* 0x0023e2000c101b24 */
[----:B------:R-:W-:Y:S05]  /*4720*/  BRA `(.L_x_4472) ;  /* 0x00000000000c7947 */ /* 0x000fea0003800000 */
.L_x_4498:
[----:B-1----:R-:W-:-:S06]  /*4730*/  IMAD.U32 R5, R5, 0x10000, RZ ;  /* 0x0001000005057824 */ /* 0x002fcc00078e00ff */
[----:B------:R-:W1:Y:S02]  /*4740*/  F2I.FTZ.U32.TRUNC.NTZ R5, R5 ;  /* 0x0000000500057305 */ /* 0x000e64000021f000 */
[----:B-1----:R1:W-:Y:S02]  /*4750*/  STG.E desc[UR36][R16.64], R5 ;  /* 0x0000000510007986 */ /* 0x0023e4000c101924 */
.L_x_4472:
[----:B------:R-:W-:-:S04]  /*4760*/  IMAD R18, R18, 0x200, R23 ;  /* 0x0000020012127824 */ /* 0x000fc800078e0217 */
[----:B------:R-:W-:-:S07]  /*4770*/  VIADD R19, R18, 0x80 ;  /* 0x0000008012137836 */ /* 0x000fce0000000000 */
.L_x_4399:
[----:B------:R-:W-:Y:S05]  /*4780*/  BSYNC B6 ;  /* 0x0000000000067941 */ /* 0x000fea0003800000 */
.L_x_4398:
        /* <DEDUP_REMOVED lines=358> */
.L_x_4503:
        /* <DEDUP_REMOVED lines=23> */
.L_x_4507:
[----:B------:R-:W2:Y:S02]  /*5f60*/  LDG.E.U8 R2, desc[UR36][R2.64] ;  /* 0x0000002402027981 */ /* 0x000ea4000c1e1100 */
[----:B--2---:R-:W-:-:S04]  /*5f70*/  I2FP.F32.U32 R0, R2 ;  /* 0x0000000200007245 */ /* 0x004fc80000201000 */
[----:B------:R-:W-:-:S04]  /*5f80*/  F2FP.BF16.F32.PACK_AB R0, RZ, R0 ;  /* 0x00000000ff00723e */ /* 0x000fc800000010ff */
[----:B------:R-:W-:Y:S01]  /*5f90*/  PRMT R22, R0, 0x7610, R22 ;  /* 0x0000761000167816 */ /* 0x000fe20000000016 */
[----:B------:R-:W-:Y:S06]  /*5fa0*/  BRA `(.L_x_4509) ;  /* 0x0000000c00c87947 */ /* 0x000fec0003800000 */
.L_x_4506:
        /* <DEDUP_REMOVED lines=11> */
.L_x_4511:
[----:B------:R-:W2:Y:S02]  /*6060*/  LDG.E R2, desc[UR36][R2.64] ;  /* 0x0000002402027981 */ /* 0x000ea4000c1e1900 */
[----:B--2---:R-:W-:-:S04]  /*6070*/  I2FP.F32.S32 R0, R2 ;  /* 0x0000000200007245 */ /* 0x004fc80000201400 */
[----:B------:R-:W-:-:S04]  /*6080*/  F2FP.BF16.F32.PACK_AB R0, RZ, R0 ;  /* 0x00000000ff00723e */ /* 0x000fc800000010ff */
[----:B------:R-:W-:Y:S01]  /*6090*/  PRMT R22, R0, 0x7610, R22 ;  /* 0x0000761000167816 */ /* 0x000fe20000000016 */
[----:B------:R-:W-:Y:S06]  /*60a0*/  BRA `(.L_x_4509) ;  /* 0x0000000c00887947 */ /* 0x000fec0003800000 */
.L_x_4510:
[----:B------:R-:W2:Y:S02]  /*60b0*/  LDG.E.U16 R2, desc[UR36][R2.64] ;  /* 0x0000002402027981 */ /* 0x000ea4000c1e1500 */
[----:B--2---:R-:W0:Y:S02]  /*60c0*/  I2F.S16 R0, R2 ;  /* 0x0000000200007306 */ /* 0x004e240000101400 */
[----:B0-----:R-:W-:-:S04]  /*60d0*/  F2FP.BF16.F32.PACK_AB R0, RZ, R0 ;  /* 0x00000000ff00723e */ /* 0x001fc800000010ff */
[----:B------:R-:W-:Y:S01]  /*60e0*/  PRMT R22, R0, 0x7610, R22 ;  /* 0x0000761000167816 */ /* 0x000fe20000000016 */
[----:B------:R-:W-:Y:S06]  /*60f0*/  BRA `(.L_x_4509) ;  /* 0x0000000c00747947 */ /* 0x000fec0003800000 */
.L_x_4505:
        /* <DEDUP_REMOVED lines=9> */
.L_x_4513:
[----:B------:R-:W2:Y:S02]  /*6190*/  LDG.E.U16 R0, desc[UR36][R2.64] ;  /* 0x0000002402007981 */ /* 0x000ea4000c1e1500 */
[----:B--2---:R-:W-:-:S05]  /*61a0*/  HADD2.F32 R0, -RZ, R0.H0_H0 ;  /* 0x20000000ff007230 */ /* 0x004fca0000004100 */
[----:B------:R-:W-:-:S04]  /*61b0*/  F2FP.BF16.F32.PACK_AB R0, RZ, R0 ;  /* 0x00000000ff00723e */ /* 0x000fc800000010ff */
[----:B------:R-:W-:Y:S01]  /*61c0*/  PRMT R22, R0, 0x7610, R22 ;  /* 0x0000761000167816 */ /* 0x000fe20000000016 */
[----:B------:R-:W-:Y:S06]  /*61d0*/  BRA `(.L_x_4509) ;  /* 0x0000000c003c7947 */ /* 0x000fec0003800000 */
.L_x_4512:
        /* <DEDUP_REMOVED lines=9> */
.L_x_4515:
[----:B------:R-:W2:Y:S02]  /*6270*/  LDG.E.U16 R2, desc[UR36][R2.64] ;  /* 0x0000002402027981 */ /* 0x000ea4000c1e1500 */
[----:B--2---:R-:W-:-:S05]  /*6280*/  HADD2.F32 R0, -RZ, R2.H0_H0 ;  /* 0x20000002ff007230 */ /* 0x004fca0000004100 */
[----:B------:R-:W-:-:S04]  /*6290*/  F2FP.BF16.F32.PACK_AB R0, RZ, R0 ;  /* 0x00000000ff00723e */ /* 0x000fc800000010ff */
[----:B------:R-:W-:Y:S01]  /*62a0*/  PRMT R22, R0, 0x7610, R22 ;  /* 0x0000761000167816 */ /* 0x000fe20000000016 */
[----:B------:R-:W-:Y:S06]  /*62b0*/  BRA `(.L_x_4509) ;  /* 0x0000000c00047947 */ /* 0x000fec0003800000 */
.L_x_4514:
        /* <DEDUP_REMOVED lines=9> */
.L_x_4504:
        /* <DEDUP_REMOVED lines=14> */
.L_x_4518:
        /* <DEDUP_REMOVED lines=9> */
.L_x_4517:
        /* <DEDUP_REMOVED lines=28> */
.L_x_4520:
        /* <DEDUP_REMOVED lines=15> */
.L_x_4519:
[----:B------:R0:W5:Y:S01]  /*6770*/  LDG.E.U16 R22, desc[UR36][R2.64] ;  /* 0x0000002402167981 */ /* 0x000162000c1e1500 */
[----:B------:R-:W-:Y:S05]  /*6780*/  BRA `(.L_x_4509) ;  /* 0x0000000400d07947 */ /* 0x000fea0003800000 */
.L_x_4516:
        /* <DEDUP_REMOVED lines=13> */
.L_x_4523:
        /* <DEDUP_REMOVED lines=21> */
.L_x_4527:
[----:B------:R-:W-:Y:S05]  /*69b0*/  BSYNC B1 ;  /* 0x0000000000017941 */ /* 0x000fea0003800000 */
.L_x_4526:
[----:B------:R-:W-:Y:S01]  /*69c0*/  LEA R3, R0, 0x3b800000, 0x17 ;  /* 0x3b80000000037811 */ /* 0x000fe200078eb8ff */
[----:B------:R-:W-:-:S05]  /*69d0*/  IMAD.SHL.U32 R0, R2, 0x100000, RZ ;  /* 0x0010000002007824 */ /* 0x000fca00078e00ff */
[----:B------:R-:W-:-:S07]  /*69e0*/  LOP3.LUT R0, R3, R0, R4, 0xfe, !PT ;  /* 0x0000000003007212 */ /* 0x000fce00078efe04 */
.L_x_4525:
[----:B------:R-:W-:Y:S05]  /*69f0*/  BSYNC B0 ;  /* 0x0000000000007941 */ /* 0x000fea0003800000 */
.L_x_4524:
[----:B------:R-:W-:-:S04]  /*6a00*/  F2FP.BF16.F32.PACK_AB R0, RZ, R0 ;  /* 0x00000000ff00723e */ /* 0x000fc800000010ff */
[----:B------:R-:W-:Y:S01]  /*6a10*/  PRMT R22, R0, 0x7610, R22 ;  /* 0x0000761000167816 */ /* 0x000fe20000000016 */
[----:B------:R-:W-:Y:S06]  /*6a20*/  BRA `(.L_x_4509) ;  /* 0x0000000400287947 */ /* 0x000fec0003800000 */
.L_x_4522:
        /* <DEDUP_REMOVED lines=21> */
.L_x_4531:
[----:B------:R-:W-:Y:S05]  /*6b80*/  BSYNC B1 ;  /* 0x0000000000017941 */ /* 0x000fea0003800000 */
.L_x_4530:
[----:B------:R-:W-:Y:S01]  /*6b90*/  LEA R3, R0, 0x37800000, 0x17 ;  /* 0x3780000000037811 */ /* 0x000fe200078eb8ff */
[----:B------:R-:W-:-:S05]  /*6ba0*/  IMAD.SHL.U32 R0, R2, 0x200000, RZ ;  /* 0x0020000002007824 */ /* 0x000fca00078e00ff */
[----:B------:R-:W-:-:S07]  /*6bb0*/  LOP3.LUT R0, R3, R0, R4, 0xfe, !PT ;  /* 0x0000000003007212 */ /* 0x000fce00078efe04 */
.L_x_4529:
[----:B------:R-:W-:Y:S05]  /*6bc0*/  BSYNC B0 ;  /* 0x0000000000007941 */ /* 0x000fea0003800000 */
.L_x_4528:
[----:B------:R-:W-:-:S04]  /*6bd0*/  F2FP.BF16.F32.PACK_AB R0, RZ, R0 ;  /* 0x00000000ff00723e */ /* 0x000fc800000010ff */
[----:B------:R-:W-:Y:S01]  /*6be0*/  PRMT R22, R0, 0x7610, R22 ;  /* 0x0000761000167816 */ /* 0x000fe20000000016 */
[----:B------:R-:W-:Y:S06]  /*6bf0*/  BRA `(.L_x_4509) ;  /* 0x0000000000b47947 */ /* 0x000fec0003800000 */
.L_x_4521:
        /* <DEDUP_REMOVED lines=14> */
.L_x_4535:
[----:B------:R-:W-:Y:S05]  /*6ce0*/  BSYNC B0 ;  /* 0x0000000000007941 */ /* 0x000fea0003800000 */
.L_x_4534:
[----:B------:R-:W-:-:S04]  /*6cf0*/  F2FP.BF16.F32.PACK_AB R0, RZ, R0 ;  /* 0x00000000ff00723e */ /* 0x000fc800000010ff */
[----:B------:R-:W-:Y:S01]  /*6d00*/  PRMT R22, R0, 0x7610, R22 ;  /* 0x0000761000167816 */ /* 0x000fe20000000016 */
[----:B------:R-:W-:Y:S06]  /*6d10*/  BRA `(.L_x_4509) ;  /* 0x00000000006c7947 */ /* 0x000fec0003800000 */
.L_x_4508:
        /* <DEDUP_REMOVED lines=16> */
.L_x_4536:
[----:B------:R-:W-:Y:S01]  /*6e20*/  PRMT R22, RZ, 0x7610, R22 ;  /* 0x00007610ff167816 */ /* 0x000fe20000000016 */
[----:B------:R-:W-:Y:S06]  /*6e30*/  BRA `(.L_x_4509) ;  /* 0x0000000000247947 */ /* 0x000fec0003800000 */
.L_x_4533:
[----:B------:R-:W2:Y:S02]  /*6e40*/  LDG.E.64 R2, desc[UR36][R2.64] ;  /* 0x0000002402027981 */ /* 0x000ea4000c1e1b00 */
[----:B--2---:R-:W0:Y:S02]  /*6e50*/  I2F.U64 R0, R2 ;  /* 0x0000000200007312 */ /* 0x004e240000301000 */
[----:B0-----:R-:W-:-:S04]  /*6e60*/  F2FP.BF16.F32.PACK_AB R0, RZ, R0 ;  /* 0x00000000ff00723e */ /* 0x001fc800000010ff */
[----:B------:R-:W-:Y:S01]  /*6e70*/  PRMT R22, R0, 0x7610, R22 ;  /* 0x0000761000167816 */ /* 0x000fe20000000016 */
[----:B------:R-:W-:Y:S06]  /*6e80*/  BRA `(.L_x_4509) ;  /* 0x0000000000107947 */ /* 0x000fec0003800000 */
.L_x_4532:
[----:B------:R-:W2:Y:S02]  /*6e90*/  LDG.E R2, desc[UR36][R2.64] ;  /* 0x0000002402027981 */ /* 0x000ea4000c1e1900 */
[----:B--2---:R-:W-:-:S04]  /*6ea0*/  I2FP.F32.U32 R0, R2 ;  /* 0x0000000200007245 */ /* 0x004fc80000201000 */
[----:B------:R-:W-:-:S04]  /*6eb0*/  F2FP.BF16.F32.PACK_AB R0, RZ, R0 ;  /* 0x00000000ff00723e */ /* 0x000fc800000010ff */
[----:B------:R-:W-:-:S07]  /*6ec0*/  PRMT R22, R0, 0x7610, R22 ;  /* 0x0000761000167816 */ /* 0x000fce0000000016 */
.L_x_4509:
        /* <DEDUP_REMOVED lines=19> */
.L_x_4540:
[----:B------:R-:W2:Y:S02]  /*7000*/  LDG.E.U8 R2, desc[UR36][R2.64] ;  /* 0x0000002402027981 */ /* 0x000ea4000c1e1100 */
[----:B--2---:R-:W-:-:S04]  /*7010*/  I2FP.F32.U32 R0, R2 ;  /* 0x0000000200007245 */ /* 0x004fc80000201000 */
[----:B------:R-:W-:Y:S01]  /*7020*/  F2FP.BF16.F32.PACK_AB R0, RZ, R0 ;  /* 0x00000000ff00723e */ /* 0x000fe200000010ff */
[----:B------:R-:W-:Y:S06]  /*7030*/  BRA `(.L_x_4542) ;  /* 0x0000000c00907947 */ /* 0x000fec0003800000 */
.L_x_4539:
        /* <DEDUP_REMOVED lines=10> */
.L_x_4544:
[----:B------:R-:W2:Y:S02]  /*70e0*/  LDG.E R2, desc[UR36][R2.64] ;  /* 0x0000002402027981 */ /* 0x000ea4000c1e1900 */
[----:B--2---:R-:W-:-:S04]  /*70f0*/  I2FP.F32.S32 R0, R2 ;  /* 0x0000000200007245 */ /* 0x004fc80000201400 */
[----:B------:R-:W-:Y:S01]  /*7100*/  F2FP.BF16.F32.PACK_AB R0, RZ, R0 ;  /* 0x00000000ff00723e */ /* 0x000fe200000010ff */
[----:B------:R-:W-:Y:S06]  /*7110*/  BRA `(.L_x_4542) ;  /* 0x0000000c00587947 */ /* 0x000fec0003800000 */
.L_x_4543:
[----:B------:R-:W2:Y:S02]  /*7120*/  LDG.E.U16 R2, desc[UR36][R2.64] ;  /* 0x0000002402027981 */ /* 0x000ea4000c1e1500 */
[----:B--2---:R-:W0:Y:S02]  /*7130*/  I2F.S16 R0, R2 ;  /* 0x0000000200007306 */ /* 0x004e240000101400 */
[----:B0-----:R-:W-:Y:S01]  /*7140*/  F2FP.BF16.F32.PACK_AB R0, RZ, R0 ;  /* 0x00000000ff00723e */ /* 0x001fe200000010ff */
[----:B------:R-:W-:Y:S06]  /*7150*/  BRA `(.L_x_4542) ;  /* 0x0000000c00487947 */ /* 0x000fec0003800000 */
.L_x_4538:
        /* <DEDUP_REMOVED lines=9> */
.L_x_4546:
[----:B------:R-:W2:Y:S02]  /*71f0*/  LDG.E.U16 R0, desc[UR36][R2.64] ;  /* 0x0000002402007981 */ /* 0x000ea4000c1e1500 */
[----:B--2---:R-:W-:-:S05]  /*7200*/  HADD2.F32 R0, -RZ, R0.H0_H0 ;  /* 0x20000000ff007230 */ /* 0x004fca0000004100 */
[----:B------:R-:W-:Y:S01]  /*7210*/  F2FP.BF16.F32.PACK_AB R0, RZ, R0 ;  /* 0x00000000ff00723e */ /* 0x000fe200000010ff */
[----:B------:R-:W-:Y:S06]  /*7220*/  BRA `(.L_x_4542) ;  /* 0x0000000c00147947 */ /* 0x000fec0003800000 */
.L_x_4545:
        /* <DEDUP_REMOVED lines=9> */
.L_x_4548:
[----:B------:R-:W2:Y:S02]  /*72c0*/  LDG.E.U16 R2, desc[UR36][R2.64] ;  /* 0x0000002402027981 */ /* 0x000ea4000c1e1500 */
[----:B--2---:R-:W-:-:S05]  /*72d0*/  HADD2.F32 R0, -RZ, R2.H0_H0 ;  /* 0x20000002ff007230 */ /* 0x004fca0000004100 */
[----:B------:R-:W-:Y:S01]  /*72e0*/  F2FP.BF16.F32.PACK_AB R0, RZ, R0 ;  /* 0x00000000ff00723e */ /* 0x000fe200000010ff */
[----:B------:R-:W-:Y:S06]  /*72f0*/  BRA `(.L_x_4542) ;  /* 0x0000000800e07947 */ /* 0x000fec0003800000 */
.L_x_4547:
        /* <DEDUP_REMOVED lines=8> */
.L_x_4537:
        /* <DEDUP_REMOVED lines=13> */
.L_x_4551:
        /* <DEDUP_REMOVED lines=8> */
.L_x_4550:
        /* <DEDUP_REMOVED lines=28> */
.L_x_4553:
        /* <DEDUP_REMOVED lines=15> */
.L_x_4552:
[----:B------:R0:W5:Y:S01]  /*7780*/  LDG.E.U16 R0, desc[UR36][R2.64] ;  /* 0x0000002402007981 */ /* 0x000162000c1e1500 */
[----:B------:R-:W-:Y:S05]  /*7790*/  BRA `(.L_x_4542) ;  /* 0x0000000400b87947 */ /* 0x000fea0003800000 */
.L_x_4549:
        /* <DEDUP_REMOVED lines=12> */
.L_x_4556:
        /* <DEDUP_REMOVED lines=21> */
.L_x_4560:
[----:B------:R-:W-:Y:S05]  /*79b0*/  BSYNC B1 ;  /* 0x0000000000017941 */ /* 0x000fea0003800000 */
.L_x_4559:
[----:B------:R-:W-:Y:S01]  /*79c0*/  LEA R3, R0, 0x3b800000, 0x17 ;  /* 0x3b80000000037811 */ /* 0x000fe200078eb8ff */
[----:B------:R-:W-:-:S05]  /*79d0*/  IMAD.SHL.U32 R0, R2, 0x100000, RZ ;  /* 0x0010000002007824 */ /* 0x000fca00078e00ff */
[----:B------:R-:W-:-:S07]  /*79e0*/  LOP3.LUT R0, R3, R0, R4, 0xfe, !PT ;  /* 0x0000000003007212 */ /* 0x000fce00078efe04 */
.L_x_4558:
[----:B------:R-:W-:Y:S05]  /*79f0*/  BSYNC B0 ;  /* 0x0000000000007941 */ /* 0x000fea0003800000 */
.L_x_4557:
[----:B------:R-:W-:Y:S01]  /*7a00*/  F2FP.BF16.F32.PACK_AB R0, RZ, R0 ;  /* 0x00000000ff00723e */ /* 0x000fe200000010ff */
[----:B------:R-:W-:Y:S06]  /*7a10*/  BRA `(.L_x_4542) ;  /* 0x0000000400187947 */ /* 0x000fec0003800000 */
.L_x_4555:
        /* <DEDUP_REMOVED lines=21> */
.L_x_4564:
[----:B------:R-:W-:Y:S05]  /*7b70*/  BSYNC B1 ;  /* 0x0000000000017941 */ /* 0x000fea0003800000 */
.L_x_4563:
[----:B------:R-:W-:Y:S01]  /*7b80*/  LEA R3, R0, 0x37800000, 0x17 ;  /* 0x3780000000037811 */ /* 0x000fe200078eb8ff */
[----:B------:R-:W-:-:S05]  /*7b90*/  IMAD.SHL.U32 R0, R2, 0x200000, RZ ;  /* 0x0020000002007824 */ /* 0x000fca00078e00ff */
[----:B------:R-:W-:-:S07]  /*7ba0*/  LOP3.LUT R0, R3, R0, R4, 0xfe, !PT ;  /* 0x0000000003007212 */ /* 0x000fce00078efe04 */
.L_x_4562:
[----:B------:R-:W-:Y:S05]  /*7bb0*/  BSYNC B0 ;  /* 0x0000000000007941 */ /* 0x000fea0003800000 */
.L_x_4561:
[----:B------:R-:W-:Y:S01]  /*7bc0*/  F2FP.BF16.F32.PACK_AB R0, RZ, R0 ;  /* 0x00000000ff00723e */ /* 0x000fe200000010ff */
[----:B------:R-:W-:Y:S06]  /*7bd0*/  BRA `(.L_x_4542) ;  /* 0x0000000000a87947 */ /* 0x000fec0003800000 */
.L_x_4554:
        /* <DEDUP_REMOVED lines=14> */
.L_x_4568:
[----:B------:R-:W-:Y:S05]  /*7cc0*/  BSYNC B0 ;  /* 0x0000000000007941 */ /* 0x000fea0003800000 */
.L_x_4567:
[----:B------:R-:W-:Y:S01]  /*7cd0*/  F2FP.BF16.F32.PACK_AB R0, RZ, R0 ;  /* 0x00000000ff00723e */ /* 0x000fe200000010ff */
[----:B------:R-:W-:Y:S06]  /*7ce0*/  BRA `(.L_x_4542) ;  /* 0x0000000000647947 */ /* 0x000fec0003800000 */
.L_x_4541:
        /* <DEDUP_REMOVED lines=16> */
.L_x_4569:
[----:B------:R-:W-:Y:S01]  /*7df0*/  PRMT R0, RZ, 0x7610, R0 ;  /* 0x00007610ff007816 */ /* 0x000fe20000000000 */
[----:B------:R-:W-:Y:S06]  /*7e00*/  BRA `(.L_x_4542) ;  /* 0x00000000001c7947 */ /* 0x000fec0003800000 */
.L_x_4566:
[----:B------:R-:W2:Y:S02]  /*7e10*/  LDG.E.64 R2, desc[UR36][R2.64] ;  /* 0x0000002402027981 */ /* 0x000ea4000c1e1b00 */
[----:B--2---:R-:W0:Y:S02]  /*7e20*/  I2F.U64 R0, R2 ;  /* 0x0000000200007312 */ /* 0x004e240000301000 */
[----:B0-----:R-:W-:Y:S01]  /*7e30*/  F2FP.BF16.F32.PACK_AB R0, RZ, R0 ;  /* 0x00000000ff00723e */ /* 0x001fe200000010ff */
[----:B------:R-:W-:Y:S06]  /*7e40*/  BRA `(.L_x_4542) ;  /* 0x00000000000c7947 */ /* 0x000fec0003800000 */
.L_x_4565:
[----:B------:R-:W2:Y:S02]  /*7e50*/  LDG.E R2, desc[UR36][R2.64] ;  /* 0x0000002402027981 */ /* 0x000ea4000c1e1900 */
[----:B--2---:R-:W-:-:S04]  /*7e60*/  I2FP.F32.U32 R0, R2 ;  /* 0x0000000200007245 */ /* 0x004fc80000201000 */
[----:B------:R-:W-:-:S07]  /*7e70*/  F2FP.BF16.F32.PACK_AB R0, RZ, R0 ;  /* 0x00000000ff00723e */ /* 0x000fce00000010ff */
.L_x_4542:
[----:B0----5:R-:W-:Y:S01]  /*7e80*/  IMAD.U32 R3, R0, 0x10000, RZ ;  /* 0x0001000000037824 */ /* 0x021fe200078e00ff */
[----:B------:R-:W0:Y:S04]  /*7e90*/  LDC.U8 R5, c[0x0][0x491] ;  /* 0x00012440ff057b82 */ /* 0x000e280000000000 */
[C---:B------:R-:W-:Y:S02]  /*7ea0*/  FSETP.GEU.FTZ.AND P1, PT, R3.reuse, RZ, PT ;  /* 0x000000ff0300720b */ /* 0x040fe40003f3e000 */
[----:B------:R-:W-:-:S04]  /*7eb0*/  FSETP.GT.FTZ.AND P0, PT, R3, 1, PT ;  /* 0x3f8000000300780b */ /* 0x000fc80003f14000 */
[----:B------:R-:W-:-:S13]  /*7ec0*/  PLOP3.LUT P0, PT, P1, P0, PT, 0x8a, 0x0 ;  /* 0x000000000000781c */ /* 0x000fda0000f01172 */
[----:B------:R-:W-:Y:S01]  /*7ed0*/  @!P0 FADD.FTZ R0, -R3, 1 ;  /* 0x3f80000003008421 */ /* 0x000fe20000010100 */
[----:B0-----:R-:W-:-:S03]  /*7ee0*/  PRMT R4, R5, 0x9910, RZ ;  /* 0x0000991005047816 */ /* 0x001fc600000000ff */
[----:B------:R-:W-:Y:S01]  /*7ef0*/  @!P0 FMUL.FTZ R2, R3, R0 ;  /* 0x0000000003028220 */ /* 0x000fe20000410000 */
[----:B------:R-:W-:Y:S02]  /*7f00*/  IMAD.U32 R3, R22, 0x10000, RZ ;  /* 0x0001000016037824 */ /* 0x000fe400078e00ff */
[----:B------:R-:W-:-:S03]  /*7f10*/  IMAD.MOV.U32 R0, RZ, RZ, 0x7fc00000 ;  /* 0x7fc00000ff007424 */ /* 0x000fc600078e00ff */
        /* <DEDUP_REMOVED lines=17> */
.L_x_4573:
[----:B-1----:R-:W-:-:S06]  /*8030*/  IMAD.U32 R3, R3, 0x10000, RZ ;  /* 0x0001000003037824 */ /* 0x002fcc00078e00ff */
[----:B------:R-:W1:Y:S02]  /*8040*/  F2I.S64.TRUNC R2, R3 ;  /* 0x0000000300027311 */ /* 0x000e64000020d900 */
[----:B-1----:R1:W-:Y:S01]  /*8050*/  STG.E.U8 desc[UR36][R16.64], R2 ;  /* 0x0000000210007986 */ /* 0x0023e2000c101124 */
[----:B------:R-:W-:Y:S05]  /*8060*/  BRA `(.L_x_4575) ;  /* 0x0000000c00847947 */ /* 0x000fea0003800000 */
.L_x_4572:
        /* <DEDUP_REMOVED lines=10> */
.L_x_4577:
[----:B-1----:R-:W-:-:S06]  /*8110*/  IMAD.U32 R3, R3, 0x10000, RZ ;  /* 0x0001000003037824 */ /* 0x002fcc00078e00ff */
[----:B------:R-:W1:Y:S02]  /*8120*/  F2I.FTZ.TRUNC.NTZ R3, R3 ;  /* 0x0000000300037305 */ /* 0x000e64000021f100 */
[----:B-1----:R4:W-:Y:S01]  /*8130*/  STG.E desc[UR36][R16.64], R3 ;  /* 0x0000000310007986 */ /* 0x0029e2000c101924 */
[----:B------:R-:W-:Y:S05]  /*8140*/  BRA `(.L_x_4575) ;  /* 0x0000000c004c7947 */ /* 0x000fea0003800000 */
.L_x_4576:
[----:B-1----:R-:W-:-:S06]  /*8150*/  IMAD.U32 R3, R3, 0x10000, RZ ;  /* 0x0001000003037824 */ /* 0x002fcc00078e00ff */
[----:B------:R-:W1:Y:S02]  /*8160*/  F2I.FTZ.TRUNC.NTZ R3, R3 ;  /* 0x0000000300037305 */ /* 0x000e64000021f100 */
[----:B-1----:R3:W-:Y:S01]  /*8170*/  STG.E.U16 desc[UR36][R16.64], R3 ;  /* 0x0000000310007986 */ /* 0x0027e2000c101524 */
[----:B------:R-:W-:Y:S05]  /*8180*/  BRA `(.L_x_4575) ;  /* 0x0000000c003c7947 */ /* 0x000fea0003800000 */
.L_x_4571:
        /* <DEDUP_REMOVED lines=9> */
.L_x_4579:
[----:B01----:R-:W-:-:S05]  /*8220*/  IMAD.U32 R0, R3, 0x10000, RZ ;  /* 0x0001000003007824 */ /* 0x003fca00078e00ff */
[----:B------:R-:W-:-:S05]  /*8230*/  F2FP.F16.F32.PACK_AB R0, RZ, R0 ;  /* 0x00000000ff00723e */ /* 0x000fca00000000ff */
[----:B------:R0:W-:Y:S01]  /*8240*/  STG.E.U16 desc[UR36][R16.64], R0 ;  /* 0x0000000010007986 */ /* 0x0001e2000c101524 */
[----:B------:R-:W-:Y:S05]  /*8250*/  BRA `(.L_x_4575) ;  /* 0x0000000c00087947 */ /* 0x000fea0003800000 */
.L_x_4578:
        /* <DEDUP_REMOVED lines=10> */
.L_x_4581:
[----:B-1----:R-:W-:-:S05]  /*8300*/  IMAD.U32 R3, R3, 0x10000, RZ ;  /* 0x0001000003037824 */ /* 0x002fca00078e00ff */
[----:B------:R-:W-:-:S04]  /*8310*/  F2FP.F16.F32.PACK_AB R3, RZ, R3 ;  /* 0x00000003ff03723e */ /* 0x000fc800000000ff */
[----:B------:R-:W-:-:S05]  /*8320*/  PRMT R3, R3, 0x5410, RZ ;  /* 0x0000541003037816 */ /* 0x000fca00000000ff */
[----:B------:R1:W-:Y:S01]  /*8330*/  STG.E desc[UR36][R16.64], R3 ;  /* 0x0000000310007986 */ /* 0x0003e2000c101924 */
[----:B------:R-:W-:Y:S05]  /*8340*/  BRA `(.L_x_4575) ;  /* 0x0000000800cc7947 */ /* 0x000fea0003800000 */
.L_x_4580:
[----:B-1----:R-:W-:-:S04]  /*8350*/  IMAD.U32 R2, R3, 0x10000, RZ ;  /* 0x0001000003027824 */ /* 0x002fc800078e00ff */
[----:B------:R-:W-:-:S06]  /*8360*/  FMUL.FTZ R2, R2, 1 ;  /* 0x3f80000002027820 */ /* 0x000fcc0000410000 */
[----:B------:R-:W1:Y:S02]  /*8370*/  F2F.F64.F32 R2, R2 ;  /* 0x0000000200027310 */ /* 0x000e640000201800 */
[----:B-1----:R1:W-:Y:S01]  /*8380*/  STG.E.64 desc[UR36][R16.64], R2 ;  /* 0x0000000210007986 */ /* 0x0023e2000c101b24 */
[----:B------:R-:W-:Y:S05]  /*8390*/  BRA `(.L_x_4575) ;  /* 0x0000000800b87947 */ /* 0x000fea0003800000 */
.L_x_4570:
        /* <DEDUP_REMOVED lines=13> */
.L_x_4584:
[----:B-1----:R-:W-:Y:S01]  /*8470*/  IMAD.U32 R3, R3, 0x10000, RZ ;  /* 0x0001000003037824 */ /* 0x002fe200078e00ff */
[----:B------:R-:W-:-:S03]  /*8480*/  CS2R R6, SRZ ;  /* 0x0000000000067805 */ /* 0x000fc6000001ff00 */
[----:B------:R-:W-:-:S04]  /*8490*/  FMUL.FTZ R3, R3, 1 ;  /* 0x3f80000003037820 */ /* 0x000fc80000410000 */
[----:B------:R-:W1:Y:S02]  /*84a0*/  F2F.F64.F32 R4, R3 ;  /* 0x0000000300047310 */ /* 0x000e640000201800 */
[----:B-1----:R1:W-:Y:S01]  /*84b0*/  STG.E.128 desc[UR36][R16.64], R4 ;  /* 0x0000000410007986 */ /* 0x0023e2000c101d24 */
[----:B------:R-:W-:Y:S05]  /*84c0*/  BRA `(.L_x_4575) ;  /* 0x00000008006c7947 */ /* 0x000fea0003800000 */
.L_x_4583:
        /* <DEDUP_REMOVED lines=21> */
.L_x_4588:
[----:B------:R-:W-:Y:S05]  /*8620*/  BSYNC B0 ;  /* 0x0000000000007941 */ /* 0x000fea0003800000 */
.L_x_4587:
[----:B------:R-:W-:-:S05]  /*8630*/  LOP3.LUT R3, R0, R3, RZ, 0xfc, !PT ;  /* 0x0000000300037212 */ /* 0x000fca00078efcff */
[----:B------:R0:W-:Y:S01]  /*8640*/  STG.E.U8 desc[UR36][R16.64], R3 ;  /* 0x0000000310007986 */ /* 0x0001e2000c101124 */
[----:B------:R-:W-:Y:S05]  /*8650*/  BRA `(.L_x_4575) ;  /* 0x0000000800087947 */ /* 0x000fea0003800000 */
.L_x_4586:
        /* <DEDUP_REMOVED lines=13> */
.L_x_4590:
[----:B0-----:R-:W-:Y:S01]  /*8730*/  IMAD.MOV.U32 R0, RZ, RZ, 0x7f ;  /* 0x0000007fff007424 */ /* 0x001fe200078e00ff */
[----:B------:R-:W-:-:S04]  /*8740*/  ISETP.GT.U32.AND P0, PT, R2, 0x7f800000, PT ;  /* 0x7f8000000200780c */ /* 0x000fc80003f04070 */
[----:B------:R-:W-:-:S09]  /*8750*/  SEL R0, R0, 0x7c, P0 ;  /* 0x0000007c00007807 */ /* 0x000fd20000000000 */
.L_x_4591:
[----:B------:R-:W-:Y:S05]  /*8760*/  BSYNC B0 ;  /* 0x0000000000007941 */ /* 0x000fea0003800000 */
.L_x_4589:
[----:B------:R-:W-:-:S04]  /*8770*/  LOP3.LUT R2, R3, 0x80000000, RZ, 0xc0, !PT ;  /* 0x8000000003027812 */ /* 0x000fc800078ec0ff */
[----:B------:R-:W-:-:S04]  /*8780*/  SHF.R.U32.HI R3, RZ, 0x18, R2 ;  /* 0x00000018ff037819 */ /* 0x000fc80000011602 */
[----:B------:R-:W-:-:S05]  /*8790*/  LOP3.LUT R3, R0, R3, RZ, 0xfc, !PT ;  /* 0x0000000300037212 */ /* 0x000fca00078efcff */
[----:B------:R0:W-:Y:S01]  /*87a0*/  STG.E.U8 desc[UR36][R16.64], R3 ;  /* 0x0000000310007986 */ /* 0x0001e2000c101124 */
[----:B------:R-:W-:Y:S05]  /*87b0*/  BRA `(.L_x_4575) ;  /* 0x0000000400b07947 */ /* 0x000fea0003800000 */
.L_x_4585:
[----:B-1----:R1:W-:Y:S01]  /*87c0*/  STG.E.U16 desc[UR36][R16.64], R3 ;  /* 0x0000000310007986 */ /* 0x0023e2000c101524 */
[----:B------:R-:W-:Y:S05]  /*87d0*/  BRA `(.L_x_4575) ;  /* 0x0000000400a87947 */ /* 0x000fea0003800000 */
.L_x_4582:
        /* <DEDUP_REMOVED lines=12> */
.L_x_4594:
        /* <DEDUP_REMOVED lines=17> */
.L_x_4597:
[----:B------:R-:W-:-:S04]  /*89b0*/  LOP3.LUT R2, R3, 0x80000000, RZ, 0xc0, !PT ;  /* 0x8000000003027812 */ /* 0x000fc800078ec0ff */
[----:B------:R-:W-:-:S04]  /*89c0*/  SHF.R.U32.HI R3, RZ, 0x18, R2 ;  /* 0x00000018ff037819 */ /* 0x000fc80000011602 */
[----:B------:R-:W-:-:S04]  /*89d0*/  LOP3.LUT R0, R0, R3, RZ, 0xfc, !PT ;  /* 0x0000000300007212 */ /* 0x000fc800078efcff */
[----:B------:R-:W-:-:S07]  /*89e0*/  PRMT R8, R0, 0x7610, R8 ;  /* 0x0000761000087816 */ /* 0x000fce0000000008 */
.L_x_4596:
[----:B------:R-:W-:Y:S05]  /*89f0*/  BSYNC B0 ;  /* 0x0000000000007941 */ /* 0x000fea0003800000 */
.L_x_4595:
[----:B------:R1:W-:Y:S01]  /*8a00*/  STG.E.U8 desc[UR36][R16.64], R8 ;  /* 0x0000000810007986 */ /* 0x0003e2000c101124 */
[----:B------:R-:W-:Y:S05]  /*8a10*/  BRA `(.L_x_4575) ;  /* 0x0000000400187947 */ /* 0x000fea0003800000 */
.L_x_4593:
        /* <DEDUP_REMOVED lines=17> */
.L_x_4600:
[----:B------:R-:W-:-:S04]  /*8b30*/  LOP3.LUT R2, R3, 0x80000000, RZ, 0xc0, !PT ;  /* 0x8000000003027812 */ /* 0x000fc800078ec0ff */
[----:B------:R-:W-:-:S04]  /*8b40*/  SHF.R.U32.HI R3, RZ, 0x18, R2 ;  /* 0x00000018ff037819 */ /* 0x000fc80000011602 */
[----:B------:R-:W-:-:S04]  /*8b50*/  LOP3.LUT R0, R0, R3, RZ, 0xfc, !PT ;  /* 0x0000000300007212 */ /* 0x000fc800078efcff */
[----:B------:R-:W-:-:S07]  /*8b60*/  PRMT R8, R0, 0x7610, R8 ;  /* 0x0000761000087816 */ /* 0x000fce0000000008 */
.L_x_4599:
[----:B------:R-:W-:Y:S05]  /*8b70*/  BSYNC B0 ;  /* 0x0000000000007941 */ /* 0x000fea0003800000 */
.L_x_4598:
[----:B------:R1:W-:Y:S01]  /*8b80*/  STG.E.U8 desc[UR36][R16.64], R8 ;  /* 0x0000000810007986 */ /* 0x0003e2000c101124 */
[----:B------:R-:W-:Y:S05]  /*8b90*/  BRA `(.L_x_4575) ;  /* 0x0000000000b87947 */ /* 0x000fea0003800000 */
.L_x_4592:
        /* <DEDUP_REMOVED lines=22> */
.L_x_4574:
        /* <DEDUP_REMOVED lines=16> */
.L_x_4603:
[----:B------:R-:W-:Y:S05]  /*8e00*/  BRA `(.L_x_4575) ;  /* 0x00000000001c7947 */ /* 0x000fea0003800000 */
.L_x_4602:
[----:B-1----:R-:W-:-:S06]  /*8e10*/  IMAD.U32 R3, R3, 0x10000, RZ ;  /* 0x0001000003037824 */ /* 0x002fcc00078e00ff */
[----:B------:R-:W1:Y:S02]  /*8e20*/  F2I.U64.TRUNC R2, R3 ;  /* 0x0000000300027311 */ /* 0x000e64000020d800 */
[----:B-1----:R1:W-:Y:S01]  /*8e30*/  STG.E.64 desc[UR36][R16.64], R2 ;  /* 0x0000000210007986 */ /* 0x0023e2000c101b24 */
[----:B------:R-:W-:Y:S05]  /*8e40*/  BRA `(.L_x_4575) ;  /* 0x00000000000c7947 */ /* 0x000fea0003800000 */
.L_x_4601:
[----:B-1----:R-:W-:-:S06]  /*8e50*/  IMAD.U32 R3, R3, 0x10000, RZ ;  /* 0x0001000003037824 */ /* 0x002fcc00078e00ff */
[----:B------:R-:W1:Y:S02]  /*8e60*/  F2I.FTZ.U32.TRUNC.NTZ R3, R3 ;  /* 0x0000000300037305 */ /* 0x000e64000021f000 */
[----:B-1----:R1:W-:Y:S02]  /*8e70*/  STG.E desc[UR36][R16.64], R3 ;  /* 0x0000000310007986 */ /* 0x0023e4000c101924 */
.L_x_4575:
[----:B------:R-:W-:-:S07]  /*8e80*/  VIADD R19, R19, 0x80 ;  /* 0x0000008013137836 */ /* 0x000fce0000000000 */
.L_x_4502:
[----:B------:R-:W-:Y:S05]  /*8e90*/  BSYNC B6 ;  /* 0x0000000000067941 */ /* 0x000fea0003800000 */
.L_x_4501:
        /* <DEDUP_REMOVED lines=358> */
.L_x_4606:
        /* <DEDUP_REMOVED lines=23> */
.L_x_4610:
[----:B------:R-:W2:Y:S02]  /*a670*/  LDG.E.U8 R2, desc[UR36][R2.64] ;  /* 0x0000002402027981 */ /* 0x000ea4000c1e1100 */
[----:B--2---:R-:W-:-:S04]  /*a680*/  I2FP.F32.U32 R0, R2 ;  /* 0x0000000200007245 */ /* 0x004fc80000201000 */
[----:B------:R-:W-:-:S04]  /*a690*/  F2FP.BF16.F32.PACK_AB R0, RZ, R0 ;  /* 0x00000000ff00723e */ /* 0x000fc800000010ff */
[----:B------:R-:W-:Y:S01]  /*a6a0*/  PRMT R22, R0, 0x7610, R22 ;  /* 0x0000761000167816 */ /* 0x000fe20000000016 */
[----:B------:R-:W-:Y:S06]  /*a6b0*/  BRA `(.L_x_4612) ;  /* 0x0000000c00c87947 */ /* 0x000fec0003800000 */
.L_x_4609:
        /* <DEDUP_REMOVED lines=11> */
.L_x_4614:
[----:B------:R-:W2:Y:S02]  /*a770*/  LDG.E R2, desc[UR36][R2.64] ;  /* 0x0000002402027981 */ /* 0x000ea4000c1e1900 */
[----:B--2---:R-:W-:-:S04]  /*a780*/  I2FP.F32.S32 R0, R2 ;  /* 0x0000000200007245 */ /* 0x004fc80000201400 */
[----:B------:R-:W-:-:S04]  /*a790*/  F2FP.BF16.F32.PACK_AB R0, RZ, R0 ;  /* 0x00000000ff00723e */ /* 0x000fc800000010ff */
[----:B------:R-:W-:Y:S01]  /*a7a0*/  PRMT R22, R0, 0x7610, R22 ;  /* 0x0000761000167816 */ /* 0x000fe20000000016 */
[----:B------:R-:W-:Y:S06]  /*a7b0*/  BRA `(.L_x_4612) ;  /* 0x0000000c00887947 */ /* 0x000fec0003800000 */
.L_x_4613:
[----:B------:R-:W2:Y:S02]  /*a7c0*/  LDG.E.U16 R2, desc[UR36][R2.64] ;  /* 0x0000002402027981 */ /* 0x000ea4000c1e1500 */
[----:B--2---:R-:W0:Y:S02]  /*a7d0*/  I2F.S16 R0, R2 ;  /* 0x0000000200007306 */ /* 0x004e240000101400 */
[----:B0-----:R-:W-:-:S04]  /*a7e0*/  F2FP.BF16.F32.PACK_AB R0, RZ, R0 ;  /* 0x00000000ff00723e */ /* 0x001fc800000010ff */
[----:B------:R-:W-:Y:S01]  /*a7f0*/  PRMT R22, R0, 0x7610, R22 ;  /* 0x0000761000167816 */ /* 0x000fe20000000016 */
[----:B------:R-:W-:Y:S06]  /*a800*/  BRA `(.L_x_4612) ;  /* 0x0000000c00747947 */ /* 0x000fec0003800000 */
.L_x_4608:
        /* <DEDUP_REMOVED lines=9> */
.L_x_4616:
[----:B------:R-:W2:Y:S02]  /*a8a0*/  LDG.E.U16 R0, desc[UR36][R2.64] ;  /* 0x0000002402007981 */ /* 0x000ea4000c1e1500 */
[----:B--2---:R-:W-:-:S05]  /*a8b0*/  HADD2.F32 R0, -RZ, R0.H0_H0 ;  /* 0x20000000ff007230 */ /* 0x004fca0000004100 */
[----:B------:R-:W-:-:S04]  /*a8c0*/  F2FP.BF16.F32.PACK_AB R0, RZ, R0 ;  /* 0x00000000ff00723e */ /* 0x000fc800000010ff */
[----:B------:R-:W-:Y:S01]  /*a8d0*/  PRMT R22, R0, 0x7610, R22 ;  /* 0x0000761000167816 */ /* 0x000fe20000000016 */
[----:B------:R-:W-:Y:S06]  /*a8e0*/  BRA `(.L_x_4612) ;  /* 0x0000000c003c7947 */ /* 0x000fec0003800000 */
.L_x_4615:
        /* <DEDUP_REMOVED lines=9> */
.L_x_4618:
[----:B------:R-:W2:Y:S02]  /*a980*/  LDG.E.U16 R2, desc[UR36][R2.64] ;  /* 0x0000002402027981 */ /* 0x000ea4000c1e1500 */
[----:B--2---:R-:W-:-:S05]  /*a990*/  HADD2.F32 R0, -RZ, R2.H0_H0 ;  /* 0x20000002ff007230 */ /* 0x004fca0000004100 */
[----:B------:R-:W-:-:S04]  /*a9a0*/  F2FP.BF16.F32.PACK_AB R0, RZ, R0 ;  /* 0x00000000ff00723e */ /* 0x000fc800000010ff */
[----:B------:R-:W-:Y:S01]  /*a9b0*/  PRMT R22, R0, 0x7610, R22 ;  /* 0x0000761000167816 */ /* 0x000fe20000000016 */
[----:B------:R-:W-:Y:S06]  /*a9c0*/  BRA `(.L_x_4612) ;  /* 0x0000000c00047947 */ /* 0x000fec0003800000 */
.L_x_4617:
        /* <DEDUP_REMOVED lines=9> */
.L_x_4607:
        /* <DEDUP_REMOVED lines=14> */
.L_x_4621:
        /* <DEDUP_REMOVED lines=9> */
.L_x_4620:
        /* <DEDUP_REMOVED lines=28> */
.L_x_4623:
        /* <DEDUP_REMOVED lines=15> */
.L_x_4622:
[----:B------:R0:W5:Y:S01]  /*ae80*/  LDG.E.U16 R22, desc[UR36][R2.64] ;  /* 0x0000002402167981 */ /* 0x000162000c1e1500 */
[----:B------:R-:W-:Y:S05]  /*ae90*/  BRA `(.L_x_4612) ;  /* 0x0000000400d07947 */ /* 0x000fea0003800000 */
.L_x_4619:
        /* <DEDUP_REMOVED lines=13> */
.L_x_4626:
        /* <DEDUP_REMOVED lines=21> */
.L_x_4630:
[----:B------:R-:W-:Y:S05]  /*b0c0*/  BSYNC B1 ;  /* 0x0000000000017941 */ /* 0x000fea0003800000 */
.L_x_4629:
[----:B------:R-:W-:Y:S01]  /*b0d0*/  LEA R3, R0, 0x3b800000, 0x17 ;  /* 0x3b80000000037811 */ /* 0x000fe200078eb8ff */
[----:B------:R-:W-:-:S05]  /*b0e0*/  IMAD.SHL.U32 R0, R2, 0x100000, RZ ;  /* 0x0010000002007824 */ /* 0x000fca00078e00ff */
[----:B------:R-:W-:-:S07]  /*b0f0*/  LOP3.LUT R0, R3, R0, R4, 0xfe, !PT ;  /* 0x0000000003007212 */ /* 0x000fce00078efe04 */
.L_x_4628:
[----:B------:R-:W-:Y:S05]  /*b100*/  BSYNC B0 ;  /* 0x0000000000007941 */ /* 0x000fea0003800000 */
.L_x_4627:
[----:B------:R-:W-:-:S04]  /*b110*/  F2FP.BF16.F32.PACK_AB R0, RZ, R0 ;  /* 0x00000000ff00723e */ /* 0x000fc800000010ff */
[----:B------:R-:W-:Y:S01]  /*b120*/  PRMT R22, R0, 0x7610, R22 ;  /* 0x0000761000167816 */ /* 0x000fe20000000016 */
[----:B------:R-:W-:Y:S06]  /*b130*/  BRA `(.L_x_4612) ;  /* 0x0000000400287947 */ /* 0x000fec0003800000 */
.L_x_4625:
        /* <DEDUP_REMOVED lines=21> */
.L_x_4634:
[----:B------:R-:W-:Y:S05]  /*b290*/  BSYNC B1 ;  /* 0x0000000000017941 */ /* 0x000fea0003800000 */
.L_x_4633:
[----:B------:R-:W-:Y:S01]  /*b2a0*/  LEA R3, R0, 0x37800000, 0x17 ;  /* 0x3780000000037811 */ /* 0x000fe200078eb8ff */
[----:B------:R-:W-:-:S05]  /*b2b0*/  IMAD.SHL.U32 R0, R2, 0x200000, RZ ;  /* 0x0020000002007824 */ /* 0x000fca00078e00ff */
[----:B------:R-:W-:-:S07]  /*b2c0*/  LOP3.LUT R0, R3, R0, R4, 0xfe, !PT ;  /* 0x0000000003007212 */ /* 0x000fce00078efe04 */
.L_x_4632:
[----:B------:R-:W-:Y:S05]  /*b2d0*/  BSYNC B0 ;  /* 0x0000000000007941 */ /* 0x000fea0003800000 */
.L_x_4631:
[----:B------:R-:W-:-:S04]  /*b2e0*/  F2FP.BF16.F32.PACK_AB R0, RZ, R0 ;  /* 0x00000000ff00723e */ /* 0x000fc800000010ff */
[----:B------:R-:W-:Y:S01]  /*b2f0*/  PRMT R22, R0, 0x7610, R22 ;  /* 0x0000761000167816 */ /* 0x000fe20000000016 */
[----:B------:R-:W-:Y:S06]  /*b300*/  BRA `(.L_x_4612) ;  /* 0x0000000000b47947 */ /* 0x000fec0003800000 */
.L_x_4624:
        /* <DEDUP_REMOVED lines=14> */
.L_x_4638:
[----:B------:R-:W-:Y:S05]  /*b3f0*/  BSYNC B0 ;  /* 0x0000000000007941 */ /* 0x000fea0003800000 */
.L_x_4637:
[----:B------:R-:W-:-:S04]  /*b400*/  F2FP.BF16.F32.PACK_AB R0, RZ, R0 ;  /* 0x00000000ff00723e */ /* 0x000fc800000010ff */
[----:B------:R-:W-:Y:S01]  /*b410*/  PRMT R22, R0, 0x7610, R22 ;  /* 0x0000761000167816 */ /* 0x000fe20000000016 */
[----:B------:R-:W-:Y:S06]  /*b420*/  BRA `(.L_x_4612) ;  /* 0x00000000006c7947 */ /* 0x000fec0003800000 */
.L_x_4611:
        /* <DEDUP_REMOVED lines=16> */
.L_x_4639:
[----:B------:R-:W-:Y:S01]  /*b530*/  PRMT R22, RZ, 0x7610, R22 ;  /* 0x00007610ff167816 */ /* 0x000fe20000000016 */
[----:B------:R-:W-:Y:S06]  /*b540*/  BRA `(.L_x_4612) ;  /* 0x0000000000247947 */ /* 0x000fec0003800000 */
.L_x_4636:
[----:B------:R-:W2:Y:S02]  /*b550*/  LDG.E.64 R2, desc[UR36][R2.64] ;  /* 0x0000002402027981 */ /* 0x000ea4000c1e1b00 */
[----:B--2---:R-:W0:Y:S02]  /*b560*/  I2F.U64 R0, R2 ;  /* 0x0000000200007312 */ /* 0x004e240000301000 */
[----:B0-----:R-:W-:-:S04]  /*b570*/  F2FP.BF16.F32.PACK_AB R0, RZ, R0 ;  /* 0x00000000ff00723e */ /* 0x001fc800000010ff */
[----:B------:R-:W-:Y:S01]  /*b580*/  PRMT R22, R0, 0x7610, R22 ;  /* 0x0000761000167816 */ /* 0x000fe20000000016 */
[----:B------:R-:W-:Y:S06]  /*b590*/  BRA `(.L_x_4612) ;  /* 0x0000000000107947 */ /* 0x000fec0003800000 */
.L_x_4635:
[----:B------:R-:W2:Y:S02]  /*b5a0*/  LDG.E R2, desc[UR36][R2.64] ;  /* 0x0000002402027981 */ /* 0x000ea4000c1e1900 */
[----:B--2---:R-:W-:-:S04]  /*b5b0*/  I2FP.F32.U32 R0, R2 ;  /* 0x0000000200007245 */ /* 0x004fc80000201000 */
[----:B------:R-:W-:-:S04]  /*b5c0*/  F2FP.BF16.F32.PACK_AB R0, RZ, R0 ;  /* 0x00000000ff00723e */ /* 0x000fc800000010ff */
[----:B------:R-:W-:-:S07]  /*b5d0*/  PRMT R22, R0, 0x7610, R22 ;  /* 0x0000761000167816 */ /* 0x000fce0000000016 */
.L_x_4612:
        /* <DEDUP_REMOVED lines=19> */
.L_x_4643:
[----:B------:R-:W2:Y:S02]  /*b710*/  LDG.E.U8 R2, desc[UR36][R2.64] ;  /* 0x0000002402027981 */ /* 0x000ea4000c1e1100 */
[----:B--2---:R-:W-:-:S04]  /*b720*/  I2FP.F32.U32 R0, R2 ;  /* 0x0000000200007245 */ /* 0x004fc80000201000 */
[----:B------:R-:W-:Y:S01]  /*b730*/  F2FP.BF16.F32.PACK_AB R0, RZ, R0 ;  /* 0x00000000ff00723e */ /* 0x000fe200000010ff */
[----:B------:R-:W-:Y:S06]  /*b740*/  BRA `(.L_x_4645) ;  /* 0x0000000c00907947 */ /* 0x000fec0003800000 */
.L_x_4642:
        /* <DEDUP_REMOVED lines=10> */
.L_x_4647:
[----:B------:R-:W2:Y:S02]  /*b7f0*/  LDG.E R2, desc[UR36][R2.64] ;  /* 0x0000002402027981 */ /* 0x000ea4000c1e1900 */
[----:B--2---:R-:W-:-:S04]  /*b800*/  I2FP.F32.S32 R0, R2 ;  /* 0x0000000200007245 */ /* 0x004fc80000201400 */
[----:B------:R-:W-:Y:S01]  /*b810*/  F2FP.BF16.F32.PACK_AB R0, RZ, R0 ;  /* 0x00000000ff00723e */ /* 0x000fe200000010ff */
[----:B------:R-:W-:Y:S06]  /*b820*/  BRA `(.L_x_4645) ;  /* 0x0000000c00587947 */ /* 0x000fec0003800000 */
.L_x_4646:
[----:B------:R-:W2:Y:S02]  /*b830*/  LDG.E.U16 R2, desc[UR36][R2.64] ;  /* 0x0000002402027981 */ /* 0x000ea4000c1e1500 */
[----:B--2---:R-:W0:Y:S02]  /*b840*/  I2F.S16 R0, R2 ;  /* 0x0000000200007306 */ /* 0x004e240000101400 */
[----:B0-----:R-:W-:Y:S01]  /*b850*/  F2FP.BF16.F32.PACK_AB R0, RZ, R0 ;  /* 0x00000000ff00723e */ /* 0x001fe200000010ff */
[----:B------:R-:W-:Y:S06]  /*b860*/  BRA `(.L_x_4645) ;  /* 0x0000000c00487947 */ /* 0x000fec0003800000 */
.L_x_4641:
        /* <DEDUP_REMOVED lines=9> */
.L_x_4649:
[----:B------:R-:W2:Y:S02]  /*b900*/  LDG.E.U16 R0, desc[UR36][R2.64] ;  /* 0x0000002402007981 */ /* 0x000ea4000c1e1500 */
[----:B--2---:R-:W-:-:S05]  /*b910*/  HADD2.F32 R0, -RZ, R0.H0_H0 ;  /* 0x20000000ff007230 */ /* 0x004fca0000004100 */
[----:B------:R-:W-:Y:S01]  /*b920*/  F2FP.BF16.F32.PACK_AB R0, RZ, R0 ;  /* 0x00000000ff00723e */ /* 0x000fe200000010ff */
[----:B------:R-:W-:Y:S06]  /*b930*/  BRA `(.L_x_4645) ;  /* 0x0000000c00147947 */ /* 0x000fec0003800000 */
.L_x_4648:
        /* <DEDUP_REMOVED lines=9> */
.L_x_4651:
[----:B------:R-:W2:Y:S02]  /*b9d0*/  LDG.E.U16 R2, desc[UR36][R2.64] ;  /* 0x0000002402027981 */ /* 0x000ea4000c1e1500 */
[----:B--2---:R-:W-:-:S05]  /*b9e0*/  HADD2.F32 R0, -RZ, R2.H0_H0 ;  /* 0x20000002ff007230 */ /* 0x004fca0000004100 */
[----:B------:R-:W-:Y:S01]  /*b9f0*/  F2FP.BF16.F32.PACK_AB R0, RZ, R0 ;  /* 0x00000000ff00723e */ /* 0x000fe200000010ff */
[----:B------:R-:W-:Y:S06]  /*ba00*/  BRA `(.L_x_4645) ;  /* 0x0000000800e07947 */ /* 0x000fec0003800000 */
.L_x_4650:
        /* <DEDUP_REMOVED lines=8> */
.L_x_4640:
        /* <DEDUP_REMOVED lines=13> */
.L_x_4654:
        /* <DEDUP_REMOVED lines=8> */
.L_x_4653:
        /* <DEDUP_REMOVED lines=28> */
.L_x_4656:
        /* <DEDUP_REMOVED lines=15> */
.L_x_4655:
[----:B------:R0:W5:Y:S01]  /*be90*/  LDG.E.U16 R0, desc[UR36][R2.64] ;  /* 0x0000002402007981 */ /* 0x000162000c1e1500 */
[----:B------:R-:W-:Y:S05]  /*bea0*/  BRA `(.L_x_4645) ;  /* 0x0000000400b87947 */ /* 0x000fea0003800000 */
.L_x_4652:
        /* <DEDUP_REMOVED lines=12> */
.L_x_4659:
        /* <DEDUP_REMOVED lines=21> */
.L_x_4663:
[----:B------:R-:W-:Y:S05]  /*c0c0*/  BSYNC B1 ;  /* 0x0000000000017941 */ /* 0x000fea0003800000 */
.L_x_4662:
[----:B------:R-:W-:Y:S01]  /*c0d0*/  LEA R3, R0, 0x3b800000, 0x17 ;  /* 0x3b80000000037811 */ /* 0x000fe200078eb8ff */
[----:B------:R-:W-:-:S05]  /*c0e0*/  IMAD.SHL.U32 R0, R2, 0x100000, RZ ;  /* 0x0010000002007824 */ /* 0x000fca00078e00ff */
[----:B------:R-:W-:-:S07]  /*c0f0*/  LOP3.LUT R0, R3, R0, R4, 0xfe, !PT ;  /* 0x0000000003007212 */ /* 0x000fce00078efe04 */
.L_x_4661:
[----:B------:R-:W-:Y:S05]  /*c100*/  BSYNC B0 ;  /* 0x0000000000007941 */ /* 0x000fea0003800000 */
.L_x_4660:
[----:B------:R-:W-:Y:S01]  /*c110*/  F2FP.BF16.F32.PACK_AB R0, RZ, R0 ;  /* 0x00000000ff00723e */ /* 0x000fe200000010ff */
[----:B------:R-:W-:Y:S06]  /*c120*/  BRA `(.L_x_4645) ;  /* 0x0000000400187947 */ /* 0x000fec0003800000 */
.L_x_4658:
        /* <DEDUP_REMOVED lines=21> */
.L_x_4667:
[----:B------:R-:W-:Y:S05]  /*c280*/  BSYNC B1 ;  /* 0x0000000000017941 */ /* 0x000fea0003800000 */
.L_x_4666:
[----:B------:R-:W-:Y:S01]  /*c290*/  LEA R3, R0, 0x37800000, 0x17 ;  /* 0x3780000000037811 */ /* 0x000fe200078eb8ff */
[----:B------:R-:W-:-:S05]  /*c2a0*/  IMAD.SHL.U32 R0, R2, 0x200000, RZ ;  /* 0x0020000002007824 */ /* 0x000fca00078e00ff */
[----:B------:R-:W-:-:S07]  /*c2b0*/  LOP3.LUT R0, R3, R0, R4, 0xfe, !PT ;  /* 0x0000000003007212 */ /* 0x000fce00078efe04 */
.L_x_4665:
[----:B------:R-:W-:Y:S05]  /*c2c0*/  BSYNC B0 ;  /* 0x0000000000007941 */ /* 0x000fea0003800000 */
.L_x_4664:
[----:B------:R-:W-:Y:S01]  /*c2d0*/  F2FP.BF16.F32.PACK_AB R0, RZ, R0 ;  /* 0x00000000ff00723e */ /* 0x000fe200000010ff */
[----:B------:R-:W-:Y:S06]  /*c2e0*/  BRA `(.L_x_4645) ;  /* 0x0000000000a87947 */ /* 0x000fec0003800000 */
.L_x_4657:
        /* <DEDUP_REMOVED lines=14> */
.L_x_4671:
[----:B------:R-:W-:Y:S05]  /*c3d0*/  BSYNC B0 ;  /* 0x0000000000007941 */ /* 0x000fea0003800000 */
.L_x_4670:
[----:B------:R-:W-:Y:S01]  /*c3e0*/  F2FP.BF16.F32.PACK_AB R0, RZ, R0 ;  /* 0x00000000ff00723e */ /* 0x000fe200000010ff */
[----:B------:R-:W-:Y:S06]  /*c3f0*/  BRA `(.L_x_4645) ;  /* 0x0000000000647947 */ /* 0x000fec0003800000 */
.L_x_4644:
        /* <DEDUP_REMOVED lines=16> */
.L_x_4672:
[----:B------:R-:W-:Y:S01]  /*c500*/  PRMT R0, RZ, 0x7610, R0 ;  /* 0x00007610ff007816 */ /* 0x000fe20000000000 */
[----:B------:R-:W-:Y:S06]  /*c510*/  BRA `(.L_x_4645) ;  /* 0x00000000001c7947 */ /* 0x000fec0003800000 */
.L_x_4669:
[----:B------:R-:W2:Y:S02]  /*c520*/  LDG.E.64 R2, desc[UR36][R2.64] ;  /* 0x0000002402027981 */ /* 0x000ea4000c1e1b00 */
[----:B--2---:R-:W0:Y:S02]  /*c530*/  I2F.U64 R0, R2 ;  /* 0x0000000200007312 */ /* 0x004e240000301000 */
[----:B0-----:R-:W-:Y:S01]  /*c540*/  F2FP.BF16.F32.PACK_AB R0, RZ, R0 ;  /* 0x00000000ff00723e */ /* 0x001fe200000010ff */
[----:B------:R-:W-:Y:S06]  /*c550*/  BRA `(.L_x_4645) ;  /* 0x00000000000c7947 */ /* 0x000fec0003800000 */
.L_x_4668:
[----:B------:R-:W2:Y:S02]  /*c560*/  LDG.E R2, desc[UR36][R2.64] ;  /* 0x0000002402027981 */ /* 0x000ea4000c1e1900 */
[----:B--2---:R-:W-:-:S04]  /*c570*/  I2FP.F32.U32 R0, R2 ;  /* 0x0000000200007245 */ /* 0x004fc80000201000 */
[----:B------:R-:W-:-:S07]  /*c580*/  F2FP.BF16.F32.PACK_AB R0, RZ, R0 ;  /* 0x00000000ff00723e */ /* 0x000fce00000010ff */
.L_x_4645:
        /* <DEDUP_REMOVED lines=27> */
.L_x_4676:
[----:B-1----:R-:W-:-:S06]  /*c740*/  IMAD.U32 R3, R3, 0x10000, RZ ;  /* 0x0001000003037824 */ /* 0x002fcc00078e00ff */
[----:B------:R-:W1:Y:S02]  /*c750*/  F2I.S64.TRUNC R2, R3 ;  /* 0x0000000300027311 */ /* 0x000e64000020d900 */
[----:B-1----:R1:W-:Y:S01]  /*c760*/  STG.E.U8 desc[UR36][R16.64], R2 ;  /* 0x0000000210007986 */ /* 0x0023e2000c101124 */
[----:B------:R-:W-:Y:S05]  /*c770*/  BRA `(.L_x_4678) ;  /* 0x0000000c00847947 */ /* 0x000fea0003800000 */
.L_x_4675:
        /* <DEDUP_REMOVED lines=10> */
.L_x_4680:
[----:B-1----:R-:W-:-:S06]  /*c820*/  IMAD.U32 R3, R3, 0x10000, RZ ;  /* 0x0001000003037824 */ /* 0x002fcc00078e00ff */
[----:B------:R-:W1:Y:S02]  /*c830*/  F2I.FTZ.TRUNC.NTZ R3, R3 ;  /* 0x0000000300037305 */ /* 0x000e64000021f100 */
[----:B-1----:R1:W-:Y:S01]  /*c840*/  STG.E desc[UR36][R16.64], R3 ;  /* 0x0000000310007986 */ /* 0x0023e2000c101924 */
[----:B------:R-:W-:Y:S05]  /*c850*/  BRA `(.L_x_4678) ;  /* 0x0000000c004c7947 */ /* 0x000fea0003800000 */
.L_x_4679:
[----:B-1----:R-:W-:-:S06]  /*c860*/  IMAD.U32 R3, R3, 0x10000, RZ ;  /* 0x0001000003037824 */ /* 0x002fcc00078e00ff */
[----:B------:R-:W1:Y:S02]  /*c870*/  F2I.FTZ.TRUNC.NTZ R3, R3 ;  /* 0x0000000300037305 */ /* 0x000e64000021f100 */
[----:B-1----:R1:W-:Y:S01]  /*c880*/  STG.E.U16 desc[UR36][R16.64], R3 ;  /* 0x0000000310007986 */ /* 0x0023e2000c101524 */
[----:B------:R-:W-:Y:S05]  /*c890*/  BRA `(.L_x_4678) ;  /* 0x0000000c003c7947 */ /* 0x000fea0003800000 */
.L_x_4674:
        /* <DEDUP_REMOVED lines=9> */
.L_x_4682:
[----:B01----:R-:W-:-:S05]  /*c930*/  IMAD.U32 R0, R3, 0x10000, RZ ;  /* 0x0001000003007824 */ /* 0x003fca00078e00ff */
[----:B------:R-:W-:-:S05]  /*c940*/  F2FP.F16.F32.PACK_AB R0, RZ, R0 ;  /* 0x00000000ff00723e */ /* 0x000fca00000000ff */
[----:B------:R0:W-:Y:S01]  /*c950*/  STG.E.U16 desc[UR36][R16.64], R0 ;  /* 0x0000000010007986 */ /* 0x0001e2000c101524 */
[----:B------:R-:W-:Y:S05]  /*c960*/  BRA `(.L_x_4678) ;  /* 0x0000000c00087947 */ /* 0x000fea0003800000 */
.L_x_4681:
        /* <DEDUP_REMOVED lines=10> */
.L_x_4684:
[----:B-1----:R-:W-:-:S05]  /*ca10*/  IMAD.U32 R3, R3, 0x10000, RZ ;  /* 0x0001000003037824 */ /* 0x002fca00078e00ff */
[----:B------:R-:W-:-:S04]  /*ca20*/  F2FP.F16.F32.PACK_AB R3, RZ, R3 ;  /* 0x00000003ff03723e */ /* 0x000fc800000000ff */
[----:B------:R-:W-:-:S05]  /*ca30*/  PRMT R3, R3, 0x5410, RZ ;  /* 0x0000541003037816 */ /* 0x000fca00000000ff */
[----:B------:R1:W-:Y:S01]  /*ca40*/  STG.E desc[UR36][R16.64], R3 ;  /* 0x0000000310007986 */ /* 0x0003e2000c101924 */
[----:B------:R-:W-:Y:S05]  /*ca50*/  BRA `(.L_x_4678) ;  /* 0x0000000800cc7947 */ /* 0x000fea0003800000 */
.L_x_4683:
[----:B-1----:R-:W-:-:S04]  /*ca60*/  IMAD.U32 R2, R3, 0x10000, RZ ;  /* 0x0001000003027824 */ /* 0x002fc800078e00ff */
[----:B------:R-:W-:-:S06]  /*ca70*/  FMUL.FTZ R2, R2, 1 ;  /* 0x3f80000002027820 */ /* 0x000fcc0000410000 */
[----:B------:R-:W1:Y:S02]  /*ca80*/  F2F.F64.F32 R2, R2 ;  /* 0x0000000200027310 */ /* 0x000e640000201800 */
[----:B-1----:R1:W-:Y:S01]  /*ca90*/  STG.E.64 desc[UR36][R16.64], R2 ;  /* 0x0000000210007986 */ /* 0x0023e2000c101b24 */
[----:B------:R-:W-:Y:S05]  /*caa0*/  BRA `(.L_x_4678) ;  /* 0x0000000800b87947 */ /* 0x000fea0003800000 */
.L_x_4673:
        /* <DEDUP_REMOVED lines=13> */
.L_x_4687:
[----:B-1----:R-:W-:Y:S01]  /*cb80*/  IMAD.U32 R3, R3, 0x10000, RZ ;  /* 0x0001000003037824 */ /* 0x002fe200078e00ff */
[----:B------:R-:W-:-:S03]  /*cb90*/  CS2R R6, SRZ ;  /* 0x0000000000067805 */ /* 0x000fc6000001ff00 */
[----:B------:R-:W-:-:S04]  /*cba0*/  FMUL.FTZ R3, R3, 1 ;  /* 0x3f80000003037820 */ /* 0x000fc80000410000 */
[----:B------:R-:W1:Y:S02]  /*cbb0*/  F2F.F64.F32 R4, R3 ;  /* 0x0000000300047310 */ /* 0x000e640000201800 */
[----:B-1----:R1:W-:Y:S01]  /*cbc0*/  STG.E.128 desc[UR36][R16.64], R4 ;  /* 0x0000000410007986 */ /* 0x0023e2000c101d24 */
[----:B------:R-:W-:Y:S05]  /*cbd0*/  BRA `(.L_x_4678) ;  /* 0x00000008006c7947 */ /* 0x000fea0003800000 */
.L_x_4686:
        /* <DEDUP_REMOVED lines=21> */
.L_x_4691:
[----:B------:R-:W-:Y:S05]  /*cd30*/  BSYNC B0 ;  /* 0x0000000000007941 */ /* 0x000fea0003800000 */
.L_x_4690:
[----:B------:R-:W-:-:S05]  /*cd40*/  LOP3.LUT R3, R0, R3, RZ, 0xfc, !PT ;  /* 0x0000000300037212 */ /* 0x000fca00078efcff */
[----:B------:R0:W-:Y:S01]  /*cd50*/  STG.E.U8 desc[UR36][R16.64], R3 ;  /* 0x0000000310007986 */ /* 0x0001e2000c101124 */
[----:B------:R-:W-:Y:S05]  /*cd60*/  BRA `(.L_x_4678) ;  /* 0x0000000800087947 */ /* 0x000fea0003800000 */
.L_x_4689:
        /* <DEDUP_REMOVED lines=13> */
.L_x_4693:
[----:B0-----:R-:W-:Y:S01]  /*ce40*/  IMAD.MOV.U32 R0, RZ, RZ, 0x7f ;  /* 0x0000007fff007424 */ /* 0x001fe200078e00ff */
[----:B------:R-:W-:-:S04]  /*ce50*/  ISETP.GT.U32.AND P0, PT, R2, 0x7f800000, PT ;  /* 0x7f8000000200780c */ /* 0x000fc80003f04070 */
[----:B------:R-:W-:-:S09]  /*ce60*/  SEL R0, R0, 0x7c, P0 ;  /* 0x0000007c00007807 */ /* 0x000fd20000000000 */
.L_x_4694:
[----:B------:R-:W-:Y:S05]  /*ce70*/  BSYNC B0 ;  /* 0x0000000000007941 */ /* 0x000fea0003800000 */
.L_x_4692:
[----:B------:R-:W-:-:S04]  /*ce80*/  LOP3.LUT R2, R3, 0x80000000, RZ, 0xc0, !PT ;  /* 0x8000000003027812 */ /* 0x000fc800078ec0ff */
[----:B------:R-:W-:-:S04]  /*ce90*/  SHF.R.U32.HI R3, RZ, 0x18, R2 ;  /* 0x00000018ff037819 */ /* 0x000fc80000011602 */
[----:B------:R-:W-:-:S05]  /*cea0*/  LOP3.LUT R3, R0, R3, RZ, 0xfc, !PT ;  /* 0x0000000300037212 */ /* 0x000fca00078efcff */
[----:B------:R0:W-:Y:S01]  /*ceb0*/  STG.E.U8 desc[UR36][R16.64], R3 ;  /* 0x0000000310007986 */ /* 0x0001e2000c101124 */
[----:B------:R-:W-:Y:S05]  /*cec0*/  BRA `(.L_x_4678) ;  /* 0x0000000400b07947 */ /* 0x000fea0003800000 */
.L_x_4688:
[----:B-1----:R1:W-:Y:S01]  /*ced0*/  STG.E.U16 desc[UR36][R16.64], R3 ;  /* 0x0000000310007986 */ /* 0x0023e2000c101524 */
[----:B------:R-:W-:Y:S05]  /*cee0*/  BRA `(.L_x_4678) ;  /* 0x0000000400a87947 */ /* 0x000fea0003800000 */
.L_x_4685:
        /* <DEDUP_REMOVED lines=12> */
.L_x_4697:
        /* <DEDUP_REMOVED lines=17> */
.L_x_4700:
[----:B------:R-:W-:-:S04]  /*d0c0*/  LOP3.LUT R2, R3, 0x80000000, RZ, 0xc0, !PT ;  /* 0x8000000003027812 */ /* 0x000fc800078ec0ff */
[----:B------:R-:W-:-:S04]  /*d0d0*/  SHF.R.U32.HI R3, RZ, 0x18, R2 ;  /* 0x00000018ff037819 */ /* 0x000fc80000011602 */
[----:B------:R-:W-:-:S04]  /*d0e0*/  LOP3.LUT R0, R0, R3, RZ, 0xfc, !PT ;  /* 0x0000000300007212 */ /* 0x000fc800078efcff */
[----:B------:R-:W-:-:S07]  /*d0f0*/  PRMT R8, R0, 0x7610, R8 ;  /* 0x0000761000087816 */ /* 0x000fce0000000008 */
.L_x_4699:
[----:B------:R-:W-:Y:S05]  /*d100*/  BSYNC B0 ;  /* 0x0000000000007941 */ /* 0x000fea0003800000 */
.L_x_4698:
[----:B------:R4:W-:Y:S01]  /*d110*/  STG.E.U8 desc[UR36][R16.64], R8 ;  /* 0x0000000810007986 */ /* 0x0009e2000c101124 */
[----:B------:R-:W-:Y:S05]  /*d120*/  BRA `(.L_x_4678) ;  /* 0x0000000400187947 */ /* 0x000fea0003800000 */
.L_x_4696:
        /* <DEDUP_REMOVED lines=17> */
.L_x_4703:
[----:B------:R-:W-:-:S04]  /*d240*/  LOP3.LUT R2, R3, 0x80000000, RZ, 0xc0, !PT ;  /* 0x8000000003027812 */ /* 0x000fc800078ec0ff */
[----:B------:R-:W-:-:S04]  /*d250*/  SHF.R.U32.HI R3, RZ, 0x18, R2 ;  /* 0x00000018ff037819 */ /* 0x000fc80000011602 */
[----:B------:R-:W-:-:S04]  /*d260*/  LOP3.LUT R0, R0, R3, RZ, 0xfc, !PT ;  /* 0x0000000300007212 */ /* 0x000fc800078efcff */
[----:B------:R-:W-:-:S07]  /*d270*/  PRMT R8, R0, 0x7610, R8 ;  /* 0x0000761000087816 */ /* 0x000fce0000000008 */
.L_x_4702:
[----:B------:R-:W-:Y:S05]  /*d280*/  BSYNC B0 ;  /* 0x0000000000007941 */ /* 0x000fea0003800000 */
.L_x_4701:
[----:B------:R1:W-:Y:S01]  /*d290*/  STG.E.U8 desc[UR36][R16.64], R8 ;  /* 0x0000000810007986 */ /* 0x0003e2000c101124 */
[----:B------:R-:W-:Y:S05]  /*d2a0*/  BRA `(.L_x_4678) ;  /* 0x0000000000b87947 */ /* 0x000fea0003800000 */
.L_x_4695:
        /* <DEDUP_REMOVED lines=22> */
.L_x_4677:
        /* <DEDUP_REMOVED lines=16> */
.L_x_4706:
[----:B------:R-:W-:Y:S05]  /*d510*/  BRA `(.L_x_4678) ;  /* 0x00000000001c7947 */ /* 0x000fea0003800000 */
.L_x_4705:
[----:B-1----:R-:W-:-:S06]  /*d520*/  IMAD.U32 R3, R3, 0x10000, RZ ;  /* 0x0001000003037824 */ /* 0x002fcc00078e00ff */
[----:B------:R-:W1:Y:S02]  /*d530*/  F2I.U64.TRUNC R2, R3 ;  /* 0x0000000300027311 */ /* 0x000e64000020d800 */
[----:B-1----:R2:W-:Y:S01]  /*d540*/  STG.E.64 desc[UR36][R16.64], R2 ;  /* 0x0000000210007986 */ /* 0x0025e2000c101b24 */
[----:B------:R-:W-:Y:S05]  /*d550*/  BRA `(.L_x_4678) ;  /* 0x00000000000c7947 */ /* 0x000fea0003800000 */
.L_x_4704:
[----:B-1----:R-:W-:-:S06]  /*d560*/  IMAD.U32 R3, R3, 0x10000, RZ ;  /* 0x0001000003037824 */ /* 0x002fcc00078e00ff */
[----:B------:R-:W1:Y:S02]  /*d570*/  F2I.FTZ.U32.TRUNC.NTZ R3, R3 ;  /* 0x0000000300037305 */ /* 0x000e64000021f000 */
[----:B-1----:R1:W-:Y:S02]  /*d580*/  STG.E desc[UR36][R16.64], R3 ;  /* 0x0000000310007986 */ /* 0x0023e4000c101924 */
.L_x_4678:
[----:B------:R-:W-:-:S07]  /*d590*/  VIADD R19, R19, 0x80 ;  /* 0x0000008013137836 */ /* 0x000fce0000000000 */
.L_x_4605:
[----:B------:R-:W-:Y:S05]  /*d5a0*/  BSYNC B6 ;  /* 0x0000000000067941 */ /* 0x000fea0003800000 */
.L_x_4604:
        /* <DEDUP_REMOVED lines=357> */
.L_x_4707:
        /* <DEDUP_REMOVED lines=23> */
.L_x_4711:
[----:B------:R-:W2:Y:S02]  /*ed70*/  LDG.E.U8 R2, desc[UR36][R2.64] ;  /* 0x0000002402027981 */ /* 0x000ea4000c1e1100 */
[----:B--2---:R-:W-:-:S04]  /*ed80*/  I2FP.F32.U32 R0, R2 ;  /* 0x0000000200007245 */ /* 0x004fc80000201000 */
[----:B------:R-:W-:-:S04]  /*ed90*/  F2FP.BF16.F32.PACK_AB R0, RZ, R0 ;  /* 0x00000000ff00723e */ /* 0x000fc800000010ff */
[----:B------:R-:W-:Y:S01]  /*eda0*/  PRMT R19, R0, 0x7610, R19 ;  /* 0x0000761000137816 */ /* 0x000fe20000000013 */
[----:B------:R-:W-:Y:S06]  /*edb0*/  BRA `(.L_x_4713) ;  /* 0x0000000c00c87947 */ /* 0x000fec0003800000 */
.L_x_4710:
        /* <DEDUP_REMOVED lines=11> */
.L_x_4715:
[----:B------:R-:W2:Y:S02]  /*ee70*/  LDG.E R2, desc[UR36][R2.64] ;  /* 0x0000002402027981 */ /* 0x000ea4000c1e1900 */
[----:B--2---:R-:W-:-:S04]  /*ee80*/  I2FP.F32.S32 R0, R2 ;  /* 0x0000000200007245 */ /* 0x004fc80000201400 */
[----:B------:R-:W-:-:S04]  /*ee90*/  F2FP.BF16.F32.PACK_AB R0, RZ, R0 ;  /* 0x00000000ff00723e */ /* 0x000fc800000010ff */
[----:B------:R-:W-:Y:S01]  /*eea0*/  PRMT R19, R0, 0x7610, R19 ;  /* 0x0000761000137816 */ /* 0x000fe20000000013 */
[----:B------:R-:W-:Y:S06]  /*eeb0*/  BRA `(.L_x_4713) ;  /* 0x0000000c00887947 */ /* 0x000fec0003800000 */
.L_x_4714:
[----:B------:R-:W2:Y:S02]  /*eec0*/  LDG.E.U16 R2, desc[UR36][R2.64] ;  /* 0x0000002402027981 */ /* 0x000ea4000c1e1500 */
[----:B--2---:R-:W0:Y:S02]  /*eed0*/  I2F.S16 R0, R2 ;  /* 0x0000000200007306 */ /* 0x004e240000101400 */
[----:B0-----:R-:W-:-:S04]  /*eee0*/  F2FP.BF16.F32.PACK_AB R0, RZ, R0 ;  /* 0x00000000ff00723e */ /* 0x001fc800000010ff */
[----:B------:R-:W-:Y:S01]  /*eef0*/  PRMT R19, R0, 0x7610, R19 ;  /* 0x0000761000137816 */ /* 0x000fe20000000013 */
[----:B------:R-:W-:Y:S06]  /*ef00*/  BRA `(.L_x_4713) ;  /* 0x0000000c00747947 */ /* 0x000fec0003800000 */
.L_x_4709:
        /* <DEDUP_REMOVED lines=9> */
.L_x_4717:
[----:B------:R-:W2:Y:S02]  /*efa0*/  LDG.E.U16 R0, desc[UR36][R2.64] ;  /* 0x0000002402007981 */ /* 0x000ea4000c1e1500 */
[----:B--2---:R-:W-:-:S05]  /*efb0*/  HADD2.F32 R0, -RZ, R0.H0_H0 ;  /* 0x20000000ff007230 */ /* 0x004fca0000004100 */
[----:B------:R-:W-:-:S04]  /*efc0*/  F2FP.BF16.F32.PACK_AB R0, RZ, R0 ;  /* 0x00000000ff00723e */ /* 0x000fc800000010ff */
[----:B------:R-:W-:Y:S01]  /*efd0*/  PRMT R19, R0, 0x7610, R19 ;  /* 0x0000761000137816 */ /* 0x000fe20000000013 */
[----:B------:R-:W-:Y:S06]  /*efe0*/  BRA `(.L_x_4713) ;  /* 0x0000000c003c7947 */ /* 0x000fec0003800000 */
.L_x_4716:
        /* <DEDUP_REMOVED lines=9> */
.L_x_4719:
[----:B------:R-:W2:Y:S02]  /*f080*/  LDG.E.U16 R2, desc[UR36][R2.64] ;  /* 0x0000002402027981 */ /* 0x000ea4000c1e1500 */
[----:B--2---:R-:W-:-:S05]  /*f090*/  HADD2.F32 R0, -RZ, R2.H0_H0 ;  /* 0x20000002ff007230 */ /* 0x004fca0000004100 */
[----:B------:R-:W-:-:S04]  /*f0a0*/  F2FP.BF16.F32.PACK_AB R0, RZ, R0 ;  /* 0x00000000ff00723e */ /* 0x000fc800000010ff */
[----:B------:R-:W-:Y:S01]  /*f0b0*/  PRMT R19, R0, 0x7610, R19 ;  /* 0x0000761000137816 */ /* 0x000fe20000000013 */
[----:B------:R-:W-:Y:S06]  /*f0c0*/  BRA `(.L_x_4713) ;  /* 0x0000000c00047947 */ /* 0x000fec0003800000 */
.L_x_4718:
        /* <DEDUP_REMOVED lines=9> */
.L_x_4708:
        /* <DEDUP_REMOVED lines=14> */
.L_x_4722:
        /* <DEDUP_REMOVED lines=9> */
.L_x_4721:
        /* <DEDUP_REMOVED lines=28> */
.L_x_4724:
        /* <DEDUP_REMOVED lines=15> */
.L_x_4723:
[----:B------:R0:W5:Y:S01]  /*f580*/  LDG.E.U16 R19, desc[UR36][R2.64] ;  /* 0x0000002402137981 */ /* 0x000162000c1e1500 */
[----:B------:R-:W-:Y:S05]  /*f590*/  BRA `(.L_x_4713) ;  /* 0x0000000400d07947 */ /* 0x000fea0003800000 */
.L_x_4720:
        /* <DEDUP_REMOVED lines=13> */
.L_x_4727:
        /* <DEDUP_REMOVED lines=21> */
.L_x_4731:
[----:B------:R-:W-:Y:S05]  /*f7c0*/  BSYNC B1 ;  /* 0x0000000000017941 */ /* 0x000fea0003800000 */
.L_x_4730:
[----:B------:R-:W-:Y:S01]  /*f7d0*/  LEA R3, R0, 0x3b800000, 0x17 ;  /* 0x3b80000000037811 */ /* 0x000fe200078eb8ff */
[----:B------:R-:W-:-:S05]  /*f7e0*/  IMAD.SHL.U32 R0, R2, 0x100000, RZ ;  /* 0x0010000002007824 */ /* 0x000fca00078e00ff */
[----:B------:R-:W-:-:S07]  /*f7f0*/  LOP3.LUT R0, R3, R0, R4, 0xfe, !PT ;  /* 0x0000000003007212 */ /* 0x000fce00078efe04 */
.L_x_4729:
[----:B------:R-:W-:Y:S05]  /*f800*/  BSYNC B0 ;  /* 0x0000000000007941 */ /* 0x000fea0003800000 */
.L_x_4728:
[----:B------:R-:W-:-:S04]  /*f810*/  F2FP.BF16.F32.PACK_AB R0, RZ, R0 ;  /* 0x00000000ff00723e */ /* 0x000fc800000010ff */
[----:B------:R-:W-:Y:S01]  /*f820*/  PRMT R19, R0, 0x7610, R19 ;  /* 0x0000761000137816 */ /* 0x000fe20000000013 */
[----:B------:R-:W-:Y:S06]  /*f830*/  BRA `(.L_x_4713) ;  /* 0x0000000400287947 */ /* 0x000fec0003800000 */
.L_x_4726:
        /* <DEDUP_REMOVED lines=21> */
.L_x_4735:
[----:B------:R-:W-:Y:S05]  /*f990*/  BSYNC B1 ;  /* 0x0000000000017941 */ /* 0x000fea0003800000 */
.L_x_4734:
[----:B------:R-:W-:Y:S01]  /*f9a0*/  LEA R3, R0, 0x37800000, 0x17 ;  /* 0x3780000000037811 */ /* 0x000fe200078eb8ff */
[----:B------:R-:W-:-:S05]  /*f9b0*/  IMAD.SHL.U32 R0, R2, 0x200000, RZ ;  /* 0x0020000002007824 */ /* 0x000fca00078e00ff */
[----:B------:R-:W-:-:S07]  /*f9c0*/  LOP3.LUT R0, R3, R0, R4, 0xfe, !PT ;  /* 0x0000000003007212 */ /* 0x000fce00078efe04 */
.L_x_4733:
[----:B------:R-:W-:Y:S05]  /*f9d0*/  BSYNC B0 ;  /* 0x0000000000007941 */ /* 0x000fea0003800000 */
.L_x_4732:
[----:B------:R-:W-:-:S04]  /*f9e0*/  F2FP.BF16.F32.PACK_AB R0, RZ, R0 ;  /* 0x00000000ff00723e */ /* 0x000fc800000010ff */
[----:B------:R-:W-:Y:S01]  /*f9f0*/  PRMT R19, R0, 0x7610, R19 ;  /* 0x0000761000137816 */ /* 0x000fe20000000013 */
[----:B------:R-:W-:Y:S06]  /*fa00*/  BRA `(.L_x_4713) ;  /* 0x0000000000b47947 */ /* 0x000fec0003800000 */
.L_x_4725:
        /* <DEDUP_REMOVED lines=14> */
.L_x_4739:
[----:B------:R-:W-:Y:S05]  /*faf0*/  BSYNC B0 ;  /* 0x0000000000007941 */ /* 0x000fea0003800000 */
.L_x_4738:
[----:B------:R-:W-:-:S04]  /*fb00*/  F2FP.BF16.F32.PACK_AB R0, RZ, R0 ;  /* 0x00000000ff00723e */ /* 0x000fc800000010ff */
[----:B------:R-:W-:Y:S01]  /*fb10*/  PRMT R19, R0, 0x7610, R19 ;  /* 0x0000761000137816 */ /* 0x000fe20000000013 */
[----:B------:R-:W-:Y:S06]  /*fb20*/  BRA `(.L_x_4713) ;  /* 0x00000000006c7947 */ /* 0x000fec0003800000 */
.L_x_4712:
        /* <DEDUP_REMOVED lines=16> */
.L_x_4740:
[----:B------:R-:W-:Y:S01]  /*fc30*/  PRMT R19, RZ, 0x7610, R19 ;  /* 0x00007610ff137816 */ /* 0x000fe20000000013 */
[----:B------:R-:W-:Y:S06]  /*fc40*/  BRA `(.L_x_4713) ;  /* 0x0000000000247947 */ /* 0x000fec0003800000 */
.L_x_4737:
[----:B------:R-:W2:Y:S02]  /*fc50*/  LDG.E.64 R2, desc[UR36][R2.64] ;  /* 0x0000002402027981 */ /* 0x000ea4000c1e1b00 */
[----:B--2---:R-:W0:Y:S02]  /*fc60*/  I2F.U64 R0, R2 ;  /* 0x0000000200007312 */ /* 0x004e240000301000 */
[----:B0-----:R-:W-:-:S04]  /*fc70*/  F2FP.BF16.F32.PACK_AB R0, RZ, R0 ;  /* 0x00000000ff00723e */ /* 0x001fc800000010ff */
[----:B------:R-:W-:Y:S01]  /*fc80*/  PRMT R19, R0, 0x7610, R19 ;  /* 0x0000761000137816 */ /* 0x000fe20000000013 */
[----:B------:R-:W-:Y:S06]  /*fc90*/  BRA `(.L_x_4713) ;  /* 0x0000000000107947 */ /* 0x000fec0003800000 */
.L_x_4736:
[----:B------:R-:W2:Y:S02]  /*fca0*/  LDG.E R2, desc[UR36][R2.64] ;  /* 0x0000002402027981 */ /* 0x000ea4000c1e1900 */
[----:B--2---:R-:W-:-:S04]  /*fcb0*/  I2FP.F32.U32 R0, R2 ;  /* 0x0000000200007245 */ /* 0x004fc80000201000 */
[----:B------:R-:W-:-:S04]  /*fcc0*/  F2FP.BF16.F32.PACK_AB R0, RZ, R0 ;  /* 0x00000000ff00723e */ /* 0x000fc800000010ff */
[----:B------:R-:W-:-:S07]  /*fcd0*/  PRMT R19, R0, 0x7610, R19 ;  /* 0x0000761000137816 */ /* 0x000fce0000000013 */
.L_x_4713:
        /* <DEDUP_REMOVED lines=19> */
.L_x_4744:
[----:B------:R-:W2:Y:S02]  /*fe10*/  LDG.E.U8 R2, desc[UR36][R2.64] ;  /* 0x0000002402027981 */ /* 0x000ea4000c1e1100 */
[----:B--2---:R-:W-:-:S04]  /*fe20*/  I2FP.F32.U32 R0, R2 ;  /* 0x0000000200007245 */ /* 0x004fc80000201000 */
[----:B------:R-:W-:Y:S01]  /*fe30*/  F2FP.BF16.F32.PACK_AB R0, RZ, R0 ;  /* 0x00000000ff00723e */ /* 0x000fe200000010ff */
[----:B------:R-:W-:Y:S06]  /*fe40*/  BRA `(.L_x_4746) ;  /* 0x0000000c00907947 */ /* 0x000fec0003800000 */
.L_x_4743:
        /* <DEDUP_REMOVED lines=10> */
.L_x_4748:
[----:B------:R-:W2:Y:S02]  /*fef0*/  LDG.E R2, desc[UR36][R2.64] ;  /* 0x0000002402027981 */ /* 0x000ea4000c1e1900 */
[----:B--2---:R-:W-:-:S04]  /*ff00*/  I2FP.F32.S32 R0, R2 ;  /* 0x0000000200007245 */ /* 0x004fc80000201400 */
[----:B------:R-:W-:Y:S01]  /*ff10*/  F2FP.BF16.F32.PACK_AB R0, RZ, R0 ;  /* 0x00000000ff00723e */ /* 0x000fe200000010ff */
[----:B------:R-:W-:Y:S06]  /*ff20*/  BRA `(.L_x_4746) ;  /* 0x0000000c00587947 */ /* 0x000fec0003800000 */
.L_x_4747:
[----:B------:R-:W2:Y:S02]  /*ff30*/  LDG.E.U16 R2, desc[UR36][R2.64] ;  /* 0x0000002402027981 */ /* 0x000ea4000c1e1500 */
[----:B--2---:R-:W0:Y:S02]  /*ff40*/  I2F.S16 R0, R2 ;  /* 0x0000000200007306 */ /* 0x004e240000101400 */
[----:B0-----:R-:W-:Y:S01]  /*ff50*/  F2FP.BF16.F32.PACK_AB R0, RZ, R0 ;  /* 0x00000000ff00723e */ /* 0x001fe200000010ff */
[----:B------:R-:W-:Y:S06]  /*ff60*/  BRA `(.L_x_4746) ;  /* 0x0000000c00487947 */ /* 0x000fec0003800000 */
.L_x_4742:
        /* <DEDUP_REMOVED lines=9> */
.L_x_4750:
[----:B------:R-:W2:Y:S02]  /*10000*/  LDG.E.U16 R0, desc[UR36][R2.64] ;  /* 0x0000002402007981 */ /* 0x000ea4000c1e1500 */
[----:B--2---:R-:W-:-:S05]  /*10010*/  HADD2.F32 R0, -RZ, R0.H0_H0 ;  /* 0x20000000ff007230 */ /* 0x004fca0000004100 */
[----:B------:R-:W-:Y:S01]  /*10020*/  F2FP.BF16.F32.PACK_AB R0, RZ, R0 ;  /* 0x00000000ff00723e */ /* 0x000fe200000010ff */
[----:B------:R-:W-:Y:S06]  /*10030*/  BRA `(.L_x_4746) ;  /* 0x0000000c00147947 */ /* 0x000fec0003800000 */
.L_x_4749:
        /* <DEDUP_REMOVED lines=9> */
.L_x_4752:
[----:B------:R-:W2:Y:S02]  /*100d0*/  LDG.E.U16 R2, desc[UR36][R2.64] ;  /* 0x0000002402027981 */ /* 0x000ea4000c1e1500 */
[----:B--2---:R-:W-:-:S05]  /*100e0*/  HADD2.F32 R0, -RZ, R2.H0_H0 ;  /* 0x20000002ff007230 */ /* 0x004fca0000004100 */
[----:B------:R-:W-:Y:S01]  /*100f0*/  F2FP.BF16.F32.PACK_AB R0, RZ, R0 ;  /* 0x00000000ff00723e */ /* 0x000fe200000010ff */
[----:B------:R-:W-:Y:S06]  /*10100*/  BRA `(.L_x_4746) ;  /* 0x0000000800e07947 */ /* 0x000fec0003800000 */
.L_x_4751:
        /* <DEDUP_REMOVED lines=8> */
.L_x_4741:
        /* <DEDUP_REMOVED lines=13> */
.L_x_4755:
        /* <DEDUP_REMOVED lines=8> */
.L_x_4754:
        /* <DEDUP_REMOVED lines=28> */
.L_x_4757:
        /* <DEDUP_REMOVED lines=15> */
.L_x_4756:
[----:B------:R0:W5:Y:S01]  /*10590*/  LDG.E.U16 R0, desc[UR36][R2.64] ;  /* 0x0000002402007981 */ /* 0x000162000c1e1500 */
[----:B------:R-:W-:Y:S05]  /*105a0*/  BRA `(.L_x_4746) ;  /* 0x0000000400b87947 */ /* 0x000fea0003800000 */
.L_x_4753:
        /* <DEDUP_REMOVED lines=12> */
.L_x_4760:
        /* <DEDUP_REMOVED lines=21> */
.L_x_4764:
[----:B------:R-:W-:Y:S05]  /*107c0*/  BSYNC B1 ;  /* 0x0000000000017941 */ /* 0x000fea0003800000 */
.L_x_4763:
[----:B------:R-:W-:Y:S01]  /*107d0*/  LEA R3, R0, 0x3b800000, 0x17 ;  /* 0x3b80000000037811 */ /* 0x000fe200078eb8ff */
[----:B------:R-:W-:-:S05]  /*107e0*/  IMAD.SHL.U32 R0, R2, 0x100000, RZ ;  /* 0x0010000002007824 */ /* 0x000fca00078e00ff */
[----:B------:R-:W-:-:S07]  /*107f0*/  LOP3.LUT R0, R3, R0, R4, 0xfe, !PT ;  /* 0x0000000003007212 */ /* 0x000fce00078efe04 */
.L_x_4762:
[----:B------:R-:W-:Y:S05]  /*10800*/  BSYNC B0 ;  /* 0x0000000000007941 */ /* 0x000fea0003800000 */
.L_x_4761:
[----:B------:R-:W-:Y:S01]  /*10810*/  F2FP.BF16.F32.PACK_AB R0, RZ, R0 ;  /* 0x00000000ff00723e */ /* 0x000fe200000010ff */
[----:B------:R-:W-:Y:S06]  /*10820*/  BRA `(.L_x_4746) ;  /* 0x0000000400187947 */ /* 0x000fec0003800000 */
.L_x_4759:
        /* <DEDUP_REMOVED lines=21> */
.L_x_4768:
[----:B------:R-:W-:Y:S05]  /*10980*/  BSYNC B1 ;  /* 0x0000000000017941 */ /* 0x000fea0003800000 */
.L_x_4767:
[----:B------:R-:W-:Y:S01]  /*10990*/  LEA R3, R0, 0x37800000, 0x17 ;  /* 0x3780000000037811 */ /* 0x000fe200078eb8ff */
[----:B------:R-:W-:-:S05]  /*109a0*/  IMAD.SHL.U32 R0, R2, 0x200000, RZ ;  /* 0x0020000002007824 */ /* 0x000fca00078e00ff */
[----:B------:R-:W-:-:S07]  /*109b0*/  LOP3.LUT R0, R3, R0, R4, 0xfe, !PT ;  /* 0x0000000003007212 */ /* 0x000fce00078efe04 */
.L_x_4766:
[----:B------:R-:W-:Y:S05]  /*109c0*/  BSYNC B0 ;  /* 0x0000000000007941 */ /* 0x000fea0003800000 */
.L_x_4765:
[----:B------:R-:W-:Y:S01]  /*109d0*/  F2FP.BF16.F32.PACK_AB R0, RZ, R0 ;  /* 0x00000000ff00723e */ /* 0x000fe200000010ff */
[----:B------:R-:W-:Y:S06]  /*109e0*/  BRA `(.L_x_4746) ;  /* 0x0000000000a87947 */ /* 0x000fec0003800000 */
.L_x_4758:
        /* <DEDUP_REMOVED lines=14> */
.L_x_4772:
[----:B------:R-:W-:Y:S05]  /*10ad0*/  BSYNC B0 ;  /* 0x0000000000007941 */ /* 0x000fea0003800000 */
.L_x_4771:
[----:B------:R-:W-:Y:S01]  /*10ae0*/  F2FP.BF16.F32.PACK_AB R0, RZ, R0 ;  /* 0x00000000ff00723e */ /* 0x000fe200000010ff */
[----:B------:R-:W-:Y:S06]  /*10af0*/  BRA `(.L_x_4746) ;  /* 0x0000000000647947 */ /* 0x000fec0003800000 */
.L_x_4745:
        /* <DEDUP_REMOVED lines=16> */
.L_x_4773:
[----:B------:R-:W-:Y:S01]  /*10c00*/  PRMT R0, RZ, 0x7610, R0 ;  /* 0x00007610ff007816 */ /* 0x000fe20000000000 */
[----:B------:R-:W-:Y:S06]  /*10c10*/  BRA `(.L_x_4746) ;  /* 0x00000000001c7947 */ /* 0x000fec0003800000 */
.L_x_4770:
[----:B------:R-:W2:Y:S02]  /*10c20*/  LDG.E.64 R2, desc[UR36][R2.64] ;  /* 0x0000002402027981 */ /* 0x000ea4000c1e1b00 */
[----:B--2---:R-:W0:Y:S02]  /*10c30*/  I2F.U64 R0, R2 ;  /* 0x0000000200007312 */ /* 0x004e240000301000 */
[----:B0-----:R-:W-:Y:S01]  /*10c40*/  F2FP.BF16.F32.PACK_AB R0, RZ, R0 ;  /* 0x00000000ff00723e */ /* 0x001fe200000010ff */
[----:B------:R-:W-:Y:S06]  /*10c50*/  BRA `(.L_x_4746) ;  /* 0x00000000000c7947 */ /* 0x000fec0003800000 */
.L_x_4769:
[----:B------:R-:W2:Y:S02]  /*10c60*/  LDG.E R2, desc[UR36][R2.64] ;  /* 0x0000002402027981 */ /* 0x000ea4000c1e1900 */
[----:B--2---:R-:W-:-:S04]  /*10c70*/  I2FP.F32.U32 R0, R2 ;  /* 0x0000000200007245 */ /* 0x004fc80000201000 */
[----:B------:R-:W-:-:S07]  /*10c80*/  F2FP.BF16.F32.PACK_AB R0, RZ, R0 ;  /* 0x00000000ff00723e */ /* 0x000fce00000010ff */
.L_x_4746:
[----:B0----5:R-:W-:Y:S01]  /*10c90*/  IMAD.U32 R3, R0, 0x10000, RZ ;  /* 0x0001000000037824 */ /* 0x021fe200078e00ff */
[----:B------:R-:W0:Y:S01]  /*10ca0*/  LDC.U8 R5, c[0x0][0x491] ;  /* 0x00012440ff057b82 */ /* 0x000e220000000000 */
[----:B------:R-:W-:-:S03]  /*10cb0*/  IMAD.U32 R19, R19, 0x10000, RZ ;  /* 0x0001000013137824 */ /* 0x000fc600078e00ff */
[C---:B------:R-:W-:Y:S02]  /*10cc0*/  FSETP.GEU.FTZ.AND P1, PT, R3.reuse, RZ, PT ;  /* 0x000000ff0300720b */ /* 0x040fe40003f3e000 */
[----:B------:R-:W-:-:S04]  /*10cd0*/  FSETP.GT.FTZ.AND P0, PT, R3, 1, PT ;  /* 0x3f8000000300780b */ /* 0x000fc80003f14000 */
[----:B------:R-:W-:-:S13]  /*10ce0*/  PLOP3.LUT P0, PT, P1, P0, PT, 0x8a, 0x0 ;  /* 0x000000000000781c */ /* 0x000fda0000f01172 */
[----:B------:R-:W-:Y:S01]  /*10cf0*/  @!P0 FADD.FTZ R0, -R3, 1 ;  /* 0x3f80000003008421 */ /* 0x000fe20000010100 */
[----:B0-----:R-:W-:-:S03]  /*10d00*/  PRMT R4, R5, 0x9910, RZ ;  /* 0x0000991005047816 */ /* 0x001fc600000000ff */
[----:B------:R-:W-:Y:S01]  /*10d10*/  @!P0 FMUL.FTZ R2, R3, R0 ;  /* 0x0000000003028220 */ /* 0x000fe20000410000 */
[----:B------:R-:W-:-:S05]  /*10d20*/  IMAD.MOV.U32 R0, RZ, RZ, 0x7fc00000 ;  /* 0x7fc00000ff007424 */ /* 0x000fca00078e00ff */
        /* <DEDUP_REMOVED lines=17> */
.L_x_4777:
[----:B-1----:R-:W-:-:S06]  /*10e40*/  IMAD.U32 R3, R3, 0x10000, RZ ;  /* 0x0001000003037824 */ /* 0x002fcc00078e00ff */
[----:B------:R-:W1:Y:S02]  /*10e50*/  F2I.S64.TRUNC R2, R3 ;  /* 0x0000000300027311 */ /* 0x000e64000020d900 */
[----:B-1----:R-:W-:Y:S01]  /*10e60*/  STG.E.U8 desc[UR36][R16.64], R2 ;  /* 0x0000000210007986 */ /* 0x002fe2000c101124 */
[----:B------:R-:W-:Y:S05]  /*10e70*/  EXIT ;  /* 0x000000000000794d */ /* 0x000fea0003800000 */
.L_x_4776:
        /* <DEDUP_REMOVED lines=10> */
.L_x_4780:
[----:B-1----:R-:W-:-:S06]  /*10f20*/  IMAD.U32 R3, R3, 0x10000, RZ ;  /* 0x0001000003037824 */ /* 0x002fcc00078e00ff */
[----:B------:R-:W1:Y:S02]  /*10f30*/  F2I.FTZ.TRUNC.NTZ R3, R3 ;  /* 0x0000000300037305 */ /* 0x000e64000021f100 */
[----:B-1----:R-:W-:Y:S01]  /*10f40*/  STG.E desc[UR36][R16.64], R3 ;  /* 0x0000000310007986 */ /* 0x002fe2000c101924 */
[----:B------:R-:W-:Y:S05]  /*10f50*/  EXIT ;  /* 0x000000000000794d */ /* 0x000fea0003800000 */
.L_x_4779:
[----:B-1----:R-:W-:-:S06]  /*10f60*/  IMAD.U32 R3, R3, 0x10000, RZ ;  /* 0x0001000003037824 */ /* 0x002fcc00078e00ff */
[----:B------:R-:W1:Y:S02]  /*10f70*/  F2I.FTZ.TRUNC.NTZ R3, R3 ;  /* 0x0000000300037305 */ /* 0x000e64000021f100 */
[----:B-1----:R-:W-:Y:S01]  /*10f80*/  STG.E.U16 desc[UR36][R16.64], R3 ;  /* 0x0000000310007986 */ /* 0x002fe2000c101524 */
[----:B------:R-:W-:Y:S05]  /*10f90*/  EXIT ;  /* 0x000000000000794d */ /* 0x000fea0003800000 */
.L_x_4775:
        /* <DEDUP_REMOVED lines=9> */
.L_x_4782:
[----:B01----:R-:W-:-:S05]  /*11030*/  IMAD.U32 R0, R3, 0x10000, RZ ;  /* 0x0001000003007824 */ /* 0x003fca00078e00ff */
[----:B------:R-:W-:-:S05]  /*11040*/  F2FP.F16.F32.PACK_AB R0, RZ, R0 ;  /* 0x00000000ff00723e */ /* 0x000fca00000000ff */
[----:B------:R-:W-:Y:S01]  /*11050*/  STG.E.U16 desc[UR36][R16.64], R0 ;  /* 0x0000000010007986 */ /* 0x000fe2000c101524 */
[----:B------:R-:W-:Y:S05]  /*11060*/  EXIT ;  /* 0x000000000000794d */ /* 0x000fea0003800000 */
.L_x_4781:
        /* <DEDUP_REMOVED lines=10> */
.L_x_4784:
[----:B-1----:R-:W-:-:S05]  /*11110*/  IMAD.U32 R3, R3, 0x10000, RZ ;  /* 0x0001000003037824 */ /* 0x002fca00078e00ff */
[----:B------:R-:W-:-:S04]  /*11120*/  F2FP.F16.F32.PACK_AB R3, RZ, R3 ;  /* 0x00000003ff03723e */ /* 0x000fc800000000ff */
[----:B------:R-:W-:-:S05]  /*11130*/  PRMT R3, R3, 0x5410, RZ ;  /* 0x0000541003037816 */ /* 0x000fca00000000ff */
[----:B------:R-:W-:Y:S01]  /*11140*/  STG.E desc[UR36][R16.64], R3 ;  /* 0x0000000310007986 */ /* 0x000fe2000c101924 */
[----:B------:R-:W-:Y:S05]  /*11150*/  EXIT ;  /* 0x000000000000794d */ /* 0x000fea0003800000 */
.L_x_4783:
[----:B-1----:R-:W-:-:S04]  /*11160*/  IMAD.U32 R2, R3, 0x10000, RZ ;  /* 0x0001000003027824 */ /* 0x002fc800078e00ff */
[----:B------:R-:W-:-:S06]  /*11170*/  FMUL.FTZ R2, R2, 1 ;  /* 0x3f80000002027820 */ /* 0x000fcc0000410000 */
[----:B------:R-:W1:Y:S02]  /*11180*/  F2F.F64.F32 R2, R2 ;  /* 0x0000000200027310 */ /* 0x000e640000201800 */
[----:B-1----:R-:W-:Y:S01]  /*11190*/  STG.E.64 desc[UR36][R16.64], R2 ;  /* 0x0000000210007986 */ /* 0x002fe2000c101b24 */
[----:B------:R-:W-:Y:S05]  /*111a0*/  EXIT ;  /* 0x000000000000794d */ /* 0x000fea0003800000 */
.L_x_4774:
        /* <DEDUP_REMOVED lines=13> */
.L_x_4787:
[----:B-1----:R-:W-:Y:S01]  /*11280*/  IMAD.U32 R3, R3, 0x10000, RZ ;  /* 0x0001000003037824 */ /* 0x002fe200078e00ff */
[----:B------:R-:W-:-:S03]  /*11290*/  CS2R R6, SRZ ;  /* 0x0000000000067805 */ /* 0x000fc6000001ff00 */
[----:B------:R-:W-:-:S04]  /*112a0*/  FMUL.FTZ R3, R3, 1 ;  /* 0x3f80000003037820 */ /* 0x000fc80000410000 */
[----:B------:R-:W1:Y:S02]  /*112b0*/  F2F.F64.F32 R4, R3 ;  /* 0x0000000300047310 */ /* 0x000e640000201800 */
[----:B-1----:R-:W-:Y:S01]  /*112c0*/  STG.E.128 desc[UR36][R16.64], R4 ;  /* 0x0000000410007986 */ /* 0x002fe2000c101d24 */
[----:B------:R-:W-:Y:S05]  /*112d0*/  EXIT ;  /* 0x000000000000794d */ /* 0x000fea0003800000 */
.L_x_4786:
        /* <DEDUP_REMOVED lines=21> */
.L_x_4791:
[----:B------:R-:W-:Y:S05]  /*11430*/  BSYNC B0 ;  /* 0x0000000000007941 */ /* 0x000fea0003800000 */
.L_x_4790:
[----:B------:R-:W-:-:S05]  /*11440*/  LOP3.LUT R3, R0, R3, RZ, 0xfc, !PT ;  /* 0x0000000300037212 */ /* 0x000fca00078efcff */
[----:B------:R-:W-:Y:S01]  /*11450*/  STG.E.U8 desc[UR36][R16.64], R3 ;  /* 0x0000000310007986 */ /* 0x000fe2000c101124 */
[----:B------:R-:W-:Y:S05]  /*11460*/  EXIT ;  /* 0x000000000000794d */ /* 0x000fea0003800000 */
.L_x_4789:
        /* <DEDUP_REMOVED lines=13> */
.L_x_4793:
[----:B0-----:R-:W-:Y:S01]  /*11540*/  IMAD.MOV.U32 R0, RZ, RZ, 0x7f ;  /* 0x0000007fff007424 */ /* 0x001fe200078e00ff */
[----:B------:R-:W-:-:S04]  /*11550*/  ISETP.GT.U32.AND P0, PT, R2, 0x7f800000, PT ;  /* 0x7f8000000200780c */ /* 0x000fc80003f04070 */
[----:B------:R-:W-:-:S09]  /*11560*/  SEL R0, R0, 0x7c, P0 ;  /* 0x0000007c00007807 */ /* 0x000fd20000000000 */
.L_x_4794:
[----:B------:R-:W-:Y:S05]  /*11570*/  BSYNC B0 ;  /* 0x0000000000007941 */ /* 0x000fea0003800000 */
.L_x_4792:
[----:B------:R-:W-:-:S04]  /*11580*/  LOP3.LUT R2, R3, 0x80000000, RZ, 0xc0, !PT ;  /* 0x8000000003027812 */ /* 0x000fc800078ec0ff */
[----:B------:R-:W-:-:S04]  /*11590*/  SHF.R.U32.HI R3, RZ, 0x18, R2 ;  /* 0x00000018ff037819 */ /* 0x000fc80000011602 */
[----:B------:R-:W-:-:S05]  /*115a0*/  LOP3.LUT R3, R0, R3, RZ, 0xfc, !PT ;  /* 0x0000000300037212 */ /* 0x000fca00078efcff */
[----:B------:R-:W-:Y:S01]  /*115b0*/  STG.E.U8 desc[UR36][R16.64], R3 ;  /* 0x0000000310007986 */ /* 0x000fe2000c101124 */
[----:B------:R-:W-:Y:S05]  /*115c0*/  EXIT ;  /* 0x000000000000794d */ /* 0x000fea0003800000 */
.L_x_4788:
[----:B-1----:R-:W-:Y:S01]  /*115d0*/  STG.E.U16 desc[UR36][R16.64], R3 ;  /* 0x0000000310007986 */ /* 0x002fe2000c101524 */
[----:B------:R-:W-:Y:S05]  /*115e0*/  EXIT ;  /* 0x000000000000794d */ /* 0x000fea0003800000 */
.L_x_4785:
        /* <DEDUP_REMOVED lines=12> */
.L_x_4797:
        /* <DEDUP_REMOVED lines=17> */
.L_x_4800:
[----:B------:R-:W-:-:S04]  /*117c0*/  LOP3.LUT R2, R3, 0x80000000, RZ, 0xc0, !PT ;  /* 0x8000000003027812 */ /* 0x000fc800078ec0ff */
[----:B------:R-:W-:-:S04]  /*117d0*/  SHF.R.U32.HI R3, RZ, 0x18, R2 ;  /* 0x00000018ff037819 */ /* 0x000fc80000011602 */
[----:B------:R-:W-:-:S04]  /*117e0*/  LOP3.LUT R0, R0, R3, RZ, 0xfc, !PT ;  /* 0x0000000300007212 */ /* 0x000fc800078efcff */
[----:B------:R-:W-:-:S07]  /*117f0*/  PRMT R8, R0, 0x7610, R8 ;  /* 0x0000761000087816 */ /* 0x000fce0000000008 */
.L_x_4799:
[----:B------:R-:W-:Y:S05]  /*11800*/  BSYNC B0 ;  /* 0x0000000000007941 */ /* 0x000fea0003800000 */
.L_x_4798:
[----:B------:R-:W-:Y:S01]  /*11810*/  STG.E.U8 desc[UR36][R16.64], R8 ;  /* 0x0000000810007986 */ /* 0x000fe2000c101124 */
[----:B------:R-:W-:Y:S05]  /*11820*/  EXIT ;  /* 0x000000000000794d */ /* 0x000fea0003800000 */
.L_x_4796:
        /* <DEDUP_REMOVED lines=17> */
.L_x_4803:
[----:B------:R-:W-:-:S04]  /*11940*/  LOP3.LUT R2, R3, 0x80000000, RZ, 0xc0, !PT ;  /* 0x8000000003027812 */ /* 0x000fc800078ec0ff */
[----:B------:R-:W-:-:S04]  /*11950*/  SHF.R.U32.HI R3, RZ, 0x18, R2 ;  /* 0x00000018ff037819 */ /* 0x000fc80000011602 */
[----:B------:R-:W-:-:S04]  /*11960*/  LOP3.LUT R0, R0, R3, RZ, 0xfc, !PT ;  /* 0x0000000300007212 */ /* 0x000fc800078efcff */
[----:B------:R-:W-:-:S07]  /*11970*/  PRMT R8, R0, 0x7610, R8 ;  /* 0x0000761000087816 */ /* 0x000fce0000000008 */
.L_x_4802:
[----:B------:R-:W-:Y:S05]  /*11980*/  BSYNC B0 ;  /* 0x0000000000007941 */ /* 0x000fea0003800000 */
.L_x_4801:
[----:B------:R-:W-:Y:S01]  /*11990*/  STG.E.U8 desc[UR36][R16.64], R8 ;  /* 0x0000000810007986 */ /* 0x000fe2000c101124 */
[----:B------:R-:W-:Y:S05]  /*119a0*/  EXIT ;  /* 0x000000000000794d */ /* 0x000fea0003800000 */
.L_x_4795:
        /* <DEDUP_REMOVED lines=22> */
.L_x_4778:
        /* <DEDUP_REMOVED lines=16> */
.L_x_4806:
[----:B------:R-:W-:Y:S05]  /*11c10*/  EXIT ;  /* 0x000000000000794d */ /* 0x000fea0003800000 */
.L_x_4805:
[----:B-1----:R-:W-:-:S06]  /*11c20*/  IMAD.U32 R3, R3, 0x10000, RZ ;  /* 0x0001000003037824 */ /* 0x002fcc00078e00ff */
[----:B------:R-:W1:Y:S02]  /*11c30*/  F2I.U64.TRUNC R2, R3 ;  /* 0x0000000300027311 */ /* 0x000e64000020d800 */
[----:B-1----:R-:W-:Y:S01]  /*11c40*/  STG.E.64 desc[UR36][R16.64], R2 ;  /* 0x0000000210007986 */ /* 0x002fe2000c101b24 */
[----:B------:R-:W-:Y:S05]  /*11c50*/  EXIT ;  /* 0x000000000000794d */ /* 0x000fea0003800000 */
.L_x_4804:
[----:B-1----:R-:W-:-:S06]  /*11c60*/  IMAD.U32 R3, R3, 0x10000, RZ ;  /* 0x0001000003037824 */ /* 0x002fcc00078e00ff */
[----:B------:R-:W1:Y:S02]  /*11c70*/  F2I.FTZ.U32.TRUNC.NTZ R3, R3 ;  /* 0x0000000300037305 */ /* 0x000e64000021f000 */
[----:B-1----:R-:W-:Y:S01]  /*11c80*/  STG.E desc[UR36][R16.64], R3 ;  /* 0x0000000310007986 */ /* 0x002fe2000c101924 */
[----:B------:R-:W-:Y:S05]  /*11c90*/  EXIT ;  /* 0x000000000000794d */ /* 0x000fea0003800000 */
.L_x_4807:
        /* <DEDUP_REMOVED lines=14> */
.L_x_14621:


//--------------------- .text._ZN2at6native27unrolled_elementwise_kernelIZZZNS0_26logit_backward_kernel_cudaERNS_18TensorIteratorBaseERKN3c106ScalarEENKUlvE_clEvENKUlvE2_clEvEUlNS4_8BFloat16ESA_E_St5arrayIPcLm3EELi4E23TrivialOffsetCalculatorILi2EjESF_ILi1EjENS0_6memory12LoadWithCastILi2EEENSI_13StoreWithCastILi1EEEEEviT_T0_T2_T3_T4_T5_ --------------------------
	.section	.text._ZN2at6native27unrolled_elementwise_kernelIZZZNS0_26logit_backward_kernel_cudaERNS_18TensorIteratorBaseERKN3c106ScalarEENKUlvE_clEvENKUlvE2_clEvEUlNS4_8BFloat16ESA_E_St5arrayIPcLm3EELi4E23TrivialOffsetCalculatorILi2EjESF_ILi1EjENS0_6memory12LoadWithCastILi2EEENSI_13StoreWithCastILi1EEEEEviT_T0_T2_T3_T4_T5_,"ax",@progbits
	.align	128
        .global         _ZN2at6native27unrolled_elementwise_kernelIZZZNS0_26logit_backward_kernel_cudaERNS_18TensorIteratorBaseERKN3c106ScalarEENKUlvE_clEvENKUlvE2_clEvEUlNS4_8BFloat16ESA_E_St5arrayIPcLm3EELi4E23TrivialOffsetCalculatorILi2EjESF_ILi1EjENS0_6memory12LoadWithCastILi2EEENSI_13StoreWithCastILi1EEEEEviT_T0_T2_T3_T4_T5_
        .type           _ZN2at6native27unrolled_elementwise_kernelIZZZNS0_26logit_backward_kernel_cudaERNS_18TensorIteratorBaseERKN3c106ScalarEENKUlvE_clEvENKUlvE2_clEvEUlNS4_8BFloat16ESA_E_St5arrayIPcLm3EELi4E23TrivialOffsetCalculatorILi2EjESF_ILi1EjENS0_6memory12LoadWithCastILi2EEENSI_13StoreWithCastILi1EEEEEviT_T0_T2_T3_T4_T5_,@function
        .size           _ZN2at6native27unrolled_elementwise_kernelIZZZNS0_26logit_backward_kernel_cudaERNS_18TensorIteratorBaseERKN3c106ScalarEENKUlvE_clEvENKUlvE2_clEvEUlNS4_8BFloat16ESA_E_St5arrayIPcLm3EELi4E23TrivialOffsetCalculatorILi2EjESF_ILi1EjENS0_6memory12LoadWithCastILi2EEENSI_13StoreWithCastILi1EEEEEviT_T0_T2_T3_T4_T5_,(.L_x_14622 - _ZN2at6native27unrolled_elementwise_kernelIZZZNS0_26logit_backward_kernel_cudaERNS_18TensorIteratorBaseERKN3c106ScalarEENKUlvE_clEvENKUlvE2_clEvEUlNS4_8BFloat16ESA_E_St5arrayIPcLm3EELi4E23TrivialOffsetCalculatorILi2EjESF_ILi1EjENS0_6memory12LoadWithCastILi2EEENSI_13StoreWithCastILi1EEEEEviT_T0_T2_T3_T4_T5_)
        .other          _ZN2at6native27unrolled_elementwise_kernelIZZZNS0_26logit_backward_kernel_cudaERNS_18TensorIteratorBaseERKN3c106ScalarEENKUlvE_clEvENKUlvE2_clEvEUlNS4_8BFloat16ESA_E_St5arrayIPcLm3EELi4E23TrivialOffsetCalculatorILi2EjESF_ILi1EjENS0_6memory12LoadWithCastILi2EEENSI_13StoreWithCastILi1EEEEEviT_T0_T2_T3_T4_T5_,@"STO_CUDA_ENTRY STV_DEFAULT"
_ZN2at6native27unrolled_elementwise_kernelIZZZNS0_26logit_backward_kernel_cudaERNS_18TensorIteratorBaseERKN3c106ScalarEENKUlvE_clEvENKUlvE2_clEvEUlNS4_8BFloat16ESA_E_St5arrayIPcLm3EELi4E23TrivialOffsetCalculatorILi2EjESF_ILi1EjENS0_6memory12LoadWithCastILi2EEENSI_13StoreWithCastILi1EEEEEviT_T0_T2_T3_T4_T5_:
.text._ZN2at6native27unrolled_elementwise_kernelIZZZNS0_26logit_backward_kernel_cudaERNS_18TensorIteratorBaseERKN3c106ScalarEENKUlvE_clEvENKUlvE2_clEvEUlNS4_8BFloat16ESA_E_St5arrayIPcLm3EELi4E23TrivialOffsetCalculatorILi2EjESF_ILi1EjENS0_6memory12LoadWithCastILi2EEENSI_13StoreWithCastILi1EEEEEviT_T0_T2_T3_T4_T5_:
        /* <DEDUP_REMOVED lines=36> */
.L_x_4813:
[----:B------:R-:W2:Y:S02]  /*0240*/  LDG.E.U8 R4, desc[UR36][R4.64] ;  /* 0x0000002404047981 */ /* 0x000ea4000c1e1100 */
[----:B--2---:R-:W-:-:S04]  /*0250*/  I2FP.F32.U32 R0, R4 ;  /* 0x0000000400007245 */ /* 0x004fc80000201000 */
[----:B------:R-:W-:-:S04]  /*0260*/  F2FP.BF16.F32.PACK_AB R0, RZ, R0 ;  /* 0x00000000ff00723e */ /* 0x000fc800000010ff */
[----:B------:R-:W-:Y:S01]  /*0270*/  PRMT R22, R0, 0x7610, R22 ;  /* 0x0000761000167816 */ /* 0x000fe20000000016 */
[----:B------:R-:W-:Y:S06]  /*0280*/  BRA `(.L_x_4815) ;  /* 0x0000000c00c87947 */ /* 0x000fec0003800000 */
.L_x_4812:
        /* <DEDUP_REMOVED lines=11> */
.L_x_4817:
[----:B------:R-:W2:Y:S02]  /*0340*/  LDG.E R4, desc[UR36][R4.64] ;  /* 0x0000002404047981 */ /* 0x000ea4000c1e1900 */
[----:B--2---:R-:W-:-:S04]  /*0350*/  I2FP.F32.S32 R0, R4 ;  /* 0x0000000400007245 */ /* 0x004fc80000201400 */
[----:B------:R-:W-:-:S04]  /*0360*/  F2FP.BF16.F32.PACK_AB R0, RZ, R0 ;  /* 0x00000000ff00723e */ /* 0x000fc800000010ff */
[----:B------:R-:W-:Y:S01]  /*0370*/  PRMT R22, R0, 0x7610, R22 ;  /* 0x0000761000167816 */ /* 0x000fe20000000016 */
[----:B------:R-:W-:Y:S06]  /*0380*/  BRA `(.L_x_4815) ;  /* 0x0000000c00887947 */ /* 0x000fec0003800000 */
.L_x_4816:
[----:B------:R-:W2:Y:S02]  /*0390*/  LDG.E.U16 R4, desc[UR36][R4.64] ;  /* 0x0000002404047981 */ /* 0x000ea4000c1e1500 */
[----:B--2---:R-:W0:Y:S02]  /*03a0*/  I2F.S16 R0, R4 ;  /* 0x0000000400007306 */ /* 0x004e240000101400 */
[----:B0-----:R-:W-:-:S04]  /*03b0*/  F2FP.BF16.F32.PACK_AB R0, RZ, R0 ;  /* 0x00000000ff00723e */ /* 0x001fc800000010ff */
[----:B------:R-:W-:Y:S01]  /*03c0*/  PRMT R22, R0, 0x7610, R22 ;  /* 0x0000761000167816 */ /* 0x000fe20000000016 */
[----:B------:R-:W-:Y:S06]  /*03d0*/  BRA `(.L_x_4815) ;  /* 0x0000000c00747947 */ /* 0x000fec0003800000 */
.L_x_4811:
        /* <DEDUP_REMOVED lines=9> */
.L_x_4819:
[----:B------:R-:W2:Y:S02]  /*0470*/  LDG.E.U16 R0, desc[UR36][R4.64] ;  /* 0x0000002404007981 */ /* 0x000ea4000c1e1500 */
[----:B--2---:R-:W-:-:S05]  /*0480*/  HADD2.F32 R0, -RZ, R0.H0_H0 ;  /* 0x20000000ff007230 */ /* 0x004fca0000004100 */
[----:B------:R-:W-:-:S04]  /*0490*/  F2FP.BF16.F32.PACK_AB R0, RZ, R0 ;  /* 0x00000000ff00723e */ /* 0x000fc800000010ff */
[----:B------:R-:W-:Y:S01]  /*04a0*/  PRMT R22, R0, 0x7610, R22 ;  /* 0x0000761000167816 */ /* 0x000fe20000000016 */
[----:B------:R-:W-:Y:S06]  /*04b0*/  BRA `(.L_x_4815) ;  /* 0x0000000c003c7947 */ /* 0x000fec0003800000 */
.L_x_4818:
        /* <DEDUP_REMOVED lines=9> */
.L_x_4821:
[----:B------:R-:W2:Y:S02]  /*0550*/  LDG.E.U16 R4, desc[UR36][R4.64] ;  /* 0x0000002404047981 */ /* 0x000ea4000c1e1500 */
[----:B--2---:R-:W-:-:S05]  /*0560*/  HADD2.F32 R0, -RZ, R4.H0_H0 ;  /* 0x20000004ff007230 */ /* 0x004fca0000004100 */
[----:B------:R-:W-:-:S04]  /*0570*/  F2FP.BF16.F32.PACK_AB R0, RZ, R0 ;  /* 0x00000000ff00723e */ /* 0x000fc800000010ff */
[----:B------:R-:W-:Y:S01]  /*0580*/  PRMT R22, R0, 0x7610, R22 ;  /* 0x0000761000167816 */ /* 0x000fe20000000016 */
[----:B------:R-:W-:Y:S06]  /*0590*/  BRA `(.L_x_4815) ;  /* 0x0000000c00047947 */ /* 0x000fec0003800000 */
.L_x_4820:
        /* <DEDUP_REMOVED lines=9> */
.L_x_4810:
        /* <DEDUP_REMOVED lines=14> */
.L_x_4824:
        /* <DEDUP_REMOVED lines=9> */
.L_x_4823:
        /* <DEDUP_REMOVED lines=28> */
.L_x_4826:
        /* <DEDUP_REMOVED lines=15> */
.L_x_4825:
[----:B------:R0:W5:Y:S01]  /*0a50*/  LDG.E.U16 R22, desc[UR36][R4.64] ;  /* 0x0000002404167981 */ /* 0x000162000c1e1500 */
[----:B------:R-:W-:Y:S05]  /*0a60*/  BRA `(.L_x_4815) ;  /* 0x0000000400d07947 */ /* 0x000fea0003800000 */
.L_x_4822:
        /* <DEDUP_REMOVED lines=13> */
.L_x_4829:
        /* <DEDUP_REMOVED lines=21> */
.L_x_4833:
[----:B------:R-:W-:Y:S05]  /*0c90*/  BSYNC B1 ;  /* 0x0000000000017941 */ /* 0x000fea0003800000 */
.L_x_4832:
[----:B------:R-:W-:Y:S01]  /*0ca0*/  LEA R5, R0, 0x3b800000, 0x17 ;  /* 0x3b80000000057811 */ /* 0x000fe200078eb8ff */
[----:B------:R-:W-:-:S05]  /*0cb0*/  IMAD.SHL.U32 R0, R3, 0x100000, RZ ;  /* 0x0010000003007824 */ /* 0x000fca00078e00ff */
[----:B------:R-:W-:-:S07]  /*0cc0*/  LOP3.LUT R0, R5, R0, R6, 0xfe, !PT ;  /* 0x0000000005007212 */ /* 0x000fce00078efe06 */
.L_x_4831:
[----:B------:R-:W-:Y:S05]  /*0cd0*/  BSYNC B0 ;  /* 0x0000000000007941 */ /* 0x000fea0003800000 */
.L_x_4830:
[----:B------:R-:W-:-:S04]  /*0ce0*/  F2FP.BF16.F32.PACK_AB R0, RZ, R0 ;  /* 0x00000000ff00723e */ /* 0x000fc800000010ff */
[----:B------:R-:W-:Y:S01]  /*0cf0*/  PRMT R22, R0, 0x7610, R22 ;  /* 0x0000761000167816 */ /* 0x000fe20000000016 */
[----:B------:R-:W-:Y:S06]  /*0d00*/  BRA `(.L_x_4815) ;  /* 0x0000000400287947 */ /* 0x000fec0003800000 */
.L_x_4828:
        /* <DEDUP_REMOVED lines=21> */
.L_x_4837:
[----:B------:R-:W-:Y:S05]  /*0e60*/  BSYNC B1 ;  /* 0x0000000000017941 */ /* 0x000fea0003800000 */
.L_x_4836:
[----:B------:R-:W-:Y:S01]  /*0e70*/  LEA R5, R0, 0x37800000, 0x17 ;  /* 0x3780000000057811 */ /* 0x000fe200078eb8ff */
[----:B------:R-:W-:-:S05]  /*0e80*/  IMAD.SHL.U32 R0, R3, 0x200000, RZ ;  /* 0x0020000003007824 */ /* 0x000fca00078e00ff */
[----:B------:R-:W-:-:S07]  /*0e90*/  LOP3.LUT R0, R5, R0, R6, 0xfe, !PT ;  /* 0x0000000005007212 */ /* 0x000fce00078efe06 */
.L_x_4835:
[----:B------:R-:W-:Y:S05]  /*0ea0*/  BSYNC B0 ;  /* 0x0000000000007941 */ /* 0x000fea0003800000 */
.L_x_4834:
[----:B------:R-:W-:-:S04]  /*0eb0*/  F2FP.BF16.F32.PACK_AB R0, RZ, R0 ;  /* 0x00000000ff00723e */ /* 0x000fc800000010ff */
[----:B------:R-:W-:Y:S01]  /*0ec0*/  PRMT R22, R0, 0x7610, R22 ;  /* 0x0000761000167816 */ /* 0x000fe20000000016 */
[----:B------:R-:W-:Y:S06]  /*0ed0*/  BRA `(.L_x_4815) ;  /* 0x0000000000b47947 */ /* 0x000fec0003800000 */
.L_x_4827:
        /* <DEDUP_REMOVED lines=14> */
.L_x_4841:
[----:B------:R-:W-:Y:S05]  /*0fc0*/  BSYNC B0 ;  /* 0x0000000000007941 */ /* 0x000fea0003800000 */
.L_x_4840:
[----:B------:R-:W-:-:S04]  /*0fd0*/  F2FP.BF16.F32.PACK_AB R0, RZ, R0 ;  /* 0x00000000ff00723e */ /* 0x000fc800000010ff */
[----:B------:R-:W-:Y:S01]  /*0fe0*/  PRMT R22, R0, 0x7610, R22 ;  /* 0x0000761000167816 */ /* 0x000fe20000000016 */
[----:B------:R-:W-:Y:S06]  /*0ff0*/  BRA `(.L_x_4815) ;  /* 0x00000000006c7947 */ /* 0x000fec0003800000 */
.L_x_4814:
        /* <DEDUP_REMOVED lines=16> */
.L_x_4842:
[----:B------:R-:W-:Y:S01]  /*1100*/  PRMT R22, RZ, 0x7610, R22 ;  /* 0x00007610ff167816 */ /* 0x000fe20000000016 */
[----:B------:R-:W-:Y:S06]  /*1110*/  BRA `(.L_x_4815) ;  /* 0x0000000000247947 */ /* 0x000fec0003800000 */
.L_x_4839:
[----:B------:R-:W2:Y:S02]  /*1120*/  LDG.E.64 R4, desc[UR36][R4.64] ;  /* 0x0000002404047981 */ /* 0x000ea4000c1e1b00 */
[----:B--2---:R-:W0:Y:S02]  /*1130*/  I2F.U64 R0, R4 ;  /* 0x0000000400007312 */ /* 0x004e240000301000 */
[----:B0-----:R-:W-:-:S04]  /*1140*/  F2FP.BF16.F32.PACK_AB R0, RZ, R0 ;  /* 0x00000000ff00723e */ /* 0x001fc800000010ff */
[----:B------:R-:W-:Y:S01]  /*1150*/  PRMT R22, R0, 0x7610, R22 ;  /* 0x0000761000167816 */ /* 0x000fe20000000016 */
[----:B------:R-:W-:Y:S06]  /*1160*/  BRA `(.L_x_4815) ;  /* 0x0000000000107947 */ /* 0x000fec0003800000 */
.L_x_4838:
[----:B------:R-:W2:Y:S02]  /*1170*/  LDG.E R4, desc[UR36][R4.64] ;  /* 0x0000002404047981 */ /* 0x000ea4000c1e1900 */
[----:B--2---:R-:W-:-:S04]  /*1180*/  I2FP.F32.U32 R0, R4 ;  /* 0x0000000400007245 */ /* 0x004fc80000201000 */
[----:B------:R-:W-:-:S04]  /*1190*/  F2FP.BF16.F32.PACK_AB R0, RZ, R0 ;  /* 0x00000000ff00723e */ /* 0x000fc800000010ff */
[----:B------:R-:W-:-:S07]  /*11a0*/  PRMT R22, R0, 0x7610, R22 ;  /* 0x0000761000167816 */ /* 0x000fce0000000016 */
.L_x_4815:
        /* <DEDUP_REMOVED lines=21> */
.L_x_4846:
[----:B------:R-:W2:Y:S02]  /*1300*/  LDG.E.U8 R4, desc[UR36][R4.64] ;  /* 0x0000002404047981 */ /* 0x000ea4000c1e1100 */
[----:B--2---:R-:W-:-:S04]  /*1310*/  I2FP.F32.U32 R0, R4 ;  /* 0x0000000400007245 */ /* 0x004fc80000201000 */
[----:B------:R-:W-:-:S04]  /*1320*/  F2FP.BF16.F32.PACK_AB R0, RZ, R0 ;  /* 0x00000000ff00723e */ /* 0x000fc800000010ff */
[----:B------:R-:W-:Y:S01]  /*1330*/  PRMT R26, R0, 0x7610, R26 ;  /* 0x00007610001a7816 */ /* 0x000fe2000000001a */
[----:B------:R-:W-:Y:S06]  /*1340*/  BRA `(.L_x_4848) ;  /* 0x0000000c00c87947 */ /* 0x000fec0003800000 */
.L_x_4845:
        /* <DEDUP_REMOVED lines=11> */
.L_x_4850:
[----:B------:R-:W2:Y:S02]  /*1400*/  LDG.E R4, desc[UR36][R4.64] ;  /* 0x0000002404047981 */ /* 0x000ea4000c1e1900 */
[----:B--2---:R-:W-:-:S04]  /*1410*/  I2FP.F32.S32 R0, R4 ;  /* 0x0000000400007245 */ /* 0x004fc80000201400 */
[----:B------:R-:W-:-:S04]  /*1420*/  F2FP.BF16.F32.PACK_AB R0, RZ, R0 ;  /* 0x00000000ff00723e */ /* 0x000fc800000010ff */
[----:B------:R-:W-:Y:S01]  /*1430*/  PRMT R26, R0, 0x7610, R26 ;  /* 0x00007610001a7816 */ /* 0x000fe2000000001a */
[----:B------:R-:W-:Y:S06]  /*1440*/  BRA `(.L_x_4848) ;  /* 0x0000000c00887947 */ /* 0x000fec0003800000 */
.L_x_4849:
[----:B------:R-:W2:Y:S02]  /*1450*/  LDG.E.U16 R4, desc[UR36][R4.64] ;  /* 0x0000002404047981 */ /* 0x000ea4000c1e1500 */
[----:B--2---:R-:W0:Y:S02]  /*1460*/  I2F.S16 R0, R4 ;  /* 0x0000000400007306 */ /* 0x004e240000101400 */
[----:B0-----:R-:W-:-:S04]  /*1470*/  F2FP.BF16.F32.PACK_AB R0, RZ, R0 ;  /* 0x00000000ff00723e */ /* 0x001fc800000010ff */
[----:B------:R-:W-:Y:S01]  /*1480*/  PRMT R26, R0, 0x7610, R26 ;  /* 0x00007610001a7816 */ /* 0x000fe2000000001a */
[----:B------:R-:W-:Y:S06]  /*1490*/  BRA `(.L_x_4848) ;  /* 0x0000000c00747947 */ /* 0x000fec0003800000 */
.L_x_4844:
        /* <DEDUP_REMOVED lines=9> */
.L_x_4852:
[----:B------:R-:W2:Y:S02]  /*1530*/  LDG.E.U16 R0, desc[UR36][R4.64] ;  /* 0x0000002404007981 */ /* 0x000ea4000c1e1500 */
[----:B--2---:R-:W-:-:S05]  /*1540*/  HADD2.F32 R0, -RZ, R0.H0_H0 ;  /* 0x20000000ff007230 */ /* 0x004fca0000004100 */
[----:B------:R-:W-:-:S04]  /*1550*/  F2FP.BF16.F32.PACK_AB R0, RZ, R0 ;  /* 0x00000000ff00723e */ /* 0x000fc800000010ff */
[----:B------:R-:W-:Y:S01]  /*1560*/  PRMT R26, R0, 0x7610, R26 ;  /* 0x00007610001a7816 */ /* 0x000fe2000000001a */
[----:B------:R-:W-:Y:S06]  /*1570*/  BRA `(.L_x_4848) ;  /* 0x0000000c003c7947 */ /* 0x000fec0003800000 */
.L_x_4851:
        /* <DEDUP_REMOVED lines=9> */
.L_x_4854:
[----:B------:R-:W2:Y:S02]  /*1610*/  LDG.E.U16 R4, desc[UR36][R4.64] ;  /* 0x0000002404047981 */ /* 0x000ea4000c1e1500 */
[----:B--2---:R-:W-:-:S05]  /*1620*/  HADD2.F32 R0, -RZ, R4.H0_H0 ;  /* 0x20000004ff007230 */ /* 0x004fca0000004100 */
[----:B------:R-:W-:-:S04]  /*1630*/  F2FP.BF16.F32.PACK_AB R0, RZ, R0 ;  /* 0x00000000ff00723e */ /* 0x000fc800000010ff */
[----:B------:R-:W-:Y:S01]  /*1640*/  PRMT R26, R0, 0x7610, R26 ;  /* 0x00007610001a7816 */ /* 0x000fe2000000001a */
[----:B------:R-:W-:Y:S06]  /*1650*/  BRA `(.L_x_4848) ;  /* 0x0000000c00047947 */ /* 0x000fec0003800000 */
.L_x_4853:
        /* <DEDUP_REMOVED lines=9> */
.L_x_4843:
        /* <DEDUP_REMOVED lines=14> */
.L_x_4857:
        /* <DEDUP_REMOVED lines=9> */
.L_x_4856:
        /* <DEDUP_REMOVED lines=28> */
.L_x_4859:
        /* <DEDUP_REMOVED lines=15> */
.L_x_4858:
[----:B------:R0:W5:Y:S01]  /*1b10*/  LDG.E.U16 R26, desc[UR36][R4.64] ;  /* 0x00000024041a7981 */ /* 0x000162000c1e1500 */
[----:B------:R-:W-:Y:S05]  /*1b20*/  BRA `(.L_x_4848) ;  /* 0x0000000400d07947 */ /* 0x000fea0003800000 */
.L_x_4855:
        /* <DEDUP_REMOVED lines=13> */
.L_x_4862:
        /* <DEDUP_REMOVED lines=21> */
.L_x_4866:
[----:B------:R-:W-:Y:S05]  /*1d50*/  BSYNC B1 ;  /* 0x0000000000017941 */ /* 0x000fea0003800000 */
.L_x_4865:
[----:B------:R-:W-:Y:S01]  /*1d60*/  LEA R5, R0, 0x3b800000, 0x17 ;  /* 0x3b80000000057811 */ /* 0x000fe200078eb8ff */
[----:B------:R-:W-:-:S05]  /*1d70*/  IMAD.SHL.U32 R0, R3, 0x100000, RZ ;  /* 0x0010000003007824 */ /* 0x000fca00078e00ff */
[----:B------:R-:W-:-:S07]  /*1d80*/  LOP3.LUT R0, R5, R0, R6, 0xfe, !PT ;  /* 0x0000000005007212 */ /* 0x000fce00078efe06 */
.L_x_4864:
[----:B------:R-:W-:Y:S05]  /*1d90*/  BSYNC B0 ;  /* 0x0000000000007941 */ /* 0x000fea0003800000 */
.L_x_4863:
[----:B------:R-:W-:-:S04]  /*1da0*/  F2FP.BF16.F32.PACK_AB R0, RZ, R0 ;  /* 0x00000000ff00723e */ /* 0x000fc800000010ff */
[----:B------:R-:W-:Y:S01]  /*1db0*/  PRMT R26, R0, 0x7610, R26 ;  /* 0x00007610001a7816 */ /* 0x000fe2000000001a */
[----:B------:R-:W-:Y:S06]  /*1dc0*/  BRA `(.L_x_4848) ;  /* 0x0000000400287947 */ /* 0x000fec0003800000 */
.L_x_4861:
        /* <DEDUP_REMOVED lines=21> */
.L_x_4870:
[----:B------:R-:W-:Y:S05]  /*1f20*/  BSYNC B1 ;  /* 0x0000000000017941 */ /* 0x000fea0003800000 */
.L_x_4869:
[----:B------:R-:W-:Y:S01]  /*1f30*/  LEA R5, R0, 0x37800000, 0x17 ;  /* 0x3780000000057811 */ /* 0x000fe200078eb8ff */
[----:B------:R-:W-:-:S05]  /*1f40*/  IMAD.SHL.U32 R0, R3, 0x200000, RZ ;  /* 0x0020000003007824 */ /* 0x000fca00078e00ff */
[----:B------:R-:W-:-:S07]  /*1f50*/  LOP3.LUT R0, R5, R0, R6, 0xfe, !PT ;  /* 0x0000000005007212 */ /* 0x000fce00078efe06 */
.L_x_4868:
[----:B------:R-:W-:Y:S05]  /*1f60*/  BSYNC B0 ;  /* 0x0000000000007941 */ /* 0x000fea0003800000 */
.L_x_4867:
[----:B------:R-:W-:-:S04]  /*1f70*/  F2FP.BF16.F32.PACK_AB R0, RZ, R0 ;  /* 0x00000000ff00723e */ /* 0x000fc800000010ff */
[----:B------:R-:W-:Y:S01]  /*1f80*/  PRMT R26, R0, 0x7610, R26 ;  /* 0x00007610001a7816 */ /* 0x000fe2000000001a */
[----:B------:R-:W-:Y:S06]  /*1f90*/  BRA `(.L_x_4848) ;  /* 0x0000000000b47947 */ /* 0x000fec0003800000 */
.L_x_4860:
        /* <DEDUP_REMOVED lines=14> */
.L_x_4874:
[----:B------:R-:W-:Y:S05]  /*2080*/  BSYNC B0 ;  /* 0x0000000000007941 */ /* 0x000fea0003800000 */
.L_x_4873:
[----:B------:R-:W-:-:S04]  /*2090*/  F2FP.BF16.F32.PACK_AB R0, RZ, R0 ;  /* 0x00000000ff00723e */ /* 0x000fc800000010ff */
[----:B------:R-:W-:Y:S01]  /*20a0*/  PRMT R26, R0, 0x7610, R26 ;  /* 0x00007610001a7816 */ /* 0x000fe2000000001a */
[----:B------:R-:W-:Y:S06]  /*20b0*/  BRA `(.L_x_4848) ;  /* 0x00000000006c7947 */ /* 0x000fec0003800000 */
.L_x_4847:
        /* <DEDUP_REMOVED lines=16> */
.L_x_4875:
[----:B------:R-:W-:Y:S01]  /*21c0*/  PRMT R26, RZ, 0x7610, R26 ;  /* 0x00007610ff1a7816 */ /* 0x000fe2000000001a */
[----:B------:R-:W-:Y:S06]  /*21d0*/  BRA `(.L_x_4848) ;  /* 0x0000000000247947 */ /* 0x000fec0003800000 */
.L_x_4872:
[----:B------:R-:W2:Y:S02]  /*21e0*/  LDG.E.64 R4, desc[UR36][R4.64] ;  /* 0x0000002404047981 */ /* 0x000ea4000c1e1b00 */
[----:B--2---:R-:W0:Y:S02]  /*21f0*/  I2F.U64 R0, R4 ;  /* 0x0000000400007312 */ /* 0x004e240000301000 */
[----:B0-----:R-:W-:-:S04]  /*2200*/  F2FP.BF16.F32.PACK_AB R0, RZ, R0 ;  /* 0x00000000ff00723e */ /* 0x001fc800000010ff */
[----:B------:R-:W-:Y:S01]  /*2210*/  PRMT R26, R0, 0x7610, R26 ;  /* 0x00007610001a7816 */ /* 0x000fe2000000001a */
[----:B------:R-:W-:Y:S06]  /*2220*/  BRA `(.L_x_4848) ;  /* 0x0000000000107947 */ /* 0x000fec0003800000 */
.L_x_4871:
[----:B------:R-:W2:Y:S02]  /*2230*/  LDG.E R4, desc[UR36][R4.64] ;  /* 0x0000002404047981 */ /* 0x000ea4000c1e1900 */
[----:B--2---:R-:W-:-:S04]  /*2240*/  I2FP.F32.U32 R0, R4 ;  /* 0x0000000400007245 */ /* 0x004fc80000201000 */
[----:B------:R-:W-:-:S04]  /*2250*/  F2FP.BF16.F32.PACK_AB R0, RZ, R0 ;  /* 0x00000000ff00723e */ /* 0x000fc800000010ff */
[----:B------:R-:W-:-:S07]  /*2260*/  PRMT R26, R0, 0x7610, R26 ;  /* 0x00007610001a7816 */ /* 0x000fce000000001a */
.L_x_4848:
[----:B------:R-:W-:-:S07]  /*2270*/  VIADD R23, R23, 0x80 ;  /* 0x0000008017177836 */ /* 0x000fce0000000000 */
.L_x_4809:
[----:B------:R-:W-:Y:S05]  /*2280*/  BSYNC B6 ;  /* 0x0000000000067941 */ /* 0x000fea0003800000 */
.L_x_4808:
        /* <DEDUP_REMOVED lines=26> */
.L_x_4881:
[----:B------:R-:W2:Y:S02]  /*2430*/  LDG.E.U8 R4, desc[UR36][R4.64] ;  /* 0x0000002404047981 */ /* 0x000ea4000c1e1100 */
[----:B--2---:R-:W-:-:S04]  /*2440*/  I2FP.F32.U32 R0, R4 ;  /* 0x0000000400007245 */ /* 0x004fc80000201000 */
[----:B------:R-:W-:-:S04]  /*2450*/  F2FP.BF16.F32.PACK_AB R0, RZ, R0 ;  /* 0x00000000ff00723e */ /* 0x000fc800000010ff */
[----:B------:R-:W-:Y:S01]  /*2460*/  PRMT R28, R0, 0x7610, R28 ;  /* 0x00007610001c7816 */ /* 0x000fe2000000001c */
[----:B------:R-:W-:Y:S06]  /*2470*/  BRA `(.L_x_4883) ;  /* 0x0000000c00cc7947 */ /* 0x000fec0003800000 */
.L_x_4880:
        /* <DEDUP_REMOVED lines=11> */
.L_x_4885:
[----:B------:R-:W2:Y:S02]  /*2530*/  LDG.E R4, desc[UR36][R4.64] ;  /* 0x0000002404047981 */ /* 0x000ea4000c1e1900 */
[----:B--2---:R-:W-:-:S04]  /*2540*/  I2FP.F32.S32 R0, R4 ;  /* 0x0000000400007245 */ /* 0x004fc80000201400 */
[----:B------:R-:W-:-:S04]  /*2550*/  F2FP.BF16.F32.PACK_AB R0, RZ, R0 ;  /* 0x00000000ff00723e */ /* 0x000fc800000010ff */
[----:B------:R-:W-:Y:S01]  /*2560*/  PRMT R28, R0, 0x7610, R28 ;  /* 0x00007610001c7816 */ /* 0x000fe2000000001c */
[----:B------:R-:W-:Y:S06]  /*2570*/  BRA `(.L_x_4883) ;  /* 0x0000000c008c7947 */ /* 0x000fec0003800000 */
.L_x_4884:
[----:B------:R-:W2:Y:S02]  /*2580*/  LDG.E.U16 R4, desc[UR36][R4.64] ;  /* 0x0000002404047981 */ /* 0x000ea4000c1e1500 */
[----:B--2---:R-:W0:Y:S02]  /*2590*/  I2F.S16 R0, R4 ;  /* 0x0000000400007306 */ /* 0x004e240000101400 */
[----:B0-----:R-:W-:-:S04]  /*25a0*/  F2FP.BF16.F32.PACK_AB R0, RZ, R0 ;  /* 0x00000000ff00723e */ /* 0x001fc800000010ff */
[----:B------:R-:W-:Y:S01]  /*25b0*/  PRMT R28, R0, 0x7610, R28 ;  /* 0x00007610001c7816 */ /* 0x000fe2000000001c */
[----:B------:R-:W-:Y:S06]  /*25c0*/  BRA `(.L_x_4883) ;  /* 0x0000000c00787947 */ /* 0x000fec0003800000 */
.L_x_4879:
        /* <DEDUP_REMOVED lines=9> */
.L_x_4887:
[----:B------:R-:W2:Y:S02]  /*2660*/  LDG.E.U16 R0, desc[UR36][R4.64] ;  /* 0x0000002404007981 */ /* 0x000ea4000c1e1500 */
[----:B--2---:R-:W-:-:S05]  /*2670*/  HADD2.F32 R0, -RZ, R0.H0_H0 ;  /* 0x20000000ff007230 */ /* 0x004fca0000004100 */
[----:B------:R-:W-:-:S04]  /*2680*/  F2FP.BF16.F32.PACK_AB R0, RZ, R0 ;  /* 0x00000000ff00723e */ /* 0x000fc800000010ff */
[----:B------:R-:W-:Y:S01]  /*2690*/  PRMT R28, R0, 0x7610, R28 ;  /* 0x00007610001c7816 */ /* 0x000fe2000000001c */
[----:B------:R-:W-:Y:S06]  /*26a0*/  BRA `(.L_x_4883) ;  /* 0x0000000c00407947 */ /* 0x000fec0003800000 */
.L_x_4886:
        /* <DEDUP_REMOVED lines=9> */
.L_x_4889:
[----:B------:R-:W2:Y:S02]  /*2740*/  LDG.E.U16 R4, desc[UR36][R4.64] ;  /* 0x0000002404047981 */ /* 0x000ea4000c1e1500 */
[----:B--2---:R-:W-:-:S05]  /*2750*/  HADD2.F32 R0, -RZ, R4.H0_H0 ;  /* 0x20000004ff007230 */ /* 0x004fca0000004100 */
[----:B------:R-:W-:-:S04]  /*2760*/  F2FP.BF16.F32.PACK_AB R0, RZ, R0 ;  /* 0x00000000ff00723e */ /* 0x000fc800000010ff */
[----:B------:R-:W-:Y:S01]  /*2770*/  PRMT R28, R0, 0x7610, R28 ;  /* 0x00007610001c7816 */ /* 0x000fe2000000001c */
[----:B------:R-:W-:Y:S06]  /*2780*/  BRA `(.L_x_4883) ;  /* 0x0000000c00087947 */ /* 0x000fec0003800000 */
.L_x_4888:
        /* <DEDUP_REMOVED lines=9> */
.L_x_4878:
        /* <DEDUP_REMOVED lines=14> */
.L_x_4892:
        /* <DEDUP_REMOVED lines=9> */
.L_x_4891:
        /* <DEDUP_REMOVED lines=28> */
.L_x_4894:
        /* <DEDUP_REMOVED lines=16> */
.L_x_4893:
[----:B------:R0:W5:Y:S01]  /*2c50*/  LDG.E.U16 R28, desc[UR36][R4.64] ;  /* 0x00000024041c7981 */ /* 0x000162000c1e1500 */
[----:B------:R-:W-:Y:S05]  /*2c60*/  BRA `(.L_x_4883) ;  /* 0x0000000400d07947 */ /* 0x000fea0003800000 */
.L_x_4890:
        /* <DEDUP_REMOVED lines=13> */
.L_x_4897:
        /* <DEDUP_REMOVED lines=21> */
.L_x_4901:
[----:B------:R-:W-:Y:S05]  /*2e90*/  BSYNC B1 ;  /* 0x0000000000017941 */ /* 0x000fea0003800000 */
.L_x_4900:
[----:B------:R-:W-:Y:S01]  /*2ea0*/  LEA R5, R0, 0x3b800000, 0x17 ;  /* 0x3b80000000057811 */ /* 0x000fe200078eb8ff */
[----:B------:R-:W-:-:S05]  /*2eb0*/  IMAD.SHL.U32 R0, R3, 0x100000, RZ ;  /* 0x0010000003007824 */ /* 0x000fca00078e00ff */
[----:B------:R-:W-:-:S07]  /*2ec0*/  LOP3.LUT R0, R5, R0, R6, 0xfe, !PT ;  /* 0x0000000005007212 */ /* 0x000fce00078efe06 */
.L_x_4899:
[----:B------:R-:W-:Y:S05]  /*2ed0*/  BSYNC B0 ;  /* 0x0000000000007941 */ /* 0x000fea0003800000 */
.L_x_4898:
[----:B------:R-:W-:-:S04]  /*2ee0*/  F2FP.BF16.F32.PACK_AB R0, RZ, R0 ;  /* 0x00000000ff00723e */ /* 0x000fc800000010ff */
[----:B------:R-:W-:Y:S01]  /*2ef0*/  PRMT R28, R0, 0x7610, R28 ;  /* 0x00007610001c7816 */ /* 0x000fe2000000001c */
[----:B------:R-:W-:Y:S06]  /*2f00*/  BRA `(.L_x_4883) ;  /* 0x0000000400287947 */ /* 0x000fec0003800000 */
.L_x_4896:
        /* <DEDUP_REMOVED lines=21> */
.L_x_4905:
[----:B------:R-:W-:Y:S05]  /*3060*/  BSYNC B1 ;  /* 0x0000000000017941 */ /* 0x000fea0003800000 */
.L_x_4904:
[----:B------:R-:W-:Y:S01]  /*3070*/  LEA R5, R0, 0x37800000, 0x17 ;  /* 0x3780000000057811 */ /* 0x000fe200078eb8ff */
[----:B------:R-:W-:-:S05]  /*3080*/  IMAD.SHL.U32 R0, R3, 0x200000, RZ ;  /* 0x0020000003007824 */ /* 0x000fca00078e00ff */
[----:B------:R-:W-:-:S07]  /*3090*/  LOP3.LUT R0, R5, R0, R6, 0xfe, !PT ;  /* 0x0000000005007212 */ /* 0x000fce00078efe06 */
.L_x_4903:
[----:B------:R-:W-:Y:S05]  /*30a0*/  BSYNC B0 ;  /* 0x0000000000007941 */ /* 0x000fea0003800000 */
.L_x_4902:
[----:B------:R-:W-:-:S04]  /*30b0*/  F2FP.BF16.F32.PACK_AB R0, RZ, R0 ;  /* 0x00000000ff00723e */ /* 0x000fc800000010ff */
[----:B------:R-:W-:Y:S01]  /*30c0*/  PRMT R28, R0, 0x7610, R28 ;  /* 0x00007610001c7816 */ /* 0x000fe2000000001c */
[----:B------:R-:W-:Y:S06]  /*30d0*/  BRA `(.L_x_4883) ;  /* 0x0000000000b47947 */ /* 0x000fec0003800000 */
.L_x_4895:
        /* <DEDUP_REMOVED lines=14> */
.L_x_4909:
[----:B------:R-:W-:Y:S05]  /*31c0*/  BSYNC B0 ;  /* 0x0000000000007941 */ /* 0x000fea0003800000 */
.L_x_4908:
[----:B------:R-:W-:-:S04]  /*31d0*/  F2FP.BF16.F32.PACK_AB R0, RZ, R0 ;  /* 0x00000000ff00723e */ /* 0x000fc800000010ff */
[----:B------:R-:W-:Y:S01]  /*31e0*/  PRMT R28, R0, 0x7610, R28 ;  /* 0x00007610001c7816 */ /* 0x000fe2000000001c */
[----:B------:R-:W-:Y:S06]  /*31f0*/  BRA `(.L_x_4883) ;  /* 0x00000000006c7947 */ /* 0x000fec0003800000 */
.L_x_4882:
        /* <DEDUP_REMOVED lines=16> */
.L_x_4910:
[----:B------:R-:W-:Y:S01]  /*3300*/  PRMT R28, RZ, 0x7610, R28 ;  /* 0x00007610ff1c7816 */ /* 0x000fe2000000001c */
[----:B------:R-:W-:Y:S06]  /*3310*/  BRA `(.L_x_4883) ;  /* 0x0000000000247947 */ /* 0x000fec0003800000 */
.L_x_4907:
[----:B------:R-:W2:Y:S02]  /*3320*/  LDG.E.64 R4, desc[UR36][R4.64] ;  /* 0x0000002404047981 */ /* 0x000ea4000c1e1b00 */
[----:B--2---:R-:W0:Y:S02]  /*3330*/  I2F.U64 R0, R4 ;  /* 0x0000000400007312 */ /* 0x004e240000301000 */
[----:B0-----:R-:W-:-:S04]  /*3340*/  F2FP.BF16.F32.PACK_AB R0, RZ, R0 ;  /* 0x00000000ff00723e */ /* 0x001fc800000010ff */
[----:B------:R-:W-:Y:S01]  /*3350*/  PRMT R28, R0, 0x7610, R28 ;  /* 0x00007610001c7816 */ /* 0x000fe2000000001c */
[----:B------:R-:W-:Y:S06]  /*3360*/  BRA `(.L_x_4883) ;  /* 0x0000000000107947 */ /* 0x000fec0003800000 */
.L_x_4906:
[----:B------:R-:W2:Y:S02]  /*3370*/  LDG.E R4, desc[UR36][R4.64] ;  /* 0x0000002404047981 */ /* 0x000ea4000c1e1900 */
[----:B--2---:R-:W-:-:S04]  /*3380*/  I2FP.F32.U32 R0, R4 ;  /* 0x0000000400007245 */ /* 0x004fc80000201000 */
[----:B------:R-:W-:-:S04]  /*3390*/  F2FP.BF16.F32.PACK_AB R0, RZ, R0 ;  /* 0x00000000ff00723e */ /* 0x000fc800000010ff */
[----:B------:R-:W-:-:S07]  /*33a0*/  PRMT R28, R0, 0x7610, R28 ;  /* 0x00007610001c7816 */ /* 0x000fce000000001c */
.L_x_4883:
        /* <DEDUP_REMOVED lines=21> */
.L_x_4914:
[----:B------:R-:W2:Y:S02]  /*3500*/  LDG.E.U8 R4, desc[UR36][R4.64] ;  /* 0x0000002404047981 */ /* 0x000ea4000c1e1100 */
[----:B--2---:R-:W-:-:S04]  /*3510*/  I2FP.F32.U32 R0, R4 ;  /* 0x0000000400007245 */ /* 0x004fc80000201000 */
[----:B------:R-:W-:-:S04]  /*3520*/  F2FP.BF16.F32.PACK_AB R0, RZ, R0 ;  /* 0x00000000ff00723e */ /* 0x000fc800000010ff */
[----:B------:R-:W-:Y:S01]  /*3530*/  PRMT R27, R0, 0x7610, R27 ;  /* 0x00007610001b7816 */ /* 0x000fe2000000001b */
[----:B------:R-:W-:Y:S06]  /*3540*/  BRA `(.L_x_4916) ;  /* 0x0000000c00c87947 */ /* 0x000fec0003800000 */
.L_x_4913:
        /* <DEDUP_REMOVED lines=11> */
.L_x_4918:
[----:B------:R-:W2:Y:S02]  /*3600*/  LDG.E R4, desc[UR36][R4.64] ;  /* 0x0000002404047981 */ /* 0x000ea4000c1e1900 */
[----:B--2---:R-:W-:-:S04]  /*3610*/  I2FP.F32.S32 R0, R4 ;  /* 0x0000000400007245 */ /* 0x004fc80000201400 */
[----:B------:R-:W-:-:S04]  /*3620*/  F2FP.BF16.F32.PACK_AB R0, RZ, R0 ;  /* 0x00000000ff00723e */ /* 0x000fc800000010ff */
[----:B------:R-:W-:Y:S01]  /*3630*/  PRMT R27, R0, 0x7610, R27 ;  /* 0x00007610001b7816 */ /* 0x000fe2000000001b */
[----:B------:R-:W-:Y:S06]  /*3640*/  BRA `(.L_x_4916) ;  /* 0x0000000c00887947 */ /* 0x000fec0003800000 */
.L_x_4917:
[----:B------:R-:W2:Y:S02]  /*3650*/  LDG.E.U16 R4, desc[UR36][R4.64] ;  /* 0x0000002404047981 */ /* 0x000ea4000c1e1500 */
[----:B--2---:R-:W0:Y:S02]  /*3660*/  I2F.S16 R0, R4 ;  /* 0x0000000400007306 */ /* 0x004e240000101400 */
[----:B0-----:R-:W-:-:S04]  /*3670*/  F2FP.BF16.F32.PACK_AB R0, RZ, R0 ;  /* 0x00000000ff00723e */ /* 0x001fc800000010ff */
[----:B------:R-:W-:Y:S01]  /*3680*/  PRMT R27, R0, 0x7610, R27 ;  /* 0x00007610001b7816 */ /* 0x000fe2000000001b */
[----:B------:R-:W-:Y:S06]  /*3690*/  BRA `(.L_x_4916) ;  /* 0x0000000c00747947 */ /* 0x000fec0003800000 */
.L_x_4912:
        /* <DEDUP_REMOVED lines=9> */
.L_x_4920:
[----:B------:R-:W2:Y:S02]  /*3730*/  LDG.E.U16 R0, desc[UR36][R4.64] ;  /* 0x0000002404007981 */ /* 0x000ea4000c1e1500 */
[----:B--2---:R-:W-:-:S05]  /*3740*/  HADD2.F32 R0, -RZ, R0.H0_H0 ;  /* 0x20000000ff007230 */ /* 0x004fca0000004100 */
[----:B------:R-:W-:-:S04]  /*3750*/  F2FP.BF16.F32.PACK_AB R0, RZ, R0 ;  /* 0x00000000ff00723e */ /* 0x000fc800000010ff */
[----:B------:R-:W-:Y:S01]  /*3760*/  PRMT R27, R0, 0x7610, R27 ;  /* 0x00007610001b7816 */ /* 0x000fe2000000001b */
[----:B------:R-:W-:Y:S06]  /*3770*/  BRA `(.L_x_4916) ;  /* 0x0000000c003c7947 */ /* 0x000fec0003800000 */
.L_x_4919:
        /* <DEDUP_REMOVED lines=9> */
.L_x_4922:
[----:B------:R-:W2:Y:S02]  /*3810*/  LDG.E.U16 R4, desc[UR36][R4.64] ;  /* 0x0000002404047981 */ /* 0x000ea4000c1e1500 */
[----:B--2---:R-:W-:-:S05]  /*3820*/  HADD2.F32 R0, -RZ, R4.H0_H0 ;  /* 0x20000004ff007230 */ /* 0x004fca0000004100 */
[----:B------:R-:W-:-:S04]  /*3830*/  F2FP.BF16.F32.PACK_AB R0, RZ, R0 ;  /* 0x00000000ff00723e */ /* 0x000fc800000010ff */
[----:B------:R-:W-:Y:S01]  /*3840*/  PRMT R27, R0, 0x7610, R27 ;  /* 0x00007610001b7816 */ /* 0x000fe2000000001b */
[----:B------:R-:W-:Y:S06]  /*3850*/  BRA `(.L_x_4916) ;  /* 0x0000000c00047947 */ /* 0x000fec0003800000 */
.L_x_4921:
        /* <DEDUP_REMOVED lines=9> */
.L_x_4911:
        /* <DEDUP_REMOVED lines=14> */
.L_x_4925:
        /* <DEDUP_REMOVED lines=9> */
.L_x_4924:
        /* <DEDUP_REMOVED lines=28> */
.L_x_4927:
        /* <DEDUP_REMOVED lines=15> */
.L_x_4926:
[----:B------:R0:W5:Y:S01]  /*3d10*/  LDG.E.U16 R27, desc[UR36][R4.64] ;  /* 0x00000024041b7981 */ /* 0x000162000c1e1500 */
[----:B------:R-:W-:Y:S05]  /*3d20*/  BRA `(.L_x_4916) ;  /* 0x0000000400d07947 */ /* 0x000fea0003800000 */
.L_x_4923:
        /* <DEDUP_REMOVED lines=13> */
.L_x_4930:
        /* <DEDUP_REMOVED lines=21> */
.L_x_4934:
[----:B------:R-:W-:Y:S05]  /*3f50*/  BSYNC B1 ;  /* 0x0000000000017941 */ /* 0x000fea0003800000 */
.L_x_4933:
[----:B------:R-:W-:Y:S01]  /*3f60*/  LEA R5, R0, 0x3b800000, 0x17 ;  /* 0x3b80000000057811 */ /* 0x000fe200078eb8ff */
[----:B------:R-:W-:-:S05]  /*3f70*/  IMAD.SHL.U32 R0, R3, 0x100000, RZ ;  /* 0x0010000003007824 */ /* 0x000fca00078e00ff */
[----:B------:R-:W-:-:S07]  /*3f80*/  LOP3.LUT R0, R5, R0, R6, 0xfe, !PT ;  /* 0x0000000005007212 */ /* 0x000fce00078efe06 */
.L_x_4932:
[----:B------:R-:W-:Y:S05]  /*3f90*/  BSYNC B0 ;  /* 0x0000000000007941 */ /* 0x000fea0003800000 */
.L_x_4931:
[----:B------:R-:W-:-:S04]  /*3fa0*/  F2FP.BF16.F32.PACK_AB R0, RZ, R0 ;  /* 0x00000000ff00723e */ /* 0x000fc800000010ff */
[----:B------:R-:W-:Y:S01]  /*3fb0*/  PRMT R27, R0, 0x7610, R27 ;  /* 0x00007610001b7816 */ /* 0x000fe2000000001b */
[----:B------:R-:W-:Y:S06]  /*3fc0*/  BRA `(.L_x_4916) ;  /* 0x0000000400287947 */ /* 0x000fec0003800000 */
.L_x_4929:
        /* <DEDUP_REMOVED lines=21> */
.L_x_4938:
[----:B------:R-:W-:Y:S05]  /*4120*/  BSYNC B1 ;  /* 0x0000000000017941 */ /* 0x000fea0003800000 */
.L_x_4937:
[----:B------:R-:W-:Y:S01]  /*4130*/  LEA R5, R0, 0x37800000, 0x17 ;  /* 0x3780000000057811 */ /* 0x000fe200078eb8ff */
[----:B------:R-:W-:-:S05]  /*4140*/  IMAD.SHL.U32 R0, R3, 0x200000, RZ ;  /* 0x0020000003007824 */ /* 0x000fca00078e00ff */
[----:B------:R-:W-:-:S07]  /*4150*/  LOP3.LUT R0, R5, R0, R6, 0xfe, !PT ;  /* 0x0000000005007212 */ /* 0x000fce00078efe06 */
.L_x_4936:
[----:B------:R-:W-:Y:S05]  /*4160*/  BSYNC B0 ;  /* 0x0000000000007941 */ /* 0x000fea0003800000 */
.L_x_4935:
[----:B------:R-:W-:-:S04]  /*4170*/  F2FP.BF16.F32.PACK_AB R0, RZ, R0 ;  /* 0x00000000ff00723e */ /* 0x000fc800000010ff */
[----:B------:R-:W-:Y:S01]  /*4180*/  PRMT R27, R0, 0x7610, R27 ;  /* 0x00007610001b7816 */ /* 0x000fe2000000001b */
[----:B------:R-:W-:Y:S06]  /*4190*/  BRA `(.L_x_4916) ;  /* 0x0000000000b47947 */ /* 0x000fec0003800000 */
.L_x_4928:
        /* <DEDUP_REMOVED lines=14> */
.L_x_4942:
[----:B------:R-:W-:Y:S05]  /*4280*/  BSYNC B0 ;  /* 0x0000000000007941 */ /* 0x000fea0003800000 */
.L_x_4941:
[----:B------:R-:W-:-:S04]  /*4290*/  F2FP.BF16.F32.PACK_AB R0, RZ, R0 ;  /* 0x00000000ff00723e */ /* 0x000fc800000010ff */
[----:B------:R-:W-:Y:S01]  /*42a0*/  PRMT R27, R0, 0x7610, R27 ;  /* 0x00007610001b7816 */ /* 0x000fe2000000001b */
[----:B------:R-:W-:Y:S06]  /*42b0*/  BRA `(.L_x_4916) ;  /* 0x00000000006c7947 */ /* 0x000fec0003800000 */
.L_x_4915:
        /* <DEDUP_REMOVED lines=16> */
.L_x_4943:
[----:B------:R-:W-:Y:S01]  /*43c0*/  PRMT R27, RZ, 0x7610, R27 ;  /* 0x00007610ff1b7816 */ /* 0x000fe2000000001b */
[----:B------:R-:W-:Y:S06]  /*43d0*/  BRA `(.L_x_4916) ;  /* 0x0000000000247947 */ /* 0x000fec0003800000 */
.L_x_4940:
[----:B------:R-:W2:Y:S02]  /*43e0*/  LDG.E.64 R4, desc[UR36][R4.64] ;  /* 0x0000002404047981 */ /* 0x000ea4000c1e1b00 */
[----:B--2---:R-:W0:Y:S02]  /*43f0*/  I2F.U64 R0, R4 ;  /* 0x0000000400007312 */ /* 0x004e240000301000 */
[----:B0-----:R-:W-:-:S04]  /*4400*/  F2FP.BF16.F32.PACK_AB R0, RZ, R0 ;  /* 0x00000000ff00723e */ /* 0x001fc800000010ff */
[----:B------:R-:W-:Y:S01]  /*4410*/  PRMT R27, R0, 0x7610, R27 ;  /* 0x00007610001b7816 */ /* 0x000fe2000000001b */
[----:B------:R-:W-:Y:S06]  /*4420*/  BRA `(.L_x_4916) ;  /* 0x0000000000107947 */ /* 0x000fec0003800000 */
.L_x_4939:
[----:B------:R-:W2:Y:S02]  /*4430*/  LDG.E R4, desc[UR36][R4.64] ;  /* 0x0000002404047981 */ /* 0x000ea4000c1e1900 */
[----:B--2---:R-:W-:-:S04]  /*4440*/  I2FP.F32.U32 R0, R4 ;  /* 0x0000000400007245 */ /* 0x004fc80000201000 */
[----:B------:R-:W-:-:S04]  /*4450*/  F2FP.BF16.F32.PACK_AB R0, RZ, R0 ;  /* 0x00000000ff00723e */ /* 0x000fc800000010ff */
[----:B------:R-:W-:-:S07]  /*4460*/  PRMT R27, R0, 0x7610, R27 ;  /* 0x00007610001b7816 */ /* 0x000fce000000001b */
.L_x_4916:
[----:B------:R-:W-:-:S07]  /*4470*/  VIADD R23, R23, 0x80 ;  /* 0x0000008017177836 */ /* 0x000fce0000000000 */
.L_x_4877:
[----:B------:R-:W-:Y:S05]  /*4480*/  BSYNC B6 ;  /* 0x0000000000067941 */ /* 0x000fea0003800000 */
.L_x_4876:
        /* <DEDUP_REMOVED lines=28> */
.L_x_4949:
[----:B------:R-:W2:Y:S02]  /*4650*/  LDG.E.U8 R4, desc[UR36][R4.64] ;  /* 0x0000002404047981 */ /* 0x000ea4000c1e1100 */
[----:B--2---:R-:W-:-:S04]  /*4660*/  I2FP.F32.U32 R0, R4 ;  /* 0x0000000400007245 */ /* 0x004fc80000201000 */
[----:B------:R-:W-:-:S04]  /*4670*/  F2FP.BF16.F32.PACK_AB R0, RZ, R0 ;  /* 0x00000000ff00723e */ /* 0x000fc800000010ff */
[----:B------:R-:W-:Y:S01]  /*4680*/  PRMT R18, R0, 0x7610, R18 ;  /* 0x0000761000127816 */ /* 0x000fe20000000012 */
[----:B------:R-:W-:Y:S06]  /*4690*/  BRA `(.L_x_4951) ;  /* 0x0000000c00c87947 */ /* 0x000fec0003800000 */
.L_x_4948:
        /* <DEDUP_REMOVED lines=11> */
.L_x_4953:
[----:B------:R-:W2:Y:S02]  /*4750*/  LDG.E R4, desc[UR36][R4.64] ;  /* 0x0000002404047981 */ /* 0x000ea4000c1e1900 */
[----:B--2---:R-:W-:-:S04]  /*4760*/  I2FP.F32.S32 R0, R4 ;  /* 0x0000000400007245 */ /* 0x004fc80000201400 */
[----:B------:R-:W-:-:S04]  /*4770*/  F2FP.BF16.F32.PACK_AB R0, RZ, R0 ;  /* 0x00000000ff00723e */ /* 0x000fc800000010ff */
[----:B------:R-:W-:Y:S01]  /*4780*/  PRMT R18, R0, 0x7610, R18 ;  /* 0x0000761000127816 */ /* 0x000fe20000000012 */
[----:B------:R-:W-:Y:S06]  /*4790*/  BRA `(.L_x_4951) ;  /* 0x0000000c00887947 */ /* 0x000fec0003800000 */
.L_x_4952:
[----:B------:R-:W2:Y:S02]  /*47a0*/  LDG.E.U16 R4, desc[UR36][R4.64] ;  /* 0x0000002404047981 */ /* 0x000ea4000c1e1500 */
[----:B--2---:R-:W0:Y:S02]  /*47b0*/  I2F.S16 R0, R4 ;  /* 0x0000000400007306 */ /* 0x004e240000101400 */
[----:B0-----:R-:W-:-:S04]  /*47c0*/  F2FP.BF16.F32.PACK_AB R0, RZ, R0 ;  /* 0x00000000ff00723e */ /* 0x001fc800000010ff */
[----:B------:R-:W-:Y:S01]  /*47d0*/  PRMT R18, R0, 0x7610, R18 ;  /* 0x0000761000127816 */ /* 0x000fe20000000012 */
[----:B------:R-:W-:Y:S06]  /*47e0*/  BRA `(.L_x_4951) ;  /* 0x0000000c00747947 */ /* 0x000fec0003800000 */
.L_x_4947:
        /* <DEDUP_REMOVED lines=9> */
.L_x_4955:
[----:B------:R-:W2:Y:S02]  /*4880*/  LDG.E.U16 R0, desc[UR36][R4.64] ;  /* 0x0000002404007981 */ /* 0x000ea4000c1e1500 */
[----:B--2---:R-:W-:-:S05]  /*4890*/  HADD2.F32 R0, -RZ, R0.H0_H0 ;  /* 0x20000000ff007230 */ /* 0x004fca0000004100 */
[----:B------:R-:W-:-:S04]  /*48a0*/  F2FP.BF16.F32.PACK_AB R0, RZ, R0 ;  /* 0x00000000ff00723e */ /* 0x000fc800000010ff */
[----:B------:R-:W-:Y:S01]  /*48b0*/  PRMT R18, R0, 0x7610, R18 ;  /* 0x0000761000127816 */ /* 0x000fe20000000012 */
[----:B------:R-:W-:Y:S06]  /*48c0*/  BRA `(.L_x_4951) ;  /* 0x0000000c003c7947 */ /* 0x000fec0003800000 */
.L_x_4954:
        /* <DEDUP_REMOVED lines=9> */
.L_x_4957:
[----:B------:R-:W2:Y:S02]  /*4960*/  LDG.E.U16 R4, desc[UR36][R4.64] ;  /* 0x0000002404047981 */ /* 0x000ea4000c1e1500 */
[----:B--2---:R-:W-:-:S05]  /*4970*/  HADD2.F32 R0, -RZ, R4.H0_H0 ;  /* 0x20000004ff007230 */ /* 0x004fca0000004100 */
[----:B------:R-:W-:-:S04]  /*4980*/  F2FP.BF16.F32.PACK_AB R0, RZ, R0 ;  /* 0x00000000ff00723e */ /* 0x000fc800000010ff */
[----:B------:R-:W-:Y:S01]  /*4990*/  PRMT R18, R0, 0x7610, R18 ;  /* 0x0000761000127816 */ /* 0x000fe20000000012 */
[----:B------:R-:W-:Y:S06]  /*49a0*/  BRA `(.L_x_4951) ;  /* 0x0000000c00047947 */ /* 0x000fec0003800000 */
.L_x_4956:
        /* <DEDUP_REMOVED lines=9> */
.L_x_4946:
        /* <DEDUP_REMOVED lines=14> */
.L_x_4960:
        /* <DEDUP_REMOVED lines=9> */
.L_x_4959:
        /* <DEDUP_REMOVED lines=28> */
.L_x_4962:
        /* <DEDUP_REMOVED lines=15> */
.L_x_4961:
[----:B------:R0:W5:Y:S01]  /*4e60*/  LDG.E.U16 R18, desc[UR36][R4.64] ;  /* 0x0000002404127981 */ /* 0x000162000c1e1500 */
[----:B------:R-:W-:Y:S05]  /*4e70*/  BRA `(.L_x_4951) ;  /* 0x0000000400d07947 */ /* 0x000fea0003800000 */
.L_x_4958:
        /* <DEDUP_REMOVED lines=13> */
.L_x_4965:
        /* <DEDUP_REMOVED lines=21> */
.L_x_4969:
[----:B------:R-:W-:Y:S05]  /*50a0*/  BSYNC B1 ;  /* 0x0000000000017941 */ /* 0x000fea0003800000 */
.L_x_4968:
[----:B------:R-:W-:Y:S01]  /*50b0*/  LEA R5, R0, 0x3b800000, 0x17 ;  /* 0x3b80000000057811 */ /* 0x000fe200078eb8ff */
[----:B------:R-:W-:-:S05]  /*50c0*/  IMAD.SHL.U32 R0, R3, 0x100000, RZ ;  /* 0x0010000003007824 */ /* 0x000fca00078e00ff */
[----:B------:R-:W-:-:S07]  /*50d0*/  LOP3.LUT R0, R5, R0, R6, 0xfe, !PT ;  /* 0x0000000005007212 */ /* 0x000fce00078efe06 */
.L_x_4967:
[----:B------:R-:W-:Y:S05]  /*50e0*/  BSYNC B0 ;  /* 0x0000000000007941 */ /* 0x000fea0003800000 */
.L_x_4966:
[----:B------:R-:W-:-:S04]  /*50f0*/  F2FP.BF16.F32.PACK_AB R0, RZ, R0 ;  /* 0x00000000ff00723e */ /* 0x000fc800000010ff */
[----:B------:R-:W-:Y:S01]  /*5100*/  PRMT R18, R0, 0x7610, R18 ;  /* 0x0000761000127816 */ /* 0x000fe20000000012 */
[----:B------:R-:W-:Y:S06]  /*5110*/  BRA `(.L_x_4951) ;  /* 0x0000000400287947 */ /* 0x000fec0003800000 */
.L_x_4964:
        /* <DEDUP_REMOVED lines=21> */
.L_x_4973:
[----:B------:R-:W-:Y:S05]  /*5270*/  BSYNC B1 ;  /* 0x0000000000017941 */ /* 0x000fea0003800000 */
.L_x_4972:
[----:B------:R-:W-:Y:S01]  /*5280*/  LEA R5, R0, 0x37800000, 0x17 ;  /* 0x3780000000057811 */ /* 0x000fe200078eb8ff */
[----:B------:R-:W-:-:S05]  /*5290*/  IMAD.SHL.U32 R0, R3, 0x200000, RZ ;  /* 0x0020000003007824 */ /* 0x000fca00078e00ff */
[----:B------:R-:W-:-:S07]  /*52a0*/  LOP3.LUT R0, R5, R0, R6, 0xfe, !PT ;  /* 0x0000000005007212 */ /* 0x000fce00078efe06 */
.L_x_4971:
[----:B------:R-:W-:Y:S05]  /*52b0*/  BSYNC B0 ;  /* 0x0000000000007941 */ /* 0x000fea0003800000 */
.L_x_4970:
[----:B------:R-:W-:-:S04]  /*52c0*/  F2FP.BF16.F32.PACK_AB R0, RZ, R0 ;  /* 0x00000000ff00723e */ /* 0x000fc800000010ff */
[----:B------:R-:W-:Y:S01]  /*52d0*/  PRMT R18, R0, 0x7610, R18 ;  /* 0x0000761000127816 */ /* 0x000fe20000000012 */
[----:B------:R-:W-:Y:S06]  /*52e0*/  BRA `(.L_x_4951) ;  /* 0x0000000000b47947 */ /* 0x000fec0003800000 */
.L_x_4963:
        /* <DEDUP_REMOVED lines=14> */
.L_x_4977:
[----:B------:R-:W-:Y:S05]  /*53d0*/  BSYNC B0 ;  /* 0x0000000000007941 */ /* 0x000fea0003800000 */
.L_x_4976:
[----:B------:R-:W-:-:S04]  /*53e0*/  F2FP.BF16.F32.PACK_AB R0, RZ, R0 ;  /* 0x00000000ff00723e */ /* 0x000fc800000010ff */
[----:B------:R-:W-:Y:S01]  /*53f0*/  PRMT R18, R0, 0x7610, R18 ;  /* 0x0000761000127816 */ /* 0x000fe20000000012 */
[----:B------:R-:W-:Y:S06]  /*5400*/  BRA `(.L_x_4951) ;  /* 0x00000000006c7947 */ /* 0x000fec0003800000 */
.L_x_4950:
        /* <DEDUP_REMOVED lines=16> */
.L_x_4978:
[----:B------:R-:W-:Y:S01]  /*5510*/  PRMT R18, RZ, 0x7610, R18 ;  /* 0x00007610ff127816 */ /* 0x000fe20000000012 */
[----:B------:R-:W-:Y:S06]  /*5520*/  BRA `(.L_x_4951) ;  /* 0x0000000000247947 */ /* 0x000fec0003800000 */
.L_x_4975:
[----:B------:R-:W2:Y:S02]  /*5530*/  LDG.E.64 R4, desc[UR36][R4.64] ;  /* 0x0000002404047981 */ /* 0x000ea4000c1e1b00 */
[----:B--2---:R-:W0:Y:S02]  /*5540*/  I2F.U64 R0, R4 ;  /* 0x0000000400007312 */ /* 0x004e240000301000 */
[----:B0-----:R-:W-:-:S04]  /*5550*/  F2FP.BF16.F32.PACK_AB R0, RZ, R0 ;  /* 0x00000000ff00723e */ /* 0x001fc800000010ff */
[----:B------:R-:W-:Y:S01]  /*5560*/  PRMT R18, R0, 0x7610, R18 ;  /* 0x0000761000127816 */ /* 0x000fe20000000012 */
[----:B------:R-:W-:Y:S06]  /*5570*/  BRA `(.L_x_4951) ;  /* 0x0000000000107947 */ /* 0x000fec0003800000 */
.L_x_4974:
[----:B------:R-:W2:Y:S02]  /*5580*/  LDG.E R4, desc[UR36][R4.64] ;  /* 0x0000002404047981 */ /* 0x000ea4000c1e1900 */
[----:B--2---:R-:W-:-:S04]  /*5590*/  I2FP.F32.U32 R0, R4 ;  /* 0x0000000400007245 */ /* 0x004fc80000201000 */
[----:B------:R-:W-:-:S04]  /*55a0*/  F2FP.BF16.F32.PACK_AB R0, RZ, R0 ;  /* 0x00000000ff00723e */ /* 0x000fc800000010ff */
[----:B------:R-:W-:-:S07]  /*55b0*/  PRMT R18, R0, 0x7610, R18 ;  /* 0x0000761000127816 */ /* 0x000fce0000000012 */
.L_x_4951:
        /* <DEDUP_REMOVED lines=22> */
.L_x_4982:
[----:B------:R-:W2:Y:S02]  /*5720*/  LDG.E.U8 R4, desc[UR36][R4.64] ;  /* 0x0000002404047981 */ /* 0x000ea4000c1e1100 */
[----:B--2---:R-:W-:-:S04]  /*5730*/  I2FP.F32.U32 R0, R4 ;  /* 0x0000000400007245 */ /* 0x004fc80000201000 */
[----:B------:R-:W-:-:S04]  /*5740*/  F2FP.BF16.F32.PACK_AB R0, RZ, R0 ;  /* 0x00000000ff00723e */ /* 0x000fc800000010ff */
[----:B------:R-:W-:Y:S01]  /*5750*/  PRMT R24, R0, 0x7610, R24 ;  /* 0x0000761000187816 */ /* 0x000fe20000000018 */
[----:B------:R-:W-:Y:S06]  /*5760*/  BRA `(.L_x_4984) ;  /* 0x0000000c00c87947 */ /* 0x000fec0003800000 */
.L_x_4981:
        /* <DEDUP_REMOVED lines=11> */
.L_x_4986:
[----:B------:R-:W2:Y:S02]  /*5820*/  LDG.E R4, desc[UR36][R4.64] ;  /* 0x0000002404047981 */ /* 0x000ea4000c1e1900 */
[----:B--2---:R-:W-:-:S04]  /*5830*/  I2FP.F32.S32 R0, R4 ;  /* 0x0000000400007245 */ /* 0x004fc80000201400 */
[----:B------:R-:W-:-:S04]  /*5840*/  F2FP.BF16.F32.PACK_AB R0, RZ, R0 ;  /* 0x00000000ff00723e */ /* 0x000fc800000010ff */
[----:B------:R-:W-:Y:S01]  /*5850*/  PRMT R24, R0, 0x7610, R24 ;  /* 0x0000761000187816 */ /* 0x000fe20000000018 */
[----:B------:R-:W-:Y:S06]  /*5860*/  BRA `(.L_x_4984) ;  /* 0x0000000c00887947 */ /* 0x000fec0003800000 */
.L_x_4985:
[----:B------:R-:W2:Y:S02]  /*5870*/  LDG.E.U16 R4, desc[UR36][R4.64] ;  /* 0x0000002404047981 */ /* 0x000ea4000c1e1500 */
[----:B--2---:R-:W0:Y:S02]  /*5880*/  I2F.S16 R0, R4 ;  /* 0x0000000400007306 */ /* 0x004e240000101400 */
[----:B0-----:R-:W-:-:S04]  /*5890*/  F2FP.BF16.F32.PACK_AB R0, RZ, R0 ;  /* 0x00000000ff00723e */ /* 0x001fc800000010ff */
[----:B------:R-:W-:Y:S01]  /*58a0*/  PRMT R24, R0, 0x7610, R24 ;  /* 0x0000761000187816 */ /* 0x000fe20000000018 */
[----:B------:R-:W-:Y:S06]  /*58b0*/  BRA `(.L_x_4984) ;  /* 0x0000000c00747947 */ /* 0x000fec0003800000 */
.L_x_4980:
        /* <DEDUP_REMOVED lines=9> */
.L_x_4988:
[----:B------:R-:W2:Y:S02]  /*5950*/  LDG.E.U16 R0, desc[UR36][R4.64] ;  /* 0x0000002404007981 */ /* 0x000ea4000c1e1500 */
[----:B--2---:R-:W-:-:S05]  /*5960*/  HADD2.F32 R0, -RZ, R0.H0_H0 ;  /* 0x20000000ff007230 */ /* 0x004fca0000004100 */
[----:B------:R-:W-:-:S04]  /*5970*/  F2FP.BF16.F32.PACK_AB R0, RZ, R0 ;  /* 0x00000000ff00723e */ /* 0x000fc800000010ff */
[----:B------:R-:W-:Y:S01]  /*5980*/  PRMT R24, R0, 0x7610, R24 ;  /* 0x0000761000187816 */ /* 0x000fe20000000018 */
[----:B------:R-:W-:Y:S06]  /*5990*/  BRA `(.L_x_4984) ;  /* 0x0000000c003c7947 */ /* 0x000fec0003800000 */
.L_x_4987:
        /* <DEDUP_REMOVED lines=9> */
.L_x_4990:
[----:B------:R-:W2:Y:S02]  /*5a30*/  LDG.E.U16 R4, desc[UR36][R4.64] ;  /* 0x0000002404047981 */ /* 0x000ea4000c1e1500 */
[----:B--2---:R-:W-:-:S05]  /*5a40*/  HADD2.F32 R0, -RZ, R4.H0_H0 ;  /* 0x20000004ff007230 */ /* 0x004fca0000004100 */
[----:B------:R-:W-:-:S04]  /*5a50*/  F2FP.BF16.F32.PACK_AB R0, RZ, R0 ;  /* 0x00000000ff00723e */ /* 0x000fc800000010ff */
[----:B------:R-:W-:Y:S01]  /*5a60*/  PRMT R24, R0, 0x7610, R24 ;  /* 0x0000761000187816 */ /* 0x000fe20000000018 */
[----:B------:R-:W-:Y:S06]  /*5a70*/  BRA `(.L_x_4984) ;  /* 0x0000000c00047947 */ /* 0x000fec0003800000 */
.L_x_4989:
        /* <DEDUP_REMOVED lines=9> */
.L_x_4979:
        /* <DEDUP_REMOVED lines=14> */
.L_x_4993:
        /* <DEDUP_REMOVED lines=9> */
.L_x_4992:
        /* <DEDUP_REMOVED lines=28> */
.L_x_4995:
        /* <DEDUP_REMOVED lines=15> */
.L_x_4994:
[----:B------:R0:W5:Y:S01]  /*5f30*/  LDG.E.U16 R24, desc[UR36][R4.64] ;  /* 0x0000002404187981 */ /* 0x000162000c1e1500 */
[----:B------:R-:W-:Y:S05]  /*5f40*/  BRA `(.L_x_4984) ;  /* 0x0000000400d07947 */ /* 0x000fea0003800000 */
.L_x_4991:
        /* <DEDUP_REMOVED lines=13> */
.L_x_4998:
        /* <DEDUP_REMOVED lines=21> */
.L_x_5002:
[----:B------:R-:W-:Y:S05]  /*6170*/  BSYNC B1 ;  /* 0x0000000000017941 */ /* 0x000fea0003800000 */
.L_x_5001:
[----:B------:R-:W-:Y:S01]  /*6180*/  LEA R5, R0, 0x3b800000, 0x17 ;  /* 0x3b80000000057811 */ /* 0x000fe200078eb8ff */
[----:B------:R-:W-:-:S05]  /*6190*/  IMAD.SHL.U32 R0, R3, 0x100000, RZ ;  /* 0x0010000003007824 */ /* 0x000fca00078e00ff */
[----:B------:R-:W-:-:S07]  /*61a0*/  LOP3.LUT R0, R5, R0, R6, 0xfe, !PT ;  /* 0x0000000005007212 */ /* 0x000fce00078efe06 */
.L_x_5000:
[----:B------:R-:W-:Y:S05]  /*61b0*/  BSYNC B0 ;  /* 0x0000000000007941 */ /* 0x000fea0003800000 */
.L_x_4999:
[----:B------:R-:W-:-:S04]  /*61c0*/  F2FP.BF16.F32.PACK_AB R0, RZ, R0 ;  /* 0x00000000ff00723e */ /* 0x000fc800000010ff */
[----:B------:R-:W-:Y:S01]  /*61d0*/  PRMT R24, R0, 0x7610, R24 ;  /* 0x0000761000187816 */ /* 0x000fe20000000018 */
[----:B------:R-:W-:Y:S06]  /*61e0*/  BRA `(.L_x_4984) ;  /* 0x0000000400287947 */ /* 0x000fec0003800000 */
.L_x_4997:
        /* <DEDUP_REMOVED lines=21> */
.L_x_5006:
[----:B------:R-:W-:Y:S05]  /*6340*/  BSYNC B1 ;  /* 0x0000000000017941 */ /* 0x000fea0003800000 */
.L_x_5005:
[----:B------:R-:W-:Y:S01]  /*6350*/  LEA R5, R0, 0x37800000, 0x17 ;  /* 0x3780000000057811 */ /* 0x000fe200078eb8ff */
[----:B------:R-:W-:-:S05]  /*6360*/  IMAD.SHL.U32 R0, R3, 0x200000, RZ ;  /* 0x0020000003007824 */ /* 0x000fca00078e00ff */
[----:B------:R-:W-:-:S07]  /*6370*/  LOP3.LUT R0, R5, R0, R6, 0xfe, !PT ;  /* 0x0000000005007212 */ /* 0x000fce00078efe06 */
.L_x_5004:
[----:B------:R-:W-:Y:S05]  /*6380*/  BSYNC B0 ;  /* 0x0000000000007941 */ /* 0x000fea0003800000 */
.L_x_5003:
[----:B------:R-:W-:-:S04]  /*6390*/  F2FP.BF16.F32.PACK_AB R0, RZ, R0 ;  /* 0x00000000ff00723e */ /* 0x000fc800000010ff */
[----:B------:R-:W-:Y:S01]  /*63a0*/  PRMT R24, R0, 0x7610, R24 ;  /* 0x0000761000187816 */ /* 0x000fe20000000018 */
[----:B------:R-:W-:Y:S06]  /*63b0*/  BRA `(.L_x_4984) ;  /* 0x0000000000b47947 */ /* 0x000fec0003800000 */
.L_x_4996:
        /* <DEDUP_REMOVED lines=14> */
.L_x_5010:
[----:B------:R-:W-:Y:S05]  /*64a0*/  BSYNC B0 ;  /* 0x0000000000007941 */ /* 0x000fea0003800000 */
.L_x_5009:
[----:B------:R-:W-:-:S04]  /*64b0*/  F2FP.BF16.F32.PACK_AB R0, RZ, R0 ;  /* 0x00000000ff00723e */ /* 0x000fc800000010ff */
[----:B------:R-:W-:Y:S01]  /*64c0*/  PRMT R24, R0, 0x7610, R24 ;  /* 0x0000761000187816 */ /* 0x000fe20000000018 */
[----:B------:R-:W-:Y:S06]  /*64d0*/  BRA `(.L_x_4984) ;  /* 0x00000000006c7947 */ /* 0x000fec0003800000 */
.L_x_4983:
        /* <DEDUP_REMOVED lines=16> */
.L_x_5011:
[----:B------:R-:W-:Y:S01]  /*65e0*/  PRMT R24, RZ, 0x7610, R24 ;  /* 0x00007610ff187816 */ /* 0x000fe20000000018 */
[----:B------:R-:W-:Y:S06]  /*65f0*/  BRA `(.L_x_4984) ;  /* 0x0000000000247947 */ /* 0x000fec0003800000 */
.L_x_5008:
[----:B------:R-:W2:Y:S02]  /*6600*/  LDG.E.64 R4, desc[UR36][R4.64] ;  /* 0x0000002404047981 */ /* 0x000ea4000c1e1b00 */
[----:B--2---:R-:W0:Y:S02]  /*6610*/  I2F.U64 R0, R4 ;  /* 0x0000000400007312 */ /* 0x004e240000301000 */
[----:B0-----:R-:W-:-:S04]  /*6620*/  F2FP.BF16.F32.PACK_AB R0, RZ, R0 ;  /* 0x00000000ff00723e */ /* 0x001fc800000010ff */
[----:B------:R-:W-:Y:S01]  /*6630*/  PRMT R24, R0, 0x7610, R24 ;  /* 0x0000761000187816 */ /* 0x000fe20000000018 */
[----:B------:R-:W-:Y:S06]  /*6640*/  BRA `(.L_x_4984) ;  /* 0x0000000000107947 */ /* 0x000fec0003800000 */
.L_x_5007:
[----:B------:R-:W2:Y:S02]  /*6650*/  LDG.E R4, desc[UR36][R4.64] ;  /* 0x0000002404047981 */ /* 0x000ea4000c1e1900 */
[----:B--2---:R-:W-:-:S04]  /*6660*/  I2FP.F32.U32 R0, R4 ;  /* 0x0000000400007245 */ /* 0x004fc80000201000 */
[----:B------:R-:W-:-:S04]  /*6670*/  F2FP.BF16.F32.PACK_AB R0, RZ, R0 ;  /* 0x00000000ff00723e */ /* 0x000fc800000010ff */
[----:B------:R-:W-:-:S07]  /*6680*/  PRMT R24, R0, 0x7610, R24 ;  /* 0x0000761000187816 */ /* 0x000fce0000000018 */
.L_x_4984:
[----:B------:R-:W-:-:S07]  /*6690*/  VIADD R23, R23, 0x80 ;  /* 0x0000008017177836 */ /* 0x000fce0000000000 */
.L_x_4945:
[----:B------:R-:W-:Y:S05]  /*66a0*/  BSYNC B6 ;  /* 0x0000000000067941 */ /* 0x000fea0003800000 */
.L_x_4944:
        /* <DEDUP_REMOVED lines=26> */
.L_x_5017:
[----:B------:R-:W2:Y:S02]  /*6850*/  LDG.E.U8 R4, desc[UR36][R4.64] ;  /* 0x0000002404047981 */ /* 0x000ea4000c1e1100 */
[----:B--2---:R-:W-:-:S04]  /*6860*/  I2FP.F32.U32 R0, R4 ;  /* 0x0000000400007245 */ /* 0x004fc80000201000 */
[----:B------:R-:W-:-:S04]  /*6870*/  F2FP.BF16.F32.PACK_AB R0, RZ, R0 ;  /* 0x00000000ff00723e */ /* 0x000fc800000010ff */
[----:B------:R-:W-:Y:S01]  /*6880*/  PRMT R19, R0, 0x7610, R19 ;  /* 0x0000761000137816 */ /* 0x000fe20000000013 */
[----:B------:R-:W-:Y:S06]  /*6890*/  BRA `(.L_x_5019) ;  /* 0x0000000c00c87947 */ /* 0x000fec0003800000 */
.L_x_5016:
        /* <DEDUP_REMOVED lines=11> */
.L_x_5021:
[----:B------:R-:W2:Y:S02]  /*6950*/  LDG.E R4, desc[UR36][R4.64] ;  /* 0x0000002404047981 */ /* 0x000ea4000c1e1900 */
[----:B--2---:R-:W-:-:S04]  /*6960*/  I2FP.F32.S32 R0, R4 ;  /* 0x0000000400007245 */ /* 0x004fc80000201400 */
[----:B------:R-:W-:-:S04]  /*6970*/  F2FP.BF16.F32.PACK_AB R0, RZ, R0 ;  /* 0x00000000ff00723e */ /* 0x000fc800000010ff */
[----:B------:R-:W-:Y:S01]  /*6980*/  PRMT R19, R0, 0x7610, R19 ;  /* 0x0000761000137816 */ /* 0x000fe20000000013 */
[----:B------:R-:W-:Y:S06]  /*6990*/  BRA `(.L_x_5019) ;  /* 0x0000000c00887947 */ /* 0x000fec0003800000 */
.L_x_5020:
[----:B------:R-:W2:Y:S02]  /*69a0*/  LDG.E.U16 R4, desc[UR36][R4.64] ;  /* 0x0000002404047981 */ /* 0x000ea4000c1e1500 */
[----:B--2---:R-:W0:Y:S02]  /*69b0*/  I2F.S16 R0, R4 ;  /* 0x0000000400007306 */ /* 0x004e240000101400 */
[----:B0-----:R-:W-:-:S04]  /*69c0*/  F2FP.BF16.F32.PACK_AB R0, RZ, R0 ;  /* 0x00000000ff00723e */ /* 0x001fc800000010ff */
[----:B------:R-:W-:Y:S01]  /*69d0*/  PRMT R19, R0, 0x7610, R19 ;  /* 0x0000761000137816 */ /* 0x000fe20000000013 */
[----:B------:R-:W-:Y:S06]  /*69e0*/  BRA `(.L_x_5019) ;  /* 0x0000000c00747947 */ /* 0x000fec0003800000 */
.L_x_5015:
        /* <DEDUP_REMOVED lines=9> */
.L_x_5023:
[----:B------:R-:W2:Y:S02]  /*6a80*/  LDG.E.U16 R0, desc[UR36][R4.64] ;  /* 0x0000002404007981 */ /* 0x000ea4000c1e1500 */
[----:B--2---:R-:W-:-:S05]  /*6a90*/  HADD2.F32 R0, -RZ, R0.H0_H0 ;  /* 0x20000000ff007230 */ /* 0x004fca0000004100 */
[----:B------:R-:W-:-:S04]  /*6aa0*/  F2FP.BF16.F32.PACK_AB R0, RZ, R0 ;  /* 0x00000000ff00723e */ /* 0x000fc800000010ff */
[----:B------:R-:W-:Y:S01]  /*6ab0*/  PRMT R19, R0, 0x7610, R19 ;  /* 0x0000761000137816 */ /* 0x000fe20000000013 */
[----:B------:R-:W-:Y:S06]  /*6ac0*/  BRA `(.L_x_5019) ;  /* 0x0000000c003c7947 */ /* 0x000fec0003800000 */
.L_x_5022:
        /* <DEDUP_REMOVED lines=9> */
.L_x_5025:
[----:B------:R-:W2:Y:S02]  /*6b60*/  LDG.E.U16 R4, desc[UR36][R4.64] ;  /* 0x0000002404047981 */ /* 0x000ea4000c1e1500 */
[----:B--2---:R-:W-:-:S05]  /*6b70*/  HADD2.F32 R0, -RZ, R4.H0_H0 ;  /* 0x20000004ff007230 */ /* 0x004fca0000004100 */
[----:B------:R-:W-:-:S04]  /*6b80*/  F2FP.BF16.F32.PACK_AB R0, RZ, R0 ;  /* 0x00000000ff00723e */ /* 0x000fc800000010ff */
[----:B------:R-:W-:Y:S01]  /*6b90*/  PRMT R19, R0, 0x7610, R19 ;  /* 0x0000761000137816 */ /* 0x000fe20000000013 */
[----:B------:R-:W-:Y:S06]  /*6ba0*/  BRA `(.L_x_5019) ;  /* 0x0000000c00047947 */ /* 0x000fec0003800000 */
.L_x_5024:
        /* <DEDUP_REMOVED lines=9> */
.L_x_5014:
        /* <DEDUP_REMOVED lines=14> */
.L_x_5028:
        /* <DEDUP_REMOVED lines=9> */
.L_x_5027:
        /* <DEDUP_REMOVED lines=28> */
.L_x_5030:
        /* <DEDUP_REMOVED lines=15> */
.L_x_5029:
[----:B------:R0:W5:Y:S01]  /*7060*/  LDG.E.U16 R19, desc[UR36][R4.64] ;  /* 0x0000002404137981 */ /* 0x000162000c1e1500 */
[----:B------:R-:W-:Y:S05]  /*7070*/  BRA `(.L_x_5019) ;  /* 0x0000000400d07947 */ /* 0x000fea0003800000 */
.L_x_5026:
        /* <DEDUP_REMOVED lines=13> */
.L_x_5033:
        /* <DEDUP_REMOVED lines=21> */
.L_x_5037:
[----:B------:R-:W-:Y:S05]  /*72a0*/  BSYNC B1 ;  /* 0x0000000000017941 */ /* 0x000fea0003800000 */
.L_x_5036:
[----:B------:R-:W-:Y:S01]  /*72b0*/  LEA R5, R0, 0x3b800000, 0x17 ;  /* 0x3b80000000057811 */ /* 0x000fe200078eb8ff */
[----:B------:R-:W-:-:S05]  /*72c0*/  IMAD.SHL.U32 R0, R3, 0x100000, RZ ;  /* 0x0010000003007824 */ /* 0x000fca00078e00ff */
[----:B------:R-:W-:-:S07]  /*72d0*/  LOP3.LUT R0, R5, R0, R6, 0xfe, !PT ;  /* 0x0000000005007212 */ /* 0x000fce00078efe06 */
.L_x_5035:
[----:B------:R-:W-:Y:S05]  /*72e0*/  BSYNC B0 ;  /* 0x0000000000007941 */ /* 0x000fea0003800000 */
.L_x_5034:
[----:B------:R-:W-:-:S04]  /*72f0*/  F2FP.BF16.F32.PACK_AB R0, RZ, R0 ;  /* 0x00000000ff00723e */ /* 0x000fc800000010ff */
[----:B------:R-:W-:Y:S01]  /*7300*/  PRMT R19, R0, 0x7610, R19 ;  /* 0x0000761000137816 */ /* 0x000fe20000000013 */
[----:B------:R-:W-:Y:S06]  /*7310*/  BRA `(.L_x_5019) ;  /* 0x0000000400287947 */ /* 0x000fec0003800000 */
.L_x_5032:
        /* <DEDUP_REMOVED lines=21> */
.L_x_5041:
[----:B------:R-:W-:Y:S05]  /*7470*/  BSYNC B1 ;  /* 0x0000000000017941 */ /* 0x000fea0003800000 */
.L_x_5040:
[----:B------:R-:W-:Y:S01]  /*7480*/  LEA R5, R0, 0x37800000, 0x17 ;  /* 0x3780000000057811 */ /* 0x000fe200078eb8ff */
[----:B------:R-:W-:-:S05]  /*7490*/  IMAD.SHL.U32 R0, R3, 0x200000, RZ ;  /* 0x0020000003007824 */ /* 0x000fca00078e00ff */
[----:B------:R-:W-:-:S07]  /*74a0*/  LOP3.LUT R0, R5, R0, R6, 0xfe, !PT ;  /* 0x0000000005007212 */ /* 0x000fce00078efe06 */
.L_x_5039:
[----:B------:R-:W-:Y:S05]  /*74b0*/  BSYNC B0 ;  /* 0x0000000000007941 */ /* 0x000fea0003800000 */
.L_x_5038:
[----:B------:R-:W-:-:S04]  /*74c0*/  F2FP.BF16.F32.PACK_AB R0, RZ, R0 ;  /* 0x00000000ff00723e */ /* 0x000fc800000010ff */
[----:B------:R-:W-:Y:S01]  /*74d0*/  PRMT R19, R0, 0x7610, R19 ;  /* 0x0000761000137816 */ /* 0x000fe20000000013 */
[----:B------:R-:W-:Y:S06]  /*74e0*/  BRA `(.L_x_5019) ;  /* 0x0000000000b47947 */ /* 0x000fec0003800000 */
.L_x_5031:
        /* <DEDUP_REMOVED lines=14> */
.L_x_5045:
[----:B------:R-:W-:Y:S05]  /*75d0*/  BSYNC B0 ;  /* 0x0000000000007941 */ /* 0x000fea0003800000 */
.L_x_5044:
[----:B------:R-:W-:-:S04]  /*75e0*/  F2FP.BF16.F32.PACK_AB R0, RZ, R0 ;  /* 0x00000000ff00723e */ /* 0x000fc800000010ff */
[----:B------:R-:W-:Y:S01]  /*75f0*/  PRMT R19, R0, 0x7610, R19 ;  /* 0x0000761000137816 */ /* 0x000fe20000000013 */
[----:B------:R-:W-:Y:S06]  /*7600*/  BRA `(.L_x_5019) ;  /* 0x00000000006c7947 */ /* 0x000fec0003800000 */
.L_x_5018:
        /* <DEDUP_REMOVED lines=16> */
.L_x_5046:
[----:B------:R-:W-:Y:S01]  /*7710*/  PRMT R19, RZ, 0x7610, R19 ;  /* 0x00007610ff137816 */ /* 0x000fe20000000013 */
[----:B------:R-:W-:Y:S06]  /*7720*/  BRA `(.L_x_5019) ;  /* 0x0000000000247947 */ /* 0x000fec0003800000 */
.L_x_5043:
[----:B------:R-:W2:Y:S02]  /*7730*/  LDG.E.64 R4, desc[UR36][R4.64] ;  /* 0x0000002404047981 */ /* 0x000ea4000c1e1b00 */
[----:B--2---:R-:W0:Y:S02]  /*7740*/  I2F.U64 R0, R4 ;  /* 0x0000000400007312 */ /* 0x004e240000301000 */
[----:B0-----:R-:W-:-:S04]  /*7750*/  F2FP.BF16.F32.PACK_AB R0, RZ, R0 ;  /* 0x00000000ff00723e */ /* 0x001fc800000010ff */
[----:B------:R-:W-:Y:S01]  /*7760*/  PRMT R19, R0, 0x7610, R19 ;  /* 0x0000761000137816 */ /* 0x000fe20000000013 */
[----:B------:R-:W-:Y:S06]  /*7770*/  BRA `(.L_x_5019) ;  /* 0x0000000000107947 */ /* 0x000fec0003800000 */
.L_x_5042:
[----:B------:R-:W2:Y:S02]  /*7780*/  LDG.E R4, desc[UR36][R4.64] ;  /* 0x0000002404047981 */ /* 0x000ea4000c1e1900 */
[----:B--2---:R-:W-:-:S04]  /*7790*/  I2FP.F32.U32 R0, R4 ;  /* 0x0000000400007245 */ /* 0x004fc80000201000 */
[----:B------:R-:W-:-:S04]  /*77a0*/  F2FP.BF16.F32.PACK_AB R0, RZ, R0 ;  /* 0x00000000ff00723e */ /* 0x000fc800000010ff */
[----:B------:R-:W-:-:S07]  /*77b0*/  PRMT R19, R0, 0x7610, R19 ;  /* 0x0000761000137816 */ /* 0x000fce0000000013 */
.L_x_5019:
        /* <DEDUP_REMOVED lines=21> */
.L_x_5050:
[----:B------:R-:W2:Y:S02]  /*7910*/  LDG.E.U8 R4, desc[UR36][R4.64] ;  /* 0x0000002404047981 */ /* 0x000ea4000c1e1100 */
[----:B--2---:R-:W-:-:S04]  /*7920*/  I2FP.F32.U32 R0, R4 ;  /* 0x0000000400007245 */ /* 0x004fc80000201000 */
[----:B------:R-:W-:Y:S01]  /*7930*/  F2FP.BF16.F32.PACK_AB R0, RZ, R0 ;  /* 0x00000000ff00723e */ /* 0x000fe200000010ff */
[----:B------:R-:W-:Y:S06]  /*7940*/  BRA `(.L_x_5013) ;  /* 0x0000000c008c7947 */ /* 0x000fec0003800000 */
.L_x_5049:
        /* <DEDUP_REMOVED lines=10> */
.L_x_5053:
[----:B------:R-:W2:Y:S02]  /*79f0*/  LDG.E R4, desc[UR36][R4.64] ;  /* 0x0000002404047981 */ /* 0x000ea4000c1e1900 */
[----:B--2---:R-:W-:-:S04]  /*7a00*/  I2FP.F32.S32 R0, R4 ;  /* 0x0000000400007245 */ /* 0x004fc80000201400 */
[----:B------:R-:W-:Y:S01]  /*7a10*/  F2FP.BF16.F32.PACK_AB R0, RZ, R0 ;  /* 0x00000000ff00723e */ /* 0x000fe200000010ff */
[----:B------:R-:W-:Y:S06]  /*7a20*/  BRA `(.L_x_5013) ;  /* 0x0000000c00547947 */ /* 0x000fec0003800000 */
.L_x_5052:
[----:B------:R-:W2:Y:S02]  /*7a30*/  LDG.E.U16 R4, desc[UR36][R4.64] ;  /* 0x0000002404047981 */ /* 0x000ea4000c1e1500 */
[----:B--2---:R-:W0:Y:S02]  /*7a40*/  I2F.S16 R0, R4 ;  /* 0x0000000400007306 */ /* 0x004e240000101400 */
[----:B0-----:R-:W-:Y:S01]  /*7a50*/  F2FP.BF16.F32.PACK_AB R0, RZ, R0 ;  /* 0x00000000ff00723e */ /* 0x001fe200000010ff */
[----:B------:R-:W-:Y:S06]  /*7a60*/  BRA `(.L_x_5013) ;  /* 0x0000000c00447947 */ /* 0x000fec0003800000 */
.L_x_5048:
        /* <DEDUP_REMOVED lines=9> */
.L_x_5055:
[----:B------:R-:W2:Y:S02]  /*7b00*/  LDG.E.U16 R0, desc[UR36][R4.64] ;  /* 0x0000002404007981 */ /* 0x000ea4000c1e1500 */
[----:B--2---:R-:W-:-:S05]  /*7b10*/  HADD2.F32 R0, -RZ, R0.H0_H0 ;  /* 0x20000000ff007230 */ /* 0x004fca0000004100 */
[----:B------:R-:W-:Y:S01]  /*7b20*/  F2FP.BF16.F32.PACK_AB R0, RZ, R0 ;  /* 0x00000000ff00723e */ /* 0x000fe200000010ff */
[----:B------:R-:W-:Y:S06]  /*7b30*/  BRA `(.L_x_5013) ;  /* 0x0000000c00107947 */ /* 0x000fec0003800000 */
.L_x_5054:
        /* <DEDUP_REMOVED lines=9> */
.L_x_5057:
[----:B------:R-:W2:Y:S02]  /*7bd0*/  LDG.E.U16 R4, desc[UR36][R4.64] ;  /* 0x0000002404047981 */ /* 0x000ea4000c1e1500 */
[----:B--2---:R-:W-:-:S05]  /*7be0*/  HADD2.F32 R0, -RZ, R4.H0_H0 ;  /* 0x20000004ff007230 */ /* 0x004fca0000004100 */
[----:B------:R-:W-:Y:S01]  /*7bf0*/  F2FP.BF16.F32.PACK_AB R0, RZ, R0 ;  /* 0x00000000ff00723e */ /* 0x000fe200000010ff */
[----:B------:R-:W-:Y:S06]  /*7c00*/  BRA `(.L_x_5013) ;  /* 0x0000000800dc7947 */ /* 0x000fec0003800000 */
.L_x_5056:
        /* <DEDUP_REMOVED lines=8> */
.L_x_5047:
        /* <DEDUP_REMOVED lines=13> */
.L_x_5060:
        /* <DEDUP_REMOVED lines=8> */
.L_x_5059:
        /* <DEDUP_REMOVED lines=28> */
.L_x_5062:
        /* <DEDUP_REMOVED lines=14> */
.L_x_5061:
[----:B------:R1:W5:Y:S01]  /*8080*/  LDG.E.U16 R0, desc[UR36][R4.64] ;  /* 0x0000002404007981 */ /* 0x000362000c1e1500 */
[----:B------:R-:W-:Y:S05]  /*8090*/  BRA `(.L_x_5013) ;  /* 0x0000000400b87947 */ /* 0x000fea0003800000 */
.L_x_5058:
        /* <DEDUP_REMOVED lines=12> */
.L_x_5065:
        /* <DEDUP_REMOVED lines=21> */
.L_x_5069:
[----:B------:R-:W-:Y:S05]  /*82b0*/  BSYNC B1 ;  /* 0x0000000000017941 */ /* 0x000fea0003800000 */
.L_x_5068:
[----:B------:R-:W-:Y:S01]  /*82c0*/  LEA R5, R0, 0x3b800000, 0x17 ;  /* 0x3b80000000057811 */ /* 0x000fe200078eb8ff */
[----:B------:R-:W-:-:S05]  /*82d0*/  IMAD.SHL.U32 R0, R3, 0x100000, RZ ;  /* 0x0010000003007824 */ /* 0x000fca00078e00ff */
[----:B------:R-:W-:-:S07]  /*82e0*/  LOP3.LUT R0, R5, R0, R6, 0xfe, !PT ;  /* 0x0000000005007212 */ /* 0x000fce00078efe06 */
.L_x_5067:
[----:B------:R-:W-:Y:S05]  /*82f0*/  BSYNC B0 ;  /* 0x0000000000007941 */ /* 0x000fea0003800000 */
.L_x_5066:
[----:B------:R-:W-:Y:S01]  /*8300*/  F2FP.BF16.F32.PACK_AB R0, RZ, R0 ;  /* 0x00000000ff00723e */ /* 0x000fe200000010ff */
[----:B------:R-:W-:Y:S06]  /*8310*/  BRA `(.L_x_5013) ;  /* 0x0000000400187947 */ /* 0x000fec0003800000 */
.L_x_5064:
        /* <DEDUP_REMOVED lines=21> */
.L_x_5073:
[----:B------:R-:W-:Y:S05]  /*8470*/  BSYNC B1 ;  /* 0x0000000000017941 */ /* 0x000fea0003800000 */
.L_x_5072:
[----:B------:R-:W-:Y:S01]  /*8480*/  LEA R5, R0, 0x37800000, 0x17 ;  /* 0x3780000000057811 */ /* 0x000fe200078eb8ff */
[----:B------:R-:W-:-:S05]  /*8490*/  IMAD.SHL.U32 R0, R3, 0x200000, RZ ;  /* 0x0020000003007824 */ /* 0x000fca00078e00ff */
[----:B------:R-:W-:-:S07]  /*84a0*/  LOP3.LUT R0, R5, R0, R6, 0xfe, !PT ;  /* 0x0000000005007212 */ /* 0x000fce00078efe06 */
.L_x_5071:
[----:B------:R-:W-:Y:S05]  /*84b0*/  BSYNC B0 ;  /* 0x0000000000007941 */ /* 0x000fea0003800000 */
.L_x_5070:
[----:B------:R-:W-:Y:S01]  /*84c0*/  F2FP.BF16.F32.PACK_AB R0, RZ, R0 ;  /* 0x00000000ff00723e */ /* 0x000fe200000010ff */
[----:B------:R-:W-:Y:S06]  /*84d0*/  BRA `(.L_x_5013) ;  /* 0x0000000000a87947 */ /* 0x000fec0003800000 */
.L_x_5063:
        /* <DEDUP_REMOVED lines=14> */
.L_x_5077:
[----:B------:R-:W-:Y:S05]  /*85c0*/  BSYNC B0 ;  /* 0x0000000000007941 */ /* 0x000fea0003800000 */
.L_x_5076:
[----:B------:R-:W-:Y:S01]  /*85d0*/  F2FP.BF16.F32.PACK_AB R0, RZ, R0 ;  /* 0x00000000ff00723e */ /* 0x000fe200000010ff */
[----:B------:R-:W-:Y:S06]  /*85e0*/  BRA `(.L_x_5013) ;  /* 0x0000000000647947 */ /* 0x000fec0003800000 */
.L_x_5051:
        /* <DEDUP_REMOVED lines=16> */
.L_x_5078:
[----:B------:R-:W-:Y:S01]  /*86f0*/  PRMT R0, RZ, 0x7610, R0 ;  /* 0x00007610ff007816 */ /* 0x000fe20000000000 */
[----:B------:R-:W-:Y:S06]  /*8700*/  BRA `(.L_x_5013) ;  /* 0x00000000001c7947 */ /* 0x000fec0003800000 */
.L_x_5075:
[----:B------:R-:W2:Y:S02]  /*8710*/  LDG.E.64 R4, desc[UR36][R4.64] ;  /* 0x0000002404047981 */ /* 0x000ea4000c1e1b00 */
[----:B--2---:R-:W0:Y:S02]  /*8720*/  I2F.U64 R0, R4 ;  /* 0x0000000400007312 */ /* 0x004e240000301000 */
[----:B0-----:R-:W-:Y:S01]  /*8730*/  F2FP.BF16.F32.PACK_AB R0, RZ, R0 ;  /* 0x00000000ff00723e */ /* 0x001fe200000010ff */
[----:B------:R-:W-:Y:S06]  /*8740*/  BRA `(.L_x_5013) ;  /* 0x00000000000c7947 */ /* 0x000fec0003800000 */
.L_x_5074:
[----:B------:R-:W2:Y:S02]  /*8750*/  LDG.E R4, desc[UR36][R4.64] ;  /* 0x0000002404047981 */ /* 0x000ea4000c1e1900 */
[----:B--2---:R-:W-:-:S04]  /*8760*/  I2FP.F32.U32 R0, R4 ;  /* 0x0000000400007245 */ /* 0x004fc80000201000 */
[----:B------:R-:W-:-:S07]  /*8770*/  F2FP.BF16.F32.PACK_AB R0, RZ, R0 ;  /* 0x00000000ff00723e */ /* 0x000fce00000010ff */
.L_x_5013:
[----:B------:R-:W-:Y:S05]  /*8780*/  BSYNC B6 ;  /* 0x0000000000067941 */ /* 0x000fea0003800000 */
.L_x_5012:
        /* <DEDUP_REMOVED lines=12> */
[----:B------:R-:W-:-:S03]  /*8850*/  IMAD.U32 R5, R22, 0x10000, RZ ;  /* 0x0001000016057824 */ /* 0x000fc600078e00ff */
[C---:B------:R-:W-:Y:S02]  /*8860*/  FSETP.GEU.FTZ.AND P5, PT, R26.reuse, RZ, PT ;  /* 0x000000ff1a00720b */ /* 0x040fe40003fbe000 */
[----:B------:R-:W-:-:S04]  /*8870*/  FSETP.GT.FTZ.AND P0, PT, R26, 1, PT ;  /* 0x3f8000001a00780b */ /* 0x000fc80003f14000 */
[----:B------:R-:W-:-:S13]  /*8880*/  PLOP3.LUT P0, PT, P5, P0, PT, 0x8a, 0x0 ;  /* 0x000000000000781c */ /* 0x000fda0002f01172 */
[----:B------:R-:W-:-:S04]  /*8890*/  @!P0 FADD.FTZ R3, -R26, 1 ;  /* 0x3f8000001a038421 */ /* 0x000fc80000010100 */
[----:B------:R-:W-:Y:S01]  /*88a0*/  @!P0 FMUL.FTZ R4, R26, R3 ;  /* 0x000000031a048220 */ /* 0x000fe20000410000 */
[----:B------:R-:W-:-:S05]  /*88b0*/  IMAD.MOV.U32 R3, RZ, RZ, 0x7fc00000 ;  /* 0x7fc00000ff037424 */ /* 0x000fca00078e00ff */
[----:B------:R-:W0:Y:S02]  /*88c0*/  @!P0 MUFU.RCP R4, R4 ;  /* 0x0000000400048308 */ /* 0x000e240000001000 */
[----:B0-----:R-:W-:-:S06]  /*88d0*/  @!P0 FMUL.FTZ R3, R5, R4 ;  /* 0x0000000405038220 */ /* 0x001fcc0000410000 */
[----:B------:R-:W0:Y:S02]  /*88e0*/  F2F.BF16.F32 R3, R3 ;  /* 0x0000000300037304 */ /* 0x000e240000202000 */
.L_x_5080:
[----:B------:R-:W-:Y:S05]  /*88f0*/  BSYNC B0 ;  /* 0x0000000000007941 */ /* 0x000fea0003800000 */
.L_x_5079:
[----:B------:R-:W-:Y:S04]  /*8900*/  BSSY B0, `(.L_x_5081) ;  /* 0x000000d000007945 */ /* 0x000fe80003800000 */
[----:B------:R-:W-:Y:S05]  /*8910*/  @P4 BRA `(.L_x_5082) ;  /* 0x00000000002c4947 */ /* 0x000fea0003800000 */
[----:B-----5:R-:W-:Y:S02]  /*8920*/  IMAD.U32 R27, R27, 0x10000, RZ ;  /* 0x000100001b1b7824 */ /* 0x020fe400078e00ff */
[----:B------:R-:W-:Y:S02]  /*8930*/  IMAD.U32 R5, R28, 0x10000, RZ ;  /* 0x000100001c057824 */ /* 0x000fe400078e00ff */
[----:B------:R-:W-:Y:S01]  /*8940*/  IMAD.MOV.U32 R22, RZ, RZ, 0x7fc00000 ;  /* 0x7fc00000ff167424 */ /* 0x000fe200078e00ff */
[C---:B------:R-:W-:Y:S02]  /*8950*/  FSETP.GEU.FTZ.AND P4, PT, R27.reuse, RZ, PT ;  /* 0x000000ff1b00720b */ /* 0x040fe40003f9e000 */
[----:B------:R-:W-:-:S04]  /*8960*/  FSETP.GT.FTZ.AND P0, PT, R27, 1, PT ;  /* 0x3f8000001b00780b */ /* 0x000fc80003f14000 */
[----:B------:R-:W-:-:S13]  /*8970*/  PLOP3.LUT P0, PT, P4, P0, PT, 0x8a, 0x0 ;  /* 0x000000000000781c */ /* 0x000fda0002701172 */
[----:B------:R-:W-:-:S04]  /*8980*/  @!P0 FADD.FTZ R4, -R27, 1 ;  /* 0x3f8000001b048421 */ /* 0x000fc80000010100 */
[----:B------:R-:W-:-:S06]  /*8990*/  @!P0 FMUL.FTZ R4, R27, R4 ;  /* 0x000000041b048220 */ /* 0x000fcc0000410000 */
[----:B------:R-:W1:Y:S02]  /*89a0*/  @!P0 MUFU.RCP R4, R4 ;  /* 0x0000000400048308 */ /* 0x000e640000001000 */
[----:B-1----:R-:W-:-:S06]  /*89b0*/  @!P0 FMUL.FTZ R22, R5, R4 ;  /* 0x0000000405168220 */ /* 0x002fcc0000410000 */
[----:B------:R-:W1:Y:S02]  /*89c0*/  F2F.BF16.F32 R22, R22 ;  /* 0x0000001600167304 */ /* 0x000e640000202000 */
.L_x_5082:
[----:B------:R-:W-:Y:S05]  /*89d0*/  BSYNC B0 ;  /* 0x0000000000007941 */ /* 0x000fea0003800000 */
.L_x_5081:
[----:B------:R-:W-:Y:S04]  /*89e0*/  BSSY B0, `(.L_x_5083) ;  /* 0x000000d000007945 */ /* 0x000fe80003800000 */
[----:B------:R-:W-:Y:S05]  /*89f0*/  @P1 BRA `(.L_x_5084) ;  /* 0x00000000002c1947 */ /* 0x000fea0003800000 */
[----:B-----5:R-:W-:-:S05]  /*8a00*/  IMAD.U32 R5, R24, 0x10000, RZ ;  /* 0x0001000018057824 */ /* 0x020fca00078e00ff */
[C---:B------:R-:W-:Y:S02]  /*8a10*/  FSETP.GEU.FTZ.AND P1, PT, R5.reuse, RZ, PT ;  /* 0x000000ff0500720b */ /* 0x040fe40003f3e000 */
[----:B------:R-:W-:-:S04]  /*8a20*/  FSETP.GT.FTZ.AND P0, PT, R5, 1, PT ;  /* 0x3f8000000500780b */ /* 0x000fc80003f14000 */
[----:B------:R-:W-:-:S13]  /*8a30*/  PLOP3.LUT P0, PT, P1, P0, PT, 0x8a, 0x0 ;  /* 0x000000000000781c */ /* 0x000fda0000f01172 */
[----:B------:R-:W-:-:S04]  /*8a40*/  @!P0 FADD.FTZ R4, -R5, 1 ;  /* 0x3f80000005048421 */ /* 0x000fc80000010100 */
[----:B------:R-:W-:Y:S01]  /*8a50*/  @!P0 FMUL.FTZ R4, R5, R4 ;  /* 0x0000000405048220 */ /* 0x000fe20000410000 */
[----:B------:R-:W-:Y:S02]  /*8a60*/  IMAD.U32 R5, R18, 0x10000, RZ ;  /* 0x0001000012057824 */ /* 0x000fe400078e00ff */
[----:B------:R-:W-:-:S03]  /*8a70*/  IMAD.MOV.U32 R18, RZ, RZ, 0x7fc00000 ;  /* 0x7fc00000ff127424 */ /* 0x000fc600078e00ff */
[----:B------:R-:W2:Y:S02]  /*8a80*/  @!P0 MUFU.RCP R4, R4 ;  /* 0x0000000400048308 */ /* 0x000ea40000001000 */
[----:B--2---:R-:W-:-:S06]  /*8a90*/  @!P0 FMUL.FTZ R18, R5, R4 ;  /* 0x0000000405128220 */ /* 0x004fcc0000410000 */
[----:B------:R-:W2:Y:S02]  /*8aa0*/  F2F.BF16.F32 R18, R18 ;  /* 0x0000001200127304 */ /* 0x000ea40000202000 */
.L_x_5084:
[----:B------:R-:W-:Y:S05]  /*8ab0*/  BSYNC B0 ;  /* 0x0000000000007941 */ /* 0x000fea0003800000 */
.L_x_5083:
        /* <DEDUP_REMOVED lines=10> */
[----:B------:R-:W4:Y:S02]  /*8b60*/  @!P0 MUFU.RCP R0, R0 ;  /* 0x0000000000008308 */ /* 0x000f240000001000 */
[----:B----4-:R-:W-:-:S06]  /*8b70*/  @!P0 FMUL.FTZ R19, R5, R0 ;  /* 0x0000000005138220 */ /* 0x010fcc0000410000 */
[----:B------:R-:W4:Y:S02]  /*8b80*/  F2F.BF16.F32 R19, R19 ;  /* 0x0000001300137304 */ /* 0x000f240000202000 */
.L_x_5086:
[----:B------:R-:W-:Y:S05]  /*8b90*/  BSYNC B0 ;  /* 0x0000000000007941 */ /* 0x000fea0003800000 */
.L_x_5085:
        /* <DEDUP_REMOVED lines=24> */
.L_x_5092:
[----:B------:R-:W-:Y:S02]  /*8d20*/  IMAD.U32 R5, R3, 0x10000, RZ ;  /* 0x0001000003057824 */ /* 0x000fe400078e00ff */
[----:B------:R-:W-:-:S04]  /*8d30*/  IMAD.MOV.U32 R25, RZ, RZ, R23 ;  /* 0x000000ffff197224 */ /* 0x000fc800078e0017 */
[----:B------:R-:W0:Y:S02]  /*8d40*/  F2I.S64.TRUNC R4, R5 ;  /* 0x0000000500047311 */ /* 0x000e24000020d900 */
[----:B0-----:R0:W-:Y:S01]  /*8d50*/  STG.E.U8 desc[UR36][R8.64], R4 ;  /* 0x0000000408007986 */ /* 0x0011e2000c101124 */
[----:B------:R-:W-:Y:S05]  /*8d60*/  BRA `(.L_x_5088) ;  /* 0x0000000c00d47947 */ /* 0x000fea0003800000 */
.L_x_5091:
        /* <DEDUP_REMOVED lines=11> */
.L_x_5095:
[----:B------:R-:W-:Y:S02]  /*8e20*/  IMAD.U32 R3, R3, 0x10000, RZ ;  /* 0x0001000003037824 */ /* 0x000fe400078e00ff */
[----:B------:R-:W-:-:S04]  /*8e30*/  IMAD.MOV.U32 R25, RZ, RZ, R23 ;  /* 0x000000ffff197224 */ /* 0x000fc800078e0017 */
[----:B------:R-:W0:Y:S02]  /*8e40*/  F2I.FTZ.TRUNC.NTZ R3, R3 ;  /* 0x0000000300037305 */ /* 0x000e24000021f100 */
[----:B0-----:R0:W-:Y:S01]  /*8e50*/  STG.E desc[UR36][R8.64], R3 ;  /* 0x0000000308007986 */ /* 0x0011e2000c101924 */
[----:B------:R-:W-:Y:S05]  /*8e60*/  BRA `(.L_x_5088) ;  /* 0x0000000c00947947 */ /* 0x000fea0003800000 */
.L_x_5094:
[----:B------:R-:W-:Y:S02]  /*8e70*/  IMAD.U32 R3, R3, 0x10000, RZ ;  /* 0x0001000003037824 */ /* 0x000fe400078e00ff */
[----:B------:R-:W-:-:S04]  /*8e80*/  IMAD.MOV.U32 R25, RZ, RZ, R23 ;  /* 0x000000ffff197224 */ /* 0x000fc800078e0017 */
[----:B------:R-:W0:Y:S02]  /*8e90*/  F2I.FTZ.TRUNC.NTZ R3, R3 ;  /* 0x0000000300037305 */ /* 0x000e24000021f100 */
[----:B0-----:R0:W-:Y:S01]  /*8ea0*/  STG.E.U16 desc[UR36][R8.64], R3 ;  /* 0x0000000308007986 */ /* 0x0011e2000c101524 */
[----:B------:R-:W-:Y:S05]  /*8eb0*/  BRA `(.L_x_5088) ;  /* 0x0000000c00807947 */ /* 0x000fea0003800000 */
.L_x_5090:
        /* <DEDUP_REMOVED lines=10> */
.L_x_5097:
[----:B------:R-:W-:Y:S02]  /*8f60*/  IMAD.U32 R0, R3, 0x10000, RZ ;  /* 0x0001000003007824 */ /* 0x000fe400078e00ff */
[----:B------:R-:W-:-:S03]  /*8f70*/  IMAD.MOV.U32 R25, RZ, RZ, R23 ;  /* 0x000000ffff197224 */ /* 0x000fc600078e0017 */
[----:B------:R-:W-:-:S05]  /*8f80*/  F2FP.F16.F32.PACK_AB R0, RZ, R0 ;  /* 0x00000000ff00723e */ /* 0x000fca00000000ff */
[----:B------:R0:W-:Y:S01]  /*8f90*/  STG.E.U16 desc[UR36][R8.64], R0 ;  /* 0x0000000008007986 */ /* 0x0001e2000c101524 */
[----:B------:R-:W-:Y:S05]  /*8fa0*/  BRA `(.L_x_5088) ;  /* 0x0000000c00447947 */ /* 0x000fea0003800000 */
.L_x_5096:
        /* <DEDUP_REMOVED lines=11> */
.L_x_5099:
[----:B------:R-:W-:Y:S02]  /*9060*/  IMAD.U32 R3, R3, 0x10000, RZ ;  /* 0x0001000003037824 */ /* 0x000fe400078e00ff */
[----:B------:R-:W-:-:S03]  /*9070*/  IMAD.MOV.U32 R25, RZ, RZ, R23 ;  /* 0x000000ffff197224 */ /* 0x000fc600078e0017 */
[----:B------:R-:W-:-:S04]  /*9080*/  F2FP.F16.F32.PACK_AB R3, RZ, R3 ;  /* 0x00000003ff03723e */ /* 0x000fc800000000ff */
[----:B------:R-:W-:-:S05]  /*9090*/  PRMT R3, R3, 0x5410, RZ ;  /* 0x0000541003037816 */ /* 0x000fca00000000ff */
[----:B------:R0:W-:Y:S01]  /*90a0*/  STG.E desc[UR36][R8.64], R3 ;  /* 0x0000000308007986 */ /* 0x0001e2000c101924 */
[----:B------:R-:W-:Y:S05]  /*90b0*/  BRA `(.L_x_5088) ;  /* 0x0000000c00007947 */ /* 0x000fea0003800000 */
.L_x_5098:
[----:B------:R-:W-:Y:S02]  /*90c0*/  IMAD.U32 R4, R3, 0x10000, RZ ;  /* 0x0001000003047824 */ /* 0x000fe400078e00ff */
[----:B------:R-:W-:Y:S02]  /*90d0*/  IMAD.MOV.U32 R25, RZ, RZ, R23 ;  /* 0x000000ffff197224 */ /* 0x000fe400078e0017 */
[----:B------:R-:W-:-:S06]  /*90e0*/  FMUL.FTZ R4, R4, 1 ;  /* 0x3f80000004047820 */ /* 0x000fcc0000410000 */
[----:B------:R-:W0:Y:S02]  /*90f0*/  F2F.F64.F32 R4, R4 ;  /* 0x0000000400047310 */ /* 0x000e240000201800 */
[----:B0-----:R0:W-:Y:S01]  /*9100*/  STG.E.64 desc[UR36][R8.64], R4 ;  /* 0x0000000408007986 */ /* 0x0011e2000c101b24 */
[----:B------:R-:W-:Y:S05]  /*9110*/  BRA `(.L_x_5088) ;  /* 0x0000000800e87947 */ /* 0x000fea0003800000 */
.L_x_5089:
        /* <DEDUP_REMOVED lines=14> */
.L_x_5102:
[----:B------:R-:W-:Y:S01]  /*9200*/  IMAD.U32 R3, R3, 0x10000, RZ ;  /* 0x0001000003037824 */ /* 0x000fe200078e00ff */
[----:B------:R-:W-:Y:S01]  /*9210*/  CS2R R6, SRZ ;  /* 0x0000000000067805 */ /* 0x000fe2000001ff00 */
[----:B------:R-:W-:Y:S02]  /*9220*/  IMAD.MOV.U32 R25, RZ, RZ, R23 ;  /* 0x000000ffff197224 */ /* 0x000fe400078e0017 */
[----:B------:R-:W-:-:S04]  /*9230*/  FMUL.FTZ R3, R3, 1 ;  /* 0x3f80000003037820 */ /* 0x000fc80000410000 */
[----:B------:R-:W0:Y:S02]  /*9240*/  F2F.F64.F32 R4, R3 ;  /* 0x0000000300047310 */ /* 0x000e240000201800 */
[----:B0-----:R0:W-:Y:S01]  /*9250*/  STG.E.128 desc[UR36][R8.64], R4 ;  /* 0x0000000408007986 */ /* 0x0011e2000c101d24 */
[----:B------:R-:W-:Y:S05]  /*9260*/  BRA `(.L_x_5088) ;  /* 0x0000000800947947 */ /* 0x000fea0003800000 */
.L_x_5101:
        /* <DEDUP_REMOVED lines=21> */
.L_x_5106:
[----:B------:R-:W-:Y:S05]  /*93c0*/  BSYNC B0 ;  /* 0x0000000000007941 */ /* 0x000fea0003800000 */
.L_x_5105:
[----:B------:R-:W-:Y:S01]  /*93d0*/  LOP3.LUT R5, R0, R5, RZ, 0xfc, !PT ;  /* 0x0000000500057212 */ /* 0x000fe200078efcff */
[----:B------:R-:W-:-:S04]  /*93e0*/  IMAD.MOV.U32 R25, RZ, RZ, R23 ;  /* 0x000000ffff197224 */ /* 0x000fc800078e0017 */
[----:B------:R0:W-:Y:S01]  /*93f0*/  STG.E.U8 desc[UR36][R8.64], R5 ;  /* 0x0000000508007986 */ /* 0x0001e2000c101124 */
[----:B------:R-:W-:Y:S05]  /*9400*/  BRA `(.L_x_5088) ;  /* 0x00000008002c7947 */ /* 0x000fea0003800000 */
.L_x_5104:
        /* <DEDUP_REMOVED lines=13> */
.L_x_5108:
[----:B------:R-:W-:Y:S01]  /*94e0*/  IMAD.MOV.U32 R0, RZ, RZ, 0x7f ;  /* 0x0000007fff007424 */ /* 0x000fe200078e00ff */
[----:B------:R-:W-:-:S04]  /*94f0*/  ISETP.GT.U32.AND P0, PT, R3, 0x7f800000, PT ;  /* 0x7f8000000300780c */ /* 0x000fc80003f04070 */
[----:B------:R-:W-:-:S09]  /*9500*/  SEL R0, R0, 0x7c, P0 ;  /* 0x0000007c00007807 */ /* 0x000fd20000000000 */
.L_x_5109:
[----:B------:R-:W-:Y:S05]  /*9510*/  BSYNC B0 ;  /* 0x0000000000007941 */ /* 0x000fea0003800000 */
.L_x_5107:
[----:B------:R-:W-:Y:S01]  /*9520*/  LOP3.LUT R3, R5, 0x80000000, RZ, 0xc0, !PT ;  /* 0x8000000005037812 */ /* 0x000fe200078ec0ff */
[----:B------:R-:W-:-:S03]  /*9530*/  IMAD.MOV.U32 R25, RZ, RZ, R23 ;  /* 0x000000ffff197224 */ /* 0x000fc600078e0017 */
[----:B------:R-:W-:-:S04]  /*9540*/  SHF.R.U32.HI R3, RZ, 0x18, R3 ;  /* 0x00000018ff037819 */ /* 0x000fc80000011603 */
[----:B------:R-:W-:-:S05]  /*9550*/  LOP3.LUT R3, R0, R3, RZ, 0xfc, !PT ;  /* 0x0000000300037212 */ /* 0x000fca00078efcff */
[----:B------:R0:W-:Y:S01]  /*9560*/  STG.E.U8 desc[UR36][R8.64], R3 ;  /* 0x0000000308007986 */ /* 0x0001e2000c101124 */
[----:B------:R-:W-:Y:S05]  /*9570*/  BRA `(.L_x_5088) ;  /* 0x0000000400d07947 */ /* 0x000fea0003800000 */
.L_x_5103:
[----:B------:R0:W-:Y:S01]  /*9580*/  STG.E.U16 desc[UR36][R8.64], R3 ;  /* 0x0000000308007986 */ /* 0x0001e2000c101524 */
[----:B------:R-:W-:Y:S01]  /*9590*/  IMAD.MOV.U32 R25, RZ, RZ, R23 ;  /* 0x000000ffff197224 */ /* 0x000fe200078e0017 */
[----:B------:R-:W-:Y:S06]  /*95a0*/  BRA `(.L_x_5088) ;  /* 0x0000000400c47947 */ /* 0x000fec0003800000 */
.L_x_5100:
        /* <DEDUP_REMOVED lines=13> */
.L_x_5112:
        /* <DEDUP_REMOVED lines=17> */
.L_x_5115:
[----:B------:R-:W-:-:S04]  /*9790*/  LOP3.LUT R3, R5, 0x80000000, RZ, 0xc0, !PT ;  /* 0x8000000005037812 */ /* 0x000fc800078ec0ff */
[----:B------:R-:W-:-:S04]  /*97a0*/  SHF.R.U32.HI R3, RZ, 0x18, R3 ;  /* 0x00000018ff037819 */ /* 0x000fc80000011603 */
[----:B------:R-:W-:-:S04]  /*97b0*/  LOP3.LUT R0, R0, R3, RZ, 0xfc, !PT ;  /* 0x0000000300007212 */ /* 0x000fc800078efcff */
[----:B------:R-:W-:-:S07]  /*97c0*/  PRMT R4, R0, 0x7610, R4 ;  /* 0x0000761000047816 */ /* 0x000fce0000000004 */
.L_x_5114:
[----:B------:R-:W-:Y:S05]  /*97d0*/  BSYNC B0 ;  /* 0x0000000000007941 */ /* 0x000fea0003800000 */
.L_x_5113:
[----:B------:R0:W-:Y:S01]  /*97e0*/  STG.E.U8 desc[UR36][R8.64], R4 ;  /* 0x0000000408007986 */ /* 0x0001e2000c101124 */
[----:B------:R-:W-:Y:S01]  /*97f0*/  IMAD.MOV.U32 R25, RZ, RZ, R23 ;  /* 0x000000ffff197224 */ /* 0x000fe200078e0017 */
[----:B------:R-:W-:Y:S06]  /*9800*/  BRA `(.L_x_5088) ;  /* 0x00000004002c7947 */ /* 0x000fec0003800000 */
.L_x_5111:
        /* <DEDUP_REMOVED lines=17> */
.L_x_5118:
[----:B------:R-:W-:-:S04]  /*9920*/  LOP3.LUT R3, R5, 0x80000000, RZ, 0xc0, !PT ;  /* 0x8000000005037812 */ /* 0x000fc800078ec0ff */
[----:B------:R-:W-:-:S04]  /*9930*/  SHF.R.U32.HI R3, RZ, 0x18, R3 ;  /* 0x00000018ff037819 */ /* 0x000fc80000011603 */
[----:B------:R-:W-:-:S04]  /*9940*/  LOP3.LUT R0, R0, R3, RZ, 0xfc, !PT ;  /* 0x0000000300007212 */ /* 0x000fc800078efcff */
[----:B------:R-:W-:-:S07]  /*9950*/  PRMT R4, R0, 0x7610, R4 ;  /* 0x0000761000047816 */ /* 0x000fce0000000004 */
.L_x_5117:
[----:B------:R-:W-:Y:S05]  /*9960*/  BSYNC B0 ;  /* 0x0000000000007941 */ /* 0x000fea0003800000 */
.L_x_5116:
[----:B------:R0:W-:Y:S01]  /*9970*/  STG.E.U8 desc[UR36][R8.64], R4 ;  /* 0x0000000408007986 */ /* 0x0001e2000c101124 */
[----:B------:R-:W-:Y:S01]  /*9980*/  IMAD.MOV.U32 R25, RZ, RZ, R23 ;  /* 0x000000ffff197224 */ /* 0x000fe200078e0017 */
[----:B------:R-:W-:Y:S06]  /*9990*/  BRA `(.L_x_5088) ;  /* 0x0000000000c87947 */ /* 0x000fec0003800000 */
.L_x_5110:
        /* <DEDUP_REMOVED lines=23> */
.L_x_5093:
        /* <DEDUP_REMOVED lines=16> */
.L_x_5121:
[----:B------:R-:W-:Y:S01]  /*9c10*/  IMAD.MOV.U32 R25, RZ, RZ, R23 ;  /* 0x000000ffff197224 */ /* 0x000fe200078e0017 */
[----:B------:R-:W-:Y:S06]  /*9c20*/  BRA `(.L_x_5088) ;  /* 0x0000000000247947 */ /* 0x000fec0003800000 */
.L_x_5120:
[----:B------:R-:W-:Y:S02]  /*9c30*/  IMAD.U32 R4, R3, 0x10000, RZ ;  /* 0x0001000003047824 */ /* 0x000fe400078e00ff */
[----:B------:R-:W-:-:S04]  /*9c40*/  IMAD.MOV.U32 R25, RZ, RZ, R23 ;  /* 0x000000ffff197224 */ /* 0x000fc800078e0017 */
[----:B------:R-:W0:Y:S02]  /*9c50*/  F2I.U64.TRUNC R4, R4 ;  /* 0x0000000400047311 */ /* 0x000e24000020d800 */
[----:B0-----:R0:W-:Y:S01]  /*9c60*/  STG.E.64 desc[UR36][R8.64], R4 ;  /* 0x0000000408007986 */ /* 0x0011e2000c101b24 */
[----:B------:R-:W-:Y:S05]  /*9c70*/  BRA `(.L_x_5088) ;  /* 0x0000000000107947 */ /* 0x000fea0003800000 */
.L_x_5119:
[----:B------:R-:W-:Y:S02]  /*9c80*/  IMAD.U32 R3, R3, 0x10000, RZ ;  /* 0x0001000003037824 */ /* 0x000fe400078e00ff */
[----:B------:R-:W-:-:S04]  /*9c90*/  IMAD.MOV.U32 R25, RZ, RZ, R23 ;  /* 0x000000ffff197224 */ /* 0x000fc800078e0017 */
[----:B------:R-:W0:Y:S02]  /*9ca0*/  F2I.FTZ.U32.TRUNC.NTZ R3, R3 ;  /* 0x0000000300037305 */ /* 0x000e24000021f000 */
[----:B0-----:R0:W-:Y:S02]  /*9cb0*/  STG.E desc[UR36][R8.64], R3 ;  /* 0x0000000308007986 */ /* 0x0011e4000c101924 */
.L_x_5088:
[----:B------:R-:W-:Y:S05]  /*9cc0*/  BSYNC B6 ;  /* 0x0000000000067941 */ /* 0x000fea0003800000 */
.L_x_5087:
        /* <DEDUP_REMOVED lines=25> */
.L_x_5127:
[----:B-1----:R-:W-:-:S06]  /*9e60*/  IMAD.U32 R5, R22, 0x10000, RZ ;  /* 0x0001000016057824 */ /* 0x002fcc00078e00ff */
[----:B------:R-:W0:Y:S02]  /*9e70*/  F2I.S64.TRUNC R4, R5 ;  /* 0x0000000500047311 */ /* 0x000e24000020d900 */
[----:B0-----:R0:W-:Y:S01]  /*9e80*/  STG.E.U8 desc[UR36][R8.64], R4 ;  /* 0x0000000408007986 */ /* 0x0011e2000c101124 */
[----:B------:R-:W-:Y:S05]  /*9e90*/  BRA `(.L_x_5129) ;  /* 0x0000000c00847947 */ /* 0x000fea0003800000 */
.L_x_5126:
        /* <DEDUP_REMOVED lines=10> */
.L_x_5131:
[----:B-1----:R-:W-:-:S04]  /*9f40*/  IMAD.U32 R22, R22, 0x10000, RZ ;  /* 0x0001000016167824 */ /* 0x002fc800078e00ff */
[----:B------:R-:W0:Y:S02]  /*9f50*/  F2I.FTZ.TRUNC.NTZ R3, R22 ;  /* 0x0000001600037305 */ /* 0x000e24000021f100 */
[----:B0-----:R0:W-:Y:S01]  /*9f60*/  STG.E desc[UR36][R8.64], R3 ;  /* 0x0000000308007986 */ /* 0x0011e2000c101924 */
[----:B------:R-:W-:Y:S05]  /*9f70*/  BRA `(.L_x_5129) ;  /* 0x0000000c004c7947 */ /* 0x000fea0003800000 */
.L_x_5130:
[----:B-1----:R-:W-:-:S04]  /*9f80*/  IMAD.U32 R22, R22, 0x10000, RZ ;  /* 0x0001000016167824 */ /* 0x002fc800078e00ff */
[----:B------:R-:W0:Y:S02]  /*9f90*/  F2I.FTZ.TRUNC.NTZ R3, R22 ;  /* 0x0000001600037305 */ /* 0x000e24000021f100 */
[----:B0-----:R0:W-:Y:S01]  /*9fa0*/  STG.E.U16 desc[UR36][R8.64], R3 ;  /* 0x0000000308007986 */ /* 0x0011e2000c101524 */
[----:B------:R-:W-:Y:S05]  /*9fb0*/  BRA `(.L_x_5129) ;  /* 0x0000000c003c7947 */ /* 0x000fea0003800000 */
.L_x_5125:
        /* <DEDUP_REMOVED lines=9> */
.L_x_5133:
[----:B-1----:R-:W-:-:S05]  /*a050*/  IMAD.U32 R0, R22, 0x10000, RZ ;  /* 0x0001000016007824 */ /* 0x002fca00078e00ff */
[----:B------:R-:W-:-:S05]  /*a060*/  F2FP.F16.F32.PACK_AB R0, RZ, R0 ;  /* 0x00000000ff00723e */ /* 0x000fca00000000ff */
[----:B------:R0:W-:Y:S01]  /*a070*/  STG.E.U16 desc[UR36][R8.64], R0 ;  /* 0x0000000008007986 */ /* 0x0001e2000c101524 */
[----:B------:R-:W-:Y:S05]  /*a080*/  BRA `(.L_x_5129) ;  /* 0x0000000c00087947 */ /* 0x000fea0003800000 */
.L_x_5132:
        /* <DEDUP_REMOVED lines=10> */
.L_x_5135:
[----:B-1----:R-:W-:-:S05]  /*a130*/  IMAD.U32 R22, R22, 0x10000, RZ ;  /* 0x0001000016167824 */ /* 0x002fca00078e00ff */
[----:B------:R-:W-:-:S04]  /*a140*/  F2FP.F16.F32.PACK_AB R3, RZ, R22 ;  /* 0x00000016ff03723e */ /* 0x000fc800000000ff */
[----:B------:R-:W-:-:S05]  /*a150*/  PRMT R3, R3, 0x5410, RZ ;  /* 0x0000541003037816 */ /* 0x000fca00000000ff */
[----:B------:R0:W-:Y:S01]  /*a160*/  STG.E desc[UR36][R8.64], R3 ;  /* 0x0000000308007986 */ /* 0x0001e2000c101924 */
[----:B------:R-:W-:Y:S05]  /*a170*/  BRA `(.L_x_5129) ;  /* 0x0000000800cc7947 */ /* 0x000fea0003800000 */
.L_x_5134:
[----:B-1----:R-:W-:-:S04]  /*a180*/  IMAD.U32 R4, R22, 0x10000, RZ ;  /* 0x0001000016047824 */ /* 0x002fc800078e00ff */
[----:B------:R-:W-:-:S06]  /*a190*/  FMUL.FTZ R4, R4, 1 ;  /* 0x3f80000004047820 */ /* 0x000fcc0000410000 */
[----:B------:R-:W0:Y:S02]  /*a1a0*/  F2F.F64.F32 R4, R4 ;  /* 0x0000000400047310 */ /* 0x000e240000201800 */
[----:B0-----:R0:W-:Y:S01]  /*a1b0*/  STG.E.64 desc[UR36][R8.64], R4 ;  /* 0x0000000408007986 */ /* 0x0011e2000c101b24 */
[----:B------:R-:W-:Y:S05]  /*a1c0*/  BRA `(.L_x_5129) ;  /* 0x0000000800b87947 */ /* 0x000fea0003800000 */
.L_x_5124:
        /* <DEDUP_REMOVED lines=13> */
.L_x_5138:
[----:B-1----:R-:W-:Y:S01]  /*a2a0*/  IMAD.U32 R22, R22, 0x10000, RZ ;  /* 0x0001000016167824 */ /* 0x002fe200078e00ff */
[----:B------:R-:W-:-:S03]  /*a2b0*/  CS2R R6, SRZ ;  /* 0x0000000000067805 */ /* 0x000fc6000001ff00 */
[----:B------:R-:W-:-:S06]  /*a2c0*/  FMUL.FTZ R4, R22, 1 ;  /* 0x3f80000016047820 */ /* 0x000fcc0000410000 */
[----:B------:R-:W0:Y:S02]  /*a2d0*/  F2F.F64.F32 R4, R4 ;  /* 0x0000000400047310 */ /* 0x000e240000201800 */
[----:B0-----:R0:W-:Y:S01]  /*a2e0*/  STG.E.128 desc[UR36][R8.64], R4 ;  /* 0x0000000408007986 */ /* 0x0011e2000c101d24 */
[----:B------:R-:W-:Y:S05]  /*a2f0*/  BRA `(.L_x_5129) ;  /* 0x00000008006c7947 */ /* 0x000fea0003800000 */
.L_x_5137:
        /* <DEDUP_REMOVED lines=21> */
.L_x_5142:
[----:B------:R-:W-:Y:S05]  /*a450*/  BSYNC B0 ;  /* 0x0000000000007941 */ /* 0x000fea0003800000 */
.L_x_5141:
[----:B------:R-:W-:-:S05]  /*a460*/  LOP3.LUT R5, R0, R5, RZ, 0xfc, !PT ;  /* 0x0000000500057212 */ /* 0x000fca00078efcff */
[----:B------:R0:W-:Y:S01]  /*a470*/  STG.E.U8 desc[UR36][R8.64], R5 ;  /* 0x0000000508007986 */ /* 0x0001e2000c101124 */
[----:B------:R-:W-:Y:S05]  /*a480*/  BRA `(.L_x_5129) ;  /* 0x0000000800087947 */ /* 0x000fea0003800000 */
.L_x_5140:
        /* <DEDUP_REMOVED lines=13> */
.L_x_5144:
[----:B------:R-:W-:Y:S01]  /*a560*/  IMAD.MOV.U32 R0, RZ, RZ, 0x7f ;  /* 0x0000007fff007424 */ /* 0x000fe200078e00ff */
[----:B------:R-:W-:-:S04]  /*a570*/  ISETP.GT.U32.AND P0, PT, R3, 0x7f800000, PT ;  /* 0x7f8000000300780c */ /* 0x000fc80003f04070 */
[----:B------:R-:W-:-:S09]  /*a580*/  SEL R0, R0, 0x7c, P0 ;  /* 0x0000007c00007807 */ /* 0x000fd20000000000 */
.L_x_5145:
[----:B------:R-:W-:Y:S05]  /*a590*/  BSYNC B0 ;  /* 0x0000000000007941 */ /* 0x000fea0003800000 */
.L_x_5143:
[----:B------:R-:W-:-:S04]  /*a5a0*/  LOP3.LUT R3, R5, 0x80000000, RZ, 0xc0, !PT ;  /* 0x8000000005037812 */ /* 0x000fc800078ec0ff */
[----:B------:R-:W-:-:S04]  /*a5b0*/  SHF.R.U32.HI R3, RZ, 0x18, R3 ;  /* 0x00000018ff037819 */ /* 0x000fc80000011603 */
[----:B------:R-:W-:-:S05]  /*a5c0*/  LOP3.LUT R3, R0, R3, RZ, 0xfc, !PT ;  /* 0x0000000300037212 */ /* 0x000fca00078efcff */
[----:B------:R0:W-:Y:S01]  /*a5d0*/  STG.E.U8 desc[UR36][R8.64], R3 ;  /* 0x0000000308007986 */ /* 0x0001e2000c101124 */
[----:B------:R-:W-:Y:S05]  /*a5e0*/  BRA `(.L_x_5129) ;  /* 0x0000000400b07947 */ /* 0x000fea0003800000 */
.L_x_5139:
[----:B-1----:R3:W-:Y:S01]  /*a5f0*/  STG.E.U16 desc[UR36][R8.64], R22 ;  /* 0x0000001608007986 */ /* 0x0027e2000c101524 */
[----:B------:R-:W-:Y:S05]  /*a600*/  BRA `(.L_x_5129) ;  /* 0x0000000400a87947 */ /* 0x000fea0003800000 */
.L_x_5136:
        /* <DEDUP_REMOVED lines=12> */
.L_x_5148:
        /* <DEDUP_REMOVED lines=17> */
.L_x_5151:
[----:B------:R-:W-:-:S04]  /*a7e0*/  LOP3.LUT R3, R5, 0x80000000, RZ, 0xc0, !PT ;  /* 0x8000000005037812 */ /* 0x000fc800078ec0ff */
[----:B------:R-:W-:-:S04]  /*a7f0*/  SHF.R.U32.HI R3, RZ, 0x18, R3 ;  /* 0x00000018ff037819 */ /* 0x000fc80000011603 */
[----:B------:R-:W-:-:S04]  /*a800*/  LOP3.LUT R0, R0, R3, RZ, 0xfc, !PT ;  /* 0x0000000300007212 */ /* 0x000fc800078efcff */
[----:B------:R-:W-:-:S07]  /*a810*/  PRMT R4, R0, 0x7610, R4 ;  /* 0x0000761000047816 */ /* 0x000fce0000000004 */
.L_x_5150:
[----:B------:R-:W-:Y:S05]  /*a820*/  BSYNC B0 ;  /* 0x0000000000007941 */ /* 0x000fea0003800000 */
.L_x_5149:
[----:B------:R0:W-:Y:S01]  /*a830*/  STG.E.U8 desc[UR36][R8.64], R4 ;  /* 0x0000000408007986 */ /* 0x0001e2000c101124 */
[----:B------:R-:W-:Y:S05]  /*a840*/  BRA `(.L_x_5129) ;  /* 0x0000000400187947 */ /* 0x000fea0003800000 */
.L_x_5147:
        /* <DEDUP_REMOVED lines=17> */
.L_x_5154:
[----:B------:R-:W-:-:S04]  /*a960*/  LOP3.LUT R3, R5, 0x80000000, RZ, 0xc0, !PT ;  /* 0x8000000005037812 */ /* 0x000fc800078ec0ff */
[----:B------:R-:W-:-:S04]  /*a970*/  SHF.R.U32.HI R3, RZ, 0x18, R3 ;  /* 0x00000018ff037819 */ /* 0x000fc80000011603 */
[----:B------:R-:W-:-:S04]  /*a980*/  LOP3.LUT R0, R0, R3, RZ, 0xfc, !PT ;  /* 0x0000000300007212 */ /* 0x000fc800078efcff */
[----:B------:R-:W-:-:S07]  /*a990*/  PRMT R4, R0, 0x7610, R4 ;  /* 0x0000761000047816 */ /* 0x000fce0000000004 */
.L_x_5153:
[----:B------:R-:W-:Y:S05]  /*a9a0*/  BSYNC B0 ;  /* 0x0000000000007941 */ /* 0x000fea0003800000 */
.L_x_5152:
[----:B------:R0:W-:Y:S01]  /*a9b0*/  STG.E.U8 desc[UR36][R8.64], R4 ;  /* 0x0000000408007986 */ /* 0x0001e2000c101124 */
[----:B------:R-:W-:Y:S05]  /*a9c0*/  BRA `(.L_x_5129) ;  /* 0x0000000000b87947 */ /* 0x000fea0003800000 */
.L_x_5146:
        /* <DEDUP_REMOVED lines=22> */
.L_x_5128:
        /* <DEDUP_REMOVED lines=16> */
.L_x_5157:
[----:B------:R-:W-:Y:S05]  /*ac30*/  BRA `(.L_x_5129) ;  /* 0x00000000001c7947 */ /* 0x000fea0003800000 */
.L_x_5156:
[----:B-1----:R-:W-:-:S06]  /*ac40*/  IMAD.U32 R4, R22, 0x10000, RZ ;  /* 0x0001000016047824 */ /* 0x002fcc00078e00ff */
[----:B------:R-:W0:Y:S02]  /*ac50*/  F2I.U64.TRUNC R4, R4 ;  /* 0x0000000400047311 */ /* 0x000e24000020d800 */
[----:B0-----:R0:W-:Y:S01]  /*ac60*/  STG.E.64 desc[UR36][R8.64], R4 ;  /* 0x0000000408007986 */ /* 0x0011e2000c101b24 */
[----:B------:R-:W-:Y:S05]  /*ac70*/  BRA `(.L_x_5129) ;  /* 0x00000000000c7947 */ /* 0x000fea0003800000 */
.L_x_5155:
[----:B-1----:R-:W-:-:S04]  /*ac80*/  IMAD.U32 R22, R22, 0x10000, RZ ;  /* 0x0001000016167824 */ /* 0x002fc800078e00ff */
[----:B------:R-:W0:Y:S02]  /*ac90*/  F2I.FTZ.U32.TRUNC.NTZ R3, R22 ;  /* 0x0000001600037305 */ /* 0x000e24000021f000 */
[----:B0-----:R0:W-:Y:S02]  /*aca0*/  STG.E desc[UR36][R8.64], R3 ;  /* 0x0000000308007986 */ /* 0x0011e4000c101924 */
.L_x_5129:
        /* <DEDUP_REMOVED lines=25> */
.L_x_5161:
[----:B--2---:R-:W-:-:S06]  /*ae40*/  IMAD.U32 R5, R18, 0x10000, RZ ;  /* 0x0001000012057824 */ /* 0x004fcc00078e00ff */
[----:B------:R-:W0:Y:S02]  /*ae50*/  F2I.S64.TRUNC R4, R5 ;  /* 0x0000000500047311 */ /* 0x000e24000020d900 */
[----:B0-----:R0:W-:Y:S01]  /*ae60*/  STG.E.U8 desc[UR36][R8.64], R4 ;  /* 0x0000000408007986 */ /* 0x0011e2000c101124 */
[----:B------:R-:W-:Y:S05]  /*ae70*/  BRA `(.L_x_5163) ;  /* 0x0000000c00847947 */ /* 0x000fea0003800000 */
.L_x_5160:
        /* <DEDUP_REMOVED lines=10> */
.L_x_5165:
[----:B--2---:R-:W-:-:S04]  /*af20*/  IMAD.U32 R18, R18, 0x10000, RZ ;  /* 0x0001000012127824 */ /* 0x004fc800078e00ff */
[----:B------:R-:W0:Y:S02]  /*af30*/  F2I.FTZ.TRUNC.NTZ R3, R18 ;  /* 0x0000001200037305 */ /* 0x000e24000021f100 */
[----:B0-----:R0:W-:Y:S01]  /*af40*/  STG.E desc[UR36][R8.64], R3 ;  /* 0x0000000308007986 */ /* 0x0011e2000c101924 */
[----:B------:R-:W-:Y:S05]  /*af50*/  BRA `(.L_x_5163) ;  /* 0x0000000c004c7947 */ /* 0x000fea0003800000 */
.L_x_5164:
[----:B--2---:R-:W-:-:S04]  /*af60*/  IMAD.U32 R18, R18, 0x10000, RZ ;  /* 0x0001000012127824 */ /* 0x004fc800078e00ff */
[----:B------:R-:W0:Y:S02]  /*af70*/  F2I.FTZ.TRUNC.NTZ R3, R18 ;  /* 0x0000001200037305 */ /* 0x000e24000021f100 */
[----:B0-----:R0:W-:Y:S01]  /*af80*/  STG.E.U16 desc[UR36][R8.64], R3 ;  /* 0x0000000308007986 */ /* 0x0011e2000c101524 */
[----:B------:R-:W-:Y:S05]  /*af90*/  BRA `(.L_x_5163) ;  /* 0x0000000c003c7947 */ /* 0x000fea0003800000 */
.L_x_5159:
        /* <DEDUP_REMOVED lines=9> */
.L_x_5167:
[----:B--2---:R-:W-:-:S05]  /*b030*/  IMAD.U32 R0, R18, 0x10000, RZ ;  /* 0x0001000012007824 */ /* 0x004fca00078e00ff */
[----:B------:R-:W-:-:S05]  /*b040*/  F2FP.F16.F32.PACK_AB R0, RZ, R0 ;  /* 0x00000000ff00723e */ /* 0x000fca00000000ff */
[----:B------:R0:W-:Y:S01]  /*b050*/  STG.E.U16 desc[UR36][R8.64], R0 ;  /* 0x0000000008007986 */ /* 0x0001e2000c101524 */
[----:B------:R-:W-:Y:S05]  /*b060*/  BRA `(.L_x_5163) ;  /* 0x0000000c00087947 */ /* 0x000fea0003800000 */
.L_x_5166:
        /* <DEDUP_REMOVED lines=10> */
.L_x_5169:
[----:B--2---:R-:W-:-:S05]  /*b110*/  IMAD.U32 R18, R18, 0x10000, RZ ;  /* 0x0001000012127824 */ /* 0x004fca00078e00ff */
[----:B------:R-:W-:-:S04]  /*b120*/  F2FP.F16.F32.PACK_AB R3, RZ, R18 ;  /* 0x00000012ff03723e */ /* 0x000fc800000000ff */
[----:B------:R-:W-:-:S05]  /*b130*/  PRMT R3, R3, 0x5410, RZ ;  /* 0x0000541003037816 */ /* 0x000fca00000000ff */
[----:B------:R2:W-:Y:S01]  /*b140*/  STG.E desc[UR36][R8.64], R3 ;  /* 0x0000000308007986 */ /* 0x0005e2000c101924 */
[----:B------:R-:W-:Y:S05]  /*b150*/  BRA `(.L_x_5163) ;  /* 0x0000000800cc7947 */ /* 0x000fea0003800000 */
.L_x_5168:
[----:B--2---:R-:W-:-:S04]  /*b160*/  IMAD.U32 R4, R18, 0x10000, RZ ;  /* 0x0001000012047824 */ /* 0x004fc800078e00ff */
[----:B------:R-:W-:-:S06]  /*b170*/  FMUL.FTZ R4, R4, 1 ;  /* 0x3f80000004047820 */ /* 0x000fcc0000410000 */
[----:B------:R-:W0:Y:S02]  /*b180*/  F2F.F64.F32 R4, R4 ;  /* 0x0000000400047310 */ /* 0x000e240000201800 */
[----:B0-----:R0:W-:Y:S01]  /*b190*/  STG.E.64 desc[UR36][R8.64], R4 ;  /* 0x0000000408007986 */ /* 0x0011e2000c101b24 */
[----:B------:R-:W-:Y:S05]  /*b1a0*/  BRA `(.L_x_5163) ;  /* 0x0000000800b87947 */ /* 0x000fea0003800000 */
.L_x_5158:
        /* <DEDUP_REMOVED lines=13> */
.L_x_5172:
[----:B--2---:R-:W-:Y:S01]  /*b280*/  IMAD.U32 R18, R18, 0x10000, RZ ;  /* 0x0001000012127824 */ /* 0x004fe200078e00ff */
[----:B------:R-:W-:-:S03]  /*b290*/  CS2R R6, SRZ ;  /* 0x0000000000067805 */ /* 0x000fc6000001ff00 */
[----:B------:R-:W-:-:S06]  /*b2a0*/  FMUL.FTZ R4, R18, 1 ;  /* 0x3f80000012047820 */ /* 0x000fcc0000410000 */
[----:B------:R-:W0:Y:S02]  /*b2b0*/  F2F.F64.F32 R4, R4 ;  /* 0x0000000400047310 */ /* 0x000e240000201800 */
[----:B0-----:R0:W-:Y:S01]  /*b2c0*/  STG.E.128 desc[UR36][R8.64], R4 ;  /* 0x0000000408007986 */ /* 0x0011e2000c101d24 */
[----:B------:R-:W-:Y:S05]  /*b2d0*/  BRA `(.L_x_5163) ;  /* 0x00000008006c7947 */ /* 0x000fea0003800000 */
.L_x_5171:
        /* <DEDUP_REMOVED lines=21> */
.L_x_5176:
[----:B------:R-:W-:Y:S05]  /*b430*/  BSYNC B0 ;  /* 0x0000000000007941 */ /* 0x000fea0003800000 */
.L_x_5175:
[----:B------:R-:W-:-:S05]  /*b440*/  LOP3.LUT R5, R0, R5, RZ, 0xfc, !PT ;  /* 0x0000000500057212 */ /* 0x000fca00078efcff */
[----:B------:R0:W-:Y:S01]  /*b450*/  STG.E.U8 desc[UR36][R8.64], R5 ;  /* 0x0000000508007986 */ /* 0x0001e2000c101124 */
[----:B------:R-:W-:Y:S05]  /*b460*/  BRA `(.L_x_5163) ;  /* 0x0000000800087947 */ /* 0x000fea0003800000 */
.L_x_5174:
        /* <DEDUP_REMOVED lines=13> */
.L_x_5178:
[----:B------:R-:W-:Y:S01]  /*b540*/  IMAD.MOV.U32 R0, RZ, RZ, 0x7f ;  /* 0x0000007fff007424 */ /* 0x000fe200078e00ff */
[----:B------:R-:W-:-:S04]  /*b550*/  ISETP.GT.U32.AND P0, PT, R3, 0x7f800000, PT ;  /* 0x7f8000000300780c */ /* 0x000fc80003f04070 */
[----:B------:R-:W-:-:S09]  /*b560*/  SEL R0, R0, 0x7c, P0 ;  /* 0x0000007c00007807 */ /* 0x000fd20000000000 */
.L_x_5179:
[----:B------:R-:W-:Y:S05]  /*b570*/  BSYNC B0 ;  /* 0x0000000000007941 */ /* 0x000fea0003800000 */
.L_x_5177:
[----:B------:R-:W-:-:S04]  /*b580*/  LOP3.LUT R3, R5, 0x80000000, RZ, 0xc0, !PT ;  /* 0x8000000005037812 */ /* 0x000fc800078ec0ff */
[----:B------:R-:W-:-:S04]  /*b590*/  SHF.R.U32.HI R3, RZ, 0x18, R3 ;  /* 0x00000018ff037819 */ /* 0x000fc80000011603 */
[----:B------:R-:W-:-:S05]  /*b5a0*/  LOP3.LUT R3, R0, R3, RZ, 0xfc, !PT ;  /* 0x0000000300037212 */ /* 0x000fca00078efcff */
[----:B------:R0:W-:Y:S01]  /*b5b0*/  STG.E.U8 desc[UR36][R8.64], R3 ;  /* 0x0000000308007986 */ /* 0x0001e2000c101124 */
[----:B------:R-:W-:Y:S05]  /*b5c0*/  BRA `(.L_x_5163) ;  /* 0x0000000400b07947 */ /* 0x000fea0003800000 */
.L_x_5173:
[----:B--2---:R0:W-:Y:S01]  /*b5d0*/  STG.E.U16 desc[UR36][R8.64], R18 ;  /* 0x0000001208007986 */ /* 0x0041e2000c101524 */
[----:B------:R-:W-:Y:S05]  /*b5e0*/  BRA `(.L_x_5163) ;  /* 0x0000000400a87947 */ /* 0x000fea0003800000 */
.L_x_5170:
        /* <DEDUP_REMOVED lines=12> */
.L_x_5182:
        /* <DEDUP_REMOVED lines=17> */
.L_x_5185:
[----:B------:R-:W-:-:S04]  /*b7c0*/  LOP3.LUT R3, R5, 0x80000000, RZ, 0xc0, !PT ;  /* 0x8000000005037812 */ /* 0x000fc800078ec0ff */
[----:B------:R-:W-:-:S04]  /*b7d0*/  SHF.R.U32.HI R3, RZ, 0x18, R3 ;  /* 0x00000018ff037819 */ /* 0x000fc80000011603 */
[----:B------:R-:W-:-:S04]  /*b7e0*/  LOP3.LUT R0, R0, R3, RZ, 0xfc, !PT ;  /* 0x0000000300007212 */ /* 0x000fc800078efcff */
[----:B------:R-:W-:-:S07]  /*b7f0*/  PRMT R4, R0, 0x7610, R4 ;  /* 0x0000761000047816 */ /* 0x000fce0000000004 */
.L_x_5184:
[----:B------:R-:W-:Y:S05]  /*b800*/  BSYNC B0 ;  /* 0x0000000000007941 */ /* 0x000fea0003800000 */
.L_x_5183:
[----:B------:R0:W-:Y:S01]  /*b810*/  STG.E.U8 desc[UR36][R8.64], R4 ;  /* 0x0000000408007986 */ /* 0x0001e2000c101124 */
[----:B------:R-:W-:Y:S05]  /*b820*/  BRA `(.L_x_5163) ;  /* 0x0000000400187947 */ /* 0x000fea0003800000 */
.L_x_5181:
        /* <DEDUP_REMOVED lines=17> */
.L_x_5188:
[----:B------:R-:W-:-:S04]  /*b940*/  LOP3.LUT R3, R5, 0x80000000, RZ, 0xc0, !PT ;  /* 0x8000000005037812 */ /* 0x000fc800078ec0ff */
[----:B------:R-:W-:-:S04]  /*b950*/  SHF.R.U32.HI R3, RZ, 0x18, R3 ;  /* 0x00000018ff037819 */ /* 0x000fc80000011603 */
[----:B------:R-:W-:-:S04]  /*b960*/  LOP3.LUT R0, R0, R3, RZ, 0xfc, !PT ;  /* 0x0000000300007212 */ /* 0x000fc800078efcff */
[----:B------:R-:W-:-:S07]  /*b970*/  PRMT R4, R0, 0x7610, R4 ;  /* 0x0000761000047816 */ /* 0x000fce0000000004 */
.L_x_5187:
[----:B------:R-:W-:Y:S05]  /*b980*/  BSYNC B0 ;  /* 0x0000000000007941 */ /* 0x000fea0003800000 */
.L_x_5186:
[----:B------:R0:W-:Y:S01]  /*b990*/  STG.E.U8 desc[UR36][R8.64], R4 ;  /* 0x0000000408007986 */ /* 0x0001e2000c101124 */
[----:B------:R-:W-:Y:S05]  /*b9a0*/  BRA `(.L_x_5163) ;  /* 0x0000000000b87947 */ /* 0x000fea0003800000 */
.L_x_5180:
        /* <DEDUP_REMOVED lines=22> */
.L_x_5162:
        /* <DEDUP_REMOVED lines=16> */
.L_x_5191:
[----:B------:R-:W-:Y:S05]  /*bc10*/  BRA `(.L_x_5163) ;  /* 0x00000000001c7947 */ /* 0x000fea0003800000 */
.L_x_5190:
[----:B--2---:R-:W-:-:S06]  /*bc20*/  IMAD.U32 R4, R18, 0x10000, RZ ;  /* 0x0001000012047824 */ /* 0x004fcc00078e00ff */
[----:B------:R-:W0:Y:S02]  /*bc30*/  F2I.U64.TRUNC R4, R4 ;  /* 0x0000000400047311 */ /* 0x000e24000020d800 */
[----:B0-----:R0:W-:Y:S01]  /*bc40*/  STG.E.64 desc[UR36][R8.64], R4 ;  /* 0x0000000408007986 */ /* 0x0011e2000c101b24 */
[----:B------:R-:W-:Y:S05]  /*bc50*/  BRA `(.L_x_5163) ;  /* 0x00000000000c7947 */ /* 0x000fea0003800000 */
.L_x_5189:
[----:B--2---:R-:W-:-:S04]  /*bc60*/  IMAD.U32 R18, R18, 0x10000, RZ ;  /* 0x0001000012127824 */ /* 0x004fc800078e00ff */
[----:B------:R-:W0:Y:S02]  /*bc70*/  F2I.FTZ.U32.TRUNC.NTZ R3, R18 ;  /* 0x0000001200037305 */ /* 0x000e24000021f000 */
[----:B0-----:R0:W-:Y:S02]  /*bc80*/  STG.E desc[UR36][R8.64], R3 ;  /* 0x0000000308007986 */ /* 0x0011e4000c101924 */
.L_x_5163:
[----:B------:R-:W-:-:S07]  /*bc90*/  VIADD R25, R25, 0x80 ;  /* 0x0000008019197836 */ /* 0x000fce0000000000 */
.L_x_5123:
[----:B------:R-:W-:Y:S05]  /*bca0*/  BSYNC B6 ;  /* 0x0000000000067941 */ /* 0x000fea0003800000 */
.L_x_5122:
        /* <DEDUP_REMOVED lines=23> */
.L_x_5195:
[----:B----4-:R-:W-:-:S06]  /*be20*/  IMAD.U32 R5, R19, 0x10000, RZ ;  /* 0x0001000013057824 */ /* 0x010fcc00078e00ff */
[----:B------:R-:W0:Y:S02]  /*be30*/  F2I.S64.TRUNC R4, R5 ;  /* 0x0000000500047311 */ /* 0x000e24000020d900 */
[----:B0-----:R-:W-:Y:S01]  /*be40*/  STG.E.U8 desc[UR36][R2.64], R4 ;  /* 0x0000000402007986 */ /* 0x001fe2000c101124 */
[----:B------:R-:W-:Y:S05]  /*be50*/  EXIT ;  /* 0x000000000000794d */ /* 0x000fea0003800000 */
.L_x_5194:
        /* <DEDUP_REMOVED lines=10> */
.L_x_5198:
[----:B----4-:R-:W-:-:S06]  /*bf00*/  IMAD.U32 R19, R19, 0x10000, RZ ;  /* 0x0001000013137824 */ /* 0x010fcc00078e00ff */
[----:B------:R-:W0:Y:S02]  /*bf10*/  F2I.FTZ.TRUNC.NTZ R19, R19 ;  /* 0x0000001300137305 */ /* 0x000e24000021f100 */
[----:B0-----:R-:W-:Y:S01]  /*bf20*/  STG.E desc[UR36][R2.64], R19 ;  /* 0x0000001302007986 */ /* 0x001fe2000c101924 */
[----:B------:R-:W-:Y:S05]  /*bf30*/  EXIT ;  /* 0x000000000000794d */ /* 0x000fea0003800000 */
.L_x_5197:
[----:B----4-:R-:W-:-:S06]  /*bf40*/  IMAD.U32 R19, R19, 0x10000, RZ ;  /* 0x0001000013137824 */ /* 0x010fcc00078e00ff */
[----:B------:R-:W0:Y:S02]  /*bf50*/  F2I.FTZ.TRUNC.NTZ R19, R19 ;  /* 0x0000001300137305 */ /* 0x000e24000021f100 */
[----:B0-----:R-:W-:Y:S01]  /*bf60*/  STG.E.U16 desc[UR36][R2.64], R19 ;  /* 0x0000001302007986 */ /* 0x001fe2000c101524 */
[----:B------:R-:W-:Y:S05]  /*bf70*/  EXIT ;  /* 0x000000000000794d */ /* 0x000fea0003800000 */
.L_x_5193:
        /* <DEDUP_REMOVED lines=9> */
.L_x_5200:
[----:B----4-:R-:W-:-:S05]  /*c010*/  IMAD.U32 R0, R19, 0x10000, RZ ;  /* 0x0001000013007824 */ /* 0x010fca00078e00ff */
[----:B------:R-:W-:-:S05]  /*c020*/  F2FP.F16.F32.PACK_AB R0, RZ, R0 ;  /* 0x00000000ff00723e */ /* 0x000fca00000000ff */
[----:B------:R-:W-:Y:S01]  /*c030*/  STG.E.U16 desc[UR36][R2.64], R0 ;  /* 0x0000000002007986 */ /* 0x000fe2000c101524 */
[----:B------:R-:W-:Y:S05]  /*c040*/  EXIT ;  /* 0x000000000000794d */ /* 0x000fea0003800000 */
.L_x_5199:
        /* <DEDUP_REMOVED lines=10> */
.L_x_5202:
[----:B----4-:R-:W-:-:S05]  /*c0f0*/  IMAD.U32 R19, R19, 0x10000, RZ ;  /* 0x0001000013137824 */ /* 0x010fca00078e00ff */
[----:B------:R-:W-:-:S04]  /*c100*/  F2FP.F16.F32.PACK_AB R5, RZ, R19 ;  /* 0x00000013ff05723e */ /* 0x000fc800000000ff */
[----:B------:R-:W-:-:S05]  /*c110*/  PRMT R5, R5, 0x5410, RZ ;  /* 0x0000541005057816 */ /* 0x000fca00000000ff */
[----:B------:R-:W-:Y:S01]  /*c120*/  STG.E desc[UR36][R2.64], R5 ;  /* 0x0000000502007986 */ /* 0x000fe2000c101924 */
[----:B------:R-:W-:Y:S05]  /*c130*/  EXIT ;  /* 0x000000000000794d */ /* 0x000fea0003800000 */
.L_x_5201:
[----:B----4-:R-:W-:-:S04]  /*c140*/  IMAD.U32 R4, R19, 0x10000, RZ ;  /* 0x0001000013047824 */ /* 0x010fc800078e00ff */
[----:B------:R-:W-:-:S06]  /*c150*/  FMUL.FTZ R4, R4, 1 ;  /* 0x3f80000004047820 */ /* 0x000fcc0000410000 */
[----:B------:R-:W0:Y:S02]  /*c160*/  F2F.F64.F32 R4, R4 ;  /* 0x0000000400047310 */ /* 0x000e240000201800 */
[----:B0-----:R-:W-:Y:S01]  /*c170*/  STG.E.64 desc[UR36][R2.64], R4 ;  /* 0x0000000402007986 */ /* 0x001fe2000c101b24 */
[----:B------:R-:W-:Y:S05]  /*c180*/  EXIT ;  /* 0x000000000000794d */ /* 0x000fea0003800000 */
.L_x_5192:
        /* <DEDUP_REMOVED lines=13> */
.L_x_5205:
[----:B----4-:R-:W-:Y:S01]  /*c260*/  IMAD.U32 R19, R19, 0x10000, RZ ;  /* 0x0001000013137824 */ /* 0x010fe200078e00ff */
[----:B------:R-:W-:-:S03]  /*c270*/  CS2R R6, SRZ ;  /* 0x0000000000067805 */ /* 0x000fc6000001ff00 */
[----:B------:R-:W-:-:S06]  /*c280*/  FMUL.FTZ R4, R19, 1 ;  /* 0x3f80000013047820 */ /* 0x000fcc0000410000 */
[----:B------:R-:W0:Y:S02]  /*c290*/  F2F.F64.F32 R4, R4 ;  /* 0x0000000400047310 */ /* 0x000e240000201800 */
[----:B0-----:R-:W-:Y:S01]  /*c2a0*/  STG.E.128 desc[UR36][R2.64], R4 ;  /* 0x0000000402007986 */ /* 0x001fe2000c101d24 */
[----:B------:R-:W-:Y:S05]  /*c2b0*/  EXIT ;  /* 0x000000000000794d */ /* 0x000fea0003800000 */
.L_x_5204:
        /* <DEDUP_REMOVED lines=21> */
.L_x_5209:
[----:B------:R-:W-:Y:S05]  /*c410*/  BSYNC B0 ;  /* 0x0000000000007941 */ /* 0x000fea0003800000 */
.L_x_5208:
[----:B------:R-:W-:-:S05]  /*c420*/  LOP3.LUT R5, R0, R5, RZ, 0xfc, !PT ;  /* 0x0000000500057212 */ /* 0x000fca00078efcff */
[----:B------:R-:W-:Y:S01]  /*c430*/  STG.E.U8 desc[UR36][R2.64], R5 ;  /* 0x0000000502007986 */ /* 0x000fe2000c101124 */
[----:B------:R-:W-:Y:S05]  /*c440*/  EXIT ;  /* 0x000000000000794d */ /* 0x000fea0003800000 */
.L_x_5207:
        /* <DEDUP_REMOVED lines=13> */
.L_x_5211:
[----:B------:R-:W-:Y:S01]  /*c520*/  IMAD.MOV.U32 R0, RZ, RZ, 0x7f ;  /* 0x0000007fff007424 */ /* 0x000fe200078e00ff */
[----:B------:R-:W-:-:S04]  /*c530*/  ISETP.GT.U32.AND P0, PT, R4, 0x7f800000, PT ;  /* 0x7f8000000400780c */ /* 0x000fc80003f04070 */
[----:B------:R-:W-:-:S09]  /*c540*/  SEL R0, R0, 0x7c, P0 ;  /* 0x0000007c00007807 */ /* 0x000fd20000000000 */
.L_x_5212:
[----:B------:R-:W-:Y:S05]  /*c550*/  BSYNC B0 ;  /* 0x0000000000007941 */ /* 0x000fea0003800000 */
.L_x_5210:
[----:B------:R-:W-:-:S04]  /*c560*/  LOP3.LUT R4, R19, 0x80000000, RZ, 0xc0, !PT ;  /* 0x8000000013047812 */ /* 0x000fc800078ec0ff */
[----:B------:R-:W-:-:S04]  /*c570*/  SHF.R.U32.HI R5, RZ, 0x18, R4 ;  /* 0x00000018ff057819 */ /* 0x000fc80000011604 */
[----:B------:R-:W-:-:S05]  /*c580*/  LOP3.LUT R5, R0, R5, RZ, 0xfc, !PT ;  /* 0x0000000500057212 */ /* 0x000fca00078efcff */
[----:B------:R-:W-:Y:S01]  /*c590*/  STG.E.U8 desc[UR36][R2.64], R5 ;  /* 0x0000000502007986 */ /* 0x000fe2000c101124 */
[----:B------:R-:W-:Y:S05]  /*c5a0*/  EXIT ;  /* 0x000000000000794d */ /* 0x000fea0003800000 */
.L_x_5206:
[----:B----4-:R-:W-:Y:S01]  /*c5b0*/  STG.E.U16 desc[UR36][R2.64], R19 ;  /* 0x0000001302007986 */ /* 0x010fe2000c101524 */
[----:B------:R-:W-:Y:S05]  /*c5c0*/  EXIT ;  /* 0x000000000000794d */ /* 0x000fea0003800000 */
.L_x_5203:
        /* <DEDUP_REMOVED lines=12> */
.L_x_5215:
        /* <DEDUP_REMOVED lines=17> */
.L_x_5218:
[----:B------:R-:W-:-:S04]  /*c7a0*/  LOP3.LUT R0, R19, 0x80000000, RZ, 0xc0, !PT ;  /* 0x8000000013007812 */ /* 0x000fc800078ec0ff */
[----:B------:R-:W-:-:S04]  /*c7b0*/  SHF.R.U32.HI R5, RZ, 0x18, R0 ;  /* 0x00000018ff057819 */ /* 0x000fc80000011600 */
[----:B------:R-:W-:-:S04]  /*c7c0*/  LOP3.LUT R4, R4, R5, RZ, 0xfc, !PT ;  /* 0x0000000504047212 */ /* 0x000fc800078efcff */
[----:B------:R-:W-:-:S07]  /*c7d0*/  PRMT R0, R4, 0x7610, R0 ;  /* 0x0000761004007816 */ /* 0x000fce0000000000 */
.L_x_5217:
[----:B------:R-:W-:Y:S05]  /*c7e0*/  BSYNC B0 ;  /* 0x0000000000007941 */ /* 0x000fea0003800000 */
.L_x_5216:
[----:B------:R-:W-:Y:S01]  /*c7f0*/  STG.E.U8 desc[UR36][R2.64], R0 ;  /* 0x0000000002007986 */ /* 0x000fe2000c101124 */
[----:B------:R-:W-:Y:S05]  /*c800*/  EXIT ;  /* 0x000000000000794d */ /* 0x000fea0003800000 */
.L_x_5214:
        /* <DEDUP_REMOVED lines=17> */
.L_x_5221:
[----:B------:R-:W-:-:S04]  /*c920*/  LOP3.LUT R0, R19, 0x80000000, RZ, 0xc0, !PT ;  /* 0x8000000013007812 */ /* 0x000fc800078ec0ff */
[----:B------:R-:W-:-:S04]  /*c930*/  SHF.R.U32.HI R5, RZ, 0x18, R0 ;  /* 0x00000018ff057819 */ /* 0x000fc80000011600 */
[----:B------:R-:W-:-:S04]  /*c940*/  LOP3.LUT R4, R4, R5, RZ, 0xfc, !PT ;  /* 0x0000000504047212 */ /* 0x000fc800078efcff */
[----:B------:R-:W-:-:S07]  /*c950*/  PRMT R0, R4, 0x7610, R0 ;  /* 0x0000761004007816 */ /* 0x000fce0000000000 */
.L_x_5220:
[----:B------:R-:W-:Y:S05]  /*c960*/  BSYNC B0 ;  /* 0x0000000000007941 */ /* 0x000fea0003800000 */
.L_x_5219:
[----:B------:R-:W-:Y:S01]  /*c970*/  STG.E.U8 desc[UR36][R2.64], R0 ;  /* 0x0000000002007986 */ /* 0x000fe2000c101124 */
[----:B------:R-:W-:Y:S05]  /*c980*/  EXIT ;  /* 0x000000000000794d */ /* 0x000fea0003800000 */
.L_x_5213:
        /* <DEDUP_REMOVED lines=22> */
.L_x_5196:
        /* <DEDUP_REMOVED lines=16> */
.L_x_5224:
[----:B------:R-:W-:Y:S05]  /*cbf0*/  EXIT ;  /* 0x000000000000794d */ /* 0x000fea0003800000 */
.L_x_5223:
[----:B----4-:R-:W-:-:S06]  /*cc00*/  IMAD.U32 R4, R19, 0x10000, RZ ;  /* 0x0001000013047824 */ /* 0x010fcc00078e00ff */
[----:B------:R-:W0:Y:S02]  /*cc10*/  F2I.U64.TRUNC R4, R4 ;  /* 0x0000000400047311 */ /* 0x000e24000020d800 */
[----:B0-----:R-:W-:Y:S01]  /*cc20*/  STG.E.64 desc[UR36][R2.64], R4 ;  /* 0x0000000402007986 */ /* 0x001fe2000c101b24 */
[----:B------:R-:W-:Y:S05]  /*cc30*/  EXIT ;  /* 0x000000000000794d */ /* 0x000fea0003800000 */
.L_x_5222:
[----:B----4-:R-:W-:-:S06]  /*cc40*/  IMAD.U32 R19, R19, 0x10000, RZ ;  /* 0x0001000013137824 */ /* 0x010fcc00078e00ff */
[----:B------:R-:W0:Y:S02]  /*cc50*/  F2I.FTZ.U32.TRUNC.NTZ R19, R19 ;  /* 0x0000001300137305 */ /* 0x000e24000021f000 */
[----:B0-----:R-:W-:Y:S01]  /*cc60*/  STG.E desc[UR36][R2.64], R19 ;  /* 0x0000001302007986 */ /* 0x001fe2000c101924 */
[----:B------:R-:W-:Y:S05]  /*cc70*/  EXIT ;  /* 0x000000000000794d */ /* 0x000fea0003800000 */
.L_x_5225:
        /* <DEDUP_REMOVED lines=16> */
.L_x_14622:


//--------------------- .text._ZN2at6native18elementwise_kernelILi128ELi4EZNS0_22gpu_kernel_impl_nocastIZZZNS0_26logit_backward_kernel_cudaERNS_18TensorIteratorBaseERKN3c106ScalarEENKUlvE_clEvENKUlvE2_clEvEUlNS5_8BFloat16ESB_E_EEvS4_RKT_EUliE_EEviT1_ --------------------------
	.section	.text._ZN2at6native18elementwise_kernelILi128ELi4EZNS0_22gpu_kernel_impl_nocastIZZZNS0_26logit_backward_kernel_cudaERNS_18TensorIteratorBaseERKN3c106ScalarEENKUlvE_clEvENKUlvE2_clEvEUlNS5_8BFloat16ESB_E_EEvS4_RKT_EUliE_EEviT1_,"ax",@progbits
	.align	128
        .global         _ZN2at6native18elementwise_kernelILi128ELi4EZNS0_22gpu_kernel_impl_nocastIZZZNS0_26logit_backward_kernel_cudaERNS_18TensorIteratorBaseERKN3c106ScalarEENKUlvE_clEvENKUlvE2_clEvEUlNS5_8BFloat16ESB_E_EEvS4_RKT_EUliE_EEviT1_
        .type           _ZN2at6native18elementwise_kernelILi128ELi4EZNS0_22gpu_kernel_impl_nocastIZZZNS0_26logit_backward_kernel_cudaERNS_18TensorIteratorBaseERKN3c106ScalarEENKUlvE_clEvENKUlvE2_clEvEUlNS5_8BFloat16ESB_E_EEvS4_RKT_EUliE_EEviT1_,@function
        .size           _ZN2at6native18elementwise_kernelILi128ELi4EZNS0_22gpu_kernel_impl_nocastIZZZNS0_26logit_backward_kernel_cudaERNS_18TensorIteratorBaseERKN3c106ScalarEENKUlvE_clEvENKUlvE2_clEvEUlNS5_8BFloat16ESB_E_EEvS4_RKT_EUliE_EEviT1_,(.L_x_14623 - _ZN2at6native18elementwise_kernelILi128ELi4EZNS0_22gpu_kernel_impl_nocastIZZZNS0_26logit_backward_kernel_cudaERNS_18TensorIteratorBaseERKN3c106ScalarEENKUlvE_clEvENKUlvE2_clEvEUlNS5_8BFloat16ESB_E_EEvS4_RKT_EUliE_EEviT1_)
        .other          _ZN2at6native18elementwise_kernelILi128ELi4EZNS0_22gpu_kernel_impl_nocastIZZZNS0_26logit_backward_kernel_cudaERNS_18TensorIteratorBaseERKN3c106ScalarEENKUlvE_clEvENKUlvE2_clEvEUlNS5_8BFloat16ESB_E_EEvS4_RKT_EUliE_EEviT1_,@"STO_CUDA_ENTRY STV_DEFAULT"
_ZN2at6native18elementwise_kernelILi128ELi4EZNS0_22gpu_kernel_impl_nocastIZZZNS0_26logit_backward_kernel_cudaERNS_18TensorIteratorBaseERKN3c106ScalarEENKUlvE_clEvENKUlvE2_clEvEUlNS5_8BFloat16ESB_E_EEvS4_RKT_EUliE_EEviT1_:
.text._ZN2at6native18elementwise_kernelILi128ELi4EZNS0_22gpu_kernel_impl_nocastIZZZNS0_26logit_backward_kernel_cudaERNS_18TensorIteratorBaseERKN3c106ScalarEENKUlvE_clEvENKUlvE2_clEvEUlNS5_8BFloat16ESB_E_EEvS4_RKT_EUliE_EEviT1_:
        /* <DEDUP_REMOVED lines=363> */
.L_x_5228:
        /* <DEDUP_REMOVED lines=11> */
[C---:B------:R-:W-:Y:S02]  /*1760*/  FSETP.GEU.FTZ.AND P1, PT, R11.reuse, RZ, PT ;  /* 0x000000ff0b00720b */ /* 0x040fe40003f3e000 */
[----:B------:R-:W-:-:S04]  /*1770*/  FSETP.GT.FTZ.AND P0, PT, R11, 1, PT ;  /* 0x3f8000000b00780b */ /* 0x000fc80003f14000 */
[----:B------:R-:W-:Y:S02]  /*1780*/  PLOP3.LUT P0, PT, P1, P0, PT, 0x8a, 0x0 ;  /* 0x000000000000781c */ /* 0x000fe40000f01172 */
[----:B---3--:R-:W-:-:S11]  /*1790*/  SHF.L.U32 R9, R6, 0x10, RZ ;  /* 0x0000001006097819 */ /* 0x008fd600000006ff */
[----:B------:R-:W-:-:S04]  /*17a0*/  @!P0 FADD.FTZ R0, -R11, 1 ;  /* 0x3f8000000b008421 */ /* 0x000fc80000010100 */
[----:B------:R-:W-:Y:S01]  /*17b0*/  @!P0 FMUL.FTZ R2, R11, R0 ;  /* 0x000000000b028220 */ /* 0x000fe20000410000 */
[----:B------:R-:W-:-:S05]  /*17c0*/  MOV R0, 0x7fc00000 ;  /* 0x7fc0000000007802 */ /* 0x000fca0000000f00 */
[----:B------:R-:W0:Y:S02]  /*17d0*/  @!P0 MUFU.RCP R2, R2 ;  /* 0x0000000200028308 */ /* 0x000e240000001000 */
[----:B0-----:R-:W-:Y:S01]  /*17e0*/  @!P0 FMUL.FTZ R0, R9, R2 ;  /* 0x0000000209008220 */ /* 0x001fe20000410000 */
[----:B------:R-:W-:-:S04]  /*17f0*/  IADD3 R4, P0, R5, UR8, RZ ;  /* 0x0000000805047c10 */ /* 0x000fc8000ff1e0ff */
[----:B------:R-:W-:Y:S02]  /*1800*/  F2FP.BF16.F32.PACK_AB R0, RZ, R0 ;  /* 0x00000000ff00723e */ /* 0x000fe400000010ff */
[----:B------:R-:W-:-:S05]  /*1810*/  IADD3.X R5, RZ, UR9, RZ, P0, !PT ;  /* 0x00000009ff057c10 */ /* 0x000fca00087fe4ff */
[----:B------:R0:W-:Y:S02]  /*1820*/  STG.E.U16 desc[UR4][R4.64], R0 ;  /* 0x0000000004007986 */ /* 0x0001e4000c101504 */
.L_x_5227:
[----:B------:R-:W-:Y:S05]  /*1830*/  BSYNC B0 ;  /* 0x0000000000007941 */ /* 0x000fea0003800000 */
.L_x_5226:
        /* <DEDUP_REMOVED lines=356> */
.L_x_5231:
        /* <DEDUP_REMOVED lines=379> */
.L_x_5232:
        /* <DEDUP_REMOVED lines=24> */
.L_x_5230:
[----:B------:R-:W-:Y:S05]  /*47b0*/  BSYNC B0 ;  /* 0x0000000000007941 */ /* 0x000fea0003800000 */
.L_x_5229:
        /* <DEDUP_REMOVED lines=355> */
.L_x_5233:
        /* <DEDUP_REMOVED lines=22> */
[----:B------:R-:W-:Y:S01]  /*5f50*/  STG.E.U16 desc[UR4][R2.64], R0 ;  /* 0x0000000002007986 */ /* 0x000fe2000c101504 */
[----:B------:R-:W-:Y:S05]  /*5f60*/  EXIT ;  /* 0x000000000000794d */ /* 0x000fea0003800000 */
.L_x_5234:
        /* <DEDUP_REMOVED lines=9> */
.L_x_14623:


//--------------------- .text._ZN2at6native27unrolled_elementwise_kernelIZZZNS0_26logit_backward_kernel_cudaERNS_18TensorIteratorBaseERKN3c106ScalarEENKUlvE_clEvENKUlvE2_clEvEUlNS4_8BFloat16ESA_E_St5arrayIPcLm3EELi4E23TrivialOffsetCalculatorILi2EjESF_ILi1EjENS0_6memory15LoadWithoutCastENSI_16StoreWithoutCastEEEviT_T0_T2_T3_T4_T5_ --------------------------
	.section	.text._ZN2at6native27unrolled_elementwise_kernelIZZZNS0_26logit_backward_kernel_cudaERNS_18TensorIteratorBaseERKN3c106ScalarEENKUlvE_clEvENKUlvE2_clEvEUlNS4_8BFloat16ESA_E_St5arrayIPcLm3EELi4E23TrivialOffsetCalculatorILi2EjESF_ILi1EjENS0_6memory15LoadWithoutCastENSI_16StoreWithoutCastEEEviT_T0_T2_T3_T4_T5_,"ax",@progbits
	.align	128
        .global         _ZN2at6native27unrolled_elementwise_kernelIZZZNS0_26logit_backward_kernel_cudaERNS_18TensorIteratorBaseERKN3c106ScalarEENKUlvE_clEvENKUlvE2_clEvEUlNS4_8BFloat16ESA_E_St5arrayIPcLm3EELi4E23TrivialOffsetCalculatorILi2EjESF_ILi1EjENS0_6memory15LoadWithoutCastENSI_16StoreWithoutCastEEEviT_T0_T2_T3_T4_T5_
        .type           _ZN2at6native27unrolled_elementwise_kernelIZZZNS0_26logit_backward_kernel_cudaERNS_18TensorIteratorBaseERKN3c106ScalarEENKUlvE_clEvENKUlvE2_clEvEUlNS4_8BFloat16ESA_E_St5arrayIPcLm3EELi4E23TrivialOffsetCalculatorILi2EjESF_ILi1EjENS0_6memory15LoadWithoutCastENSI_16StoreWithoutCastEEEviT_T0_T2_T3_T4_T5_,@function
        .size           _ZN2at6native27unrolled_elementwise_kernelIZZZNS0_26logit_backward_kernel_cudaERNS_18TensorIteratorBaseERKN3c106ScalarEENKUlvE_clEvENKUlvE2_clEvEUlNS4_8BFloat16ESA_E_St5arrayIPcLm3EELi4E23TrivialOffsetCalculatorILi2EjESF_ILi1EjENS0_6memory15LoadWithoutCastENSI_16StoreWithoutCastEEEviT_T0_T2_T3_T4_T5_,(.L_x_14624 - _ZN2at6native27unrolled_elementwise_kernelIZZZNS0_26logit_backward_kernel_cudaERNS_18TensorIteratorBaseERKN3c106ScalarEENKUlvE_clEvENKUlvE2_clEvEUlNS4_8BFloat16ESA_E_St5arrayIPcLm3EELi4E23TrivialOffsetCalculatorILi2EjESF_ILi1EjENS0_6memory15LoadWithoutCastENSI_16StoreWithoutCastEEEviT_T0_T2_T3_T4_T5_)
        .other          _ZN2at6native27unrolled_elementwise_kernelIZZZNS0_26logit_backward_kernel_cudaERNS_18TensorIteratorBaseERKN3c106ScalarEENKUlvE_clEvENKUlvE2_clEvEUlNS4_8BFloat16ESA_E_St5arrayIPcLm3EELi4E23TrivialOffsetCalculatorILi2EjESF_ILi1EjENS0_6memory15LoadWithoutCastENSI_16StoreWithoutCastEEEviT_T0_T2_T3_T4_T5_,@"STO_CUDA_ENTRY STV_DEFAULT"
_ZN2at6native27unrolled_elementwise_kernelIZZZNS0_26logit_backward_kernel_cudaERNS_18TensorIteratorBaseERKN3c106ScalarEENKUlvE_clEvENKUlvE2_clEvEUlNS4_8BFloat16ESA_E_St5arrayIPcLm3EELi4E23TrivialOffsetCalculatorILi2EjESF_ILi1EjENS0_6memory15LoadWithoutCastENSI_16StoreWithoutCastEEEviT_T0_T2_T3_T4_T5_:
.text._ZN2at6native27unrolled_elementwise_kernelIZZZNS0_26logit_backward_kernel_cudaERNS_18TensorIteratorBaseERKN3c106ScalarEENKUlvE_clEvENKUlvE2_clEvEUlNS4_8BFloat16ESA_E_St5arrayIPcLm3EELi4E23TrivialOffsetCalculatorILi2EjESF_ILi1EjENS0_6memory15LoadWithoutCastENSI_16StoreWithoutCastEEEviT_T0_T2_T3_T4_T5_:
[----:B------:R-:W-:Y:S01]  /*0000*/  LDC R1, c[0x0][0x28] ;  /* 0x00000a00ff017b82 */ /* 0x000fe20000000800 */
[----:B------:R-:W0:Y:S07]  /*0010*/  S2R R12, SR_CTAID.X ;  /* 0x00000000000c7919 */ /* 0x000e2e0000002500 */
[----:B------:R-:W0:Y:S01]  /*0020*/  LDC R13, c[0x0][0x210] ;  /* 0x00008400ff0d7b82 */ /* 0x000e220000000800 */
[----:B------:R-:W-:Y:S01]  /*0030*/  PRMT R0, RZ, 0x7610, R0 ;  /* 0x00007610ff007816 */ /* 0x000fe20000000000 */
[----:B------:R-:W-:Y:S01]  /*0040*/  ULDC.64 UR4, c[0x0][0x208] ;  /* 0x0000820000047ab9 */ /* 0x000fe20000000a00 */
[----:B------:R-:W1:Y:S01]  /*0050*/  S2R R15, SR_TID.X ;  /* 0x00000000000f7919 */ /* 0x000e620000002100 */
[----:B0-----:R-:W-:-:S02]  /*0060*/  IMAD R13, R12, -0x200, R13 ;  /* 0xfffffe000c0d7824 */ /* 0x001fc400078e020d */
[----:B-1----:R-:W-:-:S03]  /*0070*/  IMAD.MOV.U32 R17, RZ, RZ, R15 ;  /* 0x000000ffff117224 */ /* 0x002fc600078e000f */
[----:B------:R-:W-:-:S13]  /*0080*/  ISETP.GE.AND P1, PT, R15, R13, PT ;  /* 0x0000000d0f00720c */ /* 0x000fda0003f26270 */
[----:B------:R-:W-:Y:S01]  /*0090*/  @!P1 IMAD R14, R12, 0x200, R17 ;  /* 0x000002000c0e9824 */ /* 0x000fe200078e0211 */
[----:B------:R-:W-:Y:S01]  /*00a0*/  @!P1 IADD3 R17, R17, 0x80, RZ ;  /* 0x0000008011119810 */ /* 0x000fe20007ffe0ff */
[----:B------:R-:W0:Y:S03]  /*00b0*/  @!P1 LDC.64 R24, c[0x0][0x228] ;  /* 0x00008a00ff189b82 */ /* 0x000e260000000a00 */
[----:B------:R-:W-:-:S13]  /*00c0*/  ISETP.GE.AND P0, PT, R17, R13, PT ;  /* 0x0000000d1100720c */ /* 0x000fda0003f06270 */
[----:B------:R-:W1:Y:S01]  /*00d0*/  @!P0 LDC.64 R22, c[0x0][0x220] ;  /* 0x00008800ff168b82 */ /* 0x000e620000000a00 */
[----:B------:R-:W-:Y:S02]  /*00e0*/  @!P0 IMAD R19, R12, 0x200, R17 ;  /* 0x000002000c138824 */ /* 0x000fe400078e0211 */
[----:B------:R-:W-:-:S05]  /*00f0*/  @!P0 VIADD R17, R17, 0x80 ;  /* 0x0000008011118836 */ /* 0x000fca0000000000 */
[C---:B------:R-:W-:Y:S01]  /*0100*/  ISETP.GE.AND P3, PT, R17.reuse, R13, PT ;  /* 0x0000000d1100720c */ /* 0x040fe20003f66270 */
[----:B0-----:R-:W-:Y:S01]  /*0110*/  @!P1 IMAD.WIDE.U32 R24, R14, 0x2, R24 ;  /* 0x000000020e189825 */ /* 0x001fe200078e0018 */
[----:B------:R-:W0:Y:S11]  /*0120*/  @!P0 LDC.64 R2, c[0x0][0x228] ;  /* 0x00008a00ff028b82 */ /* 0x000e360000000a00 */
[----:B------:R-:W2:Y:S01]  /*0130*/  @!P3 LDC.64 R4, c[0x0][0x220] ;  /* 0x00008800ff04bb82 */ /* 0x000ea20000000a00 */
[----:B------:R-:W-:Y:S01]  /*0140*/  @!P3 LEA R21, R12, R17, 0x9 ;  /* 0x000000110c15b211 */ /* 0x000fe200078e48ff */
[----:B------:R-:W-:-:S02]  /*0150*/  @!P3 VIADD R17, R17, 0x80 ;  /* 0x000000801111b836 */ /* 0x000fc40000000000 */
        /* <DEDUP_REMOVED lines=9> */
[----:B------:R-:W2:Y:S02]  /*01f0*/  @!P2 LDC.64 R8, c[0x0][0x220] ;  /* 0x00008800ff08ab82 */ /* 0x000ea40000000a00 */
[----:B------:R-:W-:Y:S02]  /*0200*/  @!P2 IMAD R17, R12, 0x200, R17 ;  /* 0x000002000c11a824 */ /* 0x000fe400078e0211 */
[----:B-1----:R-:W-:Y:S01]  /*0210*/  @!P3 IMAD.WIDE.U32 R6, R21, 0x2, R6 ;  /* 0x000000021506b825 */ /* 0x002fe200078e0006 */
[----:B------:R-:W-:-:S03]  /*0220*/  PRMT R21, RZ, 0x7610, R21 ;  /* 0x00007610ff157816 */ /* 0x000fc60000000015 */
[----:B------:R-:W1:Y:S03]  /*0230*/  @!P2 LDC.64 R10, c[0x0][0x228] ;  /* 0x00008a00ff0aab82 */ /* 0x000e660000000a00 */
[----:B------:R-:W5:Y:S01]  /*0240*/  @!P1 LDG.E.U16 R21, desc[UR4][R24.64] ;  /* 0x0000000418159981 */ /* 0x000f62000c1e1500 */
[----:B---3--:R-:W-:Y:S01]  /*0250*/  @!P1 IMAD.WIDE.U32 R22, R14, 0x2, R22 ;  /* 0x000000020e169825 */ /* 0x008fe200078e0016 */
[----:B------:R-:W-:-:S03]  /*0260*/  PRMT R14, RZ, 0x7610, R14 ;  /* 0x00007610ff0e7816 */ /* 0x000fc6000000000e */
[----:B0-----:R-:W0:Y:S03]  /*0270*/  @!P1 LDC.64 R2, c[0x0][0x218] ;  /* 0x00008600ff029b82 */ /* 0x001e260000000a00 */
[----:B------:R-:W5:Y:S01]  /*0280*/  @!P1 LDG.E.U16 R14, desc[UR4][R22.64] ;  /* 0x00000004160e9981 */ /* 0x000f62000c1e1500 */
[----:B--2---:R-:W-:Y:S01]  /*0290*/  @!P2 IMAD.WIDE.U32 R8, R17, 0x2, R8 ;  /* 0x000000021108a825 */ /* 0x004fe200078e0008 */
[----:B------:R-:W-:-:S03]  /*02a0*/  PRMT R20, RZ, 0x7610, R20 ;  /* 0x00007610ff147816 */ /* 0x000fc60000000014 */
[----:B-1----:R-:W-:Y:S01]  /*02b0*/  @!P2 IMAD.WIDE.U32 R10, R17, 0x2, R10 ;  /* 0x00000002110aa825 */ /* 0x002fe200078e000a */
[----:B------:R-:W-:Y:S02]  /*02c0*/  PRMT R17, RZ, 0x7610, R17 ;  /* 0x00007610ff117816 */ /* 0x000fe40000000011 */
[----:B------:R-:W-:Y:S02]  /*02d0*/  PRMT R18, RZ, 0x7610, R18 ;  /* 0x00007610ff127816 */ /* 0x000fe40000000012 */
[----:B------:R-:W-:Y:S01]  /*02e0*/  PRMT R19, RZ, 0x7610, R19 ;  /* 0x00007610ff137816 */ /* 0x000fe20000000013 */
[----:B------:R-:W5:Y:S04]  /*02f0*/  @!P2 LDG.E.U16 R20, desc[UR4][R10.64] ;  /* 0x000000040a14a981 */ /* 0x000f68000c1e1500 */
[----:B------:R1:W5:Y:S04]  /*0300*/  @!P3 LDG.E.U16 R17, desc[UR4][R4.64] ;  /* 0x000000040411b981 */ /* 0x000368000c1e1500 */
[----:B------:R2:W5:Y:S04]  /*0310*/  @!P3 LDG.E.U16 R18, desc[UR4][R6.64] ;  /* 0x000000040612b981 */ /* 0x000568000c1e1500 */
[----:B------:R3:W5:Y:S01]  /*0320*/  @!P2 LDG.E.U16 R19, desc[UR4][R8.64] ;  /* 0x000000040813a981 */ /* 0x000762000c1e1500 */
[----:B-1----:R-:W-:-:S05]  /*0330*/  MOV R4, R15 ;  /* 0x0000000f00047202 */ /* 0x002fca0000000f00 */
[C---:B------:R-:W-:Y:S02]  /*0340*/  VIADD R10, R4.reuse, 0x80 ;  /* 0x00000080040a7836 */ /* 0x040fe40000000000 */
[C---:B--2---:R-:W-:Y:S01]  /*0350*/  VIADD R6, R4.reuse, 0x100 ;  /* 0x0000010004067836 */ /* 0x044fe20000000000 */
[----:B---3--:R-:W-:Y:S01]  /*0360*/  IADD3 R8, R4, 0x180, RZ ;  /* 0x0000018004087810 */ /* 0x008fe20007ffe0ff */
[----:B------:R-:W-:Y:S01]  /*0370*/  @!P1 IMAD.MOV.U32 R4, RZ, RZ, R10 ;  /* 0x000000ffff049224 */ /* 0x000fe200078e000a */
[----:B------:R-:W-:Y:S01]  /*0380*/  BSSY B0, `(.L_x_5235) ;  /* 0x0000013000007945 */ /* 0x000fe20003800000 */
[----:B------:R-:W-:Y:S01]  /*0390*/  @!P1 IMAD R5, R12, 0x200, R15 ;  /* 0x000002000c059824 */ /* 0x000fe200078e020f */
[-C--:B------:R-:W-:Y:S02]  /*03a0*/  ISETP.GE.AND P5, PT, R10, R13.reuse, PT ;  /* 0x0000000d0a00720c */ /* 0x080fe40003fa6270 */
[-C--:B------:R-:W-:Y:S01]  /*03b0*/  ISETP.GE.AND P2, PT, R6, R13.reuse, PT ;  /* 0x0000000d0600720c */ /* 0x080fe20003f46270 */
[----:B0-----:R-:W-:Y:S01]  /*03c0*/  @!P1 IMAD.WIDE.U32 R2, R5, 0x2, R2 ;  /* 0x0000000205029825 */ /* 0x001fe200078e0002 */
[----:B------:R-:W-:-:S02]  /*03d0*/  ISETP.GE.AND P3, PT, R8, R13, PT ;  /* 0x0000000d0800720c */ /* 0x000fc40003f66270 */
[----:B------:R-:W-:Y:S01]  /*03e0*/  ISETP.GE.AND P4, PT, R4, R13, PT ;  /* 0x0000000d0400720c */ /* 0x000fe20003f86270 */
[----:B------:R-:W-:-:S12]  /*03f0*/  @P1 BRA `(.L_x_5236) ;  /* 0x00000000002c1947 */ /* 0x000fd80003800000 */
[----:B-----5:R-:W-:Y:S01]  /*0400*/  SHF.L.U32 R6, R21, 0x10, RZ ;  /* 0x0000001015067819 */ /* 0x020fe200000006ff */
        /* <DEDUP_REMOVED lines=8> */
[----:B0-----:R-:W-:-:S05]  /*0490*/  @!P0 FMUL.FTZ R5, R7, R6 ;  /* 0x0000000607058220 */ /* 0x001fca0000410000 */
[----:B------:R-:W-:-:S07]  /*04a0*/  F2FP.BF16.F32.PACK_AB R5, RZ, R5 ;  /* 0x00000005ff05723e */ /* 0x000fce00000010ff */
.L_x_5236:
[----:B------:R-:W-:Y:S05]  /*04b0*/  BSYNC B0 ;  /* 0x0000000000007941 */ /* 0x000fea0003800000 */
.L_x_5235:
[----:B------:R-:W-:Y:S04]  /*04c0*/  BSSY B0, `(.L_x_5237) ;  /* 0x000000d000007945 */ /* 0x000fe80003800000 */
[----:B------:R-:W-:Y:S05]  /*04d0*/  @P5 BRA `(.L_x_5238) ;  /* 0x00000000002c5947 */ /* 0x000fea0003800000 */
[----:B-----5:R-:W-:-:S04]  /*04e0*/  SHF.L.U32 R7, R16, 0x10, RZ ;  /* 0x0000001010077819 */ /* 0x020fc800000006ff */
[C---:B------:R-:W-:Y:S02]  /*04f0*/  FSETP.GEU.FTZ.AND P5, PT, R7.reuse, RZ, PT ;  /* 0x000000ff0700720b */ /* 0x040fe40003fbe000 */
[----:B------:R-:W-:-:S04]  /*0500*/  FSETP.GT.FTZ.AND P0, PT, R7, 1, PT ;  /* 0x3f8000000700780b */ /* 0x000fc80003f14000 */
[----:B------:R-:W-:-:S13]  /*0510*/  PLOP3.LUT P0, PT, P5, P0, PT, 0x8a, 0x0 ;  /* 0x000000000000781c */ /* 0x000fda0002f01172 */
[----:B------:R-:W-:-:S04]  /*0520*/  @!P0 FADD.FTZ R6, -R7, 1 ;  /* 0x3f80000007068421 */ /* 0x000fc80000010100 */
[----:B------:R-:W-:Y:S01]  /*0530*/  @!P0 FMUL.FTZ R6, R7, R6 ;  /* 0x0000000607068220 */ /* 0x000fe20000410000 */
[----:B------:R-:W-:Y:S02]  /*0540*/  IMAD.U32 R7, R0, 0x10000, RZ ;  /* 0x0001000000077824 */ /* 0x000fe400078e00ff */
[----:B------:R-:W-:-:S03]  /*0550*/  IMAD.MOV.U32 R0, RZ, RZ, 0x7fc00000 ;  /* 0x7fc00000ff007424 */ /* 0x000fc600078e00ff */
[----:B------:R-:W0:Y:S02]  /*0560*/  @!P0 MUFU.RCP R6, R6 ;  /* 0x0000000600068308 */ /* 0x000e240000001000 */
[----:B0-----:R-:W-:-:S05]  /*0570*/  @!P0 FMUL.FTZ R0, R7, R6 ;  /* 0x0000000607008220 */ /* 0x001fca0000410000 */
[----:B------:R-:W-:-:S07]  /*0580*/  F2FP.BF16.F32.PACK_AB R0, RZ, R0 ;  /* 0x00000000ff00723e */ /* 0x000fce00000010ff */
.L_x_5238:
[----:B------:R-:W-:Y:S05]  /*0590*/  BSYNC B0 ;  /* 0x0000000000007941 */ /* 0x000fea0003800000 */
.L_x_5237:
[----:B------:R-:W-:Y:S04]  /*05a0*/  BSSY B0, `(.L_x_5239) ;  /* 0x000000d000007945 */ /* 0x000fe80003800000 */
[----:B------:R-:W-:Y:S05]  /*05b0*/  @P2 BRA `(.L_x_5240) ;  /* 0x00000000002c2947 */ /* 0x000fea0003800000 */
[----:B-----5:R-:W-:Y:S01]  /*05c0*/  SHF.L.U32 R7, R18, 0x10, RZ ;  /* 0x0000001012077819 */ /* 0x020fe200000006ff */
[----:B------:R-:W-:-:S03]  /*05d0*/  IMAD.U32 R8, R17, 0x10000, RZ ;  /* 0x0001000011087824 */ /* 0x000fc600078e00ff */
[C---:B------:R-:W-:Y:S02]  /*05e0*/  FSETP.GEU.FTZ.AND P2, PT, R7.reuse, RZ, PT ;  /* 0x000000ff0700720b */ /* 0x040fe40003f5e000 */
[----:B------:R-:W-:-:S04]  /*05f0*/  FSETP.GT.FTZ.AND P0, PT, R7, 1, PT ;  /* 0x3f8000000700780b */ /* 0x000fc80003f14000 */
[----:B------:R-:W-:-:S13]  /*0600*/  PLOP3.LUT P0, PT, P2, P0, PT, 0x8a, 0x0 ;  /* 0x000000000000781c */ /* 0x000fda0001701172 */
[----:B------:R-:W-:-:S04]  /*0610*/  @!P0 FADD.FTZ R6, -R7, 1 ;  /* 0x3f80000007068421 */ /* 0x000fc80000010100 */
[----:B------:R-:W-:Y:S01]  /*0620*/  @!P0 FMUL.FTZ R7, R7, R6 ;  /* 0x0000000607078220 */ /* 0x000fe20000410000 */
[----:B------:R-:W-:-:S05]  /*0630*/  MOV R6, 0x7fc00000 ;  /* 0x7fc0000000067802 */ /* 0x000fca0000000f00 */
[----:B------:R-:W0:Y:S02]  /*0640*/  @!P0 MUFU.RCP R7, R7 ;  /* 0x0000000700078308 */ /* 0x000e240000001000 */
[----:B0-----:R-:W-:-:S05]  /*0650*/  @!P0 FMUL.FTZ R6, R8, R7 ;  /* 0x0000000708068220 */ /* 0x001fca0000410000 */
[----:B------:R-:W-:-:S07]  /*0660*/  F2FP.BF16.F32.PACK_AB R8, RZ, R6 ;  /* 0x00000006ff08723e */ /* 0x000fce00000010ff */
.L_x_5240:
[----:B------:R-:W-:Y:S05]  /*0670*/  BSYNC B0 ;  /* 0x0000000000007941 */ /* 0x000fea0003800000 */
.L_x_5239:
[----:B------:R-:W-:Y:S04]  /*0680*/  BSSY B0, `(.L_x_5241) ;  /* 0x000000d000007945 */ /* 0x000fe80003800000 */
[----:B------:R-:W-:Y:S05]  /*0690*/  @P3 BRA `(.L_x_5242) ;  /* 0x00000000002c3947 */ /* 0x000fea0003800000 */
[----:B-----5:R-:W-:Y:S01]  /*06a0*/  IMAD.U32 R7, R20, 0x10000, RZ ;  /* 0x0001000014077824 */ /* 0x020fe200078e00ff */
[----:B------:R-:W-:-:S04]  /*06b0*/  SHF.L.U32 R10, R19, 0x10, RZ ;  /* 0x00000010130a7819 */ /* 0x000fc800000006ff */
        /* <DEDUP_REMOVED lines=9> */
.L_x_5242:
[----:B------:R-:W-:Y:S05]  /*0750*/  BSYNC B0 ;  /* 0x0000000000007941 */ /* 0x000fea0003800000 */
.L_x_5241:
[----:B------:R0:W-:Y:S01]  /*0760*/  @!P1 STG.E.U16 desc[UR4][R2.64], R5 ;  /* 0x0000000502009986 */ /* 0x0001e2000c101504 */
[----:B------:R-:W-:Y:S04]  /*0770*/  BSSY B0, `(.L_x_5243) ;  /* 0x000000c000007945 */ /* 0x000fe80003800000 */
[----:B------:R-:W-:Y:S05]  /*0780*/  @P4 BRA `(.L_x_5244) ;  /* 0x0000000000284947 */ /* 0x000fea0003800000 */
[----:B------:R-:W1:Y:S01]  /*0790*/  LDC.64 R6, c[0x0][0x218] ;  /* 0x00008600ff067b82 */ /* 0x000e620000000a00 */
[----:B0-----:R-:W-:Y:S01]  /*07a0*/  LEA R3, R12, R4, 0x9 ;  /* 0x000000040c037211 */ /* 0x001fe200078e48ff */
[----:B------:R-:W-:-:S05]  /*07b0*/  VIADD R4, R4, 0x80 ;  /* 0x0000008004047836 */ /* 0x000fca0000000000 */
[----:B------:R-:W-:-:S13]  /*07c0*/  ISETP.GE.AND P0, PT, R4, R13, PT ;  /* 0x0000000d0400720c */ /* 0x000fda0003f06270 */
[----:B------:R-:W-:Y:S01]  /*07d0*/  @!P0 LEA R5, R12, R4, 0x9 ;  /* 0x000000040c058211 */ /* 0x000fe200078e48ff */
[----:B------:R-:W-:Y:S02]  /*07e0*/  @!P0 VIADD R4, R4, 0x80 ;  /* 0x0000008004048836 */ /* 0x000fe40000000000 */
[----:B-1----:R-:W-:-:S04]  /*07f0*/  IMAD.WIDE.U32 R2, R3, 0x2, R6 ;  /* 0x0000000203027825 */ /* 0x002fc800078e0006 */
[----:B------:R-:W-:Y:S01]  /*0800*/  @!P0 IMAD.WIDE.U32 R6, R5, 0x2, R6 ;  /* 0x0000000205068825 */ /* 0x000fe200078e0006 */
[----:B-----5:R1:W-:Y:S04]  /*0810*/  STG.E.U16 desc[UR4][R2.64], R0 ;  /* 0x0000000002007986 */ /* 0x0203e8000c101504 */
[----:B------:R1:W-:Y:S02]  /*0820*/  @!P0 STG.E.U16 desc[UR4][R6.64], R8 ;  /* 0x0000000806008986 */ /* 0x0003e4000c101504 */
.L_x_5244:
[----:B------:R-:W-:Y:S05]  /*0830*/  BSYNC B0 ;  /* 0x0000000000007941 */ /* 0x000fea0003800000 */
.L_x_5243:
[----:B------:R-:W-:-:S13]  /*0840*/  ISETP.GE.AND P0, PT, R4, R13, PT ;  /* 0x0000000d0400720c */ /* 0x000fda0003f06270 */
[----:B------:R-:W-:Y:S05]  /*0850*/  @P0 EXIT ;  /* 0x000000000000094d */ /* 0x000fea0003800000 */
[----:B01----:R-:W0:Y:S01]  /*0860*/  LDC.64 R2, c[0x0][0x218] ;  /* 0x00008600ff027b82 */ /* 0x003e220000000a00 */
[----:B------:R-:W-:-:S05]  /*0870*/  LEA R5, R12, R4, 0x9 ;  /* 0x000000040c057211 */ /* 0x000fca00078e48ff */
[----:B0-----:R-:W-:-:S05]  /*0880*/  IMAD.WIDE.U32 R2, R5, 0x2, R2 ;  /* 0x0000000205027825 */ /* 0x001fca00078e0002 */
[----:B------:R-:W-:Y:S01]  /*0890*/  STG.E.U16 desc[UR4][R2.64], R9 ;  /* 0x0000000902007986 */ /* 0x000fe2000c101504 */
[----:B------:R-:W-:Y:S05]  /*08a0*/  EXIT ;  /* 0x000000000000794d */ /* 0x000fea0003800000 */
.L_x_5245:
        /* <DEDUP_REMOVED lines=13> */
.L_x_14624:


//--------------------- .text._ZN2at6native29vectorized_elementwise_kernelILi2EZZZNS0_26logit_backward_kernel_cudaERNS_18TensorIteratorBaseERKN3c106ScalarEENKUlvE_clEvENKUlvE2_clEvEUlNS4_8BFloat16ESA_E_St5arrayIPcLm3EEEEviT0_T1_ --------------------------
	.section	.text._ZN2at6native29vectorized_elementwise_kernelILi2EZZZNS0_26logit_backward_kernel_cudaERNS_18TensorIteratorBaseERKN3c106ScalarEENKUlvE_clEvENKUlvE2_clEvEUlNS4_8BFloat16ESA_E_St5arrayIPcLm3EEEEviT0_T1_,"ax",@progbits
	.align	128
        .global         _ZN2at6native29vectorized_elementwise_kernelILi2EZZZNS0_26logit_backward_kernel_cudaERNS_18TensorIteratorBaseERKN3c106ScalarEENKUlvE_clEvENKUlvE2_clEvEUlNS4_8BFloat16ESA_E_St5arrayIPcLm3EEEEviT0_T1_
        .type           _ZN2at6native29vectorized_elementwise_kernelILi2EZZZNS0_26logit_backward_kernel_cudaERNS_18TensorIteratorBaseERKN3c106ScalarEENKUlvE_clEvENKUlvE2_clEvEUlNS4_8BFloat16ESA_E_St5arrayIPcLm3EEEEviT0_T1_,@function
        .size           _ZN2at6native29vectorized_elementwise_kernelILi2EZZZNS0_26logit_backward_kernel_cudaERNS_18TensorIteratorBaseERKN3c106ScalarEENKUlvE_clEvENKUlvE2_clEvEUlNS4_8BFloat16ESA_E_St5arrayIPcLm3EEEEviT0_T1_,(.L_x_14625 - _ZN2at6native29vectorized_elementwise_kernelILi2EZZZNS0_26logit_backward_kernel_cudaERNS_18TensorIteratorBaseERKN3c106ScalarEENKUlvE_clEvENKUlvE2_clEvEUlNS4_8BFloat16ESA_E_St5arrayIPcLm3EEEEviT0_T1_)
        .other          _ZN2at6native29vectorized_elementwise_kernelILi2EZZZNS0_26logit_backward_kernel_cudaERNS_18TensorIteratorBaseERKN3c106ScalarEENKUlvE_clEvENKUlvE2_clEvEUlNS4_8BFloat16ESA_E_St5arrayIPcLm3EEEEviT0_T1_,@"STO_CUDA_ENTRY STV_DEFAULT"
_ZN2at6native29vectorized_elementwise_kernelILi2EZZZNS0_26logit_backward_kernel_cudaERNS_18TensorIteratorBaseERKN3c106ScalarEENKUlvE_clEvENKUlvE2_clEvEUlNS4_8BFloat16ESA_E_St5arrayIPcLm3EEEEviT0_T1_:
.text._ZN2at6native29vectorized_elementwise_kernelILi2EZZZNS0_26logit_backward_kernel_cudaERNS_18TensorIteratorBaseERKN3c106ScalarEENKUlvE_clEvENKUlvE2_clEvEUlNS4_8BFloat16ESA_E_St5arrayIPcLm3EEEEviT0_T1_:
        /* <DEDUP_REMOVED lines=21> */
[C---:B------:R-:W-:Y:S02]  /*0150*/  FSETP.GEU.FTZ.AND P1, PT, R5.reuse, RZ, PT ;  /* 0x000000ff0500720b */ /* 0x040fe40003f3e000 */
[----:B------:R-:W-:-:S04]  /*0160*/  FSETP.GT.FTZ.AND P0, PT, R5, 1, PT ;  /* 0x3f8000000500780b */ /* 0x000fc80003f14000 */
        /* <DEDUP_REMOVED lines=8> */
[----:B------:R-:W-:-:S04]  /*01f0*/  IMAD.MOV.U32 R5, RZ, RZ, 0x7fc00000 ;  /* 0x7fc00000ff057424 */ /* 0x000fc800078e00ff */
[----:B0-----:R-:W-:Y:S02]  /*0200*/  @!P0 FMUL.FTZ R5, R8, R9 ;  /* 0x0000000908058220 */ /* 0x001fe40000410000 */
[----:B------:R-:W3:Y:S04]  /*0210*/  LDG.E R8, desc[UR4][R2.64+0x400] ;  /* 0x0004000402087981 */ /* 0x000ee8000c1e1900 */
[----:B------:R0:W4:Y:S01]  /*0220*/  LDG.E R9, desc[UR4][R2.64+0x600] ;  /* 0x0006000402097981 */ /* 0x000122000c1e1900 */
[----:B------:R-:W-:Y:S01]  /*0230*/  PRMT R16, R16, 0x7632, R16 ;  /* 0x0000763210107816 */ /* 0x000fe20000000010 */
[----:B------:R-:W-:Y:S01]  /*0240*/  IMAD.U32 R15, R15, 0x10000, RZ ;  /* 0x000100000f0f7824 */ /* 0x000fe200078e00ff */
[----:B------:R-:W-:-:S03]  /*0250*/  PRMT R14, R12, 0x7632, R14 ;  /* 0x000076320c0e7816 */ /* 0x000fc6000000000e */
[----:B------:R-:W-:Y:S01]  /*0260*/  IMAD.U32 R16, R16, 0x10000, RZ ;  /* 0x0001000010107824 */ /* 0x000fe200078e00ff */
[----:B------:R-:W-:Y:S01]  /*0270*/  FSETP.GEU.FTZ.AND P5, PT, R6, RZ, PT ;  /* 0x000000ff0600720b */ /* 0x000fe20003fbe000 */
[----:B------:R-:W-:Y:S01]  /*0280*/  IMAD.U32 R17, R12, 0x10000, RZ ;  /* 0x000100000c117824 */ /* 0x000fe200078e00ff */
[----:B------:R-:W-:Y:S02]  /*0290*/  FSETP.GT.FTZ.AND P2, PT, R6, 1, PT ;  /* 0x3f8000000600780b */ /* 0x000fe40003f54000 */
[C---:B------:R-:W-:Y:S02]  /*02a0*/  FSETP.GEU.FTZ.AND P1, PT, R16.reuse, RZ, PT ;  /* 0x000000ff1000720b */ /* 0x040fe40003f3e000 */
[----:B------:R-:W-:Y:S02]  /*02b0*/  FSETP.GT.FTZ.AND P0, PT, R16, 1, PT ;  /* 0x3f8000001000780b */ /* 0x000fe40003f14000 */
[C---:B------:R-:W-:Y:S02]  /*02c0*/  FSETP.GEU.FTZ.AND P4, PT, R15.reuse, RZ, PT ;  /* 0x000000ff0f00720b */ /* 0x040fe40003f9e000 */
[----:B------:R-:W-:-:S02]  /*02d0*/  FSETP.GT.FTZ.AND P6, PT, R15, 1, PT ;  /* 0x3f8000000f00780b */ /* 0x000fc40003fd4000 */
[----:B------:R-:W-:Y:S02]  /*02e0*/  SHF.L.U32 R14, R14, 0x10, RZ ;  /* 0x000000100e0e7819 */ /* 0x000fe400000006ff */
[----:B-----5:R-:W-:Y:S02]  /*02f0*/  SHF.L.U32 R18, R13, 0x10, RZ ;  /* 0x000000100d127819 */ /* 0x020fe400000006ff */
[----:B------:R-:W-:Y:S02]  /*0300*/  PLOP3.LUT P0, PT, P1, P0, PT, 0x8a, 0x0 ;  /* 0x000000000000781c */ /* 0x000fe40000f01172 */
[----:B------:R-:W-:Y:S02]  /*0310*/  PLOP3.LUT P5, PT, P5, P2, PT, 0x8a, 0x0 ;  /* 0x000000000000781c */ /* 0x000fe40002fa5172 */
[----:B------:R-:W-:Y:S02]  /*0320*/  PLOP3.LUT P4, PT, P4, P6, PT, 0x8a, 0x0 ;  /* 0x000000000000781c */ /* 0x000fe4000278d172 */
[----:B------:R-:W-:-:S02]  /*0330*/  FSETP.GEU.FTZ.AND P3, PT, R17, RZ, PT ;  /* 0x000000ff1100720b */ /* 0x000fc40003f7e000 */
[----:B------:R-:W-:Y:S02]  /*0340*/  FSETP.GT.FTZ.AND P1, PT, R17, 1, PT ;  /* 0x3f8000001100780b */ /* 0x000fe40003f34000 */
[C---:B------:R-:W-:Y:S02]  /*0350*/  FSETP.GEU.FTZ.AND P2, PT, R14.reuse, RZ, PT ;  /* 0x000000ff0e00720b */ /* 0x040fe40003f5e000 */
[----:B------:R-:W-:Y:S02]  /*0360*/  FSETP.GT.FTZ.AND P6, PT, R14, 1, PT ;  /* 0x3f8000000e00780b */ /* 0x000fe40003fd4000 */
[----:B------:R-:W-:Y:S02]  /*0370*/  PRMT R13, R13, 0x7632, R13 ;  /* 0x000076320d0d7816 */ /* 0x000fe4000000000d */
[----:B------:R-:W-:Y:S02]  /*0380*/  PLOP3.LUT P3, PT, P3, P1, PT, 0x8a, 0x0 ;  /* 0x000000000000781c */ /* 0x000fe40001f63172 */
[----:B------:R-:W-:Y:S01]  /*0390*/  PLOP3.LUT P2, PT, P2, P6, PT, 0x8a, 0x0 ;  /* 0x000000000000781c */ /* 0x000fe2000174d172 */
[----:B------:R-:W-:Y:S01]  /*03a0*/  IMAD.U32 R13, R13, 0x10000, RZ ;  /* 0x000100000d0d7824 */ /* 0x000fe200078e00ff */
[----:B------:R-:W-:-:S02]  /*03b0*/  FSETP.GEU.FTZ.AND P1, PT, R18, RZ, PT ;  /* 0x000000ff1200720b */ /* 0x000fc40003f3e000 */
[----:B------:R-:W-:Y:S02]  /*03c0*/  FSETP.GT.FTZ.AND P6, PT, R18, 1, PT ;  /* 0x3f8000001200780b */ /* 0x000fe40003fd4000 */
[----:B------:R-:W-:Y:S02]  /*03d0*/  P2R R7, PR, RZ, 0x1 ;  /* 0x00000001ff077803 */ /* 0x000fe40000000000 */
[----:B------:R-:W-:Y:S02]  /*03e0*/  PLOP3.LUT P1, PT, P1, P6, PT, 0x8a, 0x0 ;  /* 0x000000000000781c */ /* 0x000fe40000f2d172 */
[C---:B------:R-:W-:Y:S02]  /*03f0*/  FSETP.GEU.FTZ.AND P6, PT, R13.reuse, RZ, PT ;  /* 0x000000ff0d00720b */ /* 0x040fe40003fde000 */
[----:B------:R-:W-:-:S04]  /*0400*/  FSETP.GT.FTZ.AND P0, PT, R13, 1, PT ;  /* 0x3f8000000d00780b */ /* 0x000fc80003f14000 */
        /* <DEDUP_REMOVED lines=12> */
[----:B------:R-:W-:-:S03]  /*04d0*/  @!P6 FADD.FTZ R2, -R13, 1 ;  /* 0x3f8000000d02e421 */ /* 0x000fc60000010100 */
[----:B------:R-:W-:Y:S01]  /*04e0*/  @!P4 MUFU.RCP R17, R17 ;  /* 0x000000110011c308 */ /* 0x000fe20000001000 */
[----:B------:R-:W-:Y:S01]  /*04f0*/  @!P1 FMUL.FTZ R7, R18, R7 ;  /* 0x0000000712079220 */ /* 0x000fe20000410000 */
[----:B------:R-:W-:Y:S01]  /*0500*/  @!P2 FMUL.FTZ R15, R14, R3 ;  /* 0x000000030e0fa220 */ /* 0x000fe20000410000 */
[----:B------:R-:W-:Y:S02]  /*0510*/  @!P6 FMUL.FTZ R18, R13, R2 ;  /* 0x000000020d12e220 */ /* 0x000fe40000410000 */
[----:B------:R-:W0:Y:S03]  /*0520*/  LDC.64 R2, c[0x0][0x218] ;  /* 0x00008600ff027b82 */ /* 0x000e260000000a00 */
[----:B------:R-:W1:Y:S01]  /*0530*/  @!P0 MUFU.RCP R16, R16 ;  /* 0x0000001000108308 */ /* 0x000e620000001000 */
[----:B------:R-:W-:-:S07]  /*0540*/  PRMT R13, R10, 0x7632, R13 ;  /* 0x000076320a0d7816 */ /* 0x000fce000000000d */
[----:B------:R-:W5:Y:S01]  /*0550*/  @!P5 MUFU.RCP R12, R12 ;  /* 0x0000000c000cd308 */ /* 0x000f620000001000 */
[----:B------:R-:W-:Y:S02]  /*0560*/  IMAD.U32 R19, R13, 0x10000, RZ ;  /* 0x000100000d137824 */ /* 0x000fe400078e00ff */
[----:B------:R-:W-:-:S05]  /*0570*/  IMAD.MOV.U32 R13, RZ, RZ, 0x7fc00000 ;  /* 0x7fc00000ff0d7424 */ /* 0x000fca00078e00ff */
[----:B------:R-:W5:Y:S01]  /*0580*/  @!P3 MUFU.RCP R6, R6 ;  /* 0x000000060006b308 */ /* 0x000f620000001000 */
[----:B------:R-:W-:-:S07]  /*0590*/  IMAD.MOV.U32 R14, RZ, RZ, 0x7fc00000 ;  /* 0x7fc00000ff0e7424 */ /* 0x000fce00078e00ff */
[----:B------:R-:W-:Y:S08]  /*05a0*/  @!P1 MUFU.RCP R7, R7 ;  /* 0x0000000700079308 */ /* 0x000ff00000001000 */
[----:B------:R-:W5:Y:S08]  /*05b0*/  @!P2 MUFU.RCP R15, R15 ;  /* 0x0000000f000fa308 */ /* 0x000f700000001000 */
[----:B------:R-:W5:Y:S01]  /*05c0*/  @!P6 MUFU.RCP R18, R18 ;  /* 0x000000120012e308 */ /* 0x000f620000001000 */
[----:B-1----:R-:W-:Y:S01]  /*05d0*/  @!P0 FMUL.FTZ R14, R19, R16 ;  /* 0x00000010130e8220 */ /* 0x002fe20000410000 */
[----:B------:R-:W-:Y:S01]  /*05e0*/  MOV R10, 0x7fc00000 ;  /* 0x7fc00000000a7802 */ /* 0x000fe20000000f00 */
[----:B0-----:R-:W-:Y:S01]  /*05f0*/  IMAD.WIDE.U32 R2, R0, 0x2, R2 ;  /* 0x0000000200027825 */ /* 0x001fe200078e0002 */
[----:B------:R-:W-:-:S02]  /*0600*/  MOV R16, 0x7fc00000 ;  /* 0x7fc0000000107802 */ /* 0x000fc40000000f00 */
[----:B------:R-:W-:Y:S01]  /*0610*/  F2FP.BF16.F32.PACK_AB R5, R14, R5 ;  /* 0x000000050e05723e */ /* 0x000fe200000010ff */
[----:B------:R-:W-:-:S05]  /*0620*/  IMAD.WIDE R2, R4, 0x4, R2 ;  /* 0x0000000404027825 */ /* 0x000fca00078e0202 */
[----:B------:R-:W-:Y:S01]  /*0630*/  STG.E desc[UR4][R2.64], R5 ;  /* 0x0000000502007986 */ /* 0x000fe2000c101904 */
[----:B--2---:R-:W-:-:S05]  /*0640*/  PRMT R20, R11, 0x7632, R20 ;  /* 0x000076320b147816 */ /* 0x004fca0000000014 */
[----:B------:R-:W-:-:S04]  /*0650*/  IMAD.U32 R20, R20, 0x10000, RZ ;  /* 0x0001000014147824 */ /* 0x000fc800078e00ff */
[----:B------:R-:W-:Y:S01]  /*0660*/  @!P4 FMUL.FTZ R13, R20, R17 ;  /* 0x00000011140dc220 */ /* 0x000fe20000410000 */
[----:B------:R-:W-:Y:S02]  /*0670*/  SHF.L.U32 R11, R11, 0x10, RZ ;  /* 0x000000100b0b7819 */ /* 0x000fe400000006ff */
[C---:B---3--:R-:W-:Y:S02]  /*0680*/  PRMT R20, R8.reuse, 0x7632, R20 ;  /* 0x0000763208147816 */ /* 0x048fe40000000014 */
[----:B------:R-:W-:Y:S02]  /*0690*/  SHF.L.U32 R19, R8, 0x10, RZ ;  /* 0x0000001008137819 */ /* 0x000fe400000006ff */
[C---:B----4-:R-:W-:Y:S01]  /*06a0*/  PRMT R21, R9.reuse, 0x7632, R21 ;  /* 0x0000763209157816 */ /* 0x050fe20000000015 */
[----:B------:R-:W-:Y:S02]  /*06b0*/  IMAD.U32 R8, R20, 0x10000, RZ ;  /* 0x0001000014087824 */ /* 0x000fe400078e00ff */
[----:B------:R-:W-:Y:S01]  /*06c0*/  IMAD.U32 R20, R9, 0x10000, RZ ;  /* 0x0001000009147824 */ /* 0x000fe200078e00ff */
[----:B------:R-:W-:Y:S01]  /*06d0*/  SHF.L.U32 R9, R21, 0x10, RZ ;  /* 0x0000001015097819 */ /* 0x000fe200000006ff */
[----:B-----5:R-:W-:Y:S01]  /*06e0*/  @!P5 FMUL.FTZ R10, R11, R12 ;  /* 0x0000000c0b0ad220 */ /* 0x020fe20000410000 */
[----:B------:R-:W-:-:S02]  /*06f0*/  IMAD.MOV.U32 R17, RZ, RZ, 0x7fc00000 ;  /* 0x7fc00000ff117424 */ /* 0x000fc400078e00ff */
[----:B------:R-:W-:Y:S01]  /*0700*/  @!P3 FMUL.FTZ R17, R19, R6 ;  /* 0x000000061311b220 */ /* 0x000fe20000410000 */
[----:B------:R-:W-:Y:S02]  /*0710*/  IMAD.MOV.U32 R11, RZ, RZ, 0x7fc00000 ;  /* 0x7fc00000ff0b7424 */ /* 0x000fe400078e00ff */
[----:B------:R-:W-:Y:S01]  /*0720*/  @!P2 FMUL.FTZ R16, R8, R15 ;  /* 0x0000000f0810a220 */ /* 0x000fe20000410000 */
[----:B------:R-:W-:Y:S02]  /*0730*/  IMAD.MOV.U32 R12, RZ, RZ, 0x7fc00000 ;  /* 0x7fc00000ff0c7424 */ /* 0x000fe400078e00ff */
[----:B------:R-:W-:Y:S01]  /*0740*/  @!P1 FMUL.FTZ R11, R20, R7 ;  /* 0x00000007140b9220 */ /* 0x000fe20000410000 */
[----:B------:R-:W-:Y:S01]  /*0750*/  @!P6 FMUL.FTZ R12, R9, R18 ;  /* 0x00000012090ce220 */ /* 0x000fe20000410000 */
[----:B------:R-:W-:Y:S02]  /*0760*/  F2FP.BF16.F32.PACK_AB R13, R13, R10 ;  /* 0x0000000a0d0d723e */ /* 0x000fe400000010ff */
[----:B------:R-:W-:-:S02]  /*0770*/  F2FP.BF16.F32.PACK_AB R17, R16, R17 ;  /* 0x000000111011723e */ /* 0x000fc400000010ff */
[----:B------:R-:W-:Y:S01]  /*0780*/  F2FP.BF16.F32.PACK_AB R11, R12, R11 ;  /* 0x0000000b0c0b723e */ /* 0x000fe200000010ff */
[----:B------:R-:W-:Y:S04]  /*0790*/  STG.E desc[UR4][R2.64+0x200], R13 ;  /* 0x0002000d02007986 */ /* 0x000fe8000c101904 */
[----:B------:R-:W-:Y:S04]  /*07a0*/  STG.E desc[UR4][R2.64+0x400], R17 ;  /* 0x0004001102007986 */ /* 0x000fe8000c101904 */
[----:B------:R-:W-:Y:S01]  /*07b0*/  STG.E desc[UR4][R2.64+0x600], R11 ;  /* 0x0006000b02007986 */ /* 0x000fe2000c101904 */
[----:B------:R-:W-:Y:S05]  /*07c0*/  EXIT ;  /* 0x000000000000794d */ /* 0x000fea0003800000 */
.L_x_5246:
[----:B------:R-:W0:Y:S02]  /*07d0*/  S2R R3, SR_TID.X ;  /* 0x0000000000037919 */ /* 0x000e240000002100 */
[----:B0-----:R-:W-:Y:S01]  /*07e0*/  ISETP.GE.AND P1, PT, R3, R2, PT ;  /* 0x000000020300720c */ /* 0x001fe20003f26270 */
[----:B------:R-:W-:-:S12]  /*07f0*/  IMAD.MOV.U32 R23, RZ, RZ, R3 ;  /* 0x000000ffff177224 */ /* 0x000fd800078e0003 */
[----:B------:R-:W-:Y:S01]  /*0800*/  @!P1 IMAD.IADD R22, R0, 0x1, R23 ;  /* 0x0000000100169824 */ /* 0x000fe200078e0217 */
[----:B------:R-:W-:-:S04]  /*0810*/  @!P1 IADD3 R23, R23, 0x80, RZ ;  /* 0x0000008017179810 */ /* 0x000fc80007ffe0ff */
[----:B------:R-:W-:-:S13]  /*0820*/  ISETP.GE.AND P0, PT, R23, R2, PT ;  /* 0x000000021700720c */ /* 0x000fda0003f06270 */
[----:B------:R-:W-:Y:S01]  /*0830*/  @!P0 IMAD.IADD R25, R0, 0x1, R23 ;  /* 0x0000000100198824 */ /* 0x000fe200078e0217 */
[----:B------:R-:W0:Y:S01]  /*0840*/  @!P0 LDC.64 R20, c[0x0][0x220] ;  /* 0x00008800ff148b82 */ /* 0x000e220000000a00 */
[----:B------:R-:W-:-:S05]  /*0850*/  @!P0 VIADD R23, R23, 0x80 ;  /* 0x0000008017178836 */ /* 0x000fca0000000000 */
[C---:B------:R-:W-:Y:S02]  /*0860*/  ISETP.GE.AND P2, PT, R23.reuse, R2, PT ;  /* 0x000000021700720c */ /* 0x040fe40003f46270 */
[----:B------:R-:W1:Y:S11]  /*0870*/  @!P0 LDC.64 R4, c[0x0][0x228] ;  /* 0x00008a00ff048b82 */ /* 0x000e760000000a00 */
[----:B------:R-:W-:Y:S01]  /*0880*/  @!P2 IADD3 R7, R0, R23, RZ ;  /* 0x000000170007a210 */ /* 0x000fe20007ffe0ff */
[----:B------:R-:W-:Y:S01]  /*0890*/  @!P2 VIADD R23, R23, 0x80 ;  /* 0x000000801717a836 */ /* 0x000fe20000000000 */
[----:B------:R-:W2:Y:S01]  /*08a0*/  @!P2 LDC.64 R18, c[0x0][0x220] ;  /* 0x00008800ff12ab82 */ /* 0x000ea20000000a00 */
[----:B0-----:R-:W-:-:S03]  /*08b0*/  @!P0 IMAD.WIDE.U32 R20, R25, 0x2, R20 ;  /* 0x0000000219148825 */ /* 0x001fc600078e0014 */
[----:B------:R-:W-:-:S04]  /*08c0*/  ISETP.GE.AND P3, PT, R23, R2, PT ;  /* 0x000000021700720c */ /* 0x000fc80003f66270 */
[----:B------:R-:W0:Y:S01]  /*08d0*/  @!P2 LDC.64 R16, c[0x0][0x228] ;  /* 0x00008a00ff10ab82 */ /* 0x000e220000000a00 */
[--C-:B-1----:R-:W-:Y:S01]  /*08e0*/  @!P0 IMAD.WIDE.U32 R24, R25, 0x2, R4.reuse ;  /* 0x0000000219188825 */ /* 0x102fe200078e0004 */
[----:B------:R-:W-:Y:S02]  /*08f0*/  PRMT R4, RZ, 0x7610, R4 ;  /* 0x00007610ff047816 */ /* 0x000fe40000000004 */
[----:B------:R-:W-:-:S05]  /*0900*/  PRMT R5, RZ, 0x7610, R5 ;  /* 0x00007610ff057816 */ /* 0x000fca0000000005 */
[----:B------:R-:W-:Y:S01]  /*0910*/  @!P3 IMAD.IADD R9, R0, 0x1, R23 ;  /* 0x000000010009b824 */ /* 0x000fe200078e0217 */
[----:B------:R-:W-:Y:S01]  /*0920*/  @!P3 IADD3 R23, R23, 0x80, RZ ;  /* 0x000000801717b810 */ /* 0x000fe20007ffe0ff */
[----:B------:R-:W5:Y:S01]  /*0930*/  @!P0 LDG.E.U16 R4, desc[UR4][R20.64] ;  /* 0x0000000414048981 */ /* 0x000f62000c1e1500 */
[----:B------:R-:W-:Y:S01]  /*0940*/  PRMT R6, RZ, 0x7610, R6 ;  /* 0x00007610ff067816 */ /* 0x000fe20000000006 */
[----:B------:R-:W1:Y:S01]  /*0950*/  @!P3 LDC.64 R26, c[0x0][0x220] ;  /* 0x00008800ff1abb82 */ /* 0x000e620000000a00 */
[----:B------:R-:W-:Y:S01]  /*0960*/  ISETP.GE.AND P4, PT, R23, R2, PT ;  /* 0x000000021700720c */ /* 0x000fe20003f86270 */
[----:B------:R3:W5:Y:S01]  /*0970*/  @!P0 LDG.E.U16 R5, desc[UR4][R24.64] ;  /* 0x0000000418058981 */ /* 0x000762000c1e1500 */
[----:B--2---:R-:W-:-:S05]  /*0980*/  @!P2 IMAD.WIDE.U32 R18, R7, 0x2, R18 ;  /* 0x000000020712a825 */ /* 0x004fca00078e0012 */
[----:B------:R2:W5:Y:S01]  /*0990*/  @!P2 LDG.E.U16 R6, desc[UR4][R18.64] ;  /* 0x000000041206a981 */ /* 0x000562000c1e1500 */
[----:B------:R-:W4:Y:S05]  /*09a0*/  @!P3 LDC.64 R14, c[0x0][0x228] ;  /* 0x00008a00ff0ebb82 */ /* 0x000f2a0000000a00 */
[----:B------:R-:W-:Y:S02]  /*09b0*/  @!P4 IMAD.IADD R11, R0, 0x1, R23 ;  /* 0x00000001000bc824 */ /* 0x000fe400078e0217 */
[----:B------:R-:W-:Y:S01]  /*09c0*/  @!P4 VIADD R23, R23, 0x80 ;  /* 0x000000801717c836 */ /* 0x000fe20000000000 */
[----:B------:R-:W4:Y:S04]  /*09d0*/  @!P4 LDC.64 R12, c[0x0][0x220] ;  /* 0x00008800ff0ccb82 */ /* 0x000f280000000a00 */
[----:B------:R-:W-:Y:S01]  /*09e0*/  ISETP.GE.AND P0, PT, R23, R2, PT ;  /* 0x000000021700720c */ /* 0x000fe20003f06270 */
[----:B0-----:R-:W-:Y:S01]  /*09f0*/  @!P2 IMAD.WIDE.U32 R16, R7, 0x2, R16 ;  /* 0x000000020710a825 */ /* 0x001fe200078e0010 */
[----:B------:R-:W-:-:S02]  /*0a00*/  PRMT R7, RZ, 0x7610, R7 ;  /* 0x00007610ff077816 */ /* 0x000fc40000000007 */
[----:B---3--:R-:W0:Y:S04]  /*0a10*/  @!P4 LDC.64 R24, c[0x0][0x228] ;  /* 0x00008a00ff18cb82 */ /* 0x008e280000000a00 */
[----:B------:R3:W5:Y:S05]  /*0a20*/  @!P2 LDG.E.U16 R7, desc[UR4][R16.64] ;  /* 0x000000041007a981 */ /* 0x00076a000c1e1500 */
[----:B--2---:R-:W-:Y:S01]  /*0a30*/  @!P0 IADD3 R19, R0, R23, RZ ;  /* 0x0000001700138210 */ /* 0x004fe20007ffe0ff */
[----:B------:R-:W-:Y:S01]  /*0a40*/  @!P0 VIADD R23, R23, 0x80 ;  /* 0x0000008017178836 */ /* 0x000fe20000000000 */
[----:B------:R-:W-:Y:S01]  /*0a50*/  PRMT R10, RZ, 0x7610, R10 ;  /* 0x00007610ff0a7816 */ /* 0x000fe2000000000a */
[----:B-1----:R-:W-:Y:S01]  /*0a60*/  @!P3 IMAD.WIDE.U32 R26, R9, 0x2, R26 ;  /* 0x00000002091ab825 */ /* 0x002fe200078e001a */
[----:B------:R-:W-:Y:S01]  /*0a70*/  PRMT R8, RZ, 0x7610, R8 ;  /* 0x00007610ff087816 */ /* 0x000fe20000000008 */
[----:B------:R-:W1:Y:S01]  /*0a80*/  @!P0 LDC.64 R20, c[0x0][0x220] ;  /* 0x00008800ff148b82 */ /* 0x000e620000000a00 */
[----:B------:R-:W-:Y:S01]  /*0a90*/  ISETP.GE.AND P2, PT, R23, R2, PT ;  /* 0x000000021700720c */ /* 0x000fe20003f46270 */
[----:B----4-:R-:W-:-:S03]  /*0aa0*/  @!P4 IMAD.WIDE.U32 R12, R11, 0x2, R12 ;  /* 0x000000020b0cc825 */ /* 0x010fc600078e000c */
        /* <DEDUP_REMOVED lines=30> */
[----:B------:R-:W-:Y:S01]  /*0c90*/  @!P2 IADD3 R23, R23, 0x80, RZ ;  /* 0x000000801717a810 */ /* 0x000fe20007ffe0ff */
[----:B------:R0:W5:Y:S04]  /*0ca0*/  @!P0 LDG.E.U16 R18, desc[UR4][R20.64] ;  /* 0x0000000414128981 */ /* 0x000168000c1e1500 */
[----:B------:R1:W5:Y:S01]  /*0cb0*/  @!P0 LDG.E.U16 R19, desc[UR4][R16.64] ;  /* 0x0000000410138981 */ /* 0x000362000c1e1500 */
[----:B------:R-:W-:-:S13]  /*0cc0*/  ISETP.GE.AND P0, PT, R23, R2, PT ;  /* 0x000000021700720c */ /* 0x000fda0003f06270 */
[----:B0-----:R-:W0:Y:S08]  /*0cd0*/  @!P0 LDC.64 R20, c[0x0][0x220] ;  /* 0x00008800ff148b82 */ /* 0x001e300000000a00 */
[----:B-1----:R-:W1:Y:S01]  /*0ce0*/  @!P0 LDC.64 R16, c[0x0][0x228] ;  /* 0x00008a00ff108b82 */ /* 0x002e620000000a00 */
[----:B------:R-:W-:Y:S01]  /*0cf0*/  @!P0 IMAD.IADD R23, R0, 0x1, R23 ;  /* 0x0000000100178824 */ /* 0x000fe200078e0217 */
[----:B------:R-:W-:Y:S01]  /*0d00*/  PRMT R26, RZ, 0x7610, R26 ;  /* 0x00007610ff1a7816 */ /* 0x000fe2000000001a */
[----:B------:R-:W-:Y:S02]  /*0d10*/  BSSY B0, `(.L_x_5247) ;  /* 0x0000016000007945 */ /* 0x000fe40003800000 */
[----:B0-----:R-:W-:-:S04]  /*0d20*/  @!P0 IMAD.WIDE.U32 R20, R23, 0x2, R20 ;  /* 0x0000000217148825 */ /* 0x001fc800078e0014 */
[----:B-1----:R-:W-:Y:S01]  /*0d30*/  @!P0 IMAD.WIDE.U32 R16, R23, 0x2, R16 ;  /* 0x0000000217108825 */ /* 0x002fe200078e0010 */
[----:B------:R-:W-:-:S04]  /*0d40*/  PRMT R23, RZ, 0x7610, R23 ;  /* 0x00007610ff177816 */ /* 0x000fc80000000017 */
[----:B------:R0:W5:Y:S04]  /*0d50*/  @!P0 LDG.E.U16 R26, desc[UR4][R16.64] ;  /* 0x00000004101a8981 */ /* 0x000168000c1e1500 */
[----:B------:R1:W5:Y:S01]  /*0d60*/  @!P0 LDG.E.U16 R23, desc[UR4][R20.64] ;  /* 0x0000000414178981 */ /* 0x000362000c1e1500 */
[C---:B0-----:R-:W-:Y:S01]  /*0d70*/  IADD3 R17, R3.reuse, 0x80, RZ ;  /* 0x0000008003117810 */ /* 0x041fe20007ffe0ff */
[----:B-1----:R-:W-:-:S03]  /*0d80*/  VIADD R21, R3, 0x100 ;  /* 0x0000010003157836 */ /* 0x002fc60000000000 */
[-C--:B------:R-:W-:Y:S02]  /*0d90*/  ISETP.GE.AND P4, PT, R17, R2.reuse, PT ;  /* 0x000000021100720c */ /* 0x080fe40003f86270 */
[----:B------:R-:W-:Y:S01]  /*0da0*/  ISETP.GE.AND P2, PT, R21, R2, PT ;  /* 0x000000021500720c */ /* 0x000fe20003f46270 */
[----:B------:R-:W-:-:S12]  /*0db0*/  @P1 BRA `(.L_x_5248) ;  /* 0x00000000002c1947 */ /* 0x000fd80003800000 */
[----:B-----5:R-:W-:Y:S02]  /*0dc0*/  IMAD.U32 R13, R22, 0x10000, RZ ;  /* 0x00010000160d7824 */ /* 0x020fe400078e00ff */
        /* <DEDUP_REMOVED lines=10> */
.L_x_5248:
[----:B------:R-:W-:Y:S05]  /*0e70*/  BSYNC B0 ;  /* 0x0000000000007941 */ /* 0x000fea0003800000 */
.L_x_5247:
[----:B------:R-:W-:Y:S04]  /*0e80*/  BSSY B0, `(.L_x_5249) ;  /* 0x000000d000007945 */ /* 0x000fe80003800000 */
[----:B------:R-:W-:Y:S05]  /*0e90*/  @P4 BRA `(.L_x_5250) ;  /* 0x00000000002c4947 */ /* 0x000fea0003800000 */
[----:B-----5:R-:W-:Y:S01]  /*0ea0*/  IMAD.U32 R14, R5, 0x10000, RZ ;  /* 0x00010000050e7824 */ /* 0x020fe200078e00ff */
[----:B------:R-:W-:Y:S01]  /*0eb0*/  MOV R13, 0x7fc00000 ;  /* 0x7fc00000000d7802 */ /* 0x000fe20000000f00 */
[----:B------:R-:W-:-:S03]  /*0ec0*/  IMAD.U32 R4, R4, 0x10000, RZ ;  /* 0x0001000004047824 */ /* 0x000fc600078e00ff */
[C---:B------:R-:W-:Y:S02]  /*0ed0*/  FSETP.GEU.FTZ.AND P3, PT, R14.reuse, RZ, PT ;  /* 0x000000ff0e00720b */ /* 0x040fe40003f7e000 */
[----:B------:R-:W-:-:S04]  /*0ee0*/  FSETP.GT.FTZ.AND P0, PT, R14, 1, PT ;  /* 0x3f8000000e00780b */ /* 0x000fc80003f14000 */
[----:B------:R-:W-:-:S13]  /*0ef0*/  PLOP3.LUT P0, PT, P3, P0, PT, 0x8a, 0x0 ;  /* 0x000000000000781c */ /* 0x000fda0001f01172 */
[----:B------:R-:W-:-:S04]  /*0f00*/  @!P0 FADD.FTZ R5, -R14, 1 ;  /* 0x3f8000000e058421 */ /* 0x000fc80000010100 */
[----:B------:R-:W-:-:S06]  /*0f10*/  @!P0 FMUL.FTZ R5, R14, R5 ;  /* 0x000000050e058220 */ /* 0x000fcc0000410000 */
[----:B------:R-:W0:Y:S02]  /*0f20*/  @!P0 MUFU.RCP R5, R5 ;  /* 0x0000000500058308 */ /* 0x000e240000001000 */
[----:B0-----:R-:W-:-:S05]  /*0f30*/  @!P0 FMUL.FTZ R13, R4, R5 ;  /* 0x00000005040d8220 */ /* 0x001fca0000410000 */
[----:B------:R-:W-:-:S07]  /*0f40*/  F2FP.BF16.F32.PACK_AB R13, RZ, R13 ;  /* 0x0000000dff0d723e */ /* 0x000fce00000010ff */
.L_x_5250:
[----:B------:R-:W-:Y:S05]  /*0f50*/  BSYNC B0 ;  /* 0x0000000000007941 */ /* 0x000fea0003800000 */
.L_x_5249:
[----:B-----5:R-:W0:Y:S01]  /*0f60*/  @!P1 LDC.64 R4, c[0x0][0x218] ;  /* 0x00008600ff049b82 */ /* 0x020e220000000a00 */
[C---:B------:R-:W-:Y:S01]  /*0f70*/  VIADD R15, R3.reuse, 0x180 ;  /* 0x00000180030f7836 */ /* 0x040fe20000000000 */
[----:B------:R-:W-:Y:S01]  /*0f80*/  BSSY B0, `(.L_x_5251) ;  /* 0x0000015000007945 */ /* 0x000fe20003800000 */
[----:B------:R-:W-:-:S03]  /*0f90*/  VIADD R21, R3, 0x200 ;  /* 0x0000020003157836 */ /* 0x000fc60000000000 */
[-C--:B------:R-:W-:Y:S02]  /*0fa0*/  ISETP.GE.AND P3, PT, R15, R2.reuse, PT ;  /* 0x000000020f00720c */ /* 0x080fe40003f66270 */
[----:B------:R-:W-:Y:S01]  /*0fb0*/  ISETP.GE.AND P4, PT, R21, R2, PT ;  /* 0x000000021500720c */ /* 0x000fe20003f86270 */
[C---:B------:R-:W-:Y:S01]  /*0fc0*/  VIADD R21, R3.reuse, 0x300 ;  /* 0x0000030003157836 */ /* 0x040fe20000000000 */
[----:B------:R-:W-:-:S04]  /*0fd0*/  IADD3 R15, R3, 0x280, RZ ;  /* 0x00000280030f7810 */ /* 0x000fc80007ffe0ff */
[-C--:B------:R-:W-:Y:S01]  /*0fe0*/  ISETP.GE.AND P5, PT, R15, R2.reuse, PT ;  /* 0x000000020f00720c */ /* 0x080fe20003fa6270 */
[----:B------:R-:W-:Y:S01]  /*0ff0*/  VIADD R15, R3, 0x380 ;  /* 0x00000380030f7836 */ /* 0x000fe20000000000 */
[----:B------:R-:W-:Y:S01]  /*1000*/  ISETP.GE.AND P6, PT, R21, R2, PT ;  /* 0x000000021500720c */ /* 0x000fe20003fc6270 */
[----:B------:R-:W-:-:S12]  /*1010*/  @P2 BRA `(.L_x_5252) ;  /* 0x00000000002c2947 */ /* 0x000fd80003800000 */
[----:B------:R-:W-:-:S04]  /*1020*/  SHF.L.U32 R14, R7, 0x10, RZ ;  /* 0x00000010070e7819 */ /* 0x000fc800000006ff */
[C---:B------:R-:W-:Y:S02]  /*1030*/  FSETP.GEU.FTZ.AND P2, PT, R14.reuse, RZ, PT ;  /* 0x000000ff0e00720b */ /* 0x040fe40003f5e000 */
[----:B------:R-:W-:-:S04]  /*1040*/  FSETP.GT.FTZ.AND P0, PT, R14, 1, PT ;  /* 0x3f8000000e00780b */ /* 0x000fc80003f14000 */
[----:B------:R-:W-:-:S13]  /*1050*/  PLOP3.LUT P0, PT, P2, P0, PT, 0x8a, 0x0 ;  /* 0x000000000000781c */ /* 0x000fda0001701172 */
[----:B------:R-:W-:-:S04]  /*1060*/  @!P0 FADD.FTZ R7, -R14, 1 ;  /* 0x3f8000000e078421 */ /* 0x000fc80000010100 */
[----:B------:R-:W-:Y:S01]  /*1070*/  @!P0 FMUL.FTZ R7, R14, R7 ;  /* 0x000000070e078220 */ /* 0x000fe20000410000 */
[----:B------:R-:W-:Y:S02]  /*1080*/  IMAD.U32 R14, R6, 0x10000, RZ ;  /* 0x00010000060e7824 */ /* 0x000fe400078e00ff */
[----:B------:R-:W-:-:S03]  /*1090*/  IMAD.MOV.U32 R6, RZ, RZ, 0x7fc00000 ;  /* 0x7fc00000ff067424 */ /* 0x000fc600078e00ff */
[----:B------:R-:W1:Y:S02]  /*10a0*/  @!P0 MUFU.RCP R7, R7 ;  /* 0x0000000700078308 */ /* 0x000e640000001000 */
[----:B-1----:R-:W-:-:S05]  /*10b0*/  @!P0 FMUL.FTZ R6, R14, R7 ;  /* 0x000000070e068220 */ /* 0x002fca0000410000 */
[----:B------:R-:W-:-:S07]  /*10c0*/  F2FP.BF16.F32.PACK_AB R6, RZ, R6 ;  /* 0x00000006ff06723e */ /* 0x000fce00000010ff */
.L_x_5252:
[----:B------:R-:W-:Y:S05]  /*10d0*/  BSYNC B0 ;  /* 0x0000000000007941 */ /* 0x000fea0003800000 */
.L_x_5251:
[----:B------:R-:W-:Y:S01]  /*10e0*/  @!P1 IADD3 R7, R0, R3, RZ ;  /* 0x0000000300079210 */ /* 0x000fe20007ffe0ff */
[----:B------:R-:W-:Y:S01]  /*10f0*/  BSSY B0, `(.L_x_5253) ;  /* 0x000000f000007945 */ /* 0x000fe20003800000 */
[----:B------:R-:W-:-:S03]  /*1100*/  ISETP.GE.AND P2, PT, R15, R2, PT ;  /* 0x000000020f00720c */ /* 0x000fc60003f46270 */
[----:B0-----:R-:W-:Y:S01]  /*1110*/  @!P1 IMAD.WIDE.U32 R4, R7, 0x2, R4 ;  /* 0x0000000207049825 */ /* 0x001fe200078e0004 */
[----:B------:R-:W-:Y:S09]  /*1120*/  @P3 BRA `(.L_x_5254) ;  /* 0x00000000002c3947 */ /* 0x000ff20003800000 */
[----:B------:R-:W-:Y:S02]  /*1130*/  IMAD.U32 R14, R9, 0x10000, RZ ;  /* 0x00010000090e7824 */ /* 0x000fe400078e00ff */
        /* <DEDUP_REMOVED lines=10> */
.L_x_5254:
[----:B------:R-:W-:Y:S05]  /*11e0*/  BSYNC B0 ;  /* 0x0000000000007941 */ /* 0x000fea0003800000 */
.L_x_5253:
[----:B------:R-:W-:Y:S04]  /*11f0*/  BSSY B0, `(.L_x_5255) ;  /* 0x000000d000007945 */ /* 0x000fe80003800000 */
[----:B------:R-:W-:Y:S05]  /*1200*/  @P4 BRA `(.L_x_5256) ;  /* 0x00000000002c4947 */ /* 0x000fea0003800000 */
        /* <DEDUP_REMOVED lines=11> */
.L_x_5256:
[----:B------:R-:W-:Y:S05]  /*12c0*/  BSYNC B0 ;  /* 0x0000000000007941 */ /* 0x000fea0003800000 */
.L_x_5255:
        /* <DEDUP_REMOVED lines=13> */
.L_x_5258:
[----:B------:R-:W-:Y:S05]  /*13a0*/  BSYNC B0 ;  /* 0x0000000000007941 */ /* 0x000fea0003800000 */
.L_x_5257:
        /* <DEDUP_REMOVED lines=13> */
.L_x_5260:
[----:B------:R-:W-:Y:S05]  /*1480*/  BSYNC B0 ;  /* 0x0000000000007941 */ /* 0x000fea0003800000 */
.L_x_5259:
        /* <DEDUP_REMOVED lines=13> */
.L_x_5262:
[----:B------:R-:W-:Y:S05]  /*1560*/  BSYNC B0 ;  /* 0x0000000000007941 */ /* 0x000fea0003800000 */
.L_x_5261:
[----:B------:R0:W-:Y:S01]  /*1570*/  @!P1 STG.E.U16 desc[UR4][R4.64], R12 ;  /* 0x0000000c04009986 */ /* 0x0001e2000c101504 */
[----:B------:R-:W-:Y:S01]  /*1580*/  @!P1 IMAD.MOV.U32 R3, RZ, RZ, R17 ;  /* 0x000000ffff039224 */ /* 0x000fe200078e0011 */
[----:B------:R-:W-:Y:S04]  /*1590*/  BSSY B0, `(.L_x_5263) ;  /* 0x000002d000007945 */ /* 0x000fe80003800000 */
[----:B------:R-:W-:Y:S01]  /*15a0*/  BSSY B1, `(.L_x_5264) ;  /* 0x0000025000017945 */ /* 0x000fe20003800000 */
[----:B------:R-:W-:-:S13]  /*15b0*/  ISETP.GE.AND P0, PT, R3, R2, PT ;  /* 0x000000020300720c */ /* 0x000fda0003f06270 */
[----:B0-----:R-:W-:Y:S05]  /*15c0*/  @P0 BRA `(.L_x_5265) ;  /* 0x0000000000300947 */ /* 0x001fea0003800000 */
[----:B------:R-:W0:Y:S01]  /*15d0*/  LDC.64 R4, c[0x0][0x218] ;  /* 0x00008600ff047b82 */ /* 0x000e220000000a00 */
[----:B------:R-:W-:Y:S01]  /*15e0*/  IMAD.IADD R15, R0, 0x1, R3 ;  /* 0x00000001000f7824 */ /* 0x000fe200078e0203 */
[----:B------:R-:W-:-:S04]  /*15f0*/  IADD3 R3, R3, 0x80, RZ ;  /* 0x0000008003037810 */ /* 0x000fc80007ffe0ff */
[----:B------:R-:W-:Y:S01]  /*1600*/  ISETP.GE.AND P0, PT, R3, R2, PT ;  /* 0x000000020300720c */ /* 0x000fe20003f06270 */
[----:B0-----:R-:W-:-:S05]  /*1610*/  IMAD.WIDE.U32 R4, R15, 0x2, R4 ;  /* 0x000000020f047825 */ /* 0x001fca00078e0004 */
[----:B------:R0:W-:Y:S07]  /*1620*/  STG.E.U16 desc[UR4][R4.64], R13 ;  /* 0x0000000d04007986 */ /* 0x0001ee000c101504 */
[----:B------:R-:W-:Y:S05]  /*1630*/  @P0 BRA `(.L_x_5266) ;  /* 0x0000000000300947 */ /* 0x000fea0003800000 */
[----:B0-----:R-:W0:Y:S01]  /*1640*/  LDC.64 R4, c[0x0][0x218] ;  /* 0x00008600ff047b82 */ /* 0x001e220000000a00 */
[----:B------:R-:W-:Y:S02]  /*1650*/  IMAD.IADD R13, R0, 0x1, R3 ;  /* 0x00000001000d7824 */ /* 0x000fe400078e0203 */
[----:B------:R-:W-:Y:S02]  /*1660*/  VIADD R3, R3, 0x80 ;  /* 0x0000008003037836 */ /* 0x000fe40000000000 */
[----:B0-----:R-:W-:-:S05]  /*1670*/  IMAD.WIDE.U32 R4, R13, 0x2, R4 ;  /* 0x000000020d047825 */ /* 0x001fca00078e0004 */
[----:B------:R0:W-:Y:S02]  /*1680*/  STG.E.U16 desc[UR4][R4.64], R6 ;  /* 0x0000000604007986 */ /* 0x0001e4000c101504 */
.L_x_5265:
[----:B------:R-:W-:-:S13]  /*1690*/  ISETP.GE.AND P0, PT, R3, R2, PT ;  /* 0x000000020300720c */ /* 0x000fda0003f06270 */
[----:B------:R-:W-:Y:S05]  /*16a0*/  @P0 BRA `(.L_x_5267) ;  /* 0x0000000000300947 */ /* 0x000fea0003800000 */
[----:B0-----:R-:W0:Y:S01]  /*16b0*/  LDC.64 R4, c[0x0][0x218] ;  /* 0x00008600ff047b82 */ /* 0x001e220000000a00 */
[----:B------:R-:W-:Y:S01]  /*16c0*/  IADD3 R13, R0, R3, RZ ;  /* 0x00000003000d7210 */ /* 0x000fe20007ffe0ff */
[----:B------:R-:W-:-:S04]  /*16d0*/  VIADD R3, R3, 0x80 ;  /* 0x0000008003037836 */ /* 0x000fc80000000000 */
[----:B0-----:R-:W-:-:S05]  /*16e0*/  IMAD.WIDE.U32 R4, R13, 0x2, R4 ;  /* 0x000000020d047825 */ /* 0x001fca00078e0004 */
[----:B------:R1:W-:Y:S02]  /*16f0*/  STG.E.U16 desc[UR4][R4.64], R7 ;  /* 0x0000000704007986 */ /* 0x0003e4000c101504 */
.L_x_5266:
[----:B------:R-:W-:-:S13]  /*1700*/  ISETP.GE.AND P0, PT, R3, R2, PT ;  /* 0x000000020300720c */ /* 0x000fda0003f06270 */
[----:B------:R-:W-:Y:S05]  /*1710*/  @P0 BRA `(.L_x_5268) ;  /* 0x0000000000340947 */ /* 0x000fea0003800000 */
[----:B01----:R-:W0:Y:S01]  /*1720*/  LDC.64 R4, c[0x0][0x218] ;  /* 0x00008600ff047b82 */ /* 0x003e220000000a00 */
[----:B------:R-:W-:Y:S01]  /*1730*/  IMAD.IADD R7, R0, 0x1, R3 ;  /* 0x0000000100077824 */ /* 0x000fe200078e0203 */
[----:B------:R-:W-:-:S03]  /*1740*/  IADD3 R3, R3, 0x80, RZ ;  /* 0x0000008003037810 */ /* 0x000fc60007ffe0ff */
[----:B0-----:R-:W-:-:S05]  /*1750*/  IMAD.WIDE.U32 R4, R7, 0x2, R4 ;  /* 0x0000000207047825 */ /* 0x001fca00078e0004 */
[----:B------:R1:W-:Y:S02]  /*1760*/  STG.E.U16 desc[UR4][R4.64], R8 ;  /* 0x0000000804007986 */ /* 0x0003e4000c101504 */
.L_x_5267:
[----:B------:R-:W-:-:S13]  /*1770*/  ISETP.GE.AND P0, PT, R3, R2, PT ;  /* 0x000000020300720c */ /* 0x000fda0003f06270 */
[----:B------:R-:W-:Y:S05]  /*1780*/  @P0 BREAK B1 ;  /* 0x0000000000010942 */ /* 0x000fea0003800000 */
[----:B------:R-:W-:Y:S05]  /*1790*/  @P0 BRA `(.L_x_5269) ;  /* 0x0000000000300947 */ /* 0x000fea0003800000 */
[----:B01----:R-:W0:Y:S01]  /*17a0*/  LDC.64 R4, c[0x0][0x218] ;  /* 0x00008600ff047b82 */ /* 0x003e220000000a00 */
[----:B------:R-:W-:Y:S02]  /*17b0*/  IMAD.IADD R7, R0, 0x1, R3 ;  /* 0x0000000100077824 */ /* 0x000fe400078e0203 */
[----:B------:R-:W-:Y:S02]  /*17c0*/  VIADD R3, R3, 0x80 ;  /* 0x0000008003037836 */ /* 0x000fe40000000000 */
[----:B0-----:R-:W-:-:S05]  /*17d0*/  IMAD.WIDE.U32 R4, R7, 0x2, R4 ;  /* 0x0000000207047825 */ /* 0x001fca00078e0004 */
[----:B------:R2:W-:Y:S02]  /*17e0*/  STG.E.U16 desc[UR4][R4.64], R9 ;  /* 0x0000000904007986 */ /* 0x0005e4000c101504 */
.L_x_5268:
[----:B------:R-:W-:Y:S05]  /*17f0*/  BSYNC B1 ;  /* 0x0000000000017941 */ /* 0x000fea0003800000 */
.L_x_5264:
[----:B------:R-:W-:-:S13]  /*1800*/  ISETP.GE.AND P0, PT, R3, R2, PT ;  /* 0x000000020300720c */ /* 0x000fda0003f06270 */
[----:B012---:R-:W0:Y:S01]  /*1810*/  @!P0 LDC.64 R4, c[0x0][0x218] ;  /* 0x00008600ff048b82 */ /* 0x007e220000000a00 */
[----:B------:R-:W-:Y:S01]  /*1820*/  @!P0 IADD3 R7, R0, R3, RZ ;  /* 0x0000000300078210 */ /* 0x000fe20007ffe0ff */
[----:B------:R-:W-:-:S04]  /*1830*/  @!P0 VIADD R3, R3, 0x80 ;  /* 0x0000008003038836 */ /* 0x000fc80000000000 */
[----:B0-----:R-:W-:-:S05]  /*1840*/  @!P0 IMAD.WIDE.U32 R4, R7, 0x2, R4 ;  /* 0x0000000207048825 */ /* 0x001fca00078e0004 */
[----:B------:R2:W-:Y:S02]  /*1850*/  @!P0 STG.E.U16 desc[UR4][R4.64], R10 ;  /* 0x0000000a04008986 */ /* 0x0005e4000c101504 */
.L_x_5269:
[----:B------:R-:W-:Y:S05]  /*1860*/  BSYNC B0 ;  /* 0x0000000000007941 */ /* 0x000fea0003800000 */
.L_x_5263:
[----:B------:R-:W-:Y:S05]  /*1870*/  WARPSYNC.ALL ;  /* 0x0000000000007948 */ /* 0x000fea0003800000 */
[----:B------:R-:W-:-:S13]  /*1880*/  ISETP.GE.AND P0, PT, R3, R2, PT ;  /* 0x000000020300720c */ /* 0x000fda0003f06270 */
[----:B------:R-:W-:Y:S05]  /*1890*/  @P0 EXIT ;  /* 0x000000000000094d */ /* 0x000fea0003800000 */
[----:B012---:R-:W0:Y:S01]  /*18a0*/  LDC.64 R4, c[0x0][0x218] ;  /* 0x00008600ff047b82 */ /* 0x007e220000000a00 */
[----:B------:R-:W-:-:S05]  /*18b0*/  IADD3 R3, R0, R3, RZ ;  /* 0x0000000300037210 */ /* 0x000fca0007ffe0ff */
[----:B0-----:R-:W-:-:S05]  /*18c0*/  IMAD.WIDE.U32 R2, R3, 0x2, R4 ;  /* 0x0000000203027825 */ /* 0x001fca00078e0004 */
[----:B------:R-:W-:Y:S01]  /*18d0*/  STG.E.U16 desc[UR4][R2.64], R11 ;  /* 0x0000000b02007986 */ /* 0x000fe2000c101504 */
[----:B------:R-:W-:Y:S05]  /*18e0*/  EXIT ;  /* 0x000000000000794d */ /* 0x000fea0003800000 */
.L_x_5270:
        /* <DEDUP_REMOVED lines=9> */
.L_x_14625:


//--------------------- .text._ZN2at6native29vectorized_elementwise_kernelILi4EZZZNS0_26logit_backward_kernel_cudaERNS_18TensorIteratorBaseERKN3c106ScalarEENKUlvE_clEvENKUlvE2_clEvEUlNS4_8BFloat16ESA_E_St5arrayIPcLm3EEEEviT0_T1_ --------------------------
	.section	.text._ZN2at6native29vectorized_elementwise_kernelILi4EZZZNS0_26logit_backward_kernel_cudaERNS_18TensorIteratorBaseERKN3c106ScalarEENKUlvE_clEvENKUlvE2_clEvEUlNS4_8BFloat16ESA_E_St5arrayIPcLm3EEEEviT0_T1_,"ax",@progbits
	.align	128
        .global         _ZN2at6native29vectorized_elementwise_kernelILi4EZZZNS0_26logit_backward_kernel_cudaERNS_18TensorIteratorBaseERKN3c106ScalarEENKUlvE_clEvENKUlvE2_clEvEUlNS4_8BFloat16ESA_E_St5arrayIPcLm3EEEEviT0_T1_
        .type           _ZN2at6native29vectorized_elementwise_kernelILi4EZZZNS0_26logit_backward_kernel_cudaERNS_18TensorIteratorBaseERKN3c106ScalarEENKUlvE_clEvENKUlvE2_clEvEUlNS4_8BFloat16ESA_E_St5arrayIPcLm3EEEEviT0_T1_,@function
        .size           _ZN2at6native29vectorized_elementwise_kernelILi4EZZZNS0_26logit_backward_kernel_cudaERNS_18TensorIteratorBaseERKN3c106ScalarEENKUlvE_clEvENKUlvE2_clEvEUlNS4_8BFloat16ESA_E_St5arrayIPcLm3EEEEviT0_T1_,(.L_x_14626 - _ZN2at6native29vectorized_elementwise_kernelILi4EZZZNS0_26logit_backward_kernel_cudaERNS_18TensorIteratorBaseERKN3c106ScalarEENKUlvE_clEvENKUlvE2_clEvEUlNS4_8BFloat16ESA_E_St5arrayIPcLm3EEEEviT0_T1_)
        .other          _ZN2at6native29vectorized_elementwise_kernelILi4EZZZNS0_26logit_backward_kernel_cudaERNS_18TensorIteratorBaseERKN3c106ScalarEENKUlvE_clEvENKUlvE2_clEvEUlNS4_8BFloat16ESA_E_St5arrayIPcLm3EEEEviT0_T1_,@"STO_CUDA_ENTRY STV_DEFAULT"
_ZN2at6native29vectorized_elementwise_kernelILi4EZZZNS0_26logit_backward_kernel_cudaERNS_18TensorIteratorBaseERKN3c106ScalarEENKUlvE_clEvENKUlvE2_clEvEUlNS4_8BFloat16ESA_E_St5arrayIPcLm3EEEEviT0_T1_:
.text._ZN2at6native29vectorized_elementwise_kernelILi4EZZZNS0_26logit_backward_kernel_cudaERNS_18TensorIteratorBaseERKN3c106ScalarEENKUlvE_clEvENKUlvE2_clEvEUlNS4_8BFloat16ESA_E_St5arrayIPcLm3EEEEviT0_T1_:
        /* <DEDUP_REMOVED lines=20> */
[C---:B------:R-:W-:Y:S02]  /*0140*/  FSETP.GEU.FTZ.AND P1, PT, R9.reuse, RZ, PT ;  /* 0x000000ff0900720b */ /* 0x040fe40003f3e000 */
[----:B------:R-:W-:-:S04]  /*0150*/  FSETP.GT.FTZ.AND P0, PT, R9, 1, PT ;  /* 0x3f8000000900780b */ /* 0x000fc80003f14000 */
[----:B------:R-:W-:-:S13]  /*0160*/  PLOP3.LUT P0, PT, P1, P0, PT, 0x8a, 0x0 ;  /* 0x000000000000781c */ /* 0x000fda0000f01172 */
[----:B------:R-:W-:-:S04]  /*0170*/  @!P0 FADD.FTZ R14, -R9, 1 ;  /* 0x3f800000090e8421 */ /* 0x000fc80000010100 */
[----:B------:R-:W-:-:S06]  /*0180*/  @!P0 FMUL.FTZ R15, R9, R14 ;  /* 0x0000000e090f8220 */ /* 0x000fcc0000410000 */
[----:B------:R-:W1:Y:S01]  /*0190*/  @!P0 MUFU.RCP R15, R15 ;  /* 0x0000000f000f8308 */ /* 0x000e620000001000 */
[----:B----4-:R-:W-:Y:S02]  /*01a0*/  SHF.L.U32 R14, R2, 0x10, RZ ;  /* 0x00000010020e7819 */ /* 0x010fe400000006ff */
[----:B------:R-:W-:Y:S02]  /*01b0*/  PRMT R16, R10, 0x7632, R16 ;  /* 0x000076320a107816 */ /* 0x000fe40000000010 */
[C---:B------:R-:W-:Y:S01]  /*01c0*/  PRMT R2, R11.reuse, 0x7632, R2 ;  /* 0x000076320b027816 */ /* 0x040fe20000000002 */
[----:B------:R-:W-:Y:S02]  /*01d0*/  IMAD.MOV.U32 R9, RZ, RZ, 0x7fc00000 ;  /* 0x7fc00000ff097424 */ /* 0x000fe400078e00ff */
[----:B0-----:R-:W-:Y:S02]  /*01e0*/  IMAD.U32 R12, R11, 0x10000, RZ ;  /* 0x000100000b0c7824 */ /* 0x001fe400078e00ff */
[----:B------:R-:W-:-:S02]  /*01f0*/  IMAD.U32 R16, R16, 0x10000, RZ ;  /* 0x0001000010107824 */ /* 0x000fc400078e00ff */
[----:B-1----:R-:W-:Y:S01]  /*0200*/  @!P0 FMUL.FTZ R9, R14, R15 ;  /* 0x0000000f0e098220 */ /* 0x002fe20000410000 */
[----:B------:R-:W-:Y:S01]  /*0210*/  IMAD.U32 R15, R2, 0x10000, RZ ;  /* 0x00010000020f7824 */ /* 0x000fe200078e00ff */
[C---:B--2---:R-:W-:Y:S01]  /*0220*/  PRMT R14, R6.reuse, 0x7632, R14 ;  /* 0x00007632060e7816 */ /* 0x044fe2000000000e */
[----:B------:R-:W-:Y:S01]  /*0230*/  IMAD.U32 R11, R6, 0x10000, RZ ;  /* 0x00010000060b7824 */ /* 0x000fe200078e00ff */
[C---:B------:R-:W-:Y:S02]  /*0240*/  FSETP.GEU.FTZ.AND P1, PT, R12.reuse, RZ, PT ;  /* 0x000000ff0c00720b */ /* 0x040fe40003f3e000 */
[----:B------:R-:W-:Y:S02]  /*0250*/  FSETP.GT.FTZ.AND P0, PT, R12, 1, PT ;  /* 0x3f8000000c00780b */ /* 0x000fe40003f14000 */
[C---:B------:R-:W-:Y:S02]  /*0260*/  FSETP.GEU.FTZ.AND P2, PT, R16.reuse, RZ, PT ;  /* 0x000000ff1000720b */ /* 0x040fe40003f5e000 */
[----:B------:R-:W-:-:S02]  /*0270*/  FSETP.GT.FTZ.AND P5, PT, R16, 1, PT ;  /* 0x3f8000001000780b */ /* 0x000fc40003fb4000 */
[C---:B------:R-:W-:Y:S02]  /*0280*/  FSETP.GEU.FTZ.AND P4, PT, R15.reuse, RZ, PT ;  /* 0x000000ff0f00720b */ /* 0x040fe40003f9e000 */
[----:B------:R-:W-:Y:S02]  /*0290*/  FSETP.GT.FTZ.AND P6, PT, R15, 1, PT ;  /* 0x3f8000000f00780b */ /* 0x000fe40003fd4000 */
[----:B------:R-:W-:Y:S02]  /*02a0*/  SHF.L.U32 R14, R14, 0x10, RZ ;  /* 0x000000100e0e7819 */ /* 0x000fe400000006ff */
[----:B------:R-:W-:Y:S02]  /*02b0*/  PLOP3.LUT P5, PT, P2, P5, PT, 0x8a, 0x0 ;  /* 0x000000000000781c */ /* 0x000fe400017ab172 */
[----:B------:R-:W-:Y:S02]  /*02c0*/  PLOP3.LUT P0, PT, P1, P0, PT, 0x8a, 0x0 ;  /* 0x000000000000781c */ /* 0x000fe40000f01172 */
[----:B------:R-:W-:-:S02]  /*02d0*/  PLOP3.LUT P4, PT, P4, P6, PT, 0x8a, 0x0 ;  /* 0x000000000000781c */ /* 0x000fc4000278d172 */
[C---:B------:R-:W-:Y:S02]  /*02e0*/  FSETP.GEU.FTZ.AND P3, PT, R11.reuse, RZ, PT ;  /* 0x000000ff0b00720b */ /* 0x040fe40003f7e000 */
[----:B------:R-:W-:Y:S02]  /*02f0*/  FSETP.GT.FTZ.AND P2, PT, R11, 1, PT ;  /* 0x3f8000000b00780b */ /* 0x000fe40003f54000 */
[C---:B------:R-:W-:Y:S02]  /*0300*/  FSETP.GEU.FTZ.AND P1, PT, R14.reuse, RZ, PT ;  /* 0x000000ff0e00720b */ /* 0x040fe40003f3e000 */
[----:B------:R-:W-:Y:S02]  /*0310*/  FSETP.GT.FTZ.AND P6, PT, R14, 1, PT ;  /* 0x3f8000000e00780b */ /* 0x000fe40003fd4000 */
[C---:B------:R-:W-:Y:S02]  /*0320*/  PRMT R10, R7.reuse, 0x7632, R10 ;  /* 0x00007632070a7816 */ /* 0x040fe4000000000a */
[----:B------:R-:W-:-:S02]  /*0330*/  SHF.L.U32 R17, R7, 0x10, RZ ;  /* 0x0000001007117819 */ /* 0x000fc400000006ff */
[----:B------:R-:W-:Y:S01]  /*0340*/  PLOP3.LUT P3, PT, P3, P2, PT, 0x8a, 0x0 ;  /* 0x000000000000781c */ /* 0x000fe20001f65172 */
[----:B------:R-:W-:Y:S01]  /*0350*/  IMAD.U32 R10, R10, 0x10000, RZ ;  /* 0x000100000a0a7824 */ /* 0x000fe200078e00ff */
[----:B------:R-:W-:Y:S02]  /*0360*/  PLOP3.LUT P1, PT, P1, P6, PT, 0x8a, 0x0 ;  /* 0x000000000000781c */ /* 0x000fe40000f2d172 */
[C---:B------:R-:W-:Y:S02]  /*0370*/  FSETP.GEU.FTZ.AND P2, PT, R17.reuse, RZ, PT ;  /* 0x000000ff1100720b */ /* 0x040fe40003f5e000 */
[----:B------:R-:W-:Y:S02]  /*0380*/  FSETP.GT.FTZ.AND P6, PT, R17, 1, PT ;  /* 0x3f8000001100780b */ /* 0x000fe40003fd4000 */
[----:B------:R-:W-:Y:S02]  /*0390*/  P2R R6, PR, RZ, 0x20 ;  /* 0x00000020ff067803 */ /* 0x000fe40000000000 */
[----:B------:R-:W-:-:S02]  /*03a0*/  PLOP3.LUT P2, PT, P2, P6, PT, 0x8a, 0x0 ;  /* 0x000000000000781c */ /* 0x000fc4000174d172 */
[C---:B------:R-:W-:Y:S02]  /*03b0*/  FSETP.GEU.FTZ.AND P6, PT, R10.reuse, RZ, PT ;  /* 0x000000ff0a00720b */ /* 0x040fe40003fde000 */
[----:B------:R-:W-:Y:S01]  /*03c0*/  FSETP.GT.FTZ.AND P5, PT, R10, 1, PT ;  /* 0x3f8000000a00780b */ /* 0x000fe20003fb4000 */
        /* <DEDUP_REMOVED lines=20> */
[----:B------:R-:W-:-:S05]  /*0510*/  IMAD.U32 R17, R16, 0x10000, RZ ;  /* 0x0001000010117824 */ /* 0x000fca00078e00ff */
[----:B------:R-:W2:Y:S01]  /*0520*/  @!P3 MUFU.RCP R12, R12 ;  /* 0x0000000c000cb308 */ /* 0x000ea20000001000 */
[----:B------:R-:W-:-:S07]  /*0530*/  IMAD.U32 R20, R3, 0x10000, RZ ;  /* 0x0001000003147824 */ /* 0x000fce00078e00ff */
[----:B------:R3:W4:Y:S01]  /*0540*/  @!P1 MUFU.RCP R16, R19 ;  /* 0x0000001300109308 */ /* 0x0007220000001000 */
[----:B------:R-:W-:Y:S01]  /*0550*/  IMAD.MOV.U32 R14, RZ, RZ, 0x7fc00000 ;  /* 0x7fc00000ff0e7424 */ /* 0x000fe200078e00ff */
[----:B------:R-:W-:-:S06]  /*0560*/  MOV R2, 0x7fc00000 ;  /* 0x7fc0000000027802 */ /* 0x000fcc0000000f00 */
[----:B------:R-:W-:Y:S01]  /*0570*/  @!P2 MUFU.RCP R11, R11 ;  /* 0x0000000b000ba308 */ /* 0x000fe20000001000 */
[----:B-1----:R-:W-:-:S07]  /*0580*/  @!P5 FMUL.FTZ R14, R17, R18 ;  /* 0x00000012110ed220 */ /* 0x002fce0000410000 */
[----:B------:R-:W1:Y:S01]  /*0590*/  @!P4 MUFU.RCP R15, R15 ;  /* 0x0000000f000fc308 */ /* 0x000e620000001000 */
[----:B------:R-:W-:-:S07]  /*05a0*/  @!P0 FMUL.FTZ R2, R20, R13 ;  /* 0x0000000d14028220 */ /* 0x000fce0000410000 */
[----:B------:R-:W1:Y:S01]  /*05b0*/  @!P6 MUFU.RCP R21, R21 ;  /* 0x000000150015e308 */ /* 0x000e620000001000 */
[----:B0-----:R-:W-:Y:S01]  /*05c0*/  IMAD.WIDE.U32 R6, R0, 0x2, R6 ;  /* 0x0000000200067825 */ /* 0x001fe200078e0006 */
        /* <DEDUP_REMOVED lines=8> */
[----:B------:R-:W-:Y:S01]  /*0650*/  MOV R5, 0x7fc00000 ;  /* 0x7fc0000000057802 */ /* 0x000fe20000000f00 */
[----:B------:R-:W-:Y:S01]  /*0660*/  IMAD.MOV.U32 R4, RZ, RZ, 0x7fc00000 ;  /* 0x7fc00000ff047424 */ /* 0x000fe200078e00ff */
[----:B---3--:R-:W-:Y:S01]  /*0670*/  MOV R19, 0x7fc00000 ;  /* 0x7fc0000000137802 */ /* 0x008fe20000000f00 */
[----:B------:R-:W-:-:S02]  /*0680*/  IMAD.MOV.U32 R3, RZ, RZ, 0x7fc00000 ;  /* 0x7fc00000ff037424 */ /* 0x000fc400078e00ff */
[----:B--2---:R-:W-:Y:S01]  /*0690*/  @!P3 FMUL.FTZ R5, R13, R12 ;  /* 0x0000000c0d05b220 */ /* 0x004fe20000410000 */
[----:B------:R-:W-:Y:S02]  /*06a0*/  IMAD.MOV.U32 R18, RZ, RZ, 0x7fc00000 ;  /* 0x7fc00000ff127424 */ /* 0x000fe400078e00ff */
[----:B----4-:R-:W-:Y:S01]  /*06b0*/  @!P1 FMUL.FTZ R4, R17, R16 ;  /* 0x0000001011049220 */ /* 0x010fe20000410000 */
[----:B-1----:R-:W-:Y:S01]  /*06c0*/  @!P4 FMUL.FTZ R3, R0, R15 ;  /* 0x0000000f0003c220 */ /* 0x002fe20000410000 */
[----:B------:R-:W-:Y:S01]  /*06d0*/  @!P2 FMUL.FTZ R19, R10, R11 ;  /* 0x0000000b0a13a220 */ /* 0x000fe20000410000 */
[----:B------:R-:W-:Y:S01]  /*06e0*/  @!P6 FMUL.FTZ R18, R20, R21 ;  /* 0x000000151412e220 */ /* 0x000fe20000410000 */
        /* <DEDUP_REMOVED lines=8> */
.L_x_5271:
        /* <DEDUP_REMOVED lines=106> */
.L_x_5273:
[----:B------:R-:W-:Y:S05]  /*0e10*/  BSYNC B0 ;  /* 0x0000000000007941 */ /* 0x000fea0003800000 */
.L_x_5272:
        /* <DEDUP_REMOVED lines=13> */
.L_x_5275:
[----:B------:R-:W-:Y:S05]  /*0ef0*/  BSYNC B0 ;  /* 0x0000000000007941 */ /* 0x000fea0003800000 */
.L_x_5274:
        /* <DEDUP_REMOVED lines=23> */
.L_x_5277:
[----:B------:R-:W-:Y:S05]  /*1070*/  BSYNC B0 ;  /* 0x0000000000007941 */ /* 0x000fea0003800000 */
.L_x_5276:
        /* <DEDUP_REMOVED lines=16> */
.L_x_5279:
[----:B------:R-:W-:Y:S05]  /*1180*/  BSYNC B0 ;  /* 0x0000000000007941 */ /* 0x000fea0003800000 */
.L_x_5278:
        /* <DEDUP_REMOVED lines=13> */
.L_x_5281:
[----:B------:R-:W-:Y:S05]  /*1260*/  BSYNC B0 ;  /* 0x0000000000007941 */ /* 0x000fea0003800000 */
.L_x_5280:
        /* <DEDUP_REMOVED lines=13> */
.L_x_5283:
[----:B------:R-:W-:Y:S05]  /*1340*/  BSYNC B0 ;  /* 0x0000000000007941 */ /* 0x000fea0003800000 */
.L_x_5282:
        /* <DEDUP_REMOVED lines=13> */
.L_x_5285:
[----:B------:R-:W-:Y:S05]  /*1420*/  BSYNC B0 ;  /* 0x0000000000007941 */ /* 0x000fea0003800000 */
.L_x_5284:
        /* <DEDUP_REMOVED lines=13> */
.L_x_5287:
[----:B------:R-:W-:Y:S05]  /*1500*/  BSYNC B0 ;  /* 0x0000000000007941 */ /* 0x000fea0003800000 */
.L_x_5286:
        /* <DEDUP_REMOVED lines=18> */
.L_x_5290:
[----:B------:R-:W-:-:S13]  /*1630*/  ISETP.GE.AND P0, PT, R3, R2, PT ;  /* 0x000000020300720c */ /* 0x000fda0003f06270 */
[----:B------:R-:W-:Y:S05]  /*1640*/  @P0 BRA `(.L_x_5292) ;  /* 0x0000000000300947 */ /* 0x000fea0003800000 */
[----:B0-----:R-:W0:Y:S01]  /*1650*/  LDC.64 R4, c[0x0][0x218] ;  /* 0x00008600ff047b82 */ /* 0x001e220000000a00 */
[----:B------:R-:W-:Y:S01]  /*1660*/  IADD3 R13, R0, R3, RZ ;  /* 0x00000003000d7210 */ /* 0x000fe20007ffe0ff */
[----:B------:R-:W-:-:S04]  /*1670*/  VIADD R3, R3, 0x80 ;  /* 0x0000008003037836 */ /* 0x000fc80000000000 */
[----:B0-----:R-:W-:-:S05]  /*1680*/  IMAD.WIDE.U32 R4, R13, 0x2, R4 ;  /* 0x000000020d047825 */ /* 0x001fca00078e0004 */
[----:B------:R1:W-:Y:S02]  /*1690*/  STG.E.U16 desc[UR4][R4.64], R7 ;  /* 0x0000000704007986 */ /* 0x0003e4000c101504 */
.L_x_5291:
[----:B------:R-:W-:-:S13]  /*16a0*/  ISETP.GE.AND P0, PT, R3, R2, PT ;  /* 0x000000020300720c */ /* 0x000fda0003f06270 */
[----:B------:R-:W-:Y:S05]  /*16b0*/  @P0 BRA `(.L_x_5293) ;  /* 0x0000000000340947 */ /* 0x000fea0003800000 */
[----:B01----:R-:W0:Y:S01]  /*16c0*/  LDC.64 R4, c[0x0][0x218] ;  /* 0x00008600ff047b82 */ /* 0x003e220000000a00 */
[----:B------:R-:W-:Y:S01]  /*16d0*/  IMAD.IADD R7, R0, 0x1, R3 ;  /* 0x0000000100077824 */ /* 0x000fe200078e0203 */
[----:B------:R-:W-:-:S03]  /*16e0*/  IADD3 R3, R3, 0x80, RZ ;  /* 0x0000008003037810 */ /* 0x000fc60007ffe0ff */
[----:B0-----:R-:W-:-:S05]  /*16f0*/  IMAD.WIDE.U32 R4, R7, 0x2, R4 ;  /* 0x0000000207047825 */ /* 0x001fca00078e0004 */
[----:B------:R1:W-:Y:S02]  /*1700*/  STG.E.U16 desc[UR4][R4.64], R8 ;  /* 0x0000000804007986 */ /* 0x0003e4000c101504 */
.L_x_5292:
        /* <DEDUP_REMOVED lines=8> */
.L_x_5293:
[----:B------:R-:W-:Y:S05]  /*1790*/  BSYNC B1 ;  /* 0x0000000000017941 */ /* 0x000fea0003800000 */
.L_x_5289:
[----:B------:R-:W-:-:S13]  /*17a0*/  ISETP.GE.AND P0, PT, R3, R2, PT ;  /* 0x000000020300720c */ /* 0x000fda0003f06270 */
[----:B012---:R-:W0:Y:S01]  /*17b0*/  @!P0 LDC.64 R4, c[0x0][0x218] ;  /* 0x00008600ff048b82 */ /* 0x007e220000000a00 */
[----:B------:R-:W-:Y:S01]  /*17c0*/  @!P0 IADD3 R7, R0, R3, RZ ;  /* 0x0000000300078210 */ /* 0x000fe20007ffe0ff */
[----:B------:R-:W-:-:S04]  /*17d0*/  @!P0 VIADD R3, R3, 0x80 ;  /* 0x0000008003038836 */ /* 0x000fc80000000000 */
[----:B0-----:R-:W-:-:S05]  /*17e0*/  @!P0 IMAD.WIDE.U32 R4, R7, 0x2, R4 ;  /* 0x0000000207048825 */ /* 0x001fca00078e0004 */
[----:B------:R2:W-:Y:S02]  /*17f0*/  @!P0 STG.E.U16 desc[UR4][R4.64], R10 ;  /* 0x0000000a04008986 */ /* 0x0005e4000c101504 */
.L_x_5294:
[----:B------:R-:W-:Y:S05]  /*1800*/  BSYNC B0 ;  /* 0x0000000000007941 */ /* 0x000fea0003800000 */
.L_x_5288:
        /* <DEDUP_REMOVED lines=8> */
.L_x_5295:
        /* <DEDUP_REMOVED lines=15> */
.L_x_14626:


//--------------------- .text._ZN2at6native29vectorized_elementwise_kernelILi8EZZZNS0_26logit_backward_kernel_cudaERNS_18TensorIteratorBaseERKN3c106ScalarEENKUlvE_clEvENKUlvE2_clEvEUlNS4_8BFloat16ESA_E_St5arrayIPcLm3EEEEviT0_T1_ --------------------------
	.section	.text._ZN2at6native29vectorized_elementwise_kernelILi8EZZZNS0_26logit_backward_kernel_cudaERNS_18TensorIteratorBaseERKN3c106ScalarEENKUlvE_clEvENKUlvE2_clEvEUlNS4_8BFloat16ESA_E_St5arrayIPcLm3EEEEviT0_T1_,"ax",@progbits
	.align	128
        .global         _ZN2at6native29vectorized_elementwise_kernelILi8EZZZNS0_26logit_backward_kernel_cudaERNS_18TensorIteratorBaseERKN3c106ScalarEENKUlvE_clEvENKUlvE2_clEvEUlNS4_8BFloat16ESA_E_St5arrayIPcLm3EEEEviT0_T1_
        .type           _ZN2at6native29vectorized_elementwise_kernelILi8EZZZNS0_26logit_backward_kernel_cudaERNS_18TensorIteratorBaseERKN3c106ScalarEENKUlvE_clEvENKUlvE2_clEvEUlNS4_8BFloat16ESA_E_St5arrayIPcLm3EEEEviT0_T1_,@function
        .size           _ZN2at6native29vectorized_elementwise_kernelILi8EZZZNS0_26logit_backward_kernel_cudaERNS_18TensorIteratorBaseERKN3c106ScalarEENKUlvE_clEvENKUlvE2_clEvEUlNS4_8BFloat16ESA_E_St5arrayIPcLm3EEEEviT0_T1_,(.L_x_14627 - _ZN2at6native29vectorized_elementwise_kernelILi8EZZZNS0_26logit_backward_kernel_cudaERNS_18TensorIteratorBaseERKN3c106ScalarEENKUlvE_clEvENKUlvE2_clEvEUlNS4_8BFloat16ESA_E_St5arrayIPcLm3EEEEviT0_T1_)
        .other          _ZN2at6native29vectorized_elementwise_kernelILi8EZZZNS0_26logit_backward_kernel_cudaERNS_18TensorIteratorBaseERKN3c106ScalarEENKUlvE_clEvENKUlvE2_clEvEUlNS4_8BFloat16ESA_E_St5arrayIPcLm3EEEEviT0_T1_,@"STO_CUDA_ENTRY STV_DEFAULT"
_ZN2at6native29vectorized_elementwise_kernelILi8EZZZNS0_26logit_backward_kernel_cudaERNS_18TensorIteratorBaseERKN3c106ScalarEENKUlvE_clEvENKUlvE2_clEvEUlNS4_8BFloat16ESA_E_St5arrayIPcLm3EEEEviT0_T1_:
.text._ZN2at6native29vectorized_elementwise_kernelILi8EZZZNS0_26logit_backward_kernel_cudaERNS_18TensorIteratorBaseERKN3c106ScalarEENKUlvE_clEvENKUlvE2_clEvEUlNS4_8BFloat16ESA_E_St5arrayIPcLm3EEEEviT0_T1_:
        /* <DEDUP_REMOVED lines=15> */
[----:B------:R-:W-:-:S05]  /*00f0*/  IMAD.WIDE.U32 R2, R9, 0x10, R2 ;  /* 0x0000001009027825 */ /* 0x000fca00078e0002 */
[----:B------:R0:W3:Y:S01]  /*0100*/  LDG.E.128 R4, desc[UR4][R2.64] ;  /* 0x0000000402047981 */ /* 0x0000e2000c1e1d00 */
[----:B------:R-:W-:Y:S01]  /*0110*/  MOV R23, 0x7fc00000 ;  /* 0x7fc0000000177802 */ /* 0x000fe20000000f00 */
[C---:B--2---:R-:W-:Y:S01]  /*0120*/  IMAD.U32 R8, R12.reuse, 0x10000, RZ ;  /* 0x000100000c087824 */ /* 0x044fe200078e00ff */
[----:B------:R-:W-:Y:S01]  /*0130*/  PRMT R12, R12, 0x7632, R12 ;  /* 0x000076320c0c7816 */ /* 0x000fe2000000000c */
[C---:B0-----:R-:W-:Y:S01]  /*0140*/  IMAD.U32 R3, R13.reuse, 0x10000, RZ ;  /* 0x000100000d037824 */ /* 0x041fe200078e00ff */
[----:B------:R-:W-:Y:S01]  /*0150*/  PRMT R13, R13, 0x7632, R13 ;  /* 0x000076320d0d7816 */ /* 0x000fe2000000000d */
[----:B------:R-:W-:Y:S01]  /*0160*/  IMAD.U32 R17, R14, 0x10000, RZ ;  /* 0x000100000e117824 */ /* 0x000fe200078e00ff */
[----:B------:R-:W-:Y:S01]  /*0170*/  FSETP.GEU.FTZ.AND P1, PT, R8, RZ, PT ;  /* 0x000000ff0800720b */ /* 0x000fe20003f3e000 */
[----:B------:R-:W-:Y:S01]  /*0180*/  IMAD.U32 R2, R12, 0x10000, RZ ;  /* 0x000100000c027824 */ /* 0x000fe200078e00ff */
[----:B------:R-:W-:Y:S02]  /*0190*/  FSETP.GT.FTZ.AND P0, PT, R8, 1, PT ;  /* 0x3f8000000800780b */ /* 0x000fe40003f14000 */
[----:B------:R-:W-:-:S02]  /*01a0*/  FSETP.GEU.FTZ.AND P5, PT, R17, RZ, PT ;  /* 0x000000ff1100720b */ /* 0x000fc40003fbe000 */
[----:B------:R-:W-:Y:S02]  /*01b0*/  PLOP3.LUT P0, PT, P1, P0, PT, 0x8a, 0x0 ;  /* 0x000000000000781c */ /* 0x000fe40000f01172 */
[----:B------:R-:W-:Y:S02]  /*01c0*/  FSETP.GEU.FTZ.AND P1, PT, R3, RZ, PT ;  /* 0x000000ff0300720b */ /* 0x000fe40003f3e000 */
[C---:B------:R-:W-:Y:S02]  /*01d0*/  FSETP.GEU.FTZ.AND P4, PT, R2.reuse, RZ, PT ;  /* 0x000000ff0200720b */ /* 0x040fe40003f9e000 */
[----:B------:R-:W-:Y:S02]  /*01e0*/  FSETP.GT.FTZ.AND P3, PT, R2, 1, PT ;  /* 0x3f8000000200780b */ /* 0x000fe40003f74000 */
[----:B------:R-:W-:Y:S02]  /*01f0*/  SHF.L.U32 R18, R15, 0x10, RZ ;  /* 0x000000100f127819 */ /* 0x000fe400000006ff */
[----:B------:R-:W-:-:S02]  /*0200*/  PLOP3.LUT P3, PT, P4, P3, PT, 0x8a, 0x0 ;  /* 0x000000000000781c */ /* 0x000fc40002767172 */
[----:B------:R-:W-:Y:S01]  /*0210*/  FSETP.GT.FTZ.AND P4, PT, R17, 1, PT ;  /* 0x3f8000001100780b */ /* 0x000fe20003f94000 */
[----:B------:R-:W-:-:S03]  /*0220*/  @!P0 FADD.FTZ R11, -R8, 1 ;  /* 0x3f800000080b8421 */ /* 0x000fc60000010100 */
[----:B------:R-:W-:Y:S01]  /*0230*/  PLOP3.LUT P5, PT, P5, P4, PT, 0x8a, 0x0 ;  /* 0x000000000000781c */ /* 0x000fe20002fa9172 */
[----:B------:R-:W-:Y:S01]  /*0240*/  @!P0 FMUL.FTZ R11, R8, R11 ;  /* 0x0000000b080b8220 */ /* 0x000fe20000410000 */
[----:B------:R-:W-:Y:S01]  /*0250*/  IMAD.MOV.U32 R8, RZ, RZ, 0x7fc00000 ;  /* 0x7fc00000ff087424 */ /* 0x000fe200078e00ff */
[----:B------:R-:W-:Y:S01]  /*0260*/  FSETP.GEU.FTZ.AND P4, PT, R18, RZ, PT ;  /* 0x000000ff1200720b */ /* 0x000fe20003f9e000 */
[----:B---3--:R-:W-:Y:S01]  /*0270*/  IMAD.U32 R21, R5, 0x10000, RZ ;  /* 0x0001000005157824 */ /* 0x008fe200078e00ff */
[----:B------:R-:W-:Y:S01]  /*0280*/  SHF.L.U32 R10, R4, 0x10, RZ ;  /* 0x00000010040a7819 */ /* 0x000fe200000006ff */
[----:B------:R-:W-:Y:S01]  /*0290*/  IMAD.U32 R20, R6, 0x10000, RZ ;  /* 0x0001000006147824 */ /* 0x000fe200078e00ff */
[----:B------:R-:W0:Y:S01]  /*02a0*/  @!P0 MUFU.RCP R11, R11 ;  /* 0x0000000b000b8308 */ /* 0x000e220000001000 */
[----:B------:R-:W-:Y:S01]  /*02b0*/  PRMT R4, R14, 0x7632, R4 ;  /* 0x000076320e047816 */ /* 0x000fe20000000004 */
[----:B------:R-:W-:Y:S01]  /*02c0*/  IMAD.U32 R14, R13, 0x10000, RZ ;  /* 0x000100000d0e7824 */ /* 0x000fe200078e00ff */
[----:B------:R-:W-:-:S02]  /*02d0*/  PRMT R13, R15, 0x7632, R13 ;  /* 0x000076320f0d7816 */ /* 0x000fc4000000000d */
[----:B------:R-:W-:Y:S02]  /*02e0*/  SHF.L.U32 R12, R4, 0x10, RZ ;  /* 0x00000010040c7819 */ /* 0x000fe400000006ff */
[C---:B------:R-:W-:Y:S01]  /*02f0*/  FSETP.GEU.FTZ.AND P2, PT, R14.reuse, RZ, PT ;  /* 0x000000ff0e00720b */ /* 0x040fe20003f5e000 */
[----:B------:R-:W-:Y:S01]  /*0300*/  IMAD.U32 R13, R13, 0x10000, RZ ;  /* 0x000100000d0d7824 */ /* 0x000fe200078e00ff */
[----:B------:R-:W-:Y:S02]  /*0310*/  FSETP.GT.FTZ.AND P6, PT, R14, 1, PT ;  /* 0x3f8000000e00780b */ /* 0x000fe40003fd4000 */
[----:B------:R-:W-:Y:S02]  /*0320*/  SHF.L.U32 R19, R7, 0x10, RZ ;  /* 0x0000001007137819 */ /* 0x000fe400000006ff */
[----:B------:R-:W-:Y:S02]  /*0330*/  PLOP3.LUT P2, PT, P2, P6, PT, 0x8a, 0x0 ;  /* 0x000000000000781c */ /* 0x000fe4000174d172 */
[----:B------:R-:W-:Y:S01]  /*0340*/  FSETP.GT.FTZ.AND P6, PT, R12, 1, PT ;  /* 0x3f8000000c00780b */ /* 0x000fe20003fd4000 */
[----:B0-----:R-:W-:Y:S01]  /*0350*/  @!P0 FMUL.FTZ R8, R10, R11 ;  /* 0x0000000b0a088220 */ /* 0x001fe20000410000 */
[----:B------:R-:W-:-:S02]  /*0360*/  FSETP.GT.FTZ.AND P0, PT, R3, 1, PT ;  /* 0x3f8000000300780b */ /* 0x000fc40003f14000 */
[----:B------:R-:W-:Y:S02]  /*0370*/  P2R R10, PR, RZ, 0x8 ;  /* 0x00000008ff0a7803 */ /* 0x000fe40000000000 */
[----:B------:R-:W-:Y:S02]  /*0380*/  PLOP3.LUT P0, PT, P1, P0, PT, 0x8a, 0x0 ;  /* 0x000000000000781c */ /* 0x000fe40000f01172 */
[----:B------:R-:W-:Y:S02]  /*0390*/  FSETP.GEU.FTZ.AND P1, PT, R12, RZ, PT ;  /* 0x000000ff0c00720b */ /* 0x000fe40003f3e000 */
[----:B------:R-:W-:Y:S02]  /*03a0*/  FSETP.GT.FTZ.AND P3, PT, R13, 1, PT ;  /* 0x3f8000000d00780b */ /* 0x000fe40003f74000 */
[----:B------:R-:W-:Y:S02]  /*03b0*/  PLOP3.LUT P1, PT, P1, P6, PT, 0x8a, 0x0 ;  /* 0x000000000000781c */ /* 0x000fe40000f2d172 */
[----:B------:R-:W-:-:S02]  /*03c0*/  FSETP.GT.FTZ.AND P6, PT, R18, 1, PT ;  /* 0x3f8000001200780b */ /* 0x000fc40003fd4000 */
[----:B------:R-:W-:Y:S02]  /*03d0*/  PRMT R4, R4, 0x7632, R4 ;  /* 0x0000763204047816 */ /* 0x000fe40000000004 */
[----:B------:R-:W-:Y:S02]  /*03e0*/  PLOP3.LUT P4, PT, P4, P6, PT, 0x8a, 0x0 ;  /* 0x000000000000781c */ /* 0x000fe4000278d172 */
[----:B------:R-:W-:Y:S02]  /*03f0*/  FSETP.GEU.FTZ.AND P6, PT, R13, RZ, PT ;  /* 0x000000ff0d00720b */ /* 0x000fe40003fde000 */
[----:B------:R-:W-:Y:S02]  /*0400*/  PRMT R5, R5, 0x7632, R5 ;  /* 0x0000763205057816 */ /* 0x000fe40000000005 */
[----:B------:R-:W-:Y:S02]  /*0410*/  PLOP3.LUT P6, PT, P6, P3, PT, 0x8a, 0x0 ;  /* 0x000000000000781c */ /* 0x000fe400037c7172 */
[----:B------:R-:W-:Y:S01]  /*0420*/  ISETP.NE.AND P3, PT, R10, RZ, PT ;  /* 0x000000ff0a00720c */ /* 0x000fe20003f65270 */
[----:B------:R-:W-:Y:S01]  /*0430*/  @!P0 FADD.FTZ R10, -R3, 1 ;  /* 0x3f800000030a8421 */ /* 0x000fe20000010100 */
[----:B------:R-:W-:Y:S01]  /*0440*/  PRMT R6, R6, 0x7632, R6 ;  /* 0x0000763206067816 */ /* 0x000fe20000000006 */
[----:B------:R-:W-:Y:S01]  /*0450*/  IMAD.U32 R5, R5, 0x10000, RZ ;  /* 0x0001000005057824 */ /* 0x000fe200078e00ff */
[----:B------:R-:W-:Y:S01]  /*0460*/  SHF.L.U32 R4, R4, 0x10, RZ ;  /* 0x0000001004047819 */ /* 0x000fe200000006ff */
[----:B------:R-:W-:Y:S01]  /*0470*/  @!P0 FMUL.FTZ R16, R3, R10 ;  /* 0x0000000a03108220 */ /* 0x000fe20000410000 */
[----:B------:R-:W-:Y:S01]  /*0480*/  @!P5 FADD.FTZ R10, -R17, 1 ;  /* 0x3f800000110ad421 */ /* 0x000fe20000010100 */
[----:B------:R-:W-:Y:S01]  /*0490*/  @!P4 FADD.FTZ R3, -R18, 1 ;  /* 0x3f8000001203c421 */ /* 0x000fe20000010100 */
[----:B------:R-:W-:-:S02]  /*04a0*/  IMAD.U32 R6, R6, 0x10000, RZ ;  /* 0x0001000006067824 */ /* 0x000fc400078e00ff */
[----:B------:R-:W-:Y:S01]  /*04b0*/  @!P5 FMUL.FTZ R15, R17, R10 ;  /* 0x0000000a110fd220 */ /* 0x000fe20000410000 */
[----:B------:R-:W-:Y:S01]  /*04c0*/  @!P4 FMUL.FTZ R10, R18, R3 ;  /* 0x00000003120ac220 */ /* 0x000fe20000410000 */
[----:B------:R-:W-:Y:S01]  /*04d0*/  @!P2 FADD.FTZ R17, -R14, 1 ;  /* 0x3f8000000e11a421 */ /* 0x000fe20000010100 */
[----:B------:R-:W-:Y:S01]  /*04e0*/  @!P3 FADD.FTZ R3, -R2, 1 ;  /* 0x3f8000000203b421 */ /* 0x000fe20000010100 */
[C---:B------:R-:W-:Y:S01]  /*04f0*/  @!P6 FADD.FTZ R18, -R13.reuse, 1 ;  /* 0x3f8000000d12e421 */ /* 0x040fe20000010100 */
[----:B------:R-:W0:Y:S01]  /*0500*/  @!P0 MUFU.RCP R16, R16 ;  /* 0x0000001000108308 */ /* 0x000e220000001000 */
[----:B------:R-:W-:Y:S01]  /*0510*/  @!P2 FMUL.FTZ R14, R14, R17 ;  /* 0x000000110e0ea220 */ /* 0x000fe20000410000 */
[----:B------:R-:W-:Y:S01]  /*0520*/  @!P3 FMUL.FTZ R11, R2, R3 ;  /* 0x00000003020bb220 */ /* 0x000fe20000410000 */
[C---:B------:R-:W-:Y:S01]  /*0530*/  @!P1 FADD.FTZ R17, -R12.reuse, 1 ;  /* 0x3f8000000c119421 */ /* 0x040fe20000010100 */
[----:B------:R-:W1:Y:S01]  /*0540*/  LDC.64 R2, c[0x0][0x218] ;  /* 0x00008600ff027b82 */ /* 0x000e620000000a00 */
[----:B------:R-:W-:Y:S01]  /*0550*/  @!P6 FMUL.FTZ R22, R13, R18 ;  /* 0x000000120d16e220 */ /* 0x000fe20000410000 */
[----:B------:R-:W-:Y:S01]  /*0560*/  PRMT R18, R7, 0x7632, R18 ;  /* 0x0000763207127816 */ /* 0x000fe20000000012 */
[----:B------:R-:W-:Y:S01]  /*0570*/  @!P1 FMUL.FTZ R17, R12, R17 ;  /* 0x000000110c119220 */ /* 0x000fe20000410000 */
[----:B------:R-:W2:Y:S01]  /*0580*/  @!P5 MUFU.RCP R15, R15 ;  /* 0x0000000f000fd308 */ /* 0x000ea20000001000 */
[----:B------:R-:W-:Y:S01]  /*0590*/  IMAD.MOV.U32 R13, RZ, RZ, 0x7fc00000 ;  /* 0x7fc00000ff0d7424 */ /* 0x000fe200078e00ff */
[----:B------:R-:W-:-:S02]  /*05a0*/  SHF.L.U32 R18, R18, 0x10, RZ ;  /* 0x0000001012127819 */ /* 0x000fc400000006ff */
[----:B------:R-:W-:-:S04]  /*05b0*/  MOV R12, 0x7fc00000 ;  /* 0x7fc00000000c7802 */ /* 0x000fc80000000f00 */
[----:B------:R-:W3:Y:S01]  /*05c0*/  @!P4 MUFU.RCP R10, R10 ;  /* 0x0000000a000ac308 */ /* 0x000ee20000001000 */
[----:B0-----:R-:W-:Y:S01]  /*05d0*/  @!P0 FMUL.FTZ R13, R21, R16 ;  /* 0x00000010150d8220 */ /* 0x001fe20000410000 */
[----:B------:R-:W-:Y:S02]  /*05e0*/  IMAD.MOV.U32 R21, RZ, RZ, 0x7fc00000 ;  /* 0x7fc00000ff157424 */ /* 0x000fe400078e00ff */
[----:B------:R-:W-:-:S04]  /*05f0*/  IMAD.MOV.U32 R16, RZ, RZ, 0x7fc00000 ;  /* 0x7fc00000ff107424 */ /* 0x000fc800078e00ff */
[----:B------:R-:W0:Y:S01]  /*0600*/  @!P3 MUFU.RCP R11, R11 ;  /* 0x0000000b000bb308 */ /* 0x000e220000001000 */
[----:B--2---:R-:W-:Y:S01]  /*0610*/  @!P5 FMUL.FTZ R12, R20, R15 ;  /* 0x0000000f140cd220 */ /* 0x004fe20000410000 */
[----:B------:R-:W-:Y:S02]  /*0620*/  IMAD.MOV.U32 R15, RZ, RZ, 0x7fc00000 ;  /* 0x7fc00000ff0f7424 */ /* 0x000fe400078e00ff */
[----:B-1----:R-:W-:-:S04]  /*0630*/  IMAD.WIDE.U32 R2, R0, 0x2, R2 ;  /* 0x0000000200027825 */ /* 0x002fc800078e0002 */
[----:B------:R-:W1:Y:S01]  /*0640*/  @!P2 MUFU.RCP R14, R14 ;  /* 0x0000000e000ea308 */ /* 0x000e620000001000 */
[----:B------:R-:W-:Y:S02]  /*0650*/  IMAD.MOV.U32 R0, RZ, RZ, 0x7fc00000 ;  /* 0x7fc00000ff007424 */ /* 0x000fe400078e00ff */
[----:B---3--:R-:W-:Y:S01]  /*0660*/  @!P4 FMUL.FTZ R0, R19, R10 ;  /* 0x0000000a1300c220 */ /* 0x008fe20000410000 */
[----:B------:R-:W-:-:S04]  /*0670*/  IMAD.WIDE R2, R9, 0x10, R2 ;  /* 0x0000001009027825 */ /* 0x000fc800078e0202 */
[----:B------:R-:W2:Y:S01]  /*0680*/  @!P1 MUFU.RCP R17, R17 ;  /* 0x0000001100119308 */ /* 0x000ea20000001000 */
[----:B0-----:R-:W-:-:S05]  /*0690*/  @!P3 FMUL.FTZ R21, R4, R11 ;  /* 0x0000000b0415b220 */ /* 0x001fca0000410000 */
[----:B------:R-:W-:Y:S02]  /*06a0*/  F2FP.BF16.F32.PACK_AB R8, R21, R8 ;  /* 0x000000081508723e */ /* 0x000fe400000010ff */
[----:B------:R-:W0:Y:S01]  /*06b0*/  @!P6 MUFU.RCP R7, R22 ;  /* 0x000000160007e308 */ /* 0x000e220000001000 */
[----:B-1----:R-:W-:-:S05]  /*06c0*/  @!P2 FMUL.FTZ R16, R5, R14 ;  /* 0x0000000e0510a220 */ /* 0x002fca0000410000 */
[----:B------:R-:W-:Y:S01]  /*06d0*/  F2FP.BF16.F32.PACK_AB R9, R16, R13 ;  /* 0x0000000d1009723e */ /* 0x000fe200000010ff */
[----:B--2---:R-:W-:-:S05]  /*06e0*/  @!P1 FMUL.FTZ R23, R6, R17 ;  /* 0x0000001106179220 */ /* 0x004fca0000410000 */
[----:B------:R-:W-:Y:S01]  /*06f0*/  F2FP.BF16.F32.PACK_AB R10, R23, R12 ;  /* 0x0000000c170a723e */ /* 0x000fe200000010ff */
[----:B0-----:R-:W-:-:S05]  /*0700*/  @!P6 FMUL.FTZ R15, R18, R7 ;  /* 0x00000007120fe220 */ /* 0x001fca0000410000 */
[----:B------:R-:W-:-:S05]  /*0710*/  F2FP.BF16.F32.PACK_AB R11, R15, R0 ;  /* 0x000000000f0b723e */ /* 0x000fca00000010ff */
[----:B------:R-:W-:Y:S01]  /*0720*/  STG.E.128 desc[UR4][R2.64], R8 ;  /* 0x0000000802007986 */ /* 0x000fe2000c101d04 */
[----:B------:R-:W-:Y:S05]  /*0730*/  EXIT ;  /* 0x000000000000794d */ /* 0x000fea0003800000 */
.L_x_5296:
        /* <DEDUP_REMOVED lines=106> */
.L_x_5298:
[----:B------:R-:W-:Y:S05]  /*0de0*/  BSYNC B0 ;  /* 0x0000000000007941 */ /* 0x000fea0003800000 */
.L_x_5297:
        /* <DEDUP_REMOVED lines=13> */
.L_x_5300:
[----:B------:R-:W-:Y:S05]  /*0ec0*/  BSYNC B0 ;  /* 0x0000000000007941 */ /* 0x000fea0003800000 */
.L_x_5299:
        /* <DEDUP_REMOVED lines=23> */
.L_x_5302:
[----:B------:R-:W-:Y:S05]  /*1040*/  BSYNC B0 ;  /* 0x0000000000007941 */ /* 0x000fea0003800000 */
.L_x_5301:
        /* <DEDUP_REMOVED lines=16> */
.L_x_5304:
[----:B------:R-:W-:Y:S05]  /*1150*/  BSYNC B0 ;  /* 0x0000000000007941 */ /* 0x000fea0003800000 */
.L_x_5303:
        /* <DEDUP_REMOVED lines=13> */
.L_x_5306:
[----:B------:R-:W-:Y:S05]  /*1230*/  BSYNC B0 ;  /* 0x0000000000007941 */ /* 0x000fea0003800000 */
.L_x_5305:
        /* <DEDUP_REMOVED lines=13> */
.L_x_5308:
[----:B------:R-:W-:Y:S05]  /*1310*/  BSYNC B0 ;  /* 0x0000000000007941 */ /* 0x000fea0003800000 */
.L_x_5307:
        /* <DEDUP_REMOVED lines=13> */
.L_x_5310:
[----:B------:R-:W-:Y:S05]  /*13f0*/  BSYNC B0 ;  /* 0x0000000000007941 */ /* 0x000fea0003800000 */
.L_x_5309:
        /* <DEDUP_REMOVED lines=13> */
.L_x_5312:
[----:B------:R-:W-:Y:S05]  /*14d0*/  BSYNC B0 ;  /* 0x0000000000007941 */ /* 0x000fea0003800000 */
.L_x_5311:
        /* <DEDUP_REMOVED lines=18> */
.L_x_5315:
[----:B------:R-:W-:-:S13]  /*1600*/  ISETP.GE.AND P0, PT, R3, R2, PT ;  /* 0x000000020300720c */ /* 0x000fda0003f06270 */
[----:B------:R-:W-:Y:S05]  /*1610*/  @P0 BRA `(.L_x_5317) ;  /* 0x0000000000300947 */ /* 0x000fea0003800000 */
[----:B0-----:R-:W0:Y:S01]  /*1620*/  LDC.64 R4, c[0x0][0x218] ;  /* 0x00008600ff047b82 */ /* 0x001e220000000a00 */
[----:B------:R-:W-:Y:S01]  /*1630*/  IADD3 R13, R0, R3, RZ ;  /* 0x00000003000d7210 */ /* 0x000fe20007ffe0ff */
[----:B------:R-:W-:-:S04]  /*1640*/  VIADD R3, R3, 0x80 ;  /* 0x0000008003037836 */ /* 0x000fc80000000000 */
[----:B0-----:R-:W-:-:S05]  /*1650*/  IMAD.WIDE.U32 R4, R13, 0x2, R4 ;  /* 0x000000020d047825 */ /* 0x001fca00078e0004 */
[----:B------:R1:W-:Y:S02]  /*1660*/  STG.E.U16 desc[UR4][R4.64], R7 ;  /* 0x0000000704007986 */ /* 0x0003e4000c101504 */
.L_x_5316:
[----:B------:R-:W-:-:S13]  /*1670*/  ISETP.GE.AND P0, PT, R3, R2, PT ;  /* 0x000000020300720c */ /* 0x000fda0003f06270 */
[----:B------:R-:W-:Y:S05]  /*1680*/  @P0 BRA `(.L_x_5318) ;  /* 0x0000000000340947 */ /* 0x000fea0003800000 */
[----:B01----:R-:W0:Y:S01]  /*1690*/  LDC.64 R4, c[0x0][0x218] ;  /* 0x00008600ff047b82 */ /* 0x003e220000000a00 */
[----:B------:R-:W-:Y:S01]  /*16a0*/  IMAD.IADD R7, R0, 0x1, R3 ;  /* 0x0000000100077824 */ /* 0x000fe200078e0203 */
[----:B------:R-:W-:-:S03]  /*16b0*/  IADD3 R3, R3, 0x80, RZ ;  /* 0x0000008003037810 */ /* 0x000fc60007ffe0ff */
[----:B0-----:R-:W-:-:S05]  /*16c0*/  IMAD.WIDE.U32 R4, R7, 0x2, R4 ;  /* 0x0000000207047825 */ /* 0x001fca00078e0004 */
[----:B------:R1:W-:Y:S02]  /*16d0*/  STG.E.U16 desc[UR4][R4.64], R8 ;  /* 0x0000000804007986 */ /* 0x0003e4000c101504 */
.L_x_5317:
        /* <DEDUP_REMOVED lines=8> */
.L_x_5318:
[----:B------:R-:W-:Y:S05]  /*1760*/  BSYNC B1 ;  /* 0x0000000000017941 */ /* 0x000fea0003800000 */
.L_x_5314:
[----:B------:R-:W-:-:S13]  /*1770*/  ISETP.GE.AND P0, PT, R3, R2, PT ;  /* 0x000000020300720c */ /* 0x000fda0003f06270 */
[----:B012---:R-:W0:Y:S01]  /*1780*/  @!P0 LDC.64 R4, c[0x0][0x218] ;  /* 0x00008600ff048b82 */ /* 0x007e220000000a00 */
[----:B------:R-:W-:Y:S01]  /*1790*/  @!P0 IADD3 R7, R0, R3, RZ ;  /* 0x0000000300078210 */ /* 0x000fe20007ffe0ff */
[----:B------:R-:W-:-:S04]  /*17a0*/  @!P0 VIADD R3, R3, 0x80 ;  /* 0x0000008003038836 */ /* 0x000fc80000000000 */
[----:B0-----:R-:W-:-:S05]  /*17b0*/  @!P0 IMAD.WIDE.U32 R4, R7, 0x2, R4 ;  /* 0x0000000207048825 */ /* 0x001fca00078e0004 */
[----:B------:R2:W-:Y:S02]  /*17c0*/  @!P0 STG.E.U16 desc[UR4][R4.64], R10 ;  /* 0x0000000a04008986 */ /* 0x0005e4000c101504 */
.L_x_5319:
[----:B------:R-:W-:Y:S05]  /*17d0*/  BSYNC B0 ;  /* 0x0000000000007941 */ /* 0x000fea0003800000 */
.L_x_5313:
        /* <DEDUP_REMOVED lines=8> */
.L_x_5320:
        /* <DEDUP_REMOVED lines=10> */
.L_x_14627:


//--------------------- .text._ZN2at6native18elementwise_kernelILi128ELi4EZNS0_15gpu_kernel_implIZZZNS0_26logit_backward_kernel_cudaERNS_18TensorIteratorBaseERKN3c106ScalarEENKUlvE_clEvENKUlvE1_clEvEUlNS5_4HalfESB_E0_EEvS4_RKT_EUliE_EEviT1_ --------------------------
	.section	.text._ZN2at6native18elementwise_kernelILi128ELi4EZNS0_15gpu_kernel_implIZZZNS0_26logit_backward_kernel_cudaERNS_18TensorIteratorBaseERKN3c106ScalarEENKUlvE_clEvENKUlvE1_clEvEUlNS5_4HalfESB_E0_EEvS4_RKT_EUliE_EEviT1_,"ax",@progbits
	.align	128
        .global         _ZN2at6native18elementwise_kernelILi128ELi4EZNS0_15gpu_kernel_implIZZZNS0_26logit_backward_kernel_cudaERNS_18TensorIteratorBaseERKN3c106ScalarEENKUlvE_clEvENKUlvE1_clEvEUlNS5_4HalfESB_E0_EEvS4_RKT_EUliE_EEviT1_
        .type           _ZN2at6native18elementwise_kernelILi128ELi4EZNS0_15gpu_kernel_implIZZZNS0_26logit_backward_kernel_cudaERNS_18TensorIteratorBaseERKN3c106ScalarEENKUlvE_clEvENKUlvE1_clEvEUlNS5_4HalfESB_E0_EEvS4_RKT_EUliE_EEviT1_,@function
        .size           _ZN2at6native18elementwise_kernelILi128ELi4EZNS0_15gpu_kernel_implIZZZNS0_26logit_backward_kernel_cudaERNS_18TensorIteratorBaseERKN3c106ScalarEENKUlvE_clEvENKUlvE1_clEvEUlNS5_4HalfESB_E0_EEvS4_RKT_EUliE_EEviT1_,(.L_x_14628 - _ZN2at6native18elementwise_kernelILi128ELi4EZNS0_15gpu_kernel_implIZZZNS0_26logit_backward_kernel_cudaERNS_18TensorIteratorBaseERKN3c106ScalarEENKUlvE_clEvENKUlvE1_clEvEUlNS5_4HalfESB_E0_EEvS4_RKT_EUliE_EEviT1_)
        .other          _ZN2at6native18elementwise_kernelILi128ELi4EZNS0_15gpu_kernel_implIZZZNS0_26logit_backward_kernel_cudaERNS_18TensorIteratorBaseERKN3c106ScalarEENKUlvE_clEvENKUlvE1_clEvEUlNS5_4HalfESB_E0_EEvS4_RKT_EUliE_EEviT1_,@"STO_CUDA_ENTRY STV_DEFAULT"
_ZN2at6native18elementwise_kernelILi128ELi4EZNS0_15gpu_kernel_implIZZZNS0_26logit_backward_kernel_cudaERNS_18TensorIteratorBaseERKN3c106ScalarEENKUlvE_clEvENKUlvE1_clEvEUlNS5_4HalfESB_E0_EEvS4_RKT_EUliE_EEviT1_:
.text._ZN2at6native18elementwise_kernelILi128ELi4EZNS0_15gpu_kernel_implIZZZNS0_26logit_backward_kernel_cudaERNS_18TensorIteratorBaseERKN3c106ScalarEENKUlvE_clEvENKUlvE1_clEvEUlNS5_4HalfESB_E0_EEvS4_RKT_EUliE_EEviT1_:
        /* <DEDUP_REMOVED lines=365> */
.L_x_5323:
        /* <DEDUP_REMOVED lines=23> */
.L_x_5327:
[----:B------:R-:W2:Y:S02]  /*1840*/  LDG.E.U8 R2, desc[UR36][R2.64] ;  /* 0x0000002402027981 */ /* 0x000ea4000c1e1100 */
[----:B--2---:R-:W-:-:S04]  /*1850*/  I2FP.F32.U32 R0, R2 ;  /* 0x0000000200007245 */ /* 0x004fc80000201000 */
[----:B------:R-:W-:-:S04]  /*1860*/  F2FP.F16.F32.PACK_AB R0, RZ, R0 ;  /* 0x00000000ff00723e */ /* 0x000fc800000000ff */
[----:B------:R-:W-:Y:S01]  /*1870*/  PRMT R19, R0, 0x7610, R19 ;  /* 0x0000761000137816 */ /* 0x000fe20000000013 */
[----:B------:R-:W-:Y:S06]  /*1880*/  BRA `(.L_x_5329) ;  /* 0x0000000c00bc7947 */ /* 0x000fec0003800000 */
.L_x_5326:
        /* <DEDUP_REMOVED lines=11> */
.L_x_5331:
[----:B------:R-:W2:Y:S02]  /*1940*/  LDG.E R2, desc[UR36][R2.64] ;  /* 0x0000002402027981 */ /* 0x000ea4000c1e1900 */
[----:B--2---:R-:W-:-:S04]  /*1950*/  I2FP.F32.S32 R0, R2 ;  /* 0x0000000200007245 */ /* 0x004fc80000201400 */
[----:B------:R-:W-:-:S04]  /*1960*/  F2FP.F16.F32.PACK_AB R0, RZ, R0 ;  /* 0x00000000ff00723e */ /* 0x000fc800000000ff */
[----:B------:R-:W-:Y:S01]  /*1970*/  PRMT R19, R0, 0x7610, R19 ;  /* 0x0000761000137816 */ /* 0x000fe20000000013 */
[----:B------:R-:W-:Y:S06]  /*1980*/  BRA `(.L_x_5329) ;  /* 0x0000000c007c7947 */ /* 0x000fec0003800000 */
.L_x_5330:
[----:B------:R-:W2:Y:S02]  /*1990*/  LDG.E.U16 R2, desc[UR36][R2.64] ;  /* 0x0000002402027981 */ /* 0x000ea4000c1e1500 */
[----:B--2---:R-:W0:Y:S02]  /*19a0*/  I2F.S16 R0, R2 ;  /* 0x0000000200007306 */ /* 0x004e240000101400 */
[----:B0-----:R-:W-:-:S04]  /*19b0*/  F2FP.F16.F32.PACK_AB R0, RZ, R0 ;  /* 0x00000000ff00723e */ /* 0x001fc800000000ff */
[----:B------:R-:W-:Y:S01]  /*19c0*/  PRMT R19, R0, 0x7610, R19 ;  /* 0x0000761000137816 */ /* 0x000fe20000000013 */
[----:B------:R-:W-:Y:S06]  /*19d0*/  BRA `(.L_x_5329) ;  /* 0x0000000c00687947 */ /* 0x000fec0003800000 */
.L_x_5325:
        /* <DEDUP_REMOVED lines=9> */
.L_x_5333:
[----:B------:R0:W5:Y:S01]  /*1a70*/  LDG.E.U16 R19, desc[UR36][R2.64] ;  /* 0x0000002402137981 */ /* 0x000162000c1e1500 */
[----:B------:R-:W-:Y:S05]  /*1a80*/  BRA `(.L_x_5329) ;  /* 0x0000000c003c7947 */ /* 0x000fea0003800000 */
.L_x_5332:
        /* <DEDUP_REMOVED lines=9> */
.L_x_5335:
[----:B------:R1:W5:Y:S01]  /*1b20*/  LDG.E.U16 R19, desc[UR36][R2.64] ;  /* 0x0000002402137981 */ /* 0x000362000c1e1500 */
[----:B------:R-:W-:Y:S05]  /*1b30*/  BRA `(.L_x_5329) ;  /* 0x0000000c00107947 */ /* 0x000fea0003800000 */
.L_x_5334:
        /* <DEDUP_REMOVED lines=9> */
.L_x_5324:
        /* <DEDUP_REMOVED lines=14> */
.L_x_5338:
        /* <DEDUP_REMOVED lines=9> */
.L_x_5337:
        /* <DEDUP_REMOVED lines=28> */
.L_x_5340:
        /* <DEDUP_REMOVED lines=15> */
.L_x_5339:
[----:B------:R-:W2:Y:S02]  /*1ff0*/  LDG.E.U16 R0, desc[UR36][R2.64] ;  /* 0x0000002402007981 */ /* 0x000ea4000c1e1500 */
[----:B--2---:R-:W-:-:S05]  /*2000*/  IMAD.U32 R0, R0, 0x10000, RZ ;  /* 0x0001000000007824 */ /* 0x004fca00078e00ff */
[----:B------:R-:W-:-:S04]  /*2010*/  F2FP.F16.F32.PACK_AB R0, RZ, R0 ;  /* 0x00000000ff00723e */ /* 0x000fc800000000ff */
[----:B------:R-:W-:Y:S01]  /*2020*/  PRMT R19, R0, 0x7610, R19 ;  /* 0x0000761000137816 */ /* 0x000fe20000000013 */
[----:B------:R-:W-:Y:S06]  /*2030*/  BRA `(.L_x_5329) ;  /* 0x0000000400d07947 */ /* 0x000fec0003800000 */
.L_x_5336:
        /* <DEDUP_REMOVED lines=13> */
.L_x_5343:
        /* <DEDUP_REMOVED lines=21> */
.L_x_5347:
[----:B------:R-:W-:Y:S05]  /*2260*/  BSYNC B1 ;  /* 0x0000000000017941 */ /* 0x000fea0003800000 */
.L_x_5346:
[----:B------:R-:W-:Y:S01]  /*2270*/  LEA R3, R0, 0x3b800000, 0x17 ;  /* 0x3b80000000037811 */ /* 0x000fe200078eb8ff */
[----:B------:R-:W-:-:S05]  /*2280*/  IMAD.SHL.U32 R0, R2, 0x100000, RZ ;  /* 0x0010000002007824 */ /* 0x000fca00078e00ff */
[----:B------:R-:W-:-:S07]  /*2290*/  LOP3.LUT R0, R3, R0, R4, 0xfe, !PT ;  /* 0x0000000003007212 */ /* 0x000fce00078efe04 */
.L_x_5345:
[----:B------:R-:W-:Y:S05]  /*22a0*/  BSYNC B0 ;  /* 0x0000000000007941 */ /* 0x000fea0003800000 */
.L_x_5344:
[----:B------:R-:W-:-:S04]  /*22b0*/  F2FP.F16.F32.PACK_AB R0, RZ, R0 ;  /* 0x00000000ff00723e */ /* 0x000fc800000000ff */
[----:B------:R-:W-:Y:S01]  /*22c0*/  PRMT R19, R0, 0x7610, R19 ;  /* 0x0000761000137816 */ /* 0x000fe20000000013 */
[----:B------:R-:W-:Y:S06]  /*22d0*/  BRA `(.L_x_5329) ;  /* 0x0000000400287947 */ /* 0x000fec0003800000 */
.L_x_5342:
        /* <DEDUP_REMOVED lines=21> */
.L_x_5351:
[----:B------:R-:W-:Y:S05]  /*2430*/  BSYNC B1 ;  /* 0x0000000000017941 */ /* 0x000fea0003800000 */
.L_x_5350:
[----:B------:R-:W-:Y:S01]  /*2440*/  LEA R3, R0, 0x37800000, 0x17 ;  /* 0x3780000000037811 */ /* 0x000fe200078eb8ff */
[----:B------:R-:W-:-:S05]  /*2450*/  IMAD.SHL.U32 R0, R2, 0x200000, RZ ;  /* 0x0020000002007824 */ /* 0x000fca00078e00ff */
[----:B------:R-:W-:-:S07]  /*2460*/  LOP3.LUT R0, R3, R0, R4, 0xfe, !PT ;  /* 0x0000000003007212 */ /* 0x000fce00078efe04 */
.L_x_5349:
[----:B------:R-:W-:Y:S05]  /*2470*/  BSYNC B0 ;  /* 0x0000000000007941 */ /* 0x000fea0003800000 */
.L_x_5348:
[----:B------:R-:W-:-:S04]  /*2480*/  F2FP.F16.F32.PACK_AB R0, RZ, R0 ;  /* 0x00000000ff00723e */ /* 0x000fc800000000ff */
[----:B------:R-:W-:Y:S01]  /*2490*/  PRMT R19, R0, 0x7610, R19 ;  /* 0x0000761000137816 */ /* 0x000fe20000000013 */
[----:B------:R-:W-:Y:S06]  /*24a0*/  BRA `(.L_x_5329) ;  /* 0x0000000000b47947 */ /* 0x000fec0003800000 */
.L_x_5341:
        /* <DEDUP_REMOVED lines=14> */
.L_x_5355:
[----:B------:R-:W-:Y:S05]  /*2590*/  BSYNC B0 ;  /* 0x0000000000007941 */ /* 0x000fea0003800000 */
.L_x_5354:
[----:B------:R-:W-:-:S04]  /*25a0*/  F2FP.F16.F32.PACK_AB R0, RZ, R0 ;  /* 0x00000000ff00723e */ /* 0x000fc800000000ff */
[----:B------:R-:W-:Y:S01]  /*25b0*/  PRMT R19, R0, 0x7610, R19 ;  /* 0x0000761000137816 */ /* 0x000fe20000000013 */
[----:B------:R-:W-:Y:S06]  /*25c0*/  BRA `(.L_x_5329) ;  /* 0x00000000006c7947 */ /* 0x000fec0003800000 */
.L_x_5328:
        /* <DEDUP_REMOVED lines=16> */
.L_x_5356:
[----:B------:R-:W-:Y:S01]  /*26d0*/  PRMT R19, RZ, 0x7610, R19 ;  /* 0x00007610ff137816 */ /* 0x000fe20000000013 */
[----:B------:R-:W-:Y:S06]  /*26e0*/  BRA `(.L_x_5329) ;  /* 0x0000000000247947 */ /* 0x000fec0003800000 */
.L_x_5353:
[----:B------:R-:W2:Y:S02]  /*26f0*/  LDG.E.64 R2, desc[UR36][R2.64] ;  /* 0x0000002402027981 */ /* 0x000ea4000c1e1b00 */
[----:B--2---:R-:W0:Y:S02]  /*2700*/  I2F.U64 R0, R2 ;  /* 0x0000000200007312 */ /* 0x004e240000301000 */
[----:B0-----:R-:W-:-:S04]  /*2710*/  F2FP.F16.F32.PACK_AB R0, RZ, R0 ;  /* 0x00000000ff00723e */ /* 0x001fc800000000ff */
[----:B------:R-:W-:Y:S01]  /*2720*/  PRMT R19, R0, 0x7610, R19 ;  /* 0x0000761000137816 */ /* 0x000fe20000000013 */
[----:B------:R-:W-:Y:S06]  /*2730*/  BRA `(.L_x_5329) ;  /* 0x0000000000107947 */ /* 0x000fec0003800000 */
.L_x_5352:
[----:B------:R-:W2:Y:S02]  /*2740*/  LDG.E R2, desc[UR36][R2.64] ;  /* 0x0000002402027981 */ /* 0x000ea4000c1e1900 */
[----:B--2---:R-:W-:-:S04]  /*2750*/  I2FP.F32.U32 R0, R2 ;  /* 0x0000000200007245 */ /* 0x004fc80000201000 */
[----:B------:R-:W-:-:S04]  /*2760*/  F2FP.F16.F32.PACK_AB R0, RZ, R0 ;  /* 0x00000000ff00723e */ /* 0x000fc800000000ff */
[----:B------:R-:W-:-:S07]  /*2770*/  PRMT R19, R0, 0x7610, R19 ;  /* 0x0000761000137816 */ /* 0x000fce0000000013 */
.L_x_5329:
        /* <DEDUP_REMOVED lines=19> */
.L_x_5360:
[----:B------:R-:W2:Y:S02]  /*28b0*/  LDG.E.U8 R2, desc[UR36][R2.64] ;  /* 0x0000002402027981 */ /* 0x000ea4000c1e1100 */
[----:B--2---:R-:W-:-:S04]  /*28c0*/  I2FP.F32.U32 R0, R2 ;  /* 0x0000000200007245 */ /* 0x004fc80000201000 */
[----:B------:R-:W-:Y:S01]  /*28d0*/  F2FP.F16.F32.PACK_AB R0, RZ, R0 ;  /* 0x00000000ff00723e */ /* 0x000fe200000000ff */
[----:B------:R-:W-:Y:S06]  /*28e0*/  BRA `(.L_x_5362) ;  /* 0x0000000c00887947 */ /* 0x000fec0003800000 */
.L_x_5359:
        /* <DEDUP_REMOVED lines=10> */
.L_x_5364:
[----:B------:R-:W2:Y:S02]  /*2990*/  LDG.E R2, desc[UR36][R2.64] ;  /* 0x0000002402027981 */ /* 0x000ea4000c1e1900 */
[----:B--2---:R-:W-:-:S04]  /*29a0*/  I2FP.F32.S32 R0, R2 ;  /* 0x0000000200007245 */ /* 0x004fc80000201400 */
[----:B------:R-:W-:Y:S01]  /*29b0*/  F2FP.F16.F32.PACK_AB R0, RZ, R0 ;  /* 0x00000000ff00723e */ /* 0x000fe200000000ff */
[----:B------:R-:W-:Y:S06]  /*29c0*/  BRA `(.L_x_5362) ;  /* 0x0000000c00507947 */ /* 0x000fec0003800000 */
.L_x_5363:
[----:B------:R-:W2:Y:S02]  /*29d0*/  LDG.E.U16 R2, desc[UR36][R2.64] ;  /* 0x0000002402027981 */ /* 0x000ea4000c1e1500 */
[----:B--2---:R-:W0:Y:S02]  /*29e0*/  I2F.S16 R0, R2 ;  /* 0x0000000200007306 */ /* 0x004e240000101400 */
[----:B0-----:R-:W-:Y:S01]  /*29f0*/  F2FP.F16.F32.PACK_AB R0, RZ, R0 ;  /* 0x00000000ff00723e */ /* 0x001fe200000000ff */
[----:B------:R-:W-:Y:S06]  /*2a00*/  BRA `(.L_x_5362) ;  /* 0x0000000c00407947 */ /* 0x000fec0003800000 */
.L_x_5358:
        /* <DEDUP_REMOVED lines=9> */
.L_x_5366:
[----:B------:R1:W5:Y:S01]  /*2aa0*/  LDG.E.U16 R0, desc[UR36][R2.64] ;  /* 0x0000002402007981 */ /* 0x000362000c1e1500 */
[----:B------:R-:W-:Y:S05]  /*2ab0*/  BRA `(.L_x_5362) ;  /* 0x0000000c00147947 */ /* 0x000fea0003800000 */
.L_x_5365:
        /* <DEDUP_REMOVED lines=9> */
.L_x_5368:
[----:B------:R0:W5:Y:S01]  /*2b50*/  LDG.E.U16 R0, desc[UR36][R2.64] ;  /* 0x0000002402007981 */ /* 0x000162000c1e1500 */
[----:B------:R-:W-:Y:S05]  /*2b60*/  BRA `(.L_x_5362) ;  /* 0x0000000800e87947 */ /* 0x000fea0003800000 */
.L_x_5367:
        /* <DEDUP_REMOVED lines=8> */
.L_x_5357:
        /* <DEDUP_REMOVED lines=13> */
.L_x_5371:
        /* <DEDUP_REMOVED lines=8> */
.L_x_5370:
        /* <DEDUP_REMOVED lines=28> */
.L_x_5373:
        /* <DEDUP_REMOVED lines=15> */
.L_x_5372:
[----:B------:R-:W2:Y:S02]  /*2ff0*/  LDG.E.U16 R0, desc[UR36][R2.64] ;  /* 0x0000002402007981 */ /* 0x000ea4000c1e1500 */
[----:B--2---:R-:W-:-:S05]  /*3000*/  IMAD.U32 R0, R0, 0x10000, RZ ;  /* 0x0001000000007824 */ /* 0x004fca00078e00ff */
[----:B------:R-:W-:Y:S01]  /*3010*/  F2FP.F16.F32.PACK_AB R0, RZ, R0 ;  /* 0x00000000ff00723e */ /* 0x000fe200000000ff */
[----:B------:R-:W-:Y:S06]  /*3020*/  BRA `(.L_x_5362) ;  /* 0x0000000400b87947 */ /* 0x000fec0003800000 */
.L_x_5369:
        /* <DEDUP_REMOVED lines=12> */
.L_x_5376:
        /* <DEDUP_REMOVED lines=21> */
.L_x_5380:
[----:B------:R-:W-:Y:S05]  /*3240*/  BSYNC B1 ;  /* 0x0000000000017941 */ /* 0x000fea0003800000 */
.L_x_5379:
[----:B------:R-:W-:Y:S01]  /*3250*/  LEA R3, R0, 0x3b800000, 0x17 ;  /* 0x3b80000000037811 */ /* 0x000fe200078eb8ff */
[----:B------:R-:W-:-:S05]  /*3260*/  IMAD.SHL.U32 R0, R2, 0x100000, RZ ;  /* 0x0010000002007824 */ /* 0x000fca00078e00ff */
[----:B------:R-:W-:-:S07]  /*3270*/  LOP3.LUT R0, R3, R0, R4, 0xfe, !PT ;  /* 0x0000000003007212 */ /* 0x000fce00078efe04 */
.L_x_5378:
[----:B------:R-:W-:Y:S05]  /*3280*/  BSYNC B0 ;  /* 0x0000000000007941 */ /* 0x000fea0003800000 */
.L_x_5377:
[----:B------:R-:W-:Y:S01]  /*3290*/  F2FP.F16.F32.PACK_AB R0, RZ, R0 ;  /* 0x00000000ff00723e */ /* 0x000fe200000000ff */
[----:B------:R-:W-:Y:S06]  /*32a0*/  BRA `(.L_x_5362) ;  /* 0x0000000400187947 */ /* 0x000fec0003800000 */
.L_x_5375:
        /* <DEDUP_REMOVED lines=21> */
.L_x_5384:
[----:B------:R-:W-:Y:S05]  /*3400*/  BSYNC B1 ;  /* 0x0000000000017941 */ /* 0x000fea0003800000 */
.L_x_5383:
[----:B------:R-:W-:Y:S01]  /*3410*/  LEA R3, R0, 0x37800000, 0x17 ;  /* 0x3780000000037811 */ /* 0x000fe200078eb8ff */
[----:B------:R-:W-:-:S05]  /*3420*/  IMAD.SHL.U32 R0, R2, 0x200000, RZ ;  /* 0x0020000002007824 */ /* 0x000fca00078e00ff */
[----:B------:R-:W-:-:S07]  /*3430*/  LOP3.LUT R0, R3, R0, R4, 0xfe, !PT ;  /* 0x0000000003007212 */ /* 0x000fce00078efe04 */
.L_x_5382:
[----:B------:R-:W-:Y:S05]  /*3440*/  BSYNC B0 ;  /* 0x0000000000007941 */ /* 0x000fea0003800000 */
.L_x_5381:
[----:B------:R-:W-:Y:S01]  /*3450*/  F2FP.F16.F32.PACK_AB R0, RZ, R0 ;  /* 0x00000000ff00723e */ /* 0x000fe200000000ff */
[----:B------:R-:W-:Y:S06]  /*3460*/  BRA `(.L_x_5362) ;  /* 0x0000000000a87947 */ /* 0x000fec0003800000 */
.L_x_5374:
        /* <DEDUP_REMOVED lines=14> */
.L_x_5388:
[----:B------:R-:W-:Y:S05]  /*3550*/  BSYNC B0 ;  /* 0x0000000000007941 */ /* 0x000fea0003800000 */
.L_x_5387:
[----:B------:R-:W-:Y:S01]  /*3560*/  F2FP.F16.F32.PACK_AB R0, RZ, R0 ;  /* 0x00000000ff00723e */ /* 0x000fe200000000ff */
[----:B------:R-:W-:Y:S06]  /*3570*/  BRA `(.L_x_5362) ;  /* 0x0000000000647947 */ /* 0x000fec0003800000 */
.L_x_5361:
        /* <DEDUP_REMOVED lines=16> */
.L_x_5389:
[----:B------:R-:W-:Y:S01]  /*3680*/  PRMT R0, RZ, 0x7610, R0 ;  /* 0x00007610ff007816 */ /* 0x000fe20000000000 */
[----:B------:R-:W-:Y:S06]  /*3690*/  BRA `(.L_x_5362) ;  /* 0x00000000001c7947 */ /* 0x000fec0003800000 */
.L_x_5386:
[----:B------:R-:W2:Y:S02]  /*36a0*/  LDG.E.64 R2, desc[UR36][R2.64] ;  /* 0x0000002402027981 */ /* 0x000ea4000c1e1b00 */
[----:B--2---:R-:W0:Y:S02]  /*36b0*/  I2F.U64 R0, R2 ;  /* 0x0000000200007312 */ /* 0x004e240000301000 */
[----:B0-----:R-:W-:Y:S01]  /*36c0*/  F2FP.F16.F32.PACK_AB R0, RZ, R0 ;  /* 0x00000000ff00723e */ /* 0x001fe200000000ff */
[----:B------:R-:W-:Y:S06]  /*36d0*/  BRA `(.L_x_5362) ;  /* 0x00000000000c7947 */ /* 0x000fec0003800000 */
.L_x_5385:
[----:B------:R-:W2:Y:S02]  /*36e0*/  LDG.E R2, desc[UR36][R2.64] ;  /* 0x0000002402027981 */ /* 0x000ea4000c1e1900 */
[----:B--2---:R-:W-:-:S04]  /*36f0*/  I2FP.F32.U32 R0, R2 ;  /* 0x0000000200007245 */ /* 0x004fc80000201000 */
[----:B------:R-:W-:-:S07]  /*3700*/  F2FP.F16.F32.PACK_AB R0, RZ, R0 ;  /* 0x00000000ff00723e */ /* 0x000fce00000000ff */
.L_x_5362:
[----:B01---5:R-:W-:Y:S01]  /*3710*/  HADD2.F32 R3, -RZ, R0.H0_H0 ;  /* 0x20000000ff037230 */ /* 0x023fe20000004100 */
[----:B------:R-:W-:Y:S01]  /*3720*/  ULDC.64 UR4, c[0x0][0x490] ;  /* 0x0001240000047ab9 */ /* 0x000fe20000000a00 */
[----:B------:R-:W0:Y:S01]  /*3730*/  LDC.U8 R4, c[0x0][0x4a0] ;  /* 0x00012800ff047b82 */ /* 0x000e220000000000 */
[----:B------:R-:W-:Y:S02]  /*3740*/  HADD2.F32 R19, -RZ, R19.H0_H0 ;  /* 0x20000013ff137230 */ /* 0x000fe40000004100 */
[C---:B------:R-:W-:Y:S02]  /*3750*/  FSETP.GEU.FTZ.AND P1, PT, R3.reuse, UR4, PT ;  /* 0x0000000403007c0b */ /* 0x040fe4000bf3e000 */
[----:B------:R-:W-:-:S04]  /*3760*/  FSETP.GT.FTZ.AND P0, PT, R3, UR5, PT ;  /* 0x0000000503007c0b */ /* 0x000fc8000bf14000 */
[----:B------:R-:W-:-:S13]  /*3770*/  PLOP3.LUT P0, PT, P1, P0, PT, 0x8a, 0x0 ;  /* 0x000000000000781c */ /* 0x000fda0000f01172 */
[----:B------:R-:W-:-:S04]  /*3780*/  @!P0 FADD.FTZ R0, -R3, 1 ;  /* 0x3f80000003008421 */ /* 0x000fc80000010100 */
[----:B------:R-:W-:Y:S01]  /*3790*/  @!P0 FMUL.FTZ R2, R3, R0 ;  /* 0x0000000003028220 */ /* 0x000fe20000410000 */
[----:B0-----:R-:W-:Y:S01]  /*37a0*/  PRMT R3, R4, 0x9910, RZ ;  /* 0x0000991004037816 */ /* 0x001fe200000000ff */
[----:B------:R-:W-:-:S03]  /*37b0*/  IMAD.MOV.U32 R0, RZ, RZ, RZ ;  /* 0x000000ffff007224 */ /* 0x000fc600078e00ff */
[----:B------:R-:W-:Y:S01]  /*37c0*/  ISETP.GT.AND P1, PT, R3, 0x9, PT ;  /* 0x000000090300780c */ /* 0x000fe20003f24270 */
[----:B------:R-:W0:Y:S02]  /*37d0*/  @!P0 MUFU.RCP R2, R2 ;  /* 0x0000000200028308 */ /* 0x000e240000001000 */
[----:B0-----:R-:W-:-:S05]  /*37e0*/  @!P0 FMUL.FTZ R0, R19, R2 ;  /* 0x0000000213008220 */ /* 0x001fca0000410000 */
[----:B------:R-:W-:-:S05]  /*37f0*/  F2FP.F16.F32.PACK_AB R0, RZ, R0 ;  /* 0x00000000ff00723e */ /* 0x000fca00000000ff */
        /* <DEDUP_REMOVED lines=13> */
.L_x_5393:
[----:B------:R-:W-:-:S06]  /*38d0*/  HADD2.F32 R3, -RZ, R0.H0_H0 ;  /* 0x20000000ff037230 */ /* 0x000fcc0000004100 */
[----:B------:R-:W0:Y:S02]  /*38e0*/  F2I.S64.TRUNC R2, R3 ;  /* 0x0000000300027311 */ /* 0x000e24000020d900 */
[----:B0-----:R1:W-:Y:S01]  /*38f0*/  STG.E.U8 desc[UR36][R16.64], R2 ;  /* 0x0000000210007986 */ /* 0x0013e2000c101124 */
[----:B------:R-:W-:Y:S05]  /*3900*/  BRA `(.L_x_5395) ;  /* 0x0000000c00847947 */ /* 0x000fea0003800000 */
.L_x_5392:
        /* <DEDUP_REMOVED lines=10> */
.L_x_5397:
[----:B------:R-:W-:-:S04]  /*39b0*/  HADD2.F32 R0, -RZ, R0.H0_H0 ;  /* 0x20000000ff007230 */ /* 0x000fc80000004100 */
[----:B------:R-:W0:Y:S02]  /*39c0*/  F2I.FTZ.TRUNC.NTZ R3, R0 ;  /* 0x0000000000037305 */ /* 0x000e24000021f100 */
[----:B0-----:R3:W-:Y:S01]  /*39d0*/  STG.E desc[UR36][R16.64], R3 ;  /* 0x0000000310007986 */ /* 0x0017e2000c101924 */
[----:B------:R-:W-:Y:S05]  /*39e0*/  BRA `(.L_x_5395) ;  /* 0x0000000c004c7947 */ /* 0x000fea0003800000 */
.L_x_5396:
[----:B------:R-:W-:-:S04]  /*39f0*/  HADD2.F32 R0, -RZ, R0.H0_H0 ;  /* 0x20000000ff007230 */ /* 0x000fc80000004100 */
[----:B------:R-:W0:Y:S02]  /*3a00*/  F2I.FTZ.TRUNC.NTZ R3, R0 ;  /* 0x0000000000037305 */ /* 0x000e24000021f100 */
[----:B0-----:R2:W-:Y:S01]  /*3a10*/  STG.E.U16 desc[UR36][R16.64], R3 ;  /* 0x0000000310007986 */ /* 0x0015e2000c101524 */
[----:B------:R-:W-:Y:S05]  /*3a20*/  BRA `(.L_x_5395) ;  /* 0x0000000c003c7947 */ /* 0x000fea0003800000 */
.L_x_5391:
        /* <DEDUP_REMOVED lines=9> */
.L_x_5399:
[----:B------:R0:W-:Y:S01]  /*3ac0*/  STG.E.U16 desc[UR36][R16.64], R0 ;  /* 0x0000000010007986 */ /* 0x0001e2000c101524 */
[----:B------:R-:W-:Y:S05]  /*3ad0*/  BRA `(.L_x_5395) ;  /* 0x0000000c00107947 */ /* 0x000fea0003800000 */
.L_x_5398:
        /* <DEDUP_REMOVED lines=10> */
.L_x_5401:
[----:B------:R-:W-:-:S05]  /*3b80*/  HADD2.F32 R0, -RZ, R0.H0_H0 ;  /* 0x20000000ff007230 */ /* 0x000fca0000004100 */
[----:B------:R-:W-:-:S04]  /*3b90*/  F2FP.F16.F32.PACK_AB R0, RZ, R0 ;  /* 0x00000000ff00723e */ /* 0x000fc800000000ff */
[----:B------:R-:W-:-:S05]  /*3ba0*/  PRMT R0, R0, 0x5410, RZ ;  /* 0x0000541000007816 */ /* 0x000fca00000000ff */
[----:B------:R0:W-:Y:S01]  /*3bb0*/  STG.E desc[UR36][R16.64], R0 ;  /* 0x0000000010007986 */ /* 0x0001e2000c101924 */
[----:B------:R-:W-:Y:S05]  /*3bc0*/  BRA `(.L_x_5395) ;  /* 0x0000000800d47947 */ /* 0x000fea0003800000 */
.L_x_5400:
[----:B------:R-:W-:-:S05]  /*3bd0*/  HADD2.F32 R2, -RZ, R0.H0_H0 ;  /* 0x20000000ff027230 */ /* 0x000fca0000004100 */
[----:B------:R-:W-:-:S06]  /*3be0*/  FMUL.FTZ R2, R2, 1 ;  /* 0x3f80000002027820 */ /* 0x000fcc0000410000 */
[----:B------:R-:W0:Y:S02]  /*3bf0*/  F2F.F64.F32 R2, R2 ;  /* 0x0000000200027310 */ /* 0x000e240000201800 */
[----:B0-----:R0:W-:Y:S01]  /*3c00*/  STG.E.64 desc[UR36][R16.64], R2 ;  /* 0x0000000210007986 */ /* 0x0011e2000c101b24 */
[----:B------:R-:W-:Y:S05]  /*3c10*/  BRA `(.L_x_5395) ;  /* 0x0000000800c07947 */ /* 0x000fea0003800000 */
.L_x_5390:
        /* <DEDUP_REMOVED lines=13> */
.L_x_5404:
[----:B------:R-:W-:Y:S01]  /*3cf0*/  HADD2.F32 R0, -RZ, R0.H0_H0 ;  /* 0x20000000ff007230 */ /* 0x000fe20000004100 */
[----:B------:R-:W-:-:S04]  /*3d00*/  CS2R R6, SRZ ;  /* 0x0000000000067805 */ /* 0x000fc8000001ff00 */
[----:B------:R-:W-:-:S04]  /*3d10*/  FMUL.FTZ R0, R0, 1 ;  /* 0x3f80000000007820 */ /* 0x000fc80000410000 */
[----:B------:R-:W0:Y:S02]  /*3d20*/  F2F.F64.F32 R4, R0 ;  /* 0x0000000000047310 */ /* 0x000e240000201800 */
[----:B0-----:R0:W-:Y:S01]  /*3d30*/  STG.E.128 desc[UR36][R16.64], R4 ;  /* 0x0000000410007986 */ /* 0x0011e2000c101d24 */
[----:B------:R-:W-:Y:S05]  /*3d40*/  BRA `(.L_x_5395) ;  /* 0x0000000800747947 */ /* 0x000fea0003800000 */
.L_x_5403:
        /* <DEDUP_REMOVED lines=21> */
.L_x_5408:
[----:B------:R-:W-:Y:S05]  /*3ea0*/  BSYNC B0 ;  /* 0x0000000000007941 */ /* 0x000fea0003800000 */
.L_x_5407:
[----:B------:R-:W-:-:S05]  /*3eb0*/  LOP3.LUT R3, R0, R3, RZ, 0xfc, !PT ;  /* 0x0000000300037212 */ /* 0x000fca00078efcff */
[----:B------:R0:W-:Y:S01]  /*3ec0*/  STG.E.U8 desc[UR36][R16.64], R3 ;  /* 0x0000000310007986 */ /* 0x0001e2000c101124 */
[----:B------:R-:W-:Y:S05]  /*3ed0*/  BRA `(.L_x_5395) ;  /* 0x0000000800107947 */ /* 0x000fea0003800000 */
.L_x_5406:
        /* <DEDUP_REMOVED lines=13> */
.L_x_5410:
[----:B------:R-:W-:Y:S01]  /*3fb0*/  IMAD.MOV.U32 R0, RZ, RZ, 0x7f ;  /* 0x0000007fff007424 */ /* 0x000fe200078e00ff */
[----:B------:R-:W-:-:S04]  /*3fc0*/  ISETP.GT.U32.AND P0, PT, R2, 0x7f800000, PT ;  /* 0x7f8000000200780c */ /* 0x000fc80003f04070 */
[----:B------:R-:W-:-:S09]  /*3fd0*/  SEL R0, R0, 0x7c, P0 ;  /* 0x0000007c00007807 */ /* 0x000fd20000000000 */
.L_x_5411:
[----:B------:R-:W-:Y:S05]  /*3fe0*/  BSYNC B0 ;  /* 0x0000000000007941 */ /* 0x000fea0003800000 */
.L_x_5409:
[----:B------:R-:W-:-:S04]  /*3ff0*/  LOP3.LUT R2, R3, 0x80000000, RZ, 0xc0, !PT ;  /* 0x8000000003027812 */ /* 0x000fc800078ec0ff */
[----:B------:R-:W-:-:S04]  /*4000*/  SHF.R.U32.HI R3, RZ, 0x18, R2 ;  /* 0x00000018ff037819 */ /* 0x000fc80000011602 */
[----:B------:R-:W-:-:S05]  /*4010*/  LOP3.LUT R3, R0, R3, RZ, 0xfc, !PT ;  /* 0x0000000300037212 */ /* 0x000fca00078efcff */
[----:B------:R0:W-:Y:S01]  /*4020*/  STG.E.U8 desc[UR36][R16.64], R3 ;  /* 0x0000000310007986 */ /* 0x0001e2000c101124 */
[----:B------:R-:W-:Y:S05]  /*4030*/  BRA `(.L_x_5395) ;  /* 0x0000000400b87947 */ /* 0x000fea0003800000 */
.L_x_5405:
[----:B------:R-:W-:-:S05]  /*4040*/  HADD2.F32 R0, -RZ, R0.H0_H0 ;  /* 0x20000000ff007230 */ /* 0x000fca0000004100 */
[----:B------:R-:W-:-:S05]  /*4050*/  F2FP.BF16.F32.PACK_AB R0, RZ, R0 ;  /* 0x00000000ff00723e */ /* 0x000fca00000010ff */
[----:B------:R0:W-:Y:S01]  /*4060*/  STG.E.U16 desc[UR36][R16.64], R0 ;  /* 0x0000000010007986 */ /* 0x0001e2000c101524 */
[----:B------:R-:W-:Y:S05]  /*4070*/  BRA `(.L_x_5395) ;  /* 0x0000000400a87947 */ /* 0x000fea0003800000 */
.L_x_5402:
        /* <DEDUP_REMOVED lines=12> */
.L_x_5414:
        /* <DEDUP_REMOVED lines=17> */
.L_x_5417:
[----:B------:R-:W-:-:S04]  /*4250*/  LOP3.LUT R2, R3, 0x80000000, RZ, 0xc0, !PT ;  /* 0x8000000003027812 */ /* 0x000fc800078ec0ff */
[----:B------:R-:W-:-:S04]  /*4260*/  SHF.R.U32.HI R3, RZ, 0x18, R2 ;  /* 0x00000018ff037819 */ /* 0x000fc80000011602 */
[----:B------:R-:W-:-:S04]  /*4270*/  LOP3.LUT R0, R0, R3, RZ, 0xfc, !PT ;  /* 0x0000000300007212 */ /* 0x000fc800078efcff */
[----:B------:R-:W-:-:S07]  /*4280*/  PRMT R8, R0, 0x7610, R8 ;  /* 0x0000761000087816 */ /* 0x000fce0000000008 */
.L_x_5416:
[----:B------:R-:W-:Y:S05]  /*4290*/  BSYNC B0 ;  /* 0x0000000000007941 */ /* 0x000fea0003800000 */
.L_x_5415:
[----:B------:R0:W-:Y:S01]  /*42a0*/  STG.E.U8 desc[UR36][R16.64], R8 ;  /* 0x0000000810007986 */ /* 0x0001e2000c101124 */
[----:B------:R-:W-:Y:S05]  /*42b0*/  BRA `(.L_x_5395) ;  /* 0x0000000400187947 */ /* 0x000fea0003800000 */
.L_x_5413:
        /* <DEDUP_REMOVED lines=17> */
.L_x_5420:
[----:B------:R-:W-:-:S04]  /*43d0*/  LOP3.LUT R2, R3, 0x80000000, RZ, 0xc0, !PT ;  /* 0x8000000003027812 */ /* 0x000fc800078ec0ff */
[----:B------:R-:W-:-:S04]  /*43e0*/  SHF.R.U32.HI R3, RZ, 0x18, R2 ;  /* 0x00000018ff037819 */ /* 0x000fc80000011602 */
[----:B------:R-:W-:-:S04]  /*43f0*/  LOP3.LUT R0, R0, R3, RZ, 0xfc, !PT ;  /* 0x0000000300007212 */ /* 0x000fc800078efcff */
[----:B------:R-:W-:-:S07]  /*4400*/  PRMT R8, R0, 0x7610, R8 ;  /* 0x0000761000087816 */ /* 0x000fce0000000008 */
.L_x_5419:
[----:B------:R-:W-:Y:S05]  /*4410*/  BSYNC B0 ;  /* 0x0000000000007941 */ /* 0x000fea0003800000 */
.L_x_5418:
[----:B------:R0:W-:Y:S01]  /*4420*/  STG.E.U8 desc[UR36][R16.64], R8 ;  /* 0x0000000810007986 */ /* 0x0001e2000c101124 */
[----:B------:R-:W-:Y:S05]  /*4430*/  BRA `(.L_x_5395) ;  /* 0x0000000000b87947 */ /* 0x000fea0003800000 */
.L_x_5412:
        /* <DEDUP_REMOVED lines=22> */
.L_x_5394:
        /* <DEDUP_REMOVED lines=16> */
.L_x_5423:
[----:B------:R-:W-:Y:S05]  /*46a0*/  BRA `(.L_x_5395) ;  /* 0x00000000001c7947 */ /* 0x000fea0003800000 */
.L_x_5422:
[----:B------:R-:W-:-:S06]  /*46b0*/  HADD2.F32 R2, -RZ, R0.H0_H0 ;  /* 0x20000000ff027230 */ /* 0x000fcc0000004100 */
[----:B------:R-:W0:Y:S02]  /*46c0*/  F2I.U64.TRUNC R2, R2 ;  /* 0x0000000200027311 */ /* 0x000e24000020d800 */
[----:B0-----:R0:W-:Y:S01]  /*46d0*/  STG.E.64 desc[UR36][R16.64], R2 ;  /* 0x0000000210007986 */ /* 0x0011e2000c101b24 */
[----:B------:R-:W-:Y:S05]  /*46e0*/  BRA `(.L_x_5395) ;  /* 0x00000000000c7947 */ /* 0x000fea0003800000 */
.L_x_5421:
[----:B------:R-:W-:-:S04]  /*46f0*/  HADD2.F32 R0, -RZ, R0.H0_H0 ;  /* 0x20000000ff007230 */ /* 0x000fc80000004100 */
[----:B------:R-:W0:Y:S02]  /*4700*/  F2I.FTZ.U32.TRUNC.NTZ R3, R0 ;  /* 0x0000000000037305 */ /* 0x000e24000021f000 */
[----:B0-----:R0:W-:Y:S02]  /*4710*/  STG.E desc[UR36][R16.64], R3 ;  /* 0x0000000310007986 */ /* 0x0011e4000c101924 */
.L_x_5395:
[----:B------:R-:W-:-:S04]  /*4720*/  IMAD R18, R18, 0x200, R23 ;  /* 0x0000020012127824 */ /* 0x000fc800078e0217 */
[----:B------:R-:W-:-:S07]  /*4730*/  VIADD R19, R18, 0x80 ;  /* 0x0000008012137836 */ /* 0x000fce0000000000 */
.L_x_5322:
[----:B------:R-:W-:Y:S05]  /*4740*/  BSYNC B6 ;  /* 0x0000000000067941 */ /* 0x000fea0003800000 */
.L_x_5321:
        /* <DEDUP_REMOVED lines=358> */
.L_x_5426:
        /* <DEDUP_REMOVED lines=23> */
.L_x_5430:
[----:B------:R-:W2:Y:S02]  /*5f20*/  LDG.E.U8 R2, desc[UR36][R2.64] ;  /* 0x0000002402027981 */ /* 0x000ea4000c1e1100 */
[----:B--2---:R-:W-:-:S04]  /*5f30*/  I2FP.F32.U32 R0, R2 ;  /* 0x0000000200007245 */ /* 0x004fc80000201000 */
[----:B------:R-:W-:-:S04]  /*5f40*/  F2FP.F16.F32.PACK_AB R0, RZ, R0 ;  /* 0x00000000ff00723e */ /* 0x000fc800000000ff */
[----:B------:R-:W-:Y:S01]  /*5f50*/  PRMT R22, R0, 0x7610, R22 ;  /* 0x0000761000167816 */ /* 0x000fe20000000016 */
[----:B------:R-:W-:Y:S06]  /*5f60*/  BRA `(.L_x_5432) ;  /* 0x0000000c00bc7947 */ /* 0x000fec0003800000 */
.L_x_5429:
        /* <DEDUP_REMOVED lines=11> */
.L_x_5434:
[----:B------:R-:W2:Y:S02]  /*6020*/  LDG.E R2, desc[UR36][R2.64] ;  /* 0x0000002402027981 */ /* 0x000ea4000c1e1900 */
[----:B--2---:R-:W-:-:S04]  /*6030*/  I2FP.F32.S32 R0, R2 ;  /* 0x0000000200007245 */ /* 0x004fc80000201400 */
[----:B------:R-:W-:-:S04]  /*6040*/  F2FP.F16.F32.PACK_AB R0, RZ, R0 ;  /* 0x00000000ff00723e */ /* 0x000fc800000000ff */
[----:B------:R-:W-:Y:S01]  /*6050*/  PRMT R22, R0, 0x7610, R22 ;  /* 0x0000761000167816 */ /* 0x000fe20000000016 */
[----:B------:R-:W-:Y:S06]  /*6060*/  BRA `(.L_x_5432) ;  /* 0x0000000c007c7947 */ /* 0x000fec0003800000 */
.L_x_5433:
[----:B------:R-:W2:Y:S02]  /*6070*/  LDG.E.U16 R2, desc[UR36][R2.64] ;  /* 0x0000002402027981 */ /* 0x000ea4000c1e1500 */
[----:B--2---:R-:W0:Y:S02]  /*6080*/  I2F.S16 R0, R2 ;  /* 0x0000000200007306 */ /* 0x004e240000101400 */
[----:B0-----:R-:W-:-:S04]  /*6090*/  F2FP.F16.F32.PACK_AB R0, RZ, R0 ;  /* 0x00000000ff00723e */ /* 0x001fc800000000ff */
[----:B------:R-:W-:Y:S01]  /*60a0*/  PRMT R22, R0, 0x7610, R22 ;  /* 0x0000761000167816 */ /* 0x000fe20000000016 */
[----:B------:R-:W-:Y:S06]  /*60b0*/  BRA `(.L_x_5432) ;  /* 0x0000000c00687947 */ /* 0x000fec0003800000 */
.L_x_5428:
        /* <DEDUP_REMOVED lines=9> */
.L_x_5436:
[----:B------:R1:W5:Y:S01]  /*6150*/  LDG.E.U16 R22, desc[UR36][R2.64] ;  /* 0x0000002402167981 */ /* 0x000362000c1e1500 */
[----:B------:R-:W-:Y:S05]  /*6160*/  BRA `(.L_x_5432) ;  /* 0x0000000c003c7947 */ /* 0x000fea0003800000 */
.L_x_5435:
        /* <DEDUP_REMOVED lines=9> */
.L_x_5438:
[----:B------:R0:W5:Y:S01]  /*6200*/  LDG.E.U16 R22, desc[UR36][R2.64] ;  /* 0x0000002402167981 */ /* 0x000162000c1e1500 */
[----:B------:R-:W-:Y:S05]  /*6210*/  BRA `(.L_x_5432) ;  /* 0x0000000c00107947 */ /* 0x000fea0003800000 */
.L_x_5437:
        /* <DEDUP_REMOVED lines=9> */
.L_x_5427:
        /* <DEDUP_REMOVED lines=14> */
.L_x_5441:
        /* <DEDUP_REMOVED lines=9> */
.L_x_5440:
        /* <DEDUP_REMOVED lines=28> */
.L_x_5443:
        /* <DEDUP_REMOVED lines=15> */
.L_x_5442:
[----:B------:R-:W2:Y:S02]  /*66d0*/  LDG.E.U16 R0, desc[UR36][R2.64] ;  /* 0x0000002402007981 */ /* 0x000ea4000c1e1500 */
[----:B--2---:R-:W-:-:S05]  /*66e0*/  IMAD.U32 R0, R0, 0x10000, RZ ;  /* 0x0001000000007824 */ /* 0x004fca00078e00ff */
[----:B------:R-:W-:-:S04]  /*66f0*/  F2FP.F16.F32.PACK_AB R0, RZ, R0 ;  /* 0x00000000ff00723e */ /* 0x000fc800000000ff */
[----:B------:R-:W-:Y:S01]  /*6700*/  PRMT R22, R0, 0x7610, R22 ;  /* 0x0000761000167816 */ /* 0x000fe20000000016 */
[----:B------:R-:W-:Y:S06]  /*6710*/  BRA `(.L_x_5432) ;  /* 0x0000000400d07947 */ /* 0x000fec0003800000 */
.L_x_5439:
        /* <DEDUP_REMOVED lines=13> */
.L_x_5446:
        /* <DEDUP_REMOVED lines=21> */
.L_x_5450:
[----:B------:R-:W-:Y:S05]  /*6940*/  BSYNC B1 ;  /* 0x0000000000017941 */ /* 0x000fea0003800000 */
.L_x_5449:
[----:B------:R-:W-:Y:S01]  /*6950*/  LEA R3, R0, 0x3b800000, 0x17 ;  /* 0x3b80000000037811 */ /* 0x000fe200078eb8ff */
[----:B------:R-:W-:-:S05]  /*6960*/  IMAD.SHL.U32 R0, R2, 0x100000, RZ ;  /* 0x0010000002007824 */ /* 0x000fca00078e00ff */
[----:B------:R-:W-:-:S07]  /*6970*/  LOP3.LUT R0, R3, R0, R4, 0xfe, !PT ;  /* 0x0000000003007212 */ /* 0x000fce00078efe04 */
.L_x_5448:
[----:B------:R-:W-:Y:S05]  /*6980*/  BSYNC B0 ;  /* 0x0000000000007941 */ /* 0x000fea0003800000 */
.L_x_5447:
[----:B------:R-:W-:-:S04]  /*6990*/  F2FP.F16.F32.PACK_AB R0, RZ, R0 ;  /* 0x00000000ff00723e */ /* 0x000fc800000000ff */
[----:B------:R-:W-:Y:S01]  /*69a0*/  PRMT R22, R0, 0x7610, R22 ;  /* 0x0000761000167816 */ /* 0x000fe20000000016 */
[----:B------:R-:W-:Y:S06]  /*69b0*/  BRA `(.L_x_5432) ;  /* 0x0000000400287947 */ /* 0x000fec0003800000 */
.L_x_5445:
        /* <DEDUP_REMOVED lines=21> */
.L_x_5454:
[----:B------:R-:W-:Y:S05]  /*6b10*/  BSYNC B1 ;  /* 0x0000000000017941 */ /* 0x000fea0003800000 */
.L_x_5453:
[----:B------:R-:W-:Y:S01]  /*6b20*/  LEA R3, R0, 0x37800000, 0x17 ;  /* 0x3780000000037811 */ /* 0x000fe200078eb8ff */
[----:B------:R-:W-:-:S05]  /*6b30*/  IMAD.SHL.U32 R0, R2, 0x200000, RZ ;  /* 0x0020000002007824 */ /* 0x000fca00078e00ff */
[----:B------:R-:W-:-:S07]  /*6b40*/  LOP3.LUT R0, R3, R0, R4, 0xfe, !PT ;  /* 0x0000000003007212 */ /* 0x000fce00078efe04 */
.L_x_5452:
[----:B------:R-:W-:Y:S05]  /*6b50*/  BSYNC B0 ;  /* 0x0000000000007941 */ /* 0x000fea0003800000 */
.L_x_5451:
[----:B------:R-:W-:-:S04]  /*6b60*/  F2FP.F16.F32.PACK_AB R0, RZ, R0 ;  /* 0x00000000ff00723e */ /* 0x000fc800000000ff */
[----:B------:R-:W-:Y:S01]  /*6b70*/  PRMT R22, R0, 0x7610, R22 ;  /* 0x0000761000167816 */ /* 0x000fe20000000016 */
[----:B------:R-:W-:Y:S06]  /*6b80*/  BRA `(.L_x_5432) ;  /* 0x0000000000b47947 */ /* 0x000fec0003800000 */
.L_x_5444:
        /* <DEDUP_REMOVED lines=14> */
.L_x_5458:
[----:B------:R-:W-:Y:S05]  /*6c70*/  BSYNC B0 ;  /* 0x0000000000007941 */ /* 0x000fea0003800000 */
.L_x_5457:
[----:B------:R-:W-:-:S04]  /*6c80*/  F2FP.F16.F32.PACK_AB R0, RZ, R0 ;  /* 0x00000000ff00723e */ /* 0x000fc800000000ff */
[----:B------:R-:W-:Y:S01]  /*6c90*/  PRMT R22, R0, 0x7610, R22 ;  /* 0x0000761000167816 */ /* 0x000fe20000000016 */
[----:B------:R-:W-:Y:S06]  /*6ca0*/  BRA `(.L_x_5432) ;  /* 0x00000000006c7947 */ /* 0x000fec0003800000 */
.L_x_5431:
        /* <DEDUP_REMOVED lines=16> */
.L_x_5459:
[----:B------:R-:W-:Y:S01]  /*6db0*/  PRMT R22, RZ, 0x7610, R22 ;  /* 0x00007610ff167816 */ /* 0x000fe20000000016 */
[----:B------:R-:W-:Y:S06]  /*6dc0*/  BRA `(.L_x_5432) ;  /* 0x0000000000247947 */ /* 0x000fec0003800000 */
.L_x_5456:
[----:B------:R-:W2:Y:S02]  /*6dd0*/  LDG.E.64 R2, desc[UR36][R2.64] ;  /* 0x0000002402027981 */ /* 0x000ea4000c1e1b00 */
[----:B--2---:R-:W0:Y:S02]  /*6de0*/  I2F.U64 R0, R2 ;  /* 0x0000000200007312 */ /* 0x004e240000301000 */
[----:B0-----:R-:W-:-:S04]  /*6df0*/  F2FP.F16.F32.PACK_AB R0, RZ, R0 ;  /* 0x00000000ff00723e */ /* 0x001fc800000000ff */
[----:B------:R-:W-:Y:S01]  /*6e00*/  PRMT R22, R0, 0x7610, R22 ;  /* 0x0000761000167816 */ /* 0x000fe20000000016 */
[----:B------:R-:W-:Y:S06]  /*6e10*/  BRA `(.L_x_5432) ;  /* 0x0000000000107947 */ /* 0x000fec0003800000 */
.L_x_5455:
[----:B------:R-:W2:Y:S02]  /*6e20*/  LDG.E R2, desc[UR36][R2.64] ;  /* 0x0000002402027981 */ /* 0x000ea4000c1e1900 */
[----:B--2---:R-:W-:-:S04]  /*6e30*/  I2FP.F32.U32 R0, R2 ;  /* 0x0000000200007245 */ /* 0x004fc80000201000 */
[----:B------:R-:W-:-:S04]  /*6e40*/  F2FP.F16.F32.PACK_AB R0, RZ, R0 ;  /* 0x00000000ff00723e */ /* 0x000fc800000000ff */
[----:B------:R-:W-:-:S07]  /*6e50*/  PRMT R22, R0, 0x7610, R22 ;  /* 0x0000761000167816 */ /* 0x000fce0000000016 */
.L_x_5432:
        /* <DEDUP_REMOVED lines=19> */
.L_x_5463:
[----:B------:R-:W2:Y:S02]  /*6f90*/  LDG.E.U8 R2, desc[UR36][R2.64] ;  /* 0x0000002402027981 */ /* 0x000ea4000c1e1100 */
[----:B--2---:R-:W-:-:S04]  /*6fa0*/  I2FP.F32.U32 R0, R2 ;  /* 0x0000000200007245 */ /* 0x004fc80000201000 */
[----:B------:R-:W-:Y:S01]  /*6fb0*/  F2FP.F16.F32.PACK_AB R0, RZ, R0 ;  /* 0x00000000ff00723e */ /* 0x000fe200000000ff */
[----:B------:R-:W-:Y:S06]  /*6fc0*/  BRA `(.L_x_5465) ;  /* 0x0000000c00887947 */ /* 0x000fec0003800000 */
.L_x_5462:
        /* <DEDUP_REMOVED lines=10> */
.L_x_5467:
[----:B------:R-:W2:Y:S02]  /*7070*/  LDG.E R2, desc[UR36][R2.64] ;  /* 0x0000002402027981 */ /* 0x000ea4000c1e1900 */
[----:B--2---:R-:W-:-:S04]  /*7080*/  I2FP.F32.S32 R0, R2 ;  /* 0x0000000200007245 */ /* 0x004fc80000201400 */
[----:B------:R-:W-:Y:S01]  /*7090*/  F2FP.F16.F32.PACK_AB R0, RZ, R0 ;  /* 0x00000000ff00723e */ /* 0x000fe200000000ff */
[----:B------:R-:W-:Y:S06]  /*70a0*/  BRA `(.L_x_5465) ;  /* 0x0000000c00507947 */ /* 0x000fec0003800000 */
.L_x_5466:
[----:B------:R-:W2:Y:S02]  /*70b0*/  LDG.E.U16 R2, desc[UR36][R2.64] ;  /* 0x0000002402027981 */ /* 0x000ea4000c1e1500 */
[----:B--2---:R-:W0:Y:S02]  /*70c0*/  I2F.S16 R0, R2 ;  /* 0x0000000200007306 */ /* 0x004e240000101400 */
[----:B0-----:R-:W-:Y:S01]  /*70d0*/  F2FP.F16.F32.PACK_AB R0, RZ, R0 ;  /* 0x00000000ff00723e */ /* 0x001fe200000000ff */
[----:B------:R-:W-:Y:S06]  /*70e0*/  BRA `(.L_x_5465) ;  /* 0x0000000c00407947 */ /* 0x000fec0003800000 */
.L_x_5461:
        /* <DEDUP_REMOVED lines=9> */
.L_x_5469:
[----:B------:R1:W5:Y:S01]  /*7180*/  LDG.E.U16 R0, desc[UR36][R2.64] ;  /* 0x0000002402007981 */ /* 0x000362000c1e1500 */
[----:B------:R-:W-:Y:S05]  /*7190*/  BRA `(.L_x_5465) ;  /* 0x0000000c00147947 */ /* 0x000fea0003800000 */
.L_x_5468:
        /* <DEDUP_REMOVED lines=9> */
.L_x_5471:
[----:B------:R0:W5:Y:S01]  /*7230*/  LDG.E.U16 R0, desc[UR36][R2.64] ;  /* 0x0000002402007981 */ /* 0x000162000c1e1500 */
[----:B------:R-:W-:Y:S05]  /*7240*/  BRA `(.L_x_5465) ;  /* 0x0000000800e87947 */ /* 0x000fea0003800000 */
.L_x_5470:
        /* <DEDUP_REMOVED lines=8> */
.L_x_5460:
        /* <DEDUP_REMOVED lines=13> */
.L_x_5474:
        /* <DEDUP_REMOVED lines=8> */
.L_x_5473:
        /* <DEDUP_REMOVED lines=28> */
.L_x_5476:
        /* <DEDUP_REMOVED lines=15> */
.L_x_5475:
[----:B------:R-:W2:Y:S02]  /*76d0*/  LDG.E.U16 R0, desc[UR36][R2.64] ;  /* 0x0000002402007981 */ /* 0x000ea4000c1e1500 */
[----:B--2---:R-:W-:-:S05]  /*76e0*/  IMAD.U32 R0, R0, 0x10000, RZ ;  /* 0x0001000000007824 */ /* 0x004fca00078e00ff */
[----:B------:R-:W-:Y:S01]  /*76f0*/  F2FP.F16.F32.PACK_AB R0, RZ, R0 ;  /* 0x00000000ff00723e */ /* 0x000fe200000000ff */
[----:B------:R-:W-:Y:S06]  /*7700*/  BRA `(.L_x_5465) ;  /* 0x0000000400b87947 */ /* 0x000fec0003800000 */
.L_x_5472:
        /* <DEDUP_REMOVED lines=12> */
.L_x_5479:
        /* <DEDUP_REMOVED lines=21> */
.L_x_5483:
[----:B------:R-:W-:Y:S05]  /*7920*/  BSYNC B1 ;  /* 0x0000000000017941 */ /* 0x000fea0003800000 */
.L_x_5482:
[----:B------:R-:W-:Y:S01]  /*7930*/  LEA R3, R0, 0x3b800000, 0x17 ;  /* 0x3b80000000037811 */ /* 0x000fe200078eb8ff */
[----:B------:R-:W-:-:S05]  /*7940*/  IMAD.SHL.U32 R0, R2, 0x100000, RZ ;  /* 0x0010000002007824 */ /* 0x000fca00078e00ff */
[----:B------:R-:W-:-:S07]  /*7950*/  LOP3.LUT R0, R3, R0, R4, 0xfe, !PT ;  /* 0x0000000003007212 */ /* 0x000fce00078efe04 */
.L_x_5481:
[----:B------:R-:W-:Y:S05]  /*7960*/  BSYNC B0 ;  /* 0x0000000000007941 */ /* 0x000fea0003800000 */
.L_x_5480:
[----:B------:R-:W-:Y:S01]  /*7970*/  F2FP.F16.F32.PACK_AB R0, RZ, R0 ;  /* 0x00000000ff00723e */ /* 0x000fe200000000ff */
[----:B------:R-:W-:Y:S06]  /*7980*/  BRA `(.L_x_5465) ;  /* 0x0000000400187947 */ /* 0x000fec0003800000 */
.L_x_5478:
        /* <DEDUP_REMOVED lines=21> */
.L_x_5487:
[----:B------:R-:W-:Y:S05]  /*7ae0*/  BSYNC B1 ;  /* 0x0000000000017941 */ /* 0x000fea0003800000 */
.L_x_5486:
[----:B------:R-:W-:Y:S01]  /*7af0*/  LEA R3, R0, 0x37800000, 0x17 ;  /* 0x3780000000037811 */ /* 0x000fe200078eb8ff */
[----:B------:R-:W-:-:S05]  /*7b00*/  IMAD.SHL.U32 R0, R2, 0x200000, RZ ;  /* 0x0020000002007824 */ /* 0x000fca00078e00ff */
[----:B------:R-:W-:-:S07]  /*7b10*/  LOP3.LUT R0, R3, R0, R4, 0xfe, !PT ;  /* 0x0000000003007212 */ /* 0x000fce00078efe04 */
.L_x_5485:
[----:B------:R-:W-:Y:S05]  /*7b20*/  BSYNC B0 ;  /* 0x0000000000007941 */ /* 0x000fea0003800000 */
.L_x_5484:
[----:B------:R-:W-:Y:S01]  /*7b30*/  F2FP.F16.F32.PACK_AB R0, RZ, R0 ;  /* 0x00000000ff00723e */ /* 0x000fe200000000ff */
[----:B------:R-:W-:Y:S06]  /*7b40*/  BRA `(.L_x_5465) ;  /* 0x0000000000a87947 */ /* 0x000fec0003800000 */
.L_x_5477:
        /* <DEDUP_REMOVED lines=14> */
.L_x_5491:
[----:B------:R-:W-:Y:S05]  /*7c30*/  BSYNC B0 ;  /* 0x0000000000007941 */ /* 0x000fea0003800000 */
.L_x_5490:
[----:B------:R-:W-:Y:S01]  /*7c40*/  F2FP.F16.F32.PACK_AB R0, RZ, R0 ;  /* 0x00000000ff00723e */ /* 0x000fe200000000ff */
[----:B------:R-:W-:Y:S06]  /*7c50*/  BRA `(.L_x_5465) ;  /* 0x0000000000647947 */ /* 0x000fec0003800000 */
.L_x_5464:
        /* <DEDUP_REMOVED lines=16> */
.L_x_5492:
[----:B------:R-:W-:Y:S01]  /*7d60*/  PRMT R0, RZ, 0x7610, R0 ;  /* 0x00007610ff007816 */ /* 0x000fe20000000000 */
[----:B------:R-:W-:Y:S06]  /*7d70*/  BRA `(.L_x_5465) ;  /* 0x00000000001c7947 */ /* 0x000fec0003800000 */
.L_x_5489:
[----:B------:R-:W2:Y:S02]  /*7d80*/  LDG.E.64 R2, desc[UR36][R2.64] ;  /* 0x0000002402027981 */ /* 0x000ea4000c1e1b00 */
[----:B--2---:R-:W0:Y:S02]  /*7d90*/  I2F.U64 R0, R2 ;  /* 0x0000000200007312 */ /* 0x004e240000301000 */
[----:B0-----:R-:W-:Y:S01]  /*7da0*/  F2FP.F16.F32.PACK_AB R0, RZ, R0 ;  /* 0x00000000ff00723e */ /* 0x001fe200000000ff */
[----:B------:R-:W-:Y:S06]  /*7db0*/  BRA `(.L_x_5465) ;  /* 0x00000000000c7947 */ /* 0x000fec0003800000 */
.L_x_5488:
[----:B------:R-:W2:Y:S02]  /*7dc0*/  LDG.E R2, desc[UR36][R2.64] ;  /* 0x0000002402027981 */ /* 0x000ea4000c1e1900 */
[----:B--2---:R-:W-:-:S04]  /*7dd0*/  I2FP.F32.U32 R0, R2 ;  /* 0x0000000200007245 */ /* 0x004fc80000201000 */
[----:B------:R-:W-:-:S07]  /*7de0*/  F2FP.F16.F32.PACK_AB R0, RZ, R0 ;  /* 0x00000000ff00723e */ /* 0x000fce00000000ff */
.L_x_5465:
[----:B01---5:R-:W-:Y:S01]  /*7df0*/  HADD2.F32 R3, -RZ, R0.H0_H0 ;  /* 0x20000000ff037230 */ /* 0x023fe20000004100 */
        /* <DEDUP_REMOVED lines=8> */
[----:B------:R-:W-:Y:S01]  /*7e80*/  HADD2.F32 R3, -RZ, R22.H0_H0 ;  /* 0x20000016ff037230 */ /* 0x000fe20000004100 */
[----:B------:R-:W-:Y:S01]  /*7e90*/  ISETP.GT.AND P1, PT, R4, 0x9, PT ;  /* 0x000000090400780c */ /* 0x000fe20003f24270 */
[----:B------:R-:W-:-:S03]  /*7ea0*/  IMAD.MOV.U32 R0, RZ, RZ, RZ ;  /* 0x000000ffff007224 */ /* 0x000fc600078e00ff */
[----:B------:R-:W0:Y:S02]  /*7eb0*/  @!P0 MUFU.RCP R2, R2 ;  /* 0x0000000200028308 */ /* 0x000e240000001000 */
[----:B0-----:R-:W-:-:S05]  /*7ec0*/  @!P0 FMUL.FTZ R0, R3, R2 ;  /* 0x0000000203008220 */ /* 0x001fca0000410000 */
[----:B------:R-:W-:Y:S02]  /*7ed0*/  F2FP.F16.F32.PACK_AB R0, RZ, R0 ;  /* 0x00000000ff00723e */ /* 0x000fe400000000ff */
        /* <DEDUP_REMOVED lines=13> */
.L_x_5496:
[----:B------:R-:W-:-:S06]  /*7fb0*/  HADD2.F32 R3, -RZ, R0.H0_H0 ;  /* 0x20000000ff037230 */ /* 0x000fcc0000004100 */
[----:B------:R-:W0:Y:S02]  /*7fc0*/  F2I.S64.TRUNC R2, R3 ;  /* 0x0000000300027311 */ /* 0x000e24000020d900 */
[----:B0-----:R0:W-:Y:S01]  /*7fd0*/  STG.E.U8 desc[UR36][R16.64], R2 ;  /* 0x0000000210007986 */ /* 0x0011e2000c101124 */
[----:B------:R-:W-:Y:S05]  /*7fe0*/  BRA `(.L_x_5498) ;  /* 0x0000000c00847947 */ /* 0x000fea0003800000 */
.L_x_5495:
        /* <DEDUP_REMOVED lines=10> */
.L_x_5500:
[----:B------:R-:W-:-:S04]  /*8090*/  HADD2.F32 R0, -RZ, R0.H0_H0 ;  /* 0x20000000ff007230 */ /* 0x000fc80000004100 */
[----:B------:R-:W0:Y:S02]  /*80a0*/  F2I.FTZ.TRUNC.NTZ R3, R0 ;  /* 0x0000000000037305 */ /* 0x000e24000021f100 */
[----:B0-----:R3:W-:Y:S01]  /*80b0*/  STG.E desc[UR36][R16.64], R3 ;  /* 0x0000000310007986 */ /* 0x0017e2000c101924 */
[----:B------:R-:W-:Y:S05]  /*80c0*/  BRA `(.L_x_5498) ;  /* 0x0000000c004c7947 */ /* 0x000fea0003800000 */
.L_x_5499:
[----:B------:R-:W-:-:S04]  /*80d0*/  HADD2.F32 R0, -RZ, R0.H0_H0 ;  /* 0x20000000ff007230 */ /* 0x000fc80000004100 */
[----:B------:R-:W0:Y:S02]  /*80e0*/  F2I.FTZ.TRUNC.NTZ R3, R0 ;  /* 0x0000000000037305 */ /* 0x000e24000021f100 */
[----:B0-----:R2:W-:Y:S01]  /*80f0*/  STG.E.U16 desc[UR36][R16.64], R3 ;  /* 0x0000000310007986 */ /* 0x0015e2000c101524 */
[----:B------:R-:W-:Y:S05]  /*8100*/  BRA `(.L_x_5498) ;  /* 0x0000000c003c7947 */ /* 0x000fea0003800000 */
.L_x_5494:
        /* <DEDUP_REMOVED lines=9> */
.L_x_5502:
[----:B------:R0:W-:Y:S01]  /*81a0*/  STG.E.U16 desc[UR36][R16.64], R0 ;  /* 0x0000000010007986 */ /* 0x0001e2000c101524 */
[----:B------:R-:W-:Y:S05]  /*81b0*/  BRA `(.L_x_5498) ;  /* 0x0000000c00107947 */ /* 0x000fea0003800000 */
.L_x_5501:
        /* <DEDUP_REMOVED lines=10> */
.L_x_5504:
[----:B------:R-:W-:-:S05]  /*8260*/  HADD2.F32 R0, -RZ, R0.H0_H0 ;  /* 0x20000000ff007230 */ /* 0x000fca0000004100 */
[----:B------:R-:W-:-:S04]  /*8270*/  F2FP.F16.F32.PACK_AB R0, RZ, R0 ;  /* 0x00000000ff00723e */ /* 0x000fc800000000ff */
[----:B------:R-:W-:-:S05]  /*8280*/  PRMT R0, R0, 0x5410, RZ ;  /* 0x0000541000007816 */ /* 0x000fca00000000ff */
[----:B------:R0:W-:Y:S01]  /*8290*/  STG.E desc[UR36][R16.64], R0 ;  /* 0x0000000010007986 */ /* 0x0001e2000c101924 */
[----:B------:R-:W-:Y:S05]  /*82a0*/  BRA `(.L_x_5498) ;  /* 0x0000000800d47947 */ /* 0x000fea0003800000 */
.L_x_5503:
[----:B------:R-:W-:-:S05]  /*82b0*/  HADD2.F32 R2, -RZ, R0.H0_H0 ;  /* 0x20000000ff027230 */ /* 0x000fca0000004100 */
[----:B------:R-:W-:-:S06]  /*82c0*/  FMUL.FTZ R2, R2, 1 ;  /* 0x3f80000002027820 */ /* 0x000fcc0000410000 */
[----:B------:R-:W0:Y:S02]  /*82d0*/  F2F.F64.F32 R2, R2 ;  /* 0x0000000200027310 */ /* 0x000e240000201800 */
[----:B0-----:R0:W-:Y:S01]  /*82e0*/  STG.E.64 desc[UR36][R16.64], R2 ;  /* 0x0000000210007986 */ /* 0x0011e2000c101b24 */
[----:B------:R-:W-:Y:S05]  /*82f0*/  BRA `(.L_x_5498) ;  /* 0x0000000800c07947 */ /* 0x000fea0003800000 */
.L_x_5493:
        /* <DEDUP_REMOVED lines=13> */
.L_x_5507:
[----:B------:R-:W-:Y:S01]  /*83d0*/  HADD2.F32 R0, -RZ, R0.H0_H0 ;  /* 0x20000000ff007230 */ /* 0x000fe20000004100 */
[----:B------:R-:W-:-:S04]  /*83e0*/  CS2R R6, SRZ ;  /* 0x0000000000067805 */ /* 0x000fc8000001ff00 */
[----:B------:R-:W-:-:S04]  /*83f0*/  FMUL.FTZ R0, R0, 1 ;  /* 0x3f80000000007820 */ /* 0x000fc80000410000 */
[----:B------:R-:W0:Y:S02]  /*8400*/  F2F.F64.F32 R4, R0 ;  /* 0x0000000000047310 */ /* 0x000e240000201800 */
[----:B0-----:R0:W-:Y:S01]  /*8410*/  STG.E.128 desc[UR36][R16.64], R4 ;  /* 0x0000000410007986 */ /* 0x0011e2000c101d24 */
[----:B------:R-:W-:Y:S05]  /*8420*/  BRA `(.L_x_5498) ;  /* 0x0000000800747947 */ /* 0x000fea0003800000 */
.L_x_5506:
        /* <DEDUP_REMOVED lines=21> */
.L_x_5511:
[----:B------:R-:W-:Y:S05]  /*8580*/  BSYNC B0 ;  /* 0x0000000000007941 */ /* 0x000fea0003800000 */
.L_x_5510:
[----:B------:R-:W-:-:S05]  /*8590*/  LOP3.LUT R3, R0, R3, RZ, 0xfc, !PT ;  /* 0x0000000300037212 */ /* 0x000fca00078efcff */
[----:B------:R0:W-:Y:S01]  /*85a0*/  STG.E.U8 desc[UR36][R16.64], R3 ;  /* 0x0000000310007986 */ /* 0x0001e2000c101124 */
[----:B------:R-:W-:Y:S05]  /*85b0*/  BRA `(.L_x_5498) ;  /* 0x0000000800107947 */ /* 0x000fea0003800000 */
.L_x_5509:
        /* <DEDUP_REMOVED lines=13> */
.L_x_5513:
[----:B------:R-:W-:Y:S01]  /*8690*/  IMAD.MOV.U32 R0, RZ, RZ, 0x7f ;  /* 0x0000007fff007424 */ /* 0x000fe200078e00ff */
[----:B------:R-:W-:-:S04]  /*86a0*/  ISETP.GT.U32.AND P0, PT, R2, 0x7f800000, PT ;  /* 0x7f8000000200780c */ /* 0x000fc80003f04070 */
[----:B------:R-:W-:-:S09]  /*86b0*/  SEL R0, R0, 0x7c, P0 ;  /* 0x0000007c00007807 */ /* 0x000fd20000000000 */
.L_x_5514:
[----:B------:R-:W-:Y:S05]  /*86c0*/  BSYNC B0 ;  /* 0x0000000000007941 */ /* 0x000fea0003800000 */
.L_x_5512:
[----:B------:R-:W-:-:S04]  /*86d0*/  LOP3.LUT R2, R3, 0x80000000, RZ, 0xc0, !PT ;  /* 0x8000000003027812 */ /* 0x000fc800078ec0ff */
[----:B------:R-:W-:-:S04]  /*86e0*/  SHF.R.U32.HI R3, RZ, 0x18, R2 ;  /* 0x00000018ff037819 */ /* 0x000fc80000011602 */
[----:B------:R-:W-:-:S05]  /*86f0*/  LOP3.LUT R3, R0, R3, RZ, 0xfc, !PT ;  /* 0x0000000300037212 */ /* 0x000fca00078efcff */
[----:B------:R0:W-:Y:S01]  /*8700*/  STG.E.U8 desc[UR36][R16.64], R3 ;  /* 0x0000000310007986 */ /* 0x0001e2000c101124 */
[----:B------:R-:W-:Y:S05]  /*8710*/  BRA `(.L_x_5498) ;  /* 0x0000000400b87947 */ /* 0x000fea0003800000 */
.L_x_5508:
[----:B------:R-:W-:-:S05]  /*8720*/  HADD2.F32 R0, -RZ, R0.H0_H0 ;  /* 0x20000000ff007230 */ /* 0x000fca0000004100 */
[----:B------:R-:W-:-:S05]  /*8730*/  F2FP.BF16.F32.PACK_AB R0, RZ, R0 ;  /* 0x00000000ff00723e */ /* 0x000fca00000010ff */
[----:B------:R0:W-:Y:S01]  /*8740*/  STG.E.U16 desc[UR36][R16.64], R0 ;  /* 0x0000000010007986 */ /* 0x0001e2000c101524 */
[----:B------:R-:W-:Y:S05]  /*8750*/  BRA `(.L_x_5498) ;  /* 0x0000000400a87947 */ /* 0x000fea0003800000 */
.L_x_5505:
        /* <DEDUP_REMOVED lines=12> */
.L_x_5517:
        /* <DEDUP_REMOVED lines=17> */
.L_x_5520:
[----:B------:R-:W-:-:S04]  /*8930*/  LOP3.LUT R2, R3, 0x80000000, RZ, 0xc0, !PT ;  /* 0x8000000003027812 */ /* 0x000fc800078ec0ff */
[----:B------:R-:W-:-:S04]  /*8940*/  SHF.R.U32.HI R3, RZ, 0x18, R2 ;  /* 0x00000018ff037819 */ /* 0x000fc80000011602 */
[----:B------:R-:W-:-:S04]  /*8950*/  LOP3.LUT R0, R0, R3, RZ, 0xfc, !PT ;  /* 0x0000000300007212 */ /* 0x000fc800078efcff */
[----:B------:R-:W-:-:S07]  /*8960*/  PRMT R8, R0, 0x7610, R8 ;  /* 0x0000761000087816 */ /* 0x000fce0000000008 */
.L_x_5519:
[----:B------:R-:W-:Y:S05]  /*8970*/  BSYNC B0 ;  /* 0x0000000000007941 */ /* 0x000fea0003800000 */
.L_x_5518:
[----:B------:R0:W-:Y:S01]  /*8980*/  STG.E.U8 desc[UR36][R16.64], R8 ;  /* 0x0000000810007986 */ /* 0x0001e2000c101124 */
[----:B------:R-:W-:Y:S05]  /*8990*/  BRA `(.L_x_5498) ;  /* 0x0000000400187947 */ /* 0x000fea0003800000 */
.L_x_5516:
        /* <DEDUP_REMOVED lines=17> */
.L_x_5523:
[----:B------:R-:W-:-:S04]  /*8ab0*/  LOP3.LUT R2, R3, 0x80000000, RZ, 0xc0, !PT ;  /* 0x8000000003027812 */ /* 0x000fc800078ec0ff */
[----:B------:R-:W-:-:S04]  /*8ac0*/  SHF.R.U32.HI R3, RZ, 0x18, R2 ;  /* 0x00000018ff037819 */ /* 0x000fc80000011602 */
[----:B------:R-:W-:-:S04]  /*8ad0*/  LOP3.LUT R0, R0, R3, RZ, 0xfc, !PT ;  /* 0x0000000300007212 */ /* 0x000fc800078efcff */
[----:B------:R-:W-:-:S07]  /*8ae0*/  PRMT R8, R0, 0x7610, R8 ;  /* 0x0000761000087816 */ /* 0x000fce0000000008 */
.L_x_5522:
[----:B------:R-:W-:Y:S05]  /*8af0*/  BSYNC B0 ;  /* 0x0000000000007941 */ /* 0x000fea0003800000 */
.L_x_5521:
[----:B------:R0:W-:Y:S01]  /*8b00*/  STG.E.U8 desc[UR36][R16.64], R8 ;  /* 0x0000000810007986 */ /* 0x0001e2000c101124 */
[----:B------:R-:W-:Y:S05]  /*8b10*/  BRA `(.L_x_5498) ;  /* 0x0000000000b87947 */ /* 0x000fea0003800000 */
.L_x_5515:
        /* <DEDUP_REMOVED lines=22> */
.L_x_5497:
        /* <DEDUP_REMOVED lines=16> */
.L_x_5526:
[----:B------:R-:W-:Y:S05]  /*8d80*/  BRA `(.L_x_5498) ;  /* 0x00000000001c7947 */ /* 0x000fea0003800000 */
.L_x_5525:
[----:B------:R-:W-:-:S06]  /*8d90*/  HADD2.F32 R2, -RZ, R0.H0_H0 ;  /* 0x20000000ff027230 */ /* 0x000fcc0000004100 */
[----:B------:R-:W0:Y:S02]  /*8da0*/  F2I.U64.TRUNC R2, R2 ;  /* 0x0000000200027311 */ /* 0x000e24000020d800 */
[----:B0-----:R0:W-:Y:S01]  /*8db0*/  STG.E.64 desc[UR36][R16.64], R2 ;  /* 0x0000000210007986 */ /* 0x0011e2000c101b24 */
[----:B------:R-:W-:Y:S05]  /*8dc0*/  BRA `(.L_x_5498) ;  /* 0x00000000000c7947 */ /* 0x000fea0003800000 */
.L_x_5524:
[----:B------:R-:W-:-:S04]  /*8dd0*/  HADD2.F32 R0, -RZ, R0.H0_H0 ;  /* 0x20000000ff007230 */ /* 0x000fc80000004100 */
[----:B------:R-:W0:Y:S02]  /*8de0*/  F2I.FTZ.U32.TRUNC.NTZ R3, R0 ;  /* 0x0000000000037305 */ /* 0x000e24000021f000 */
[----:B0-----:R0:W-:Y:S02]  /*8df0*/  STG.E desc[UR36][R16.64], R3 ;  /* 0x0000000310007986 */ /* 0x0011e4000c101924 */
.L_x_5498:
[----:B------:R-:W-:-:S07]  /*8e00*/  VIADD R19, R19, 0x80 ;  /* 0x0000008013137836 */ /* 0x000fce0000000000 */
.L_x_5425:
[----:B------:R-:W-:Y:S05]  /*8e10*/  BSYNC B6 ;  /* 0x0000000000067941 */ /* 0x000fea0003800000 */
.L_x_5424:
        /* <DEDUP_REMOVED lines=358> */
.L_x_5529:
        /* <DEDUP_REMOVED lines=23> */
.L_x_5533:
[----:B------:R-:W2:Y:S02]  /*a5f0*/  LDG.E.U8 R2, desc[UR36][R2.64] ;  /* 0x0000002402027981 */ /* 0x000ea4000c1e1100 */
[----:B--2---:R-:W-:-:S04]  /*a600*/  I2FP.F32.U32 R0, R2 ;  /* 0x0000000200007245 */ /* 0x004fc80000201000 */
[----:B------:R-:W-:-:S04]  /*a610*/  F2FP.F16.F32.PACK_AB R0, RZ, R0 ;  /* 0x00000000ff00723e */ /* 0x000fc800000000ff */
[----:B------:R-:W-:Y:S01]  /*a620*/  PRMT R22, R0, 0x7610, R22 ;  /* 0x0000761000167816 */ /* 0x000fe20000000016 */
[----:B------:R-:W-:Y:S06]  /*a630*/  BRA `(.L_x_5535) ;  /* 0x0000000c00bc7947 */ /* 0x000fec0003800000 */
.L_x_5532:
        /* <DEDUP_REMOVED lines=11> */
.L_x_5537:
[----:B------:R-:W2:Y:S02]  /*a6f0*/  LDG.E R2, desc[UR36][R2.64] ;  /* 0x0000002402027981 */ /* 0x000ea4000c1e1900 */
[----:B--2---:R-:W-:-:S04]  /*a700*/  I2FP.F32.S32 R0, R2 ;  /* 0x0000000200007245 */ /* 0x004fc80000201400 */
[----:B------:R-:W-:-:S04]  /*a710*/  F2FP.F16.F32.PACK_AB R0, RZ, R0 ;  /* 0x00000000ff00723e */ /* 0x000fc800000000ff */
[----:B------:R-:W-:Y:S01]  /*a720*/  PRMT R22, R0, 0x7610, R22 ;  /* 0x0000761000167816 */ /* 0x000fe20000000016 */
[----:B------:R-:W-:Y:S06]  /*a730*/  BRA `(.L_x_5535) ;  /* 0x0000000c007c7947 */ /* 0x000fec0003800000 */
.L_x_5536:
[----:B------:R-:W2:Y:S02]  /*a740*/  LDG.E.U16 R2, desc[UR36][R2.64] ;  /* 0x0000002402027981 */ /* 0x000ea4000c1e1500 */
[----:B--2---:R-:W0:Y:S02]  /*a750*/  I2F.S16 R0, R2 ;  /* 0x0000000200007306 */ /* 0x004e240000101400 */
[----:B0-----:R-:W-:-:S04]  /*a760*/  F2FP.F16.F32.PACK_AB R0, RZ, R0 ;  /* 0x00000000ff00723e */ /* 0x001fc800000000ff */
[----:B------:R-:W-:Y:S01]  /*a770*/  PRMT R22, R0, 0x7610, R22 ;  /* 0x0000761000167816 */ /* 0x000fe20000000016 */
[----:B------:R-:W-:Y:S06]  /*a780*/  BRA `(.L_x_5535) ;  /* 0x0000000c00687947 */ /* 0x000fec0003800000 */
.L_x_5531:
        /* <DEDUP_REMOVED lines=9> */
.L_x_5539:
[----:B------:R0:W5:Y:S01]  /*a820*/  LDG.E.U16 R22, desc[UR36][R2.64] ;  /* 0x0000002402167981 */ /* 0x000162000c1e1500 */
[----:B------:R-:W-:Y:S05]  /*a830*/  BRA `(.L_x_5535) ;  /* 0x0000000c003c7947 */ /* 0x000fea0003800000 */
.L_x_5538:
        /* <DEDUP_REMOVED lines=9> */
.L_x_5541:
[----:B------:R1:W5:Y:S01]  /*a8d0*/  LDG.E.U16 R22, desc[UR36][R2.64] ;  /* 0x0000002402167981 */ /* 0x000362000c1e1500 */
[----:B------:R-:W-:Y:S05]  /*a8e0*/  BRA `(.L_x_5535) ;  /* 0x0000000c00107947 */ /* 0x000fea0003800000 */
.L_x_5540:
        /* <DEDUP_REMOVED lines=9> */
.L_x_5530:
        /* <DEDUP_REMOVED lines=14> */
.L_x_5544:
        /* <DEDUP_REMOVED lines=9> */
.L_x_5543:
        /* <DEDUP_REMOVED lines=28> */
.L_x_5546:
        /* <DEDUP_REMOVED lines=15> */
.L_x_5545:
[----:B------:R-:W2:Y:S02]  /*ada0*/  LDG.E.U16 R0, desc[UR36][R2.64] ;  /* 0x0000002402007981 */ /* 0x000ea4000c1e1500 */
[----:B--2---:R-:W-:-:S05]  /*adb0*/  IMAD.U32 R0, R0, 0x10000, RZ ;  /* 0x0001000000007824 */ /* 0x004fca00078e00ff */
[----:B------:R-:W-:-:S04]  /*adc0*/  F2FP.F16.F32.PACK_AB R0, RZ, R0 ;  /* 0x00000000ff00723e */ /* 0x000fc800000000ff */
[----:B------:R-:W-:Y:S01]  /*add0*/  PRMT R22, R0, 0x7610, R22 ;  /* 0x0000761000167816 */ /* 0x000fe20000000016 */
[----:B------:R-:W-:Y:S06]  /*ade0*/  BRA `(.L_x_5535) ;  /* 0x0000000400d07947 */ /* 0x000fec0003800000 */
.L_x_5542:
        /* <DEDUP_REMOVED lines=13> */
.L_x_5549:
        /* <DEDUP_REMOVED lines=21> */
.L_x_5553:
[----:B------:R-:W-:Y:S05]  /*b010*/  BSYNC B1 ;  /* 0x0000000000017941 */ /* 0x000fea0003800000 */
.L_x_5552:
[----:B------:R-:W-:Y:S01]  /*b020*/  LEA R3, R0, 0x3b800000, 0x17 ;  /* 0x3b80000000037811 */ /* 0x000fe200078eb8ff */
[----:B------:R-:W-:-:S05]  /*b030*/  IMAD.SHL.U32 R0, R2, 0x100000, RZ ;  /* 0x0010000002007824 */ /* 0x000fca00078e00ff */
[----:B------:R-:W-:-:S07]  /*b040*/  LOP3.LUT R0, R3, R0, R4, 0xfe, !PT ;  /* 0x0000000003007212 */ /* 0x000fce00078efe04 */
.L_x_5551:
[----:B------:R-:W-:Y:S05]  /*b050*/  BSYNC B0 ;  /* 0x0000000000007941 */ /* 0x000fea0003800000 */
.L_x_5550:
[----:B------:R-:W-:-:S04]  /*b060*/  F2FP.F16.F32.PACK_AB R0, RZ, R0 ;  /* 0x00000000ff00723e */ /* 0x000fc800000000ff */
[----:B------:R-:W-:Y:S01]  /*b070*/  PRMT R22, R0, 0x7610, R22 ;  /* 0x0000761000167816 */ /* 0x000fe20000000016 */
[----:B------:R-:W-:Y:S06]  /*b080*/  BRA `(.L_x_5535) ;  /* 0x0000000400287947 */ /* 0x000fec0003800000 */
.L_x_5548:
        /* <DEDUP_REMOVED lines=21> */
.L_x_5557:
[----:B------:R-:W-:Y:S05]  /*b1e0*/  BSYNC B1 ;  /* 0x0000000000017941 */ /* 0x000fea0003800000 */
.L_x_5556:
[----:B------:R-:W-:Y:S01]  /*b1f0*/  LEA R3, R0, 0x37800000, 0x17 ;  /* 0x3780000000037811 */ /* 0x000fe200078eb8ff */
[----:B------:R-:W-:-:S05]  /*b200*/  IMAD.SHL.U32 R0, R2, 0x200000, RZ ;  /* 0x0020000002007824 */ /* 0x000fca00078e00ff */
[----:B------:R-:W-:-:S07]  /*b210*/  LOP3.LUT R0, R3, R0, R4, 0xfe, !PT ;  /* 0x0000000003007212 */ /* 0x000fce00078efe04 */
.L_x_5555:
[----:B------:R-:W-:Y:S05]  /*b220*/  BSYNC B0 ;  /* 0x0000000000007941 */ /* 0x000fea0003800000 */
.L_x_5554:
[----:B------:R-:W-:-:S04]  /*b230*/  F2FP.F16.F32.PACK_AB R0, RZ, R0 ;  /* 0x00000000ff00723e */ /* 0x000fc800000000ff */
[----:B------:R-:W-:Y:S01]  /*b240*/  PRMT R22, R0, 0x7610, R22 ;  /* 0x0000761000167816 */ /* 0x000fe20000000016 */
[----:B------:R-:W-:Y:S06]  /*b250*/  BRA `(.L_x_5535) ;  /* 0x0000000000b47947 */ /* 0x000fec0003800000 */
.L_x_5547:
        /* <DEDUP_REMOVED lines=14> */
.L_x_5561:
[----:B------:R-:W-:Y:S05]  /*b340*/  BSYNC B0 ;  /* 0x0000000000007941 */ /* 0x000fea0003800000 */
.L_x_5560:
[----:B------:R-:W-:-:S04]  /*b350*/  F2FP.F16.F32.PACK_AB R0, RZ, R0 ;  /* 0x00000000ff00723e */ /* 0x000fc800000000ff */
[----:B------:R-:W-:Y:S01]  /*b360*/  PRMT R22, R0, 0x7610, R22 ;  /* 0x0000761000167816 */ /* 0x000fe20000000016 */
[----:B------:R-:W-:Y:S06]  /*b370*/  BRA `(.L_x_5535) ;  /* 0x00000000006c7947 */ /* 0x000fec0003800000 */
.L_x_5534:
        /* <DEDUP_REMOVED lines=16> */
.L_x_5562:
[----:B------:R-:W-:Y:S01]  /*b480*/  PRMT R22, RZ, 0x7610, R22 ;  /* 0x00007610ff167816 */ /* 0x000fe20000000016 */
[----:B------:R-:W-:Y:S06]  /*b490*/  BRA `(.L_x_5535) ;  /* 0x0000000000247947 */ /* 0x000fec0003800000 */
.L_x_5559:
[----:B------:R-:W2:Y:S02]  /*b4a0*/  LDG.E.64 R2, desc[UR36][R2.64] ;  /* 0x0000002402027981 */ /* 0x000ea4000c1e1b00 */
[----:B--2---:R-:W0:Y:S02]  /*b4b0*/  I2F.U64 R0, R2 ;  /* 0x0000000200007312 */ /* 0x004e240000301000 */
[----:B0-----:R-:W-:-:S04]  /*b4c0*/  F2FP.F16.F32.PACK_AB R0, RZ, R0 ;  /* 0x00000000ff00723e */ /* 0x001fc800000000ff */
[----:B------:R-:W-:Y:S01]  /*b4d0*/  PRMT R22, R0, 0x7610, R22 ;  /* 0x0000761000167816 */ /* 0x000fe20000000016 */
[----:B------:R-:W-:Y:S06]  /*b4e0*/  BRA `(.L_x_5535) ;  /* 0x0000000000107947 */ /* 0x000fec0003800000 */
.L_x_5558:
[----:B------:R-:W2:Y:S02]  /*b4f0*/  LDG.E R2, desc[UR36][R2.64] ;  /* 0x0000002402027981 */ /* 0x000ea4000c1e1900 */
[----:B--2---:R-:W-:-:S04]  /*b500*/  I2FP.F32.U32 R0, R2 ;  /* 0x0000000200007245 */ /* 0x004fc80000201000 */
[----:B------:R-:W-:-:S04]  /*b510*/  F2FP.F16.F32.PACK_AB R0, RZ, R0 ;  /* 0x00000000ff00723e */ /* 0x000fc800000000ff */
[----:B------:R-:W-:-:S07]  /*b520*/  PRMT R22, R0, 0x7610, R22 ;  /* 0x0000761000167816 */ /* 0x000fce0000000016 */
.L_x_5535:
        /* <DEDUP_REMOVED lines=19> */
.L_x_5566:
[----:B------:R-:W2:Y:S02]  /*b660*/  LDG.E.U8 R2, desc[UR36][R2.64] ;  /* 0x0000002402027981 */ /* 0x000ea4000c1e1100 */
[----:B--2---:R-:W-:-:S04]  /*b670*/  I2FP.F32.U32 R0, R2 ;  /* 0x0000000200007245 */ /* 0x004fc80000201000 */
[----:B------:R-:W-:Y:S01]  /*b680*/  F2FP.F16.F32.PACK_AB R0, RZ, R0 ;  /* 0x00000000ff00723e */ /* 0x000fe200000000ff */
[----:B------:R-:W-:Y:S06]  /*b690*/  BRA `(.L_x_5568) ;  /* 0x0000000c00887947 */ /* 0x000fec0003800000 */
.L_x_5565:
        /* <DEDUP_REMOVED lines=10> */
.L_x_5570:
[----:B------:R-:W2:Y:S02]  /*b740*/  LDG.E R2, desc[UR36][R2.64] ;  /* 0x0000002402027981 */ /* 0x000ea4000c1e1900 */
[----:B--2---:R-:W-:-:S04]  /*b750*/  I2FP.F32.S32 R0, R2 ;  /* 0x0000000200007245 */ /* 0x004fc80000201400 */
[----:B------:R-:W-:Y:S01]  /*b760*/  F2FP.F16.F32.PACK_AB R0, RZ, R0 ;  /* 0x00000000ff00723e */ /* 0x000fe200000000ff */
[----:B------:R-:W-:Y:S06]  /*b770*/  BRA `(.L_x_5568) ;  /* 0x0000000c00507947 */ /* 0x000fec0003800000 */
.L_x_5569:
[----:B------:R-:W2:Y:S02]  /*b780*/  LDG.E.U16 R2, desc[UR36][R2.64] ;  /* 0x0000002402027981 */ /* 0x000ea4000c1e1500 */
[----:B--2---:R-:W0:Y:S02]  /*b790*/  I2F.S16 R0, R2 ;  /* 0x0000000200007306 */ /* 0x004e240000101400 */
[----:B0-----:R-:W-:Y:S01]  /*b7a0*/  F2FP.F16.F32.PACK_AB R0, RZ, R0 ;  /* 0x00000000ff00723e */ /* 0x001fe200000000ff */
[----:B------:R-:W-:Y:S06]  /*b7b0*/  BRA `(.L_x_5568) ;  /* 0x0000000c00407947 */ /* 0x000fec0003800000 */
.L_x_5564:
        /* <DEDUP_REMOVED lines=9> */
.L_x_5572:
[----:B------:R0:W5:Y:S01]  /*b850*/  LDG.E.U16 R0, desc[UR36][R2.64] ;  /* 0x0000002402007981 */ /* 0x000162000c1e1500 */
[----:B------:R-:W-:Y:S05]  /*b860*/  BRA `(.L_x_5568) ;  /* 0x0000000c00147947 */ /* 0x000fea0003800000 */
.L_x_5571:
        /* <DEDUP_REMOVED lines=9> */
.L_x_5574:
[----:B------:R1:W5:Y:S01]  /*b900*/  LDG.E.U16 R0, desc[UR36][R2.64] ;  /* 0x0000002402007981 */ /* 0x000362000c1e1500 */
[----:B------:R-:W-:Y:S05]  /*b910*/  BRA `(.L_x_5568) ;  /* 0x0000000800e87947 */ /* 0x000fea0003800000 */
.L_x_5573:
        /* <DEDUP_REMOVED lines=8> */
.L_x_5563:
        /* <DEDUP_REMOVED lines=13> */
.L_x_5577:
        /* <DEDUP_REMOVED lines=8> */
.L_x_5576:
        /* <DEDUP_REMOVED lines=28> */
.L_x_5579:
        /* <DEDUP_REMOVED lines=15> */
.L_x_5578:
[----:B------:R-:W2:Y:S02]  /*bda0*/  LDG.E.U16 R0, desc[UR36][R2.64] ;  /* 0x0000002402007981 */ /* 0x000ea4000c1e1500 */
[----:B--2---:R-:W-:-:S05]  /*bdb0*/  IMAD.U32 R0, R0, 0x10000, RZ ;  /* 0x0001000000007824 */ /* 0x004fca00078e00ff */
[----:B------:R-:W-:Y:S01]  /*bdc0*/  F2FP.F16.F32.PACK_AB R0, RZ, R0 ;  /* 0x00000000ff00723e */ /* 0x000fe200000000ff */
[----:B------:R-:W-:Y:S06]  /*bdd0*/  BRA `(.L_x_5568) ;  /* 0x0000000400b87947 */ /* 0x000fec0003800000 */
.L_x_5575:
        /* <DEDUP_REMOVED lines=12> */
.L_x_5582:
        /* <DEDUP_REMOVED lines=21> */
.L_x_5586:
[----:B------:R-:W-:Y:S05]  /*bff0*/  BSYNC B1 ;  /* 0x0000000000017941 */ /* 0x000fea0003800000 */
.L_x_5585:
[----:B------:R-:W-:Y:S01]  /*c000*/  LEA R3, R0, 0x3b800000, 0x17 ;  /* 0x3b80000000037811 */ /* 0x000fe200078eb8ff */
[----:B------:R-:W-:-:S05]  /*c010*/  IMAD.SHL.U32 R0, R2, 0x100000, RZ ;  /* 0x0010000002007824 */ /* 0x000fca00078e00ff */
[----:B------:R-:W-:-:S07]  /*c020*/  LOP3.LUT R0, R3, R0, R4, 0xfe, !PT ;  /* 0x0000000003007212 */ /* 0x000fce00078efe04 */
.L_x_5584:
[----:B------:R-:W-:Y:S05]  /*c030*/  BSYNC B0 ;  /* 0x0000000000007941 */ /* 0x000fea0003800000 */
.L_x_5583:
[----:B------:R-:W-:Y:S01]  /*c040*/  F2FP.F16.F32.PACK_AB R0, RZ, R0 ;  /* 0x00000000ff00723e */ /* 0x000fe200000000ff */
[----:B------:R-:W-:Y:S06]  /*c050*/  BRA `(.L_x_5568) ;  /* 0x0000000400187947 */ /* 0x000fec0003800000 */
.L_x_5581:
        /* <DEDUP_REMOVED lines=21> */
.L_x_5590:
[----:B------:R-:W-:Y:S05]  /*c1b0*/  BSYNC B1 ;  /* 0x0000000000017941 */ /* 0x000fea0003800000 */
.L_x_5589:
[----:B------:R-:W-:Y:S01]  /*c1c0*/  LEA R3, R0, 0x37800000, 0x17 ;  /* 0x3780000000037811 */ /* 0x000fe200078eb8ff */
[----:B------:R-:W-:-:S05]  /*c1d0*/  IMAD.SHL.U32 R0, R2, 0x200000, RZ ;  /* 0x0020000002007824 */ /* 0x000fca00078e00ff */
[----:B------:R-:W-:-:S07]  /*c1e0*/  LOP3.LUT R0, R3, R0, R4, 0xfe, !PT ;  /* 0x0000000003007212 */ /* 0x000fce00078efe04 */
.L_x_5588:
[----:B------:R-:W-:Y:S05]  /*c1f0*/  BSYNC B0 ;  /* 0x0000000000007941 */ /* 0x000fea0003800000 */
.L_x_5587:
[----:B------:R-:W-:Y:S01]  /*c200*/  F2FP.F16.F32.PACK_AB R0, RZ, R0 ;  /* 0x00000000ff00723e */ /* 0x000fe200000000ff */
[----:B------:R-:W-:Y:S06]  /*c210*/  BRA `(.L_x_5568) ;  /* 0x0000000000a87947 */ /* 0x000fec0003800000 */
.L_x_5580:
        /* <DEDUP_REMOVED lines=14> */
.L_x_5594:
[----:B------:R-:W-:Y:S05]  /*c300*/  BSYNC B0 ;  /* 0x0000000000007941 */ /* 0x000fea0003800000 */
.L_x_5593:
[----:B------:R-:W-:Y:S01]  /*c310*/  F2FP.F16.F32.PACK_AB R0, RZ, R0 ;  /* 0x00000000ff00723e */ /* 0x000fe200000000ff */
[----:B------:R-:W-:Y:S06]  /*c320*/  BRA `(.L_x_5568) ;  /* 0x0000000000647947 */ /* 0x000fec0003800000 */
.L_x_5567:
        /* <DEDUP_REMOVED lines=16> */
.L_x_5595:
[----:B------:R-:W-:Y:S01]  /*c430*/  PRMT R0, RZ, 0x7610, R0 ;  /* 0x00007610ff007816 */ /* 0x000fe20000000000 */
[----:B------:R-:W-:Y:S06]  /*c440*/  BRA `(.L_x_5568) ;  /* 0x00000000001c7947 */ /* 0x000fec0003800000 */
.L_x_5592:
[----:B------:R-:W2:Y:S02]  /*c450*/  LDG.E.64 R2, desc[UR36][R2.64] ;  /* 0x0000002402027981 */ /* 0x000ea4000c1e1b00 */
[----:B--2---:R-:W0:Y:S02]  /*c460*/  I2F.U64 R0, R2 ;  /* 0x0000000200007312 */ /* 0x004e240000301000 */
[----:B0-----:R-:W-:Y:S01]  /*c470*/  F2FP.F16.F32.PACK_AB R0, RZ, R0 ;  /* 0x00000000ff00723e */ /* 0x001fe200000000ff */
[----:B------:R-:W-:Y:S06]  /*c480*/  BRA `(.L_x_5568) ;  /* 0x00000000000c7947 */ /* 0x000fec0003800000 */
.L_x_5591:
[----:B------:R-:W2:Y:S02]  /*c490*/  LDG.E R2, desc[UR36][R2.64] ;  /* 0x0000002402027981 */ /* 0x000ea4000c1e1900 */
[----:B--2---:R-:W-:-:S04]  /*c4a0*/  I2FP.F32.U32 R0, R2 ;  /* 0x0000000200007245 */ /* 0x004fc80000201000 */
[----:B------:R-:W-:-:S07]  /*c4b0*/  F2FP.F16.F32.PACK_AB R0, RZ, R0 ;  /* 0x00000000ff00723e */ /* 0x000fce00000000ff */
.L_x_5568:
        /* <DEDUP_REMOVED lines=28> */
.L_x_5599:
[----:B------:R-:W-:-:S06]  /*c680*/  HADD2.F32 R3, -RZ, R0.H0_H0 ;  /* 0x20000000ff037230 */ /* 0x000fcc0000004100 */
[----:B------:R-:W0:Y:S02]  /*c690*/  F2I.S64.TRUNC R2, R3 ;  /* 0x0000000300027311 */ /* 0x000e24000020d900 */
[----:B0-----:R0:W-:Y:S01]  /*c6a0*/  STG.E.U8 desc[UR36][R16.64], R2 ;  /* 0x0000000210007986 */ /* 0x0011e2000c101124 */
[----:B------:R-:W-:Y:S05]  /*c6b0*/  BRA `(.L_x_5601) ;  /* 0x0000000c00847947 */ /* 0x000fea0003800000 */
.L_x_5598:
        /* <DEDUP_REMOVED lines=10> */
.L_x_5603:
[----:B------:R-:W-:-:S04]  /*c760*/  HADD2.F32 R0, -RZ, R0.H0_H0 ;  /* 0x20000000ff007230 */ /* 0x000fc80000004100 */
[----:B------:R-:W0:Y:S02]  /*c770*/  F2I.FTZ.TRUNC.NTZ R3, R0 ;  /* 0x0000000000037305 */ /* 0x000e24000021f100 */
[----:B0-----:R0:W-:Y:S01]  /*c780*/  STG.E desc[UR36][R16.64], R3 ;  /* 0x0000000310007986 */ /* 0x0011e2000c101924 */
[----:B------:R-:W-:Y:S05]  /*c790*/  BRA `(.L_x_5601) ;  /* 0x0000000c004c7947 */ /* 0x000fea0003800000 */
.L_x_5602:
[----:B------:R-:W-:-:S04]  /*c7a0*/  HADD2.F32 R0, -RZ, R0.H0_H0 ;  /* 0x20000000ff007230 */ /* 0x000fc80000004100 */
[----:B------:R-:W0:Y:S02]  /*c7b0*/  F2I.FTZ.TRUNC.NTZ R3, R0 ;  /* 0x0000000000037305 */ /* 0x000e24000021f100 */
[----:B0-----:R0:W-:Y:S01]  /*c7c0*/  STG.E.U16 desc[UR36][R16.64], R3 ;  /* 0x0000000310007986 */ /* 0x0011e2000c101524 */
[----:B------:R-:W-:Y:S05]  /*c7d0*/  BRA `(.L_x_5601) ;  /* 0x0000000c003c7947 */ /* 0x000fea0003800000 */
.L_x_5597:
        /* <DEDUP_REMOVED lines=9> */
.L_x_5605:
[----:B------:R0:W-:Y:S01]  /*c870*/  STG.E.U16 desc[UR36][R16.64], R0 ;  /* 0x0000000010007986 */ /* 0x0001e2000c101524 */
[----:B------:R-:W-:Y:S05]  /*c880*/  BRA `(.L_x_5601) ;  /* 0x0000000c00107947 */ /* 0x000fea0003800000 */
.L_x_5604:
        /* <DEDUP_REMOVED lines=10> */
.L_x_5607:
[----:B------:R-:W-:-:S05]  /*c930*/  HADD2.F32 R0, -RZ, R0.H0_H0 ;  /* 0x20000000ff007230 */ /* 0x000fca0000004100 */
[----:B------:R-:W-:-:S04]  /*c940*/  F2FP.F16.F32.PACK_AB R0, RZ, R0 ;  /* 0x00000000ff00723e */ /* 0x000fc800000000ff */
[----:B------:R-:W-:-:S05]  /*c950*/  PRMT R0, R0, 0x5410, RZ ;  /* 0x0000541000007816 */ /* 0x000fca00000000ff */
[----:B------:R0:W-:Y:S01]  /*c960*/  STG.E desc[UR36][R16.64], R0 ;  /* 0x0000000010007986 */ /* 0x0001e2000c101924 */
[----:B------:R-:W-:Y:S05]  /*c970*/  BRA `(.L_x_5601) ;  /* 0x0000000800d47947 */ /* 0x000fea0003800000 */
.L_x_5606:
[----:B------:R-:W-:-:S05]  /*c980*/  HADD2.F32 R2, -RZ, R0.H0_H0 ;  /* 0x20000000ff027230 */ /* 0x000fca0000004100 */
[----:B------:R-:W-:-:S06]  /*c990*/  FMUL.FTZ R2, R2, 1 ;  /* 0x3f80000002027820 */ /* 0x000fcc0000410000 */
[----:B------:R-:W0:Y:S02]  /*c9a0*/  F2F.F64.F32 R2, R2 ;  /* 0x0000000200027310 */ /* 0x000e240000201800 */
[----:B0-----:R0:W-:Y:S01]  /*c9b0*/  STG.E.64 desc[UR36][R16.64], R2 ;  /* 0x0000000210007986 */ /* 0x0011e2000c101b24 */
[----:B------:R-:W-:Y:S05]  /*c9c0*/  BRA `(.L_x_5601) ;  /* 0x0000000800c07947 */ /* 0x000fea0003800000 */
.L_x_5596:
        /* <DEDUP_REMOVED lines=13> */
.L_x_5610:
[----:B------:R-:W-:Y:S01]  /*caa0*/  HADD2.F32 R0, -RZ, R0.H0_H0 ;  /* 0x20000000ff007230 */ /* 0x000fe20000004100 */
[----:B------:R-:W-:-:S04]  /*cab0*/  CS2R R6, SRZ ;  /* 0x0000000000067805 */ /* 0x000fc8000001ff00 */
[----:B------:R-:W-:-:S04]  /*cac0*/  FMUL.FTZ R0, R0, 1 ;  /* 0x3f80000000007820 */ /* 0x000fc80000410000 */
[----:B------:R-:W0:Y:S02]  /*cad0*/  F2F.F64.F32 R4, R0 ;  /* 0x0000000000047310 */ /* 0x000e240000201800 */
[----:B0-----:R0:W-:Y:S01]  /*cae0*/  STG.E.128 desc[UR36][R16.64], R4 ;  /* 0x0000000410007986 */ /* 0x0011e2000c101d24 */
[----:B------:R-:W-:Y:S05]  /*caf0*/  BRA `(.L_x_5601) ;  /* 0x0000000800747947 */ /* 0x000fea0003800000 */
.L_x_5609:
        /* <DEDUP_REMOVED lines=21> */
.L_x_5614:
[----:B------:R-:W-:Y:S05]  /*cc50*/  BSYNC B0 ;  /* 0x0000000000007941 */ /* 0x000fea0003800000 */
.L_x_5613:
[----:B------:R-:W-:-:S05]  /*cc60*/  LOP3.LUT R3, R0, R3, RZ, 0xfc, !PT ;  /* 0x0000000300037212 */ /* 0x000fca00078efcff */
[----:B------:R0:W-:Y:S01]  /*cc70*/  STG.E.U8 desc[UR36][R16.64], R3 ;  /* 0x0000000310007986 */ /* 0x0001e2000c101124 */
[----:B------:R-:W-:Y:S05]  /*cc80*/  BRA `(.L_x_5601) ;  /* 0x0000000800107947 */ /* 0x000fea0003800000 */
.L_x_5612:
        /* <DEDUP_REMOVED lines=13> */
.L_x_5616:
[----:B------:R-:W-:Y:S01]  /*cd60*/  IMAD.MOV.U32 R0, RZ, RZ, 0x7f ;  /* 0x0000007fff007424 */ /* 0x000fe200078e00ff */
[----:B------:R-:W-:-:S04]  /*cd70*/  ISETP.GT.U32.AND P0, PT, R2, 0x7f800000, PT ;  /* 0x7f8000000200780c */ /* 0x000fc80003f04070 */
[----:B------:R-:W-:-:S09]  /*cd80*/  SEL R0, R0, 0x7c, P0 ;  /* 0x0000007c00007807 */ /* 0x000fd20000000000 */
.L_x_5617:
[----:B------:R-:W-:Y:S05]  /*cd90*/  BSYNC B0 ;  /* 0x0000000000007941 */ /* 0x000fea0003800000 */
.L_x_5615:
[----:B------:R-:W-:-:S04]  /*cda0*/  LOP3.LUT R2, R3, 0x80000000, RZ, 0xc0, !PT ;  /* 0x8000000003027812 */ /* 0x000fc800078ec0ff */
[----:B------:R-:W-:-:S04]  /*cdb0*/  SHF.R.U32.HI R3, RZ, 0x18, R2 ;  /* 0x00000018ff037819 */ /* 0x000fc80000011602 */
[----:B------:R-:W-:-:S05]  /*cdc0*/  LOP3.LUT R3, R0, R3, RZ, 0xfc, !PT ;  /* 0x0000000300037212 */ /* 0x000fca00078efcff */
[----:B------:R0:W-:Y:S01]  /*cdd0*/  STG.E.U8 desc[UR36][R16.64], R3 ;  /* 0x0000000310007986 */ /* 0x0001e2000c101124 */
[----:B------:R-:W-:Y:S05]  /*cde0*/  BRA `(.L_x_5601) ;  /* 0x0000000400b87947 */ /* 0x000fea0003800000 */
.L_x_5611:
[----:B------:R-:W-:-:S05]  /*cdf0*/  HADD2.F32 R0, -RZ, R0.H0_H0 ;  /* 0x20000000ff007230 */ /* 0x000fca0000004100 */
[----:B------:R-:W-:-:S05]  /*ce00*/  F2FP.BF16.F32.PACK_AB R0, RZ, R0 ;  /* 0x00000000ff00723e */ /* 0x000fca00000010ff */
[----:B------:R0:W-:Y:S01]  /*ce10*/  STG.E.U16 desc[UR36][R16.64], R0 ;  /* 0x0000000010007986 */ /* 0x0001e2000c101524 */
[----:B------:R-:W-:Y:S05]  /*ce20*/  BRA `(.L_x_5601) ;  /* 0x0000000400a87947 */ /* 0x000fea0003800000 */
.L_x_5608:
        /* <DEDUP_REMOVED lines=12> */
.L_x_5620:
        /* <DEDUP_REMOVED lines=17> */
.L_x_5623:
[----:B------:R-:W-:-:S04]  /*d000*/  LOP3.LUT R2, R3, 0x80000000, RZ, 0xc0, !PT ;  /* 0x8000000003027812 */ /* 0x000fc800078ec0ff */
[----:B------:R-:W-:-:S04]  /*d010*/  SHF.R.U32.HI R3, RZ, 0x18, R2 ;  /* 0x00000018ff037819 */ /* 0x000fc80000011602 */
[----:B------:R-:W-:-:S04]  /*d020*/  LOP3.LUT R0, R0, R3, RZ, 0xfc, !PT ;  /* 0x0000000300007212 */ /* 0x000fc800078efcff */
[----:B------:R-:W-:-:S07]  /*d030*/  PRMT R8, R0, 0x7610, R8 ;  /* 0x0000761000087816 */ /* 0x000fce0000000008 */
.L_x_5622:
[----:B------:R-:W-:Y:S05]  /*d040*/  BSYNC B0 ;  /* 0x0000000000007941 */ /* 0x000fea0003800000 */
.L_x_5621:
[----:B------:R3:W-:Y:S01]  /*d050*/  STG.E.U8 desc[UR36][R16.64], R8 ;  /* 0x0000000810007986 */ /* 0x0007e2000c101124 */
[----:B------:R-:W-:Y:S05]  /*d060*/  BRA `(.L_x_5601) ;  /* 0x0000000400187947 */ /* 0x000fea0003800000 */
.L_x_5619:
        /* <DEDUP_REMOVED lines=17> */
.L_x_5626:
[----:B------:R-:W-:-:S04]  /*d180*/  LOP3.LUT R2, R3, 0x80000000, RZ, 0xc0, !PT ;  /* 0x8000000003027812 */ /* 0x000fc800078ec0ff */
[----:B------:R-:W-:-:S04]  /*d190*/  SHF.R.U32.HI R3, RZ, 0x18, R2 ;  /* 0x00000018ff037819 */ /* 0x000fc80000011602 */
[----:B------:R-:W-:-:S04]  /*d1a0*/  LOP3.LUT R0, R0, R3, RZ, 0xfc, !PT ;  /* 0x0000000300007212 */ /* 0x000fc800078efcff */
[----:B------:R-:W-:-:S07]  /*d1b0*/  PRMT R8, R0, 0x7610, R8 ;  /* 0x0000761000087816 */ /* 0x000fce0000000008 */
.L_x_5625:
[----:B------:R-:W-:Y:S05]  /*d1c0*/  BSYNC B0 ;  /* 0x0000000000007941 */ /* 0x000fea0003800000 */
.L_x_5624:
[----:B------:R0:W-:Y:S01]  /*d1d0*/  STG.E.U8 desc[UR36][R16.64], R8 ;  /* 0x0000000810007986 */ /* 0x0001e2000c101124 */
[----:B------:R-:W-:Y:S05]  /*d1e0*/  BRA `(.L_x_5601) ;  /* 0x0000000000b87947 */ /* 0x000fea0003800000 */
.L_x_5618:
        /* <DEDUP_REMOVED lines=22> */
.L_x_5600:
        /* <DEDUP_REMOVED lines=16> */
.L_x_5629:
[----:B------:R-:W-:Y:S05]  /*d450*/  BRA `(.L_x_5601) ;  /* 0x00000000001c7947 */ /* 0x000fea0003800000 */
.L_x_5628:
[----:B------:R-:W-:-:S06]  /*d460*/  HADD2.F32 R2, -RZ, R0.H0_H0 ;  /* 0x20000000ff027230 */ /* 0x000fcc0000004100 */
[----:B------:R-:W0:Y:S02]  /*d470*/  F2I.U64.TRUNC R2, R2 ;  /* 0x0000000200027311 */ /* 0x000e24000020d800 */
[----:B0-----:R1:W-:Y:S01]  /*d480*/  STG.E.64 desc[UR36][R16.64], R2 ;  /* 0x0000000210007986 */ /* 0x0013e2000c101b24 */
[----:B------:R-:W-:Y:S05]  /*d490*/  BRA `(.L_x_5601) ;  /* 0x00000000000c7947 */ /* 0x000fea0003800000 */
.L_x_5627:
[----:B------:R-:W-:-:S04]  /*d4a0*/  HADD2.F32 R0, -RZ, R0.H0_H0 ;  /* 0x20000000ff007230 */ /* 0x000fc80000004100 */
[----:B------:R-:W0:Y:S02]  /*d4b0*/  F2I.FTZ.U32.TRUNC.NTZ R3, R0 ;  /* 0x0000000000037305 */ /* 0x000e24000021f000 */
[----:B0-----:R0:W-:Y:S02]  /*d4c0*/  STG.E desc[UR36][R16.64], R3 ;  /* 0x0000000310007986 */ /* 0x0011e4000c101924 */
.L_x_5601:
[----:B------:R-:W-:-:S07]  /*d4d0*/  VIADD R19, R19, 0x80 ;  /* 0x0000008013137836 */ /* 0x000fce0000000000 */
.L_x_5528:
[----:B------:R-:W-:Y:S05]  /*d4e0*/  BSYNC B6 ;  /* 0x0000000000067941 */ /* 0x000fea0003800000 */
.L_x_5527:
        /* <DEDUP_REMOVED lines=357> */
.L_x_5630:
        /* <DEDUP_REMOVED lines=23> */
.L_x_5634:
[----:B------:R-:W2:Y:S02]  /*ecb0*/  LDG.E.U8 R2, desc[UR36][R2.64] ;  /* 0x0000002402027981 */ /* 0x000ea4000c1e1100 */
[----:B--2---:R-:W-:-:S04]  /*ecc0*/  I2FP.F32.U32 R0, R2 ;  /* 0x0000000200007245 */ /* 0x004fc80000201000 */
[----:B------:R-:W-:-:S04]  /*ecd0*/  F2FP.F16.F32.PACK_AB R0, RZ, R0 ;  /* 0x00000000ff00723e */ /* 0x000fc800000000ff */
[----:B------:R-:W-:Y:S01]  /*ece0*/  PRMT R19, R0, 0x7610, R19 ;  /* 0x0000761000137816 */ /* 0x000fe20000000013 */
[----:B------:R-:W-:Y:S06]  /*ecf0*/  BRA `(.L_x_5636) ;  /* 0x0000000c00bc7947 */ /* 0x000fec0003800000 */
.L_x_5633:
        /* <DEDUP_REMOVED lines=11> */
.L_x_5638:
[----:B------:R-:W2:Y:S02]  /*edb0*/  LDG.E R2, desc[UR36][R2.64] ;  /* 0x0000002402027981 */ /* 0x000ea4000c1e1900 */
[----:B--2---:R-:W-:-:S04]  /*edc0*/  I2FP.F32.S32 R0, R2 ;  /* 0x0000000200007245 */ /* 0x004fc80000201400 */
[----:B------:R-:W-:-:S04]  /*edd0*/  F2FP.F16.F32.PACK_AB R0, RZ, R0 ;  /* 0x00000000ff00723e */ /* 0x000fc800000000ff */
[----:B------:R-:W-:Y:S01]  /*ede0*/  PRMT R19, R0, 0x7610, R19 ;  /* 0x0000761000137816 */ /* 0x000fe20000000013 */
[----:B------:R-:W-:Y:S06]  /*edf0*/  BRA `(.L_x_5636) ;  /* 0x0000000c007c7947 */ /* 0x000fec0003800000 */
.L_x_5637:
[----:B------:R-:W2:Y:S02]  /*ee00*/  LDG.E.U16 R2, desc[UR36][R2.64] ;  /* 0x0000002402027981 */ /* 0x000ea4000c1e1500 */
[----:B--2---:R-:W0:Y:S02]  /*ee10*/  I2F.S16 R0, R2 ;  /* 0x0000000200007306 */ /* 0x004e240000101400 */
[----:B0-----:R-:W-:-:S04]  /*ee20*/  F2FP.F16.F32.PACK_AB R0, RZ, R0 ;  /* 0x00000000ff00723e */ /* 0x001fc800000000ff */
[----:B------:R-:W-:Y:S01]  /*ee30*/  PRMT R19, R0, 0x7610, R19 ;  /* 0x0000761000137816 */ /* 0x000fe20000000013 */
[----:B------:R-:W-:Y:S06]  /*ee40*/  BRA `(.L_x_5636) ;  /* 0x0000000c00687947 */ /* 0x000fec0003800000 */
.L_x_5632:
        /* <DEDUP_REMOVED lines=9> */
.L_x_5640:
[----:B------:R1:W5:Y:S01]  /*eee0*/  LDG.E.U16 R19, desc[UR36][R2.64] ;  /* 0x0000002402137981 */ /* 0x000362000c1e1500 */
[----:B------:R-:W-:Y:S05]  /*eef0*/  BRA `(.L_x_5636) ;  /* 0x0000000c003c7947 */ /* 0x000fea0003800000 */
.L_x_5639:
        /* <DEDUP_REMOVED lines=9> */
.L_x_5642:
[----:B------:R0:W5:Y:S01]  /*ef90*/  LDG.E.U16 R19, desc[UR36][R2.64] ;  /* 0x0000002402137981 */ /* 0x000162000c1e1500 */
[----:B------:R-:W-:Y:S05]  /*efa0*/  BRA `(.L_x_5636) ;  /* 0x0000000c00107947 */ /* 0x000fea0003800000 */
.L_x_5641:
        /* <DEDUP_REMOVED lines=9> */
.L_x_5631:
        /* <DEDUP_REMOVED lines=14> */
.L_x_5645:
        /* <DEDUP_REMOVED lines=9> */
.L_x_5644:
        /* <DEDUP_REMOVED lines=28> */
.L_x_5647:
        /* <DEDUP_REMOVED lines=15> */
.L_x_5646:
[----:B------:R-:W2:Y:S02]  /*f460*/  LDG.E.U16 R0, desc[UR36][R2.64] ;  /* 0x0000002402007981 */ /* 0x000ea4000c1e1500 */
[----:B--2---:R-:W-:-:S05]  /*f470*/  IMAD.U32 R0, R0, 0x10000, RZ ;  /* 0x0001000000007824 */ /* 0x004fca00078e00ff */
[----:B------:R-:W-:-:S04]  /*f480*/  F2FP.F16.F32.PACK_AB R0, RZ, R0 ;  /* 0x00000000ff00723e */ /* 0x000fc800000000ff */
[----:B------:R-:W-:Y:S01]  /*f490*/  PRMT R19, R0, 0x7610, R19 ;  /* 0x0000761000137816 */ /* 0x000fe20000000013 */
[----:B------:R-:W-:Y:S06]  /*f4a0*/  BRA `(.L_x_5636) ;  /* 0x0000000400d07947 */ /* 0x000fec0003800000 */
.L_x_5643:
        /* <DEDUP_REMOVED lines=13> */
.L_x_5650:
        /* <DEDUP_REMOVED lines=21> */
.L_x_5654:
[----:B------:R-:W-:Y:S05]  /*f6d0*/  BSYNC B1 ;  /* 0x0000000000017941 */ /* 0x000fea0003800000 */
.L_x_5653:
[----:B------:R-:W-:Y:S01]  /*f6e0*/  LEA R3, R0, 0x3b800000, 0x17 ;  /* 0x3b80000000037811 */ /* 0x000fe200078eb8ff */
[----:B------:R-:W-:-:S05]  /*f6f0*/  IMAD.SHL.U32 R0, R2, 0x100000, RZ ;  /* 0x0010000002007824 */ /* 0x000fca00078e00ff */
[----:B------:R-:W-:-:S07]  /*f700*/  LOP3.LUT R0, R3, R0, R4, 0xfe, !PT ;  /* 0x0000000003007212 */ /* 0x000fce00078efe04 */
.L_x_5652:
[----:B------:R-:W-:Y:S05]  /*f710*/  BSYNC B0 ;  /* 0x0000000000007941 */ /* 0x000fea0003800000 */
.L_x_5651:
[----:B------:R-:W-:-:S04]  /*f720*/  F2FP.F16.F32.PACK_AB R0, RZ, R0 ;  /* 0x00000000ff00723e */ /* 0x000fc800000000ff */
[----:B------:R-:W-:Y:S01]  /*f730*/  PRMT R19, R0, 0x7610, R19 ;  /* 0x0000761000137816 */ /* 0x000fe20000000013 */
[----:B------:R-:W-:Y:S06]  /*f740*/  BRA `(.L_x_5636) ;  /* 0x0000000400287947 */ /* 0x000fec0003800000 */
.L_x_5649:
        /* <DEDUP_REMOVED lines=21> */
.L_x_5658:
[----:B------:R-:W-:Y:S05]  /*f8a0*/  BSYNC B1 ;  /* 0x0000000000017941 */ /* 0x000fea0003800000 */
.L_x_5657:
[----:B------:R-:W-:Y:S01]  /*f8b0*/  LEA R3, R0, 0x37800000, 0x17 ;  /* 0x3780000000037811 */ /* 0x000fe200078eb8ff */
[----:B------:R-:W-:-:S05]  /*f8c0*/  IMAD.SHL.U32 R0, R2, 0x200000, RZ ;  /* 0x0020000002007824 */ /* 0x000fca00078e00ff */
[----:B------:R-:W-:-:S07]  /*f8d0*/  LOP3.LUT R0, R3, R0, R4, 0xfe, !PT ;  /* 0x0000000003007212 */ /* 0x000fce00078efe04 */
.L_x_5656:
[----:B------:R-:W-:Y:S05]  /*f8e0*/  BSYNC B0 ;  /* 0x0000000000007941 */ /* 0x000fea0003800000 */
.L_x_5655:
[----:B------:R-:W-:-:S04]  /*f8f0*/  F2FP.F16.F32.PACK_AB R0, RZ, R0 ;  /* 0x00000000ff00723e */ /* 0x000fc800000000ff */
[----:B------:R-:W-:Y:S01]  /*f900*/  PRMT R19, R0, 0x7610, R19 ;  /* 0x0000761000137816 */ /* 0x000fe20000000013 */
[----:B------:R-:W-:Y:S06]  /*f910*/  BRA `(.L_x_5636) ;  /* 0x0000000000b47947 */ /* 0x000fec0003800000 */
.L_x_5648:
        /* <DEDUP_REMOVED lines=14> */
.L_x_5662:
[----:B------:R-:W-:Y:S05]  /*fa00*/  BSYNC B0 ;  /* 0x0000000000007941 */ /* 0x000fea0003800000 */
.L_x_5661:
[----:B------:R-:W-:-:S04]  /*fa10*/  F2FP.F16.F32.PACK_AB R0, RZ, R0 ;  /* 0x00000000ff00723e */ /* 0x000fc800000000ff */
[----:B------:R-:W-:Y:S01]  /*fa20*/  PRMT R19, R0, 0x7610, R19 ;  /* 0x0000761000137816 */ /* 0x000fe20000000013 */
[----:B------:R-:W-:Y:S06]  /*fa30*/  BRA `(.L_x_5636) ;  /* 0x00000000006c7947 */ /* 0x000fec0003800000 */
.L_x_5635:
        /* <DEDUP_REMOVED lines=16> */
.L_x_5663:
[----:B------:R-:W-:Y:S01]  /*fb40*/  PRMT R19, RZ, 0x7610, R19 ;  /* 0x00007610ff137816 */ /* 0x000fe20000000013 */
[----:B------:R-:W-:Y:S06]  /*fb50*/  BRA `(.L_x_5636) ;  /* 0x0000000000247947 */ /* 0x000fec0003800000 */
.L_x_5660:
[----:B------:R-:W2:Y:S02]  /*fb60*/  LDG.E.64 R2, desc[UR36][R2.64] ;  /* 0x0000002402027981 */ /* 0x000ea4000c1e1b00 */
[----:B--2---:R-:W0:Y:S02]  /*fb70*/  I2F.U64 R0, R2 ;  /* 0x0000000200007312 */ /* 0x004e240000301000 */
[----:B0-----:R-:W-:-:S04]  /*fb80*/  F2FP.F16.F32.PACK_AB R0, RZ, R0 ;  /* 0x00000000ff00723e */ /* 0x001fc800000000ff */
[----:B------:R-:W-:Y:S01]  /*fb90*/  PRMT R19, R0, 0x7610, R19 ;  /* 0x0000761000137816 */ /* 0x000fe20000000013 */
[----:B------:R-:W-:Y:S06]  /*fba0*/  BRA `(.L_x_5636) ;  /* 0x0000000000107947 */ /* 0x000fec0003800000 */
.L_x_5659:
[----:B------:R-:W2:Y:S02]  /*fbb0*/  LDG.E R2, desc[UR36][R2.64] ;  /* 0x0000002402027981 */ /* 0x000ea4000c1e1900 */
[----:B--2---:R-:W-:-:S04]  /*fbc0*/  I2FP.F32.U32 R0, R2 ;  /* 0x0000000200007245 */ /* 0x004fc80000201000 */
[----:B------:R-:W-:-:S04]  /*fbd0*/  F2FP.F16.F32.PACK_AB R0, RZ, R0 ;  /* 0x00000000ff00723e */ /* 0x000fc800000000ff */
[----:B------:R-:W-:-:S07]  /*fbe0*/  PRMT R19, R0, 0x7610, R19 ;  /* 0x0000761000137816 */ /* 0x000fce0000000013 */
.L_x_5636:
        /* <DEDUP_REMOVED lines=19> */
.L_x_5667:
[----:B------:R-:W2:Y:S02]  /*fd20*/  LDG.E.U8 R2, desc[UR36][R2.64] ;  /* 0x0000002402027981 */ /* 0x000ea4000c1e1100 */
[----:B--2---:R-:W-:-:S04]  /*fd30*/  I2FP.F32.U32 R0, R2 ;  /* 0x0000000200007245 */ /* 0x004fc80000201000 */
[----:B------:R-:W-:Y:S01]  /*fd40*/  F2FP.F16.F32.PACK_AB R0, RZ, R0 ;  /* 0x00000000ff00723e */ /* 0x000fe200000000ff */
[----:B------:R-:W-:Y:S06]  /*fd50*/  BRA `(.L_x_5669) ;  /* 0x0000000c00887947 */ /* 0x000fec0003800000 */
.L_x_5666:
        /* <DEDUP_REMOVED lines=10> */
.L_x_5671:
[----:B------:R-:W2:Y:S02]  /*fe00*/  LDG.E R2, desc[UR36][R2.64] ;  /* 0x0000002402027981 */ /* 0x000ea4000c1e1900 */
[----:B--2---:R-:W-:-:S04]  /*fe10*/  I2FP.F32.S32 R0, R2 ;  /* 0x0000000200007245 */ /* 0x004fc80000201400 */
[----:B------:R-:W-:Y:S01]  /*fe20*/  F2FP.F16.F32.PACK_AB R0, RZ, R0 ;  /* 0x00000000ff00723e */ /* 0x000fe200000000ff */
[----:B------:R-:W-:Y:S06]  /*fe30*/  BRA `(.L_x_5669) ;  /* 0x0000000c00507947 */ /* 0x000fec0003800000 */
.L_x_5670:
[----:B------:R-:W2:Y:S02]  /*fe40*/  LDG.E.U16 R2, desc[UR36][R2.64] ;  /* 0x0000002402027981 */ /* 0x000ea4000c1e1500 */
[----:B--2---:R-:W0:Y:S02]  /*fe50*/  I2F.S16 R0, R2 ;  /* 0x0000000200007306 */ /* 0x004e240000101400 */
[----:B0-----:R-:W-:Y:S01]  /*fe60*/  F2FP.F16.F32.PACK_AB R0, RZ, R0 ;  /* 0x00000000ff00723e */ /* 0x001fe200000000ff */
[----:B------:R-:W-:Y:S06]  /*fe70*/  BRA `(.L_x_5669) ;  /* 0x0000000c00407947 */ /* 0x000fec0003800000 */
.L_x_5665:
        /* <DEDUP_REMOVED lines=9> */
.L_x_5673:
[----:B------:R1:W5:Y:S01]  /*ff10*/  LDG.E.U16 R0, desc[UR36][R2.64] ;  /* 0x0000002402007981 */ /* 0x000362000c1e1500 */
[----:B------:R-:W-:Y:S05]  /*ff20*/  BRA `(.L_x_5669) ;  /* 0x0000000c00147947 */ /* 0x000fea0003800000 */
.L_x_5672:
        /* <DEDUP_REMOVED lines=9> */
.L_x_5675:
[----:B------:R0:W5:Y:S01]  /*ffc0*/  LDG.E.U16 R0, desc[UR36][R2.64] ;  /* 0x0000002402007981 */ /* 0x000162000c1e1500 */
[----:B------:R-:W-:Y:S05]  /*ffd0*/  BRA `(.L_x_5669) ;  /* 0x0000000800e87947 */ /* 0x000fea0003800000 */
.L_x_5674:
        /* <DEDUP_REMOVED lines=8> */
.L_x_5664:
        /* <DEDUP_REMOVED lines=13> */
.L_x_5678:
        /* <DEDUP_REMOVED lines=8> */
.L_x_5677:
        /* <DEDUP_REMOVED lines=28> */
.L_x_5680:
        /* <DEDUP_REMOVED lines=15> */
.L_x_5679:
[----:B------:R-:W2:Y:S02]  /*10460*/  LDG.E.U16 R0, desc[UR36][R2.64] ;  /* 0x0000002402007981 */ /* 0x000ea4000c1e1500 */
[----:B--2---:R-:W-:-:S05]  /*10470*/  IMAD.U32 R0, R0, 0x10000, RZ ;  /* 0x0001000000007824 */ /* 0x004fca00078e00ff */
[----:B------:R-:W-:Y:S01]  /*10480*/  F2FP.F16.F32.PACK_AB R0, RZ, R0 ;  /* 0x00000000ff00723e */ /* 0x000fe200000000ff */
[----:B------:R-:W-:Y:S06]  /*10490*/  BRA `(.L_x_5669) ;  /* 0x0000000400b87947 */ /* 0x000fec0003800000 */
.L_x_5676:
        /* <DEDUP_REMOVED lines=12> */
.L_x_5683:
        /* <DEDUP_REMOVED lines=21> */
.L_x_5687:
[----:B------:R-:W-:Y:S05]  /*106b0*/  BSYNC B1 ;  /* 0x0000000000017941 */ /* 0x000fea0003800000 */
.L_x_5686:
[----:B------:R-:W-:Y:S01]  /*106c0*/  LEA R3, R0, 0x3b800000, 0x17 ;  /* 0x3b80000000037811 */ /* 0x000fe200078eb8ff */
[----:B------:R-:W-:-:S05]  /*106d0*/  IMAD.SHL.U32 R0, R2, 0x100000, RZ ;  /* 0x0010000002007824 */ /* 0x000fca00078e00ff */
[----:B------:R-:W-:-:S07]  /*106e0*/  LOP3.LUT R0, R3, R0, R4, 0xfe, !PT ;  /* 0x0000000003007212 */ /* 0x000fce00078efe04 */
.L_x_5685:
[----:B------:R-:W-:Y:S05]  /*106f0*/  BSYNC B0 ;  /* 0x0000000000007941 */ /* 0x000fea0003800000 */
.L_x_5684:
[----:B------:R-:W-:Y:S01]  /*10700*/  F2FP.F16.F32.PACK_AB R0, RZ, R0 ;  /* 0x00000000ff00723e */ /* 0x000fe200000000ff */
[----:B------:R-:W-:Y:S06]  /*10710*/  BRA `(.L_x_5669) ;  /* 0x0000000400187947 */ /* 0x000fec0003800000 */
.L_x_5682:
        /* <DEDUP_REMOVED lines=21> */
.L_x_5691:
[----:B------:R-:W-:Y:S05]  /*10870*/  BSYNC B1 ;  /* 0x0000000000017941 */ /* 0x000fea0003800000 */
.L_x_5690:
[----:B------:R-:W-:Y:S01]  /*10880*/  LEA R3, R0, 0x37800000, 0x17 ;  /* 0x3780000000037811 */ /* 0x000fe200078eb8ff */
[----:B------:R-:W-:-:S05]  /*10890*/  IMAD.SHL.U32 R0, R2, 0x200000, RZ ;  /* 0x0020000002007824 */ /* 0x000fca00078e00ff */
[----:B------:R-:W-:-:S07]  /*108a0*/  LOP3.LUT R0, R3, R0, R4, 0xfe, !PT ;  /* 0x0000000003007212 */ /* 0x000fce00078efe04 */
.L_x_5689:
[----:B------:R-:W-:Y:S05]  /*108b0*/  BSYNC B0 ;  /* 0x0000000000007941 */ /* 0x000fea0003800000 */
.L_x_5688:
[----:B------:R-:W-:Y:S01]  /*108c0*/  F2FP.F16.F32.PACK_AB R0, RZ, R0 ;  /* 0x00000000ff00723e */ /* 0x000fe200000000ff */
[----:B------:R-:W-:Y:S06]  /*108d0*/  BRA `(.L_x_5669) ;  /* 0x0000000000a87947 */ /* 0x000fec0003800000 */
.L_x_5681:
        /* <DEDUP_REMOVED lines=14> */
.L_x_5695:
[----:B------:R-:W-:Y:S05]  /*109c0*/  BSYNC B0 ;  /* 0x0000000000007941 */ /* 0x000fea0003800000 */
.L_x_5694:
[----:B------:R-:W-:Y:S01]  /*109d0*/  F2FP.F16.F32.PACK_AB R0, RZ, R0 ;  /* 0x00000000ff00723e */ /* 0x000fe200000000ff */
[----:B------:R-:W-:Y:S06]  /*109e0*/  BRA `(.L_x_5669) ;  /* 0x0000000000647947 */ /* 0x000fec0003800000 */
.L_x_5668:
        /* <DEDUP_REMOVED lines=16> */
.L_x_5696:
[----:B------:R-:W-:Y:S01]  /*10af0*/  PRMT R0, RZ, 0x7610, R0 ;  /* 0x00007610ff007816 */ /* 0x000fe20000000000 */
[----:B------:R-:W-:Y:S06]  /*10b00*/  BRA `(.L_x_5669) ;  /* 0x00000000001c7947 */ /* 0x000fec0003800000 */
.L_x_5693:
[----:B------:R-:W2:Y:S02]  /*10b10*/  LDG.E.64 R2, desc[UR36][R2.64] ;  /* 0x0000002402027981 */ /* 0x000ea4000c1e1b00 */
[----:B--2---:R-:W0:Y:S02]  /*10b20*/  I2F.U64 R0, R2 ;  /* 0x0000000200007312 */ /* 0x004e240000301000 */
[----:B0-----:R-:W-:Y:S01]  /*10b30*/  F2FP.F16.F32.PACK_AB R0, RZ, R0 ;  /* 0x00000000ff00723e */ /* 0x001fe200000000ff */
[----:B------:R-:W-:Y:S06]  /*10b40*/  BRA `(.L_x_5669) ;  /* 0x00000000000c7947 */ /* 0x000fec0003800000 */
.L_x_5692:
[----:B------:R-:W2:Y:S02]  /*10b50*/  LDG.E R2, desc[UR36][R2.64] ;  /* 0x0000002402027981 */ /* 0x000ea4000c1e1900 */
[----:B--2---:R-:W-:-:S04]  /*10b60*/  I2FP.F32.U32 R0, R2 ;  /* 0x0000000200007245 */ /* 0x004fc80000201000 */
[----:B------:R-:W-:-:S07]  /*10b70*/  F2FP.F16.F32.PACK_AB R0, RZ, R0 ;  /* 0x00000000ff00723e */ /* 0x000fce00000000ff */
.L_x_5669:
        /* <DEDUP_REMOVED lines=28> */
.L_x_5700:
[----:B------:R-:W-:-:S06]  /*10d40*/  HADD2.F32 R3, -RZ, R0.H0_H0 ;  /* 0x20000000ff037230 */ /* 0x000fcc0000004100 */
[----:B------:R-:W0:Y:S02]  /*10d50*/  F2I.S64.TRUNC R2, R3 ;  /* 0x0000000300027311 */ /* 0x000e24000020d900 */
[----:B0-----:R-:W-:Y:S01]  /*10d60*/  STG.E.U8 desc[UR36][R16.64], R2 ;  /* 0x0000000210007986 */ /* 0x001fe2000c101124 */
[----:B------:R-:W-:Y:S05]  /*10d70*/  EXIT ;  /* 0x000000000000794d */ /* 0x000fea0003800000 */
.L_x_5699:
        /* <DEDUP_REMOVED lines=10> */
.L_x_5703:
[----:B------:R-:W-:-:S04]  /*10e20*/  HADD2.F32 R0, -RZ, R0.H0_H0 ;  /* 0x20000000ff007230 */ /* 0x000fc80000004100 */
[----:B------:R-:W0:Y:S02]  /*10e30*/  F2I.FTZ.TRUNC.NTZ R3, R0 ;  /* 0x0000000000037305 */ /* 0x000e24000021f100 */
[----:B0-----:R-:W-:Y:S01]  /*10e40*/  STG.E desc[UR36][R16.64], R3 ;  /* 0x0000000310007986 */ /* 0x001fe2000c101924 */
[----:B------:R-:W-:Y:S05]  /*10e50*/  EXIT ;  /* 0x000000000000794d */ /* 0x000fea0003800000 */
.L_x_5702:
[----:B------:R-:W-:-:S04]  /*10e60*/  HADD2.F32 R0, -RZ, R0.H0_H0 ;  /* 0x20000000ff007230 */ /* 0x000fc80000004100 */
[----:B------:R-:W0:Y:S02]  /*10e70*/  F2I.FTZ.TRUNC.NTZ R3, R0 ;  /* 0x0000000000037305 */ /* 0x000e24000021f100 */
[----:B0-----:R-:W-:Y:S01]  /*10e80*/  STG.E.U16 desc[UR36][R16.64], R3 ;  /* 0x0000000310007986 */ /* 0x001fe2000c101524 */
[----:B------:R-:W-:Y:S05]  /*10e90*/  EXIT ;  /* 0x000000000000794d */ /* 0x000fea0003800000 */
.L_x_5698:
        /* <DEDUP_REMOVED lines=9> */
.L_x_5705:
[----:B------:R-:W-:Y:S01]  /*10f30*/  STG.E.U16 desc[UR36][R16.64], R0 ;  /* 0x0000000010007986 */ /* 0x000fe2000c101524 */
[----:B------:R-:W-:Y:S05]  /*10f40*/  EXIT ;  /* 0x000000000000794d */ /* 0x000fea0003800000 */
.L_x_5704:
        /* <DEDUP_REMOVED lines=10> */
.L_x_5707:
[----:B------:R-:W-:-:S05]  /*10ff0*/  HADD2.F32 R0, -RZ, R0.H0_H0 ;  /* 0x20000000ff007230 */ /* 0x000fca0000004100 */
[----:B------:R-:W-:-:S04]  /*11000*/  F2FP.F16.F32.PACK_AB R0, RZ, R0 ;  /* 0x00000000ff00723e */ /* 0x000fc800000000ff */
[----:B------:R-:W-:-:S05]  /*11010*/  PRMT R0, R0, 0x5410, RZ ;  /* 0x0000541000007816 */ /* 0x000fca00000000ff */
[----:B------:R-:W-:Y:S01]  /*11020*/  STG.E desc[UR36][R16.64], R0 ;  /* 0x0000000010007986 */ /* 0x000fe2000c101924 */
[----:B------:R-:W-:Y:S05]  /*11030*/  EXIT ;  /* 0x000000000000794d */ /* 0x000fea0003800000 */
.L_x_5706:
[----:B------:R-:W-:-:S05]  /*11040*/  HADD2.F32 R2, -RZ, R0.H0_H0 ;  /* 0x20000000ff027230 */ /* 0x000fca0000004100 */
[----:B------:R-:W-:-:S06]  /*11050*/  FMUL.FTZ R2, R2, 1 ;  /* 0x3f80000002027820 */ /* 0x000fcc0000410000 */
[----:B------:R-:W0:Y:S02]  /*11060*/  F2F.F64.F32 R2, R2 ;  /* 0x0000000200027310 */ /* 0x000e240000201800 */
[----:B0-----:R-:W-:Y:S01]  /*11070*/  STG.E.64 desc[UR36][R16.64], R2 ;  /* 0x0000000210007986 */ /* 0x001fe2000c101b24 */
[----:B------:R-:W-:Y:S05]  /*11080*/  EXIT ;  /* 0x000000000000794d */ /* 0x000fea0003800000 */
.L_x_5697:
        /* <DEDUP_REMOVED lines=13> */
.L_x_5710:
[----:B------:R-:W-:Y:S01]  /*11160*/  HADD2.F32 R0, -RZ, R0.H0_H0 ;  /* 0x20000000ff007230 */ /* 0x000fe20000004100 */
[----:B------:R-:W-:-:S04]  /*11170*/  CS2R R6, SRZ ;  /* 0x0000000000067805 */ /* 0x000fc8000001ff00 */
[----:B------:R-:W-:-:S04]  /*11180*/  FMUL.FTZ R0, R0, 1 ;  /* 0x3f80000000007820 */ /* 0x000fc80000410000 */
[----:B------:R-:W0:Y:S02]  /*11190*/  F2F.F64.F32 R4, R0 ;  /* 0x0000000000047310 */ /* 0x000e240000201800 */
[----:B0-----:R-:W-:Y:S01]  /*111a0*/  STG.E.128 desc[UR36][R16.64], R4 ;  /* 0x0000000410007986 */ /* 0x001fe2000c101d24 */
[----:B------:R-:W-:Y:S05]  /*111b0*/  EXIT ;  /* 0x000000000000794d */ /* 0x000fea0003800000 */
.L_x_5709:
        /* <DEDUP_REMOVED lines=21> */
.L_x_5714:
[----:B------:R-:W-:Y:S05]  /*11310*/  BSYNC B0 ;  /* 0x0000000000007941 */ /* 0x000fea0003800000 */
.L_x_5713:
[----:B------:R-:W-:-:S05]  /*11320*/  LOP3.LUT R3, R0, R3, RZ, 0xfc, !PT ;  /* 0x0000000300037212 */ /* 0x000fca00078efcff */
[----:B------:R-:W-:Y:S01]  /*11330*/  STG.E.U8 desc[UR36][R16.64], R3 ;  /* 0x0000000310007986 */ /* 0x000fe2000c101124 */
[----:B------:R-:W-:Y:S05]  /*11340*/  EXIT ;  /* 0x000000000000794d */ /* 0x000fea0003800000 */
.L_x_5712:
        /* <DEDUP_REMOVED lines=13> */
.L_x_5716:
[----:B------:R-:W-:Y:S01]  /*11420*/  IMAD.MOV.U32 R0, RZ, RZ, 0x7f ;  /* 0x0000007fff007424 */ /* 0x000fe200078e00ff */
[----:B------:R-:W-:-:S04]  /*11430*/  ISETP.GT.U32.AND P0, PT, R2, 0x7f800000, PT ;  /* 0x7f8000000200780c */ /* 0x000fc80003f04070 */
[----:B------:R-:W-:-:S09]  /*11440*/  SEL R0, R0, 0x7c, P0 ;  /* 0x0000007c00007807 */ /* 0x000fd20000000000 */
.L_x_5717:
[----:B------:R-:W-:Y:S05]  /*11450*/  BSYNC B0 ;  /* 0x0000000000007941 */ /* 0x000fea0003800000 */
.L_x_5715:
[----:B------:R-:W-:-:S04]  /*11460*/  LOP3.LUT R2, R3, 0x80000000, RZ, 0xc0, !PT ;  /* 0x8000000003027812 */ /* 0x000fc800078ec0ff */
[----:B------:R-:W-:-:S04]  /*11470*/  SHF.R.U32.HI R3, RZ, 0x18, R2 ;  /* 0x00000018ff037819 */ /* 0x000fc80000011602 */
[----:B------:R-:W-:-:S05]  /*11480*/  LOP3.LUT R3, R0, R3, RZ, 0xfc, !PT ;  /* 0x0000000300037212 */ /* 0x000fca00078efcff */
[----:B------:R-:W-:Y:S01]  /*11490*/  STG.E.U8 desc[UR36][R16.64], R3 ;  /* 0x0000000310007986 */ /* 0x000fe2000c101124 */
[----:B------:R-:W-:Y:S05]  /*114a0*/  EXIT ;  /* 0x000000000000794d */ /* 0x000fea0003800000 */
.L_x_5711:
[----:B------:R-:W-:-:S05]  /*114b0*/  HADD2.F32 R0, -RZ, R0.H0_H0 ;  /* 0x20000000ff007230 */ /* 0x000fca0000004100 */
[----:B------:R-:W-:-:S05]  /*114c0*/  F2FP.BF16.F32.PACK_AB R0, RZ, R0 ;  /* 0x00000000ff00723e */ /* 0x000fca00000010ff */
[----:B------:R-:W-:Y:S01]  /*114d0*/  STG.E.U16 desc[UR36][R16.64], R0 ;  /* 0x0000000010007986 */ /* 0x000fe2000c101524 */
[----:B------:R-:W-:Y:S05]  /*114e0*/  EXIT ;  /* 0x000000000000794d */ /* 0x000fea0003800000 */
.L_x_5708:
        /* <DEDUP_REMOVED lines=12> */
.L_x_5720:
        /* <DEDUP_REMOVED lines=17> */
.L_x_5723:
[----:B------:R-:W-:-:S04]  /*116c0*/  LOP3.LUT R2, R3, 0x80000000, RZ, 0xc0, !PT ;  /* 0x8000000003027812 */ /* 0x000fc800078ec0ff */
[----:B------:R-:W-:-:S04]  /*116d0*/  SHF.R.U32.HI R3, RZ, 0x18, R2 ;  /* 0x00000018ff037819 */ /* 0x000fc80000011602 */
[----:B------:R-:W-:-:S04]  /*116e0*/  LOP3.LUT R0, R0, R3, RZ, 0xfc, !PT ;  /* 0x0000000300007212 */ /* 0x000fc800078efcff */
[----:B------:R-:W-:-:S07]  /*116f0*/  PRMT R8, R0, 0x7610, R8 ;  /* 0x0000761000087816 */ /* 0x000fce0000000008 */
.L_x_5722:
[----:B------:R-:W-:Y:S05]  /*11700*/  BSYNC B0 ;  /* 0x0000000000007941 */ /* 0x000fea0003800000 */
.L_x_5721:
[----:B------:R-:W-:Y:S01]  /*11710*/  STG.E.U8 desc[UR36][R16.64], R8 ;  /* 0x0000000810007986 */ /* 0x000fe2000c101124 */
[----:B------:R-:W-:Y:S05]  /*11720*/  EXIT ;  /* 0x000000000000794d */ /* 0x000fea0003800000 */
.L_x_5719:
        /* <DEDUP_REMOVED lines=17> */
.L_x_5726:
[----:B------:R-:W-:-:S04]  /*11840*/  LOP3.LUT R2, R3, 0x80000000, RZ, 0xc0, !PT ;  /* 0x8000000003027812 */ /* 0x000fc800078ec0ff */
[----:B------:R-:W-:-:S04]  /*11850*/  SHF.R.U32.HI R3, RZ, 0x18, R2 ;  /* 0x00000018ff037819 */ /* 0x000fc80000011602 */
[----:B------:R-:W-:-:S04]  /*11860*/  LOP3.LUT R0, R0, R3, RZ, 0xfc, !PT ;  /* 0x0000000300007212 */ /* 0x000fc800078efcff */
[----:B------:R-:W-:-:S07]  /*11870*/  PRMT R8, R0, 0x7610, R8 ;  /* 0x0000761000087816 */ /* 0x000fce0000000008 */
.L_x_5725:
[----:B------:R-:W-:Y:S05]  /*11880*/  BSYNC B0 ;  /* 0x0000000000007941 */ /* 0x000fea0003800000 */
.L_x_5724:
[----:B------:R-:W-:Y:S01]  /*11890*/  STG.E.U8 desc[UR36][R16.64], R8 ;  /* 0x0000000810007986 */ /* 0x000fe2000c101124 */
[----:B------:R-:W-:Y:S05]  /*118a0*/  EXIT ;  /* 0x000000000000794d */ /* 0x000fea0003800000 */
.L_x_5718:
        /* <DEDUP_REMOVED lines=22> */
.L_x_5701:
        /* <DEDUP_REMOVED lines=16> */
.L_x_5729:
[----:B------:R-:W-:Y:S05]  /*11b10*/  EXIT ;  /* 0x000000000000794d */ /* 0x000fea0003800000 */
.L_x_5728:
[----:B------:R-:W-:-:S06]  /*11b20*/  HADD2.F32 R2, -RZ, R0.H0_H0 ;  /* 0x20000000ff027230 */ /* 0x000fcc0000004100 */
[----:B------:R-:W0:Y:S02]  /*11b30*/  F2I.U64.TRUNC R2, R2 ;  /* 0x0000000200027311 */ /* 0x000e24000020d800 */
[----:B0-----:R-:W-:Y:S01]  /*11b40*/  STG.E.64 desc[UR36][R16.64], R2 ;  /* 0x0000000210007986 */ /* 0x001fe2000c101b24 */
[----:B------:R-:W-:Y:S05]  /*11b50*/  EXIT ;  /* 0x000000000000794d */ /* 0x000fea0003800000 */
.L_x_5727:
[----:B------:R-:W-:-:S04]  /*11b60*/  HADD2.F32 R0, -RZ, R0.H0_H0 ;  /* 0x20000000ff007230 */ /* 0x000fc80000004100 */
[----:B------:R-:W0:Y:S02]  /*11b70*/  F2I.FTZ.U32.TRUNC.NTZ R3, R0 ;  /* 0x0000000000037305 */ /* 0x000e24000021f000 */
[----:B0-----:R-:W-:Y:S01]  /*11b80*/  STG.E desc[UR36][R16.64], R3 ;  /* 0x0000000310007986 */ /* 0x001fe2000c101924 */
[----:B------:R-:W-:Y:S05]  /*11b90*/  EXIT ;  /* 0x000000000000794d */ /* 0x000fea0003800000 */
.L_x_5730:
        /* <DEDUP_REMOVED lines=14> */
.L_x_14628:


//--------------------- .text._ZN2at6native27unrolled_elementwise_kernelIZZZNS0_26logit_backward_kernel_cudaERNS_18TensorIteratorBaseERKN3c106ScalarEENKUlvE_clEvENKUlvE1_clEvEUlNS4_4HalfESA_E0_St5arrayIPcLm3EELi4E23TrivialOffsetCalculatorILi2EjESF_ILi1EjENS0_6memory12LoadWithCastILi2EEENSI_13StoreWithCastILi1EEEEEviT_T0_T2_T3_T4_T5_ --------------------------
	.section	.text._ZN2at6native27unrolled_elementwise_kernelIZZZNS0_26logit_backward_kernel_cudaERNS_18TensorIteratorBaseERKN3c106ScalarEENKUlvE_clEvENKUlvE1_clEvEUlNS4_4HalfESA_E0_St5arrayIPcLm3EELi4E23TrivialOffsetCalculatorILi2EjESF_ILi1EjENS0_6memory12LoadWithCastILi2EEENSI_13StoreWithCastILi1EEEEEviT_T0_T2_T3_T4_T5_,"ax",@progbits
	.align	128
        .global         _ZN2at6native27unrolled_elementwise_kernelIZZZNS0_26logit_backward_kernel_cudaERNS_18TensorIteratorBaseERKN3c106ScalarEENKUlvE_clEvENKUlvE1_clEvEUlNS4_4HalfESA_E0_St5arrayIPcLm3EELi4E23TrivialOffsetCalculatorILi2EjESF_ILi1EjENS0_6memory12LoadWithCastILi2EEENSI_13StoreWithCastILi1EEEEEviT_T0_T2_T3_T4_T5_
        .type           _ZN2at6native27unrolled_elementwise_kernelIZZZNS0_26logit_backward_kernel_cudaERNS_18TensorIteratorBaseERKN3c106ScalarEENKUlvE_clEvENKUlvE1_clEvEUlNS4_4HalfESA_E0_St5arrayIPcLm3EELi4E23TrivialOffsetCalculatorILi2EjESF_ILi1EjENS0_6memory12LoadWithCastILi2EEENSI_13StoreWithCastILi1EEEEEviT_T0_T2_T3_T4_T5_,@function
        .size           _ZN2at6native27unrolled_elementwise_kernelIZZZNS0_26logit_backward_kernel_cudaERNS_18TensorIteratorBaseERKN3c106ScalarEENKUlvE_clEvENKUlvE1_clEvEUlNS4_4HalfESA_E0_St5arrayIPcLm3EELi4E23TrivialOffsetCalculatorILi2EjESF_ILi1EjENS0_6memory12LoadWithCastILi2EEENSI_13StoreWithCastILi1EEEEEviT_T0_T2_T3_T4_T5_,(.L_x_14629 - _ZN2at6native27unrolled_elementwise_kernelIZZZNS0_26logit_backward_kernel_cudaERNS_18TensorIteratorBaseERKN3c106ScalarEENKUlvE_clEvENKUlvE1_clEvEUlNS4_4HalfESA_E0_St5arrayIPcLm3EELi4E23TrivialOffsetCalculatorILi2EjESF_ILi1EjENS0_6memory12LoadWithCastILi2EEENSI_13StoreWithCastILi1EEEEEviT_T0_T2_T3_T4_T5_)
        .other          _ZN2at6native27unrolled_elementwise_kernelIZZZNS0_26logit_backward_kernel_cudaERNS_18TensorIteratorBaseERKN3c106ScalarEENKUlvE_clEvENKUlvE1_clEvEUlNS4_4HalfESA_E0_St5arrayIPcLm3EELi4E23TrivialOffsetCalculatorILi2EjESF_ILi1EjENS0_6memory12LoadWithCastILi2EEENSI_13StoreWithCastILi1EEEEEviT_T0_T2_T3_T4_T5_,@"STO_CUDA_ENTRY STV_DEFAULT"
_ZN2at6native27unrolled_elementwise_kernelIZZZNS0_26logit_backward_kernel_cudaERNS_18TensorIteratorBaseERKN3c106ScalarEENKUlvE_clEvENKUlvE1_clEvEUlNS4_4HalfESA_E0_St5arrayIPcLm3EELi4E23TrivialOffsetCalculatorILi2EjESF_ILi1EjENS0_6memory12LoadWithCastILi2EEENSI_13StoreWithCastILi1EEEEEviT_T0_T2_T3_T4_T5_:
.text._ZN2at6native27unrolled_elementwise_kernelIZZZNS0_26logit_backward_kernel_cudaERNS_18TensorIteratorBaseERKN3c106ScalarEENKUlvE_clEvENKUlvE1_clEvEUlNS4_4HalfESA_E0_St5arrayIPcLm3EELi4E23TrivialOffsetCalculatorILi2EjESF_ILi1EjENS0_6memory12LoadWithCastILi2EEENSI_13StoreWithCastILi1EEEEEviT_T0_T2_T3_T4_T5_:
        /* <DEDUP_REMOVED lines=36> */
.L_x_5736:
[----:B------:R-:W2:Y:S02]  /*0240*/  LDG.E.U8 R4, desc[UR36][R4.64] ;  /* 0x0000002404047981 */ /* 0x000ea4000c1e1100 */
[----:B--2---:R-:W-:-:S04]  /*0250*/  I2FP.F32.U32 R0, R4 ;  /* 0x0000000400007245 */ /* 0x004fc80000201000 */
[----:B------:R-:W-:-:S04]  /*0260*/  F2FP.F16.F32.PACK_AB R0, RZ, R0 ;  /* 0x00000000ff00723e */ /* 0x000fc800000000ff */
[----:B------:R-:W-:Y:S01]  /*0270*/  PRMT R17, R0, 0x7610, R17 ;  /* 0x0000761000117816 */ /* 0x000fe20000000011 */
[----:B------:R-:W-:Y:S06]  /*0280*/  BRA `(.L_x_5738) ;  /* 0x0000000c00bc7947 */ /* 0x000fec0003800000 */
.L_x_5735:
        /* <DEDUP_REMOVED lines=11> */
.L_x_5740:
[----:B------:R-:W2:Y:S02]  /*0340*/  LDG.E R4, desc[UR36][R4.64] ;  /* 0x0000002404047981 */ /* 0x000ea4000c1e1900 */
[----:B--2---:R-:W-:-:S04]  /*0350*/  I2FP.F32.S32 R0, R4 ;  /* 0x0000000400007245 */ /* 0x004fc80000201400 */
[----:B------:R-:W-:-:S04]  /*0360*/  F2FP.F16.F32.PACK_AB R0, RZ, R0 ;  /* 0x00000000ff00723e */ /* 0x000fc800000000ff */
[----:B------:R-:W-:Y:S01]  /*0370*/  PRMT R17, R0, 0x7610, R17 ;  /* 0x0000761000117816 */ /* 0x000fe20000000011 */
[----:B------:R-:W-:Y:S06]  /*0380*/  BRA `(.L_x_5738) ;  /* 0x0000000c007c7947 */ /* 0x000fec0003800000 */
.L_x_5739:
[----:B------:R-:W2:Y:S02]  /*0390*/  LDG.E.U16 R4, desc[UR36][R4.64] ;  /* 0x0000002404047981 */ /* 0x000ea4000c1e1500 */
[----:B--2---:R-:W0:Y:S02]  /*03a0*/  I2F.S16 R0, R4 ;  /* 0x0000000400007306 */ /* 0x004e240000101400 */
[----:B0-----:R-:W-:-:S04]  /*03b0*/  F2FP.F16.F32.PACK_AB R0, RZ, R0 ;  /* 0x00000000ff00723e */ /* 0x001fc800000000ff */
[----:B------:R-:W-:Y:S01]  /*03c0*/  PRMT R17, R0, 0x7610, R17 ;  /* 0x0000761000117816 */ /* 0x000fe20000000011 */
[----:B------:R-:W-:Y:S06]  /*03d0*/  BRA `(.L_x_5738) ;  /* 0x0000000c00687947 */ /* 0x000fec0003800000 */
.L_x_5734:
        /* <DEDUP_REMOVED lines=9> */
.L_x_5742:
[----:B------:R1:W5:Y:S01]  /*0470*/  LDG.E.U16 R17, desc[UR36][R4.64] ;  /* 0x0000002404117981 */ /* 0x000362000c1e1500 */
[----:B------:R-:W-:Y:S05]  /*0480*/  BRA `(.L_x_5738) ;  /* 0x0000000c003c7947 */ /* 0x000fea0003800000 */
.L_x_5741:
        /* <DEDUP_REMOVED lines=9> */
.L_x_5744:
[----:B------:R0:W5:Y:S01]  /*0520*/  LDG.E.U16 R17, desc[UR36][R4.64] ;  /* 0x0000002404117981 */ /* 0x000162000c1e1500 */
[----:B------:R-:W-:Y:S05]  /*0530*/  BRA `(.L_x_5738) ;  /* 0x0000000c00107947 */ /* 0x000fea0003800000 */
.L_x_5743:
        /* <DEDUP_REMOVED lines=9> */
.L_x_5733:
        /* <DEDUP_REMOVED lines=14> */
.L_x_5747:
        /* <DEDUP_REMOVED lines=9> */
.L_x_5746:
        /* <DEDUP_REMOVED lines=28> */
.L_x_5749:
        /* <DEDUP_REMOVED lines=15> */
.L_x_5748:
[----:B------:R-:W2:Y:S02]  /*09f0*/  LDG.E.U16 R0, desc[UR36][R4.64] ;  /* 0x0000002404007981 */ /* 0x000ea4000c1e1500 */
[----:B--2---:R-:W-:-:S05]  /*0a00*/  IMAD.U32 R0, R0, 0x10000, RZ ;  /* 0x0001000000007824 */ /* 0x004fca00078e00ff */
[----:B------:R-:W-:-:S04]  /*0a10*/  F2FP.F16.F32.PACK_AB R0, RZ, R0 ;  /* 0x00000000ff00723e */ /* 0x000fc800000000ff */
[----:B------:R-:W-:Y:S01]  /*0a20*/  PRMT R17, R0, 0x7610, R17 ;  /* 0x0000761000117816 */ /* 0x000fe20000000011 */
[----:B------:R-:W-:Y:S06]  /*0a30*/  BRA `(.L_x_5738) ;  /* 0x0000000400d07947 */ /* 0x000fec0003800000 */
.L_x_5745:
        /* <DEDUP_REMOVED lines=13> */
.L_x_5752:
        /* <DEDUP_REMOVED lines=21> */
.L_x_5756:
[----:B------:R-:W-:Y:S05]  /*0c60*/  BSYNC B1 ;  /* 0x0000000000017941 */ /* 0x000fea0003800000 */
.L_x_5755:
[----:B------:R-:W-:Y:S01]  /*0c70*/  LEA R5, R0, 0x3b800000, 0x17 ;  /* 0x3b80000000057811 */ /* 0x000fe200078eb8ff */
[----:B------:R-:W-:-:S05]  /*0c80*/  IMAD.SHL.U32 R0, R3, 0x100000, RZ ;  /* 0x0010000003007824 */ /* 0x000fca00078e00ff */
[----:B------:R-:W-:-:S07]  /*0c90*/  LOP3.LUT R0, R5, R0, R6, 0xfe, !PT ;  /* 0x0000000005007212 */ /* 0x000fce00078efe06 */
.L_x_5754:
[----:B------:R-:W-:Y:S05]  /*0ca0*/  BSYNC B0 ;  /* 0x0000000000007941 */ /* 0x000fea0003800000 */
.L_x_5753:
[----:B------:R-:W-:-:S04]  /*0cb0*/  F2FP.F16.F32.PACK_AB R0, RZ, R0 ;  /* 0x00000000ff00723e */ /* 0x000fc800000000ff */
[----:B------:R-:W-:Y:S01]  /*0cc0*/  PRMT R17, R0, 0x7610, R17 ;  /* 0x0000761000117816 */ /* 0x000fe20000000011 */
[----:B------:R-:W-:Y:S06]  /*0cd0*/  BRA `(.L_x_5738) ;  /* 0x0000000400287947 */ /* 0x000fec0003800000 */
.L_x_5751:
        /* <DEDUP_REMOVED lines=21> */
.L_x_5760:
[----:B------:R-:W-:Y:S05]  /*0e30*/  BSYNC B1 ;  /* 0x0000000000017941 */ /* 0x000fea0003800000 */
.L_x_5759:
[----:B------:R-:W-:Y:S01]  /*0e40*/  LEA R5, R0, 0x37800000, 0x17 ;  /* 0x3780000000057811 */ /* 0x000fe200078eb8ff */
[----:B------:R-:W-:-:S05]  /*0e50*/  IMAD.SHL.U32 R0, R3, 0x200000, RZ ;  /* 0x0020000003007824 */ /* 0x000fca00078e00ff */
[----:B------:R-:W-:-:S07]  /*0e60*/  LOP3.LUT R0, R5, R0, R6, 0xfe, !PT ;  /* 0x0000000005007212 */ /* 0x000fce00078efe06 */
.L_x_5758:
[----:B------:R-:W-:Y:S05]  /*0e70*/  BSYNC B0 ;  /* 0x0000000000007941 */ /* 0x000fea0003800000 */
.L_x_5757:
[----:B------:R-:W-:-:S04]  /*0e80*/  F2FP.F16.F32.PACK_AB R0, RZ, R0 ;  /* 0x00000000ff00723e */ /* 0x000fc800000000ff */
[----:B------:R-:W-:Y:S01]  /*0e90*/  PRMT R17, R0, 0x7610, R17 ;  /* 0x0000761000117816 */ /* 0x000fe20000000011 */
[----:B------:R-:W-:Y:S06]  /*0ea0*/  BRA `(.L_x_5738) ;  /* 0x0000000000b47947 */ /* 0x000fec0003800000 */
.L_x_5750:
        /* <DEDUP_REMOVED lines=14> */
.L_x_5764:
[----:B------:R-:W-:Y:S05]  /*0f90*/  BSYNC B0 ;  /* 0x0000000000007941 */ /* 0x000fea0003800000 */
.L_x_5763:
[----:B------:R-:W-:-:S04]  /*0fa0*/  F2FP.F16.F32.PACK_AB R0, RZ, R0 ;  /* 0x00000000ff00723e */ /* 0x000fc800000000ff */
[----:B------:R-:W-:Y:S01]  /*0fb0*/  PRMT R17, R0, 0x7610, R17 ;  /* 0x0000761000117816 */ /* 0x000fe20000000011 */
[----:B------:R-:W-:Y:S06]  /*0fc0*/  BRA `(.L_x_5738) ;  /* 0x00000000006c7947 */ /* 0x000fec0003800000 */
.L_x_5737:
        /* <DEDUP_REMOVED lines=16> */
.L_x_5765:
[----:B------:R-:W-:Y:S01]  /*10d0*/  PRMT R17, RZ, 0x7610, R17 ;  /* 0x00007610ff117816 */ /* 0x000fe20000000011 */
[----:B------:R-:W-:Y:S06]  /*10e0*/  BRA `(.L_x_5738) ;  /* 0x0000000000247947 */ /* 0x000fec0003800000 */
.L_x_5762:
[----:B------:R-:W2:Y:S02]  /*10f0*/  LDG.E.64 R4, desc[UR36][R4.64] ;  /* 0x0000002404047981 */ /* 0x000ea4000c1e1b00 */
[----:B--2---:R-:W0:Y:S02]  /*1100*/  I2F.U64 R0, R4 ;  /* 0x0000000400007312 */ /* 0x004e240000301000 */
[----:B0-----:R-:W-:-:S04]  /*1110*/  F2FP.F16.F32.PACK_AB R0, RZ, R0 ;  /* 0x00000000ff00723e */ /* 0x001fc800000000ff */
[----:B------:R-:W-:Y:S01]  /*1120*/  PRMT R17, R0, 0x7610, R17 ;  /* 0x0000761000117816 */ /* 0x000fe20000000011 */
[----:B------:R-:W-:Y:S06]  /*1130*/  BRA `(.L_x_5738) ;  /* 0x0000000000107947 */ /* 0x000fec0003800000 */
.L_x_5761:
[----:B------:R-:W2:Y:S02]  /*1140*/  LDG.E R4, desc[UR36][R4.64] ;  /* 0x0000002404047981 */ /* 0x000ea4000c1e1900 */
[----:B--2---:R-:W-:-:S04]  /*1150*/  I2FP.F32.U32 R0, R4 ;  /* 0x0000000400007245 */ /* 0x004fc80000201000 */
[----:B------:R-:W-:-:S04]  /*1160*/  F2FP.F16.F32.PACK_AB R0, RZ, R0 ;  /* 0x00000000ff00723e */ /* 0x000fc800000000ff */
[----:B------:R-:W-:-:S07]  /*1170*/  PRMT R17, R0, 0x7610, R17 ;  /* 0x0000761000117816 */ /* 0x000fce0000000011 */
.L_x_5738:
        /* <DEDUP_REMOVED lines=21> */
.L_x_5769:
[----:B------:R-:W2:Y:S02]  /*12d0*/  LDG.E.U8 R4, desc[UR36][R4.64] ;  /* 0x0000002404047981 */ /* 0x000ea4000c1e1100 */
[----:B--2---:R-:W-:-:S04]  /*12e0*/  I2FP.F32.U32 R0, R4 ;  /* 0x0000000400007245 */ /* 0x004fc80000201000 */
[----:B------:R-:W-:-:S04]  /*12f0*/  F2FP.F16.F32.PACK_AB R0, RZ, R0 ;  /* 0x00000000ff00723e */ /* 0x000fc800000000ff */
[----:B------:R-:W-:Y:S01]  /*1300*/  PRMT R18, R0, 0x7610, R18 ;  /* 0x0000761000127816 */ /* 0x000fe20000000012 */
[----:B------:R-:W-:Y:S06]  /*1310*/  BRA `(.L_x_5771) ;  /* 0x0000000c00bc7947 */ /* 0x000fec0003800000 */
.L_x_5768:
        /* <DEDUP_REMOVED lines=11> */
.L_x_5773:
[----:B------:R-:W2:Y:S02]  /*13d0*/  LDG.E R4, desc[UR36][R4.64] ;  /* 0x0000002404047981 */ /* 0x000ea4000c1e1900 */
[----:B--2---:R-:W-:-:S04]  /*13e0*/  I2FP.F32.S32 R0, R4 ;  /* 0x0000000400007245 */ /* 0x004fc80000201400 */
[----:B------:R-:W-:-:S04]  /*13f0*/  F2FP.F16.F32.PACK_AB R0, RZ, R0 ;  /* 0x00000000ff00723e */ /* 0x000fc800000000ff */
[----:B------:R-:W-:Y:S01]  /*1400*/  PRMT R18, R0, 0x7610, R18 ;  /* 0x0000761000127816 */ /* 0x000fe20000000012 */
[----:B------:R-:W-:Y:S06]  /*1410*/  BRA `(.L_x_5771) ;  /* 0x0000000c007c7947 */ /* 0x000fec0003800000 */
.L_x_5772:
[----:B------:R-:W2:Y:S02]  /*1420*/  LDG.E.U16 R4, desc[UR36][R4.64] ;  /* 0x0000002404047981 */ /* 0x000ea4000c1e1500 */
[----:B--2---:R-:W0:Y:S02]  /*1430*/  I2F.S16 R0, R4 ;  /* 0x0000000400007306 */ /* 0x004e240000101400 */
[----:B0-----:R-:W-:-:S04]  /*1440*/  F2FP.F16.F32.PACK_AB R0, RZ, R0 ;  /* 0x00000000ff00723e */ /* 0x001fc800000000ff */
[----:B------:R-:W-:Y:S01]  /*1450*/  PRMT R18, R0, 0x7610, R18 ;  /* 0x0000761000127816 */ /* 0x000fe20000000012 */
[----:B------:R-:W-:Y:S06]  /*1460*/  BRA `(.L_x_5771) ;  /* 0x0000000c00687947 */ /* 0x000fec0003800000 */
.L_x_5767:
        /* <DEDUP_REMOVED lines=9> */
.L_x_5775:
[----:B------:R1:W5:Y:S01]  /*1500*/  LDG.E.U16 R18, desc[UR36][R4.64] ;  /* 0x0000002404127981 */ /* 0x000362000c1e1500 */
[----:B------:R-:W-:Y:S05]  /*1510*/  BRA `(.L_x_5771) ;  /* 0x0000000c003c7947 */ /* 0x000fea0003800000 */
.L_x_5774:
        /* <DEDUP_REMOVED lines=9> */
.L_x_5777:
[----:B------:R0:W5:Y:S01]  /*15b0*/  LDG.E.U16 R18, desc[UR36][R4.64] ;  /* 0x0000002404127981 */ /* 0x000162000c1e1500 */
[----:B------:R-:W-:Y:S05]  /*15c0*/  BRA `(.L_x_5771) ;  /* 0x0000000c00107947 */ /* 0x000fea0003800000 */
.L_x_5776:
        /* <DEDUP_REMOVED lines=9> */
.L_x_5766:
        /* <DEDUP_REMOVED lines=14> */
.L_x_5780:
        /* <DEDUP_REMOVED lines=9> */
.L_x_5779:
        /* <DEDUP_REMOVED lines=28> */
.L_x_5782:
        /* <DEDUP_REMOVED lines=15> */
.L_x_5781:
[----:B------:R-:W2:Y:S02]  /*1a80*/  LDG.E.U16 R0, desc[UR36][R4.64] ;  /* 0x0000002404007981 */ /* 0x000ea4000c1e1500 */
[----:B--2---:R-:W-:-:S05]  /*1a90*/  IMAD.U32 R0, R0, 0x10000, RZ ;  /* 0x0001000000007824 */ /* 0x004fca00078e00ff */
[----:B------:R-:W-:-:S04]  /*1aa0*/  F2FP.F16.F32.PACK_AB R0, RZ, R0 ;  /* 0x00000000ff00723e */ /* 0x000fc800000000ff */
[----:B------:R-:W-:Y:S01]  /*1ab0*/  PRMT R18, R0, 0x7610, R18 ;  /* 0x0000761000127816 */ /* 0x000fe20000000012 */
[----:B------:R-:W-:Y:S06]  /*1ac0*/  BRA `(.L_x_5771) ;  /* 0x0000000400d07947 */ /* 0x000fec0003800000 */
.L_x_5778:
        /* <DEDUP_REMOVED lines=13> */
.L_x_5785:
        /* <DEDUP_REMOVED lines=21> */
.L_x_5789:
[----:B------:R-:W-:Y:S05]  /*1cf0*/  BSYNC B1 ;  /* 0x0000000000017941 */ /* 0x000fea0003800000 */
.L_x_5788:
[----:B------:R-:W-:Y:S01]  /*1d00*/  LEA R5, R0, 0x3b800000, 0x17 ;  /* 0x3b80000000057811 */ /* 0x000fe200078eb8ff */
[----:B------:R-:W-:-:S05]  /*1d10*/  IMAD.SHL.U32 R0, R3, 0x100000, RZ ;  /* 0x0010000003007824 */ /* 0x000fca00078e00ff */
[----:B------:R-:W-:-:S07]  /*1d20*/  LOP3.LUT R0, R5, R0, R6, 0xfe, !PT ;  /* 0x0000000005007212 */ /* 0x000fce00078efe06 */
.L_x_5787:
[----:B------:R-:W-:Y:S05]  /*1d30*/  BSYNC B0 ;  /* 0x0000000000007941 */ /* 0x000fea0003800000 */
.L_x_5786:
[----:B------:R-:W-:-:S04]  /*1d40*/  F2FP.F16.F32.PACK_AB R0, RZ, R0 ;  /* 0x00000000ff00723e */ /* 0x000fc800000000ff */
[----:B------:R-:W-:Y:S01]  /*1d50*/  PRMT R18, R0, 0x7610, R18 ;  /* 0x0000761000127816 */ /* 0x000fe20000000012 */
[----:B------:R-:W-:Y:S06]  /*1d60*/  BRA `(.L_x_5771) ;  /* 0x0000000400287947 */ /* 0x000fec0003800000 */
.L_x_5784:
        /* <DEDUP_REMOVED lines=21> */
.L_x_5793:
[----:B------:R-:W-:Y:S05]  /*1ec0*/  BSYNC B1 ;  /* 0x0000000000017941 */ /* 0x000fea0003800000 */
.L_x_5792:
[----:B------:R-:W-:Y:S01]  /*1ed0*/  LEA R5, R0, 0x37800000, 0x17 ;  /* 0x3780000000057811 */ /* 0x000fe200078eb8ff */
[----:B------:R-:W-:-:S05]  /*1ee0*/  IMAD.SHL.U32 R0, R3, 0x200000, RZ ;  /* 0x0020000003007824 */ /* 0x000fca00078e00ff */
[----:B------:R-:W-:-:S07]  /*1ef0*/  LOP3.LUT R0, R5, R0, R6, 0xfe, !PT ;  /* 0x0000000005007212 */ /* 0x000fce00078efe06 */
.L_x_5791:
[----:B------:R-:W-:Y:S05]  /*1f00*/  BSYNC B0 ;  /* 0x0000000000007941 */ /* 0x000fea0003800000 */
.L_x_5790:
[----:B------:R-:W-:-:S04]  /*1f10*/  F2FP.F16.F32.PACK_AB R0, RZ, R0 ;  /* 0x00000000ff00723e */ /* 0x000fc800000000ff */
[----:B------:R-:W-:Y:S01]  /*1f20*/  PRMT R18, R0, 0x7610, R18 ;  /* 0x0000761000127816 */ /* 0x000fe20000000012 */
[----:B------:R-:W-:Y:S06]  /*1f30*/  BRA `(.L_x_5771) ;  /* 0x0000000000b47947 */ /* 0x000fec0003800000 */
.L_x_5783:
        /* <DEDUP_REMOVED lines=14> */
.L_x_5797:
[----:B------:R-:W-:Y:S05]  /*2020*/  BSYNC B0 ;  /* 0x0000000000007941 */ /* 0x000fea0003800000 */
.L_x_5796:
[----:B------:R-:W-:-:S04]  /*2030*/  F2FP.F16.F32.PACK_AB R0, RZ, R0 ;  /* 0x00000000ff00723e */ /* 0x000fc800000000ff */
[----:B------:R-:W-:Y:S01]  /*2040*/  PRMT R18, R0, 0x7610, R18 ;  /* 0x0000761000127816 */ /* 0x000fe20000000012 */
[----:B------:R-:W-:Y:S06]  /*2050*/  BRA `(.L_x_5771) ;  /* 0x00000000006c7947 */ /* 0x000fec0003800000 */
.L_x_5770:
        /* <DEDUP_REMOVED lines=16> */
.L_x_5798:
[----:B------:R-:W-:Y:S01]  /*2160*/  PRMT R18, RZ, 0x7610, R18 ;  /* 0x00007610ff127816 */ /* 0x000fe20000000012 */
[----:B------:R-:W-:Y:S06]  /*2170*/  BRA `(.L_x_5771) ;  /* 0x0000000000247947 */ /* 0x000fec0003800000 */
.L_x_5795:
[----:B------:R-:W2:Y:S02]  /*2180*/  LDG.E.64 R4, desc[UR36][R4.64] ;  /* 0x0000002404047981 */ /* 0x000ea4000c1e1b00 */
[----:B--2---:R-:W0:Y:S02]  /*2190*/  I2F.U64 R0, R4 ;  /* 0x0000000400007312 */ /* 0x004e240000301000 */
[----:B0-----:R-:W-:-:S04]  /*21a0*/  F2FP.F16.F32.PACK_AB R0, RZ, R0 ;  /* 0x00000000ff00723e */ /* 0x001fc800000000ff */
[----:B------:R-:W-:Y:S01]  /*21b0*/  PRMT R18, R0, 0x7610, R18 ;  /* 0x0000761000127816 */ /* 0x000fe20000000012 */
[----:B------:R-:W-:Y:S06]  /*21c0*/  BRA `(.L_x_5771) ;  /* 0x0000000000107947 */ /* 0x000fec0003800000 */
.L_x_5794:
[----:B------:R-:W2:Y:S02]  /*21d0*/  LDG.E R4, desc[UR36][R4.64] ;  /* 0x0000002404047981 */ /* 0x000ea4000c1e1900 */
[----:B--2---:R-:W-:-:S04]  /*21e0*/  I2FP.F32.U32 R0, R4 ;  /* 0x0000000400007245 */ /* 0x004fc80000201000 */
[----:B------:R-:W-:-:S04]  /*21f0*/  F2FP.F16.F32.PACK_AB R0, RZ, R0 ;  /* 0x00000000ff00723e */ /* 0x000fc800000000ff */
[----:B------:R-:W-:-:S07]  /*2200*/  PRMT R18, R0, 0x7610, R18 ;  /* 0x0000761000127816 */ /* 0x000fce0000000012 */
.L_x_5771:
[----:B------:R-:W-:-:S07]  /*2210*/  VIADD R27, R27, 0x80 ;  /* 0x000000801b1b7836 */ /* 0x000fce0000000000 */
.L_x_5732:
[----:B------:R-:W-:Y:S05]  /*2220*/  BSYNC B6 ;  /* 0x0000000000067941 */ /* 0x000fea0003800000 */
.L_x_5731:
        /* <DEDUP_REMOVED lines=26> */
.L_x_5804:
[----:B------:R-:W2:Y:S02]  /*23d0*/  LDG.E.U8 R4, desc[UR36][R4.64] ;  /* 0x0000002404047981 */ /* 0x000ea4000c1e1100 */
[----:B--2---:R-:W-:-:S04]  /*23e0*/  I2FP.F32.U32 R0, R4 ;  /* 0x0000000400007245 */ /* 0x004fc80000201000 */
[----:B------:R-:W-:-:S04]  /*23f0*/  F2FP.F16.F32.PACK_AB R0, RZ, R0 ;  /* 0x00000000ff00723e */ /* 0x000fc800000000ff */
[----:B------:R-:W-:Y:S01]  /*2400*/  PRMT R16, R0, 0x7610, R16 ;  /* 0x0000761000107816 */ /* 0x000fe20000000010 */
[----:B------:R-:W-:Y:S06]  /*2410*/  BRA `(.L_x_5806) ;  /* 0x0000000c00c07947 */ /* 0x000fec0003800000 */
.L_x_5803:
        /* <DEDUP_REMOVED lines=11> */
.L_x_5808:
[----:B------:R-:W2:Y:S02]  /*24d0*/  LDG.E R4, desc[UR36][R4.64] ;  /* 0x0000002404047981 */ /* 0x000ea4000c1e1900 */
[----:B--2---:R-:W-:-:S04]  /*24e0*/  I2FP.F32.S32 R0, R4 ;  /* 0x0000000400007245 */ /* 0x004fc80000201400 */
[----:B------:R-:W-:-:S04]  /*24f0*/  F2FP.F16.F32.PACK_AB R0, RZ, R0 ;  /* 0x00000000ff00723e */ /* 0x000fc800000000ff */
[----:B------:R-:W-:Y:S01]  /*2500*/  PRMT R16, R0, 0x7610, R16 ;  /* 0x0000761000107816 */ /* 0x000fe20000000010 */
[----:B------:R-:W-:Y:S06]  /*2510*/  BRA `(.L_x_5806) ;  /* 0x0000000c00807947 */ /* 0x000fec0003800000 */
.L_x_5807:
[----:B------:R-:W2:Y:S02]  /*2520*/  LDG.E.U16 R4, desc[UR36][R4.64] ;  /* 0x0000002404047981 */ /* 0x000ea4000c1e1500 */
[----:B--2---:R-:W0:Y:S02]  /*2530*/  I2F.S16 R0, R4 ;  /* 0x0000000400007306 */ /* 0x004e240000101400 */
[----:B0-----:R-:W-:-:S04]  /*2540*/  F2FP.F16.F32.PACK_AB R0, RZ, R0 ;  /* 0x00000000ff00723e */ /* 0x001fc800000000ff */
[----:B------:R-:W-:Y:S01]  /*2550*/  PRMT R16, R0, 0x7610, R16 ;  /* 0x0000761000107816 */ /* 0x000fe20000000010 */
[----:B------:R-:W-:Y:S06]  /*2560*/  BRA `(.L_x_5806) ;  /* 0x0000000c006c7947 */ /* 0x000fec0003800000 */
.L_x_5802:
        /* <DEDUP_REMOVED lines=9> */
.L_x_5810:
[----:B------:R1:W5:Y:S01]  /*2600*/  LDG.E.U16 R16, desc[UR36][R4.64] ;  /* 0x0000002404107981 */ /* 0x000362000c1e1500 */
[----:B------:R-:W-:Y:S05]  /*2610*/  BRA `(.L_x_5806) ;  /* 0x0000000c00407947 */ /* 0x000fea0003800000 */
.L_x_5809:
        /* <DEDUP_REMOVED lines=9> */
.L_x_5812:
[----:B------:R0:W5:Y:S01]  /*26b0*/  LDG.E.U16 R16, desc[UR36][R4.64] ;  /* 0x0000002404107981 */ /* 0x000162000c1e1500 */
[----:B------:R-:W-:Y:S05]  /*26c0*/  BRA `(.L_x_5806) ;  /* 0x0000000c00147947 */ /* 0x000fea0003800000 */
.L_x_5811:
        /* <DEDUP_REMOVED lines=9> */
.L_x_5801:
        /* <DEDUP_REMOVED lines=14> */
.L_x_5815:
        /* <DEDUP_REMOVED lines=9> */
.L_x_5814:
        /* <DEDUP_REMOVED lines=28> */
.L_x_5817:
        /* <DEDUP_REMOVED lines=16> */
.L_x_5816:
[----:B------:R-:W2:Y:S02]  /*2b90*/  LDG.E.U16 R0, desc[UR36][R4.64] ;  /* 0x0000002404007981 */ /* 0x000ea4000c1e1500 */
[----:B--2---:R-:W-:-:S05]  /*2ba0*/  IMAD.U32 R0, R0, 0x10000, RZ ;  /* 0x0001000000007824 */ /* 0x004fca00078e00ff */
[----:B------:R-:W-:-:S04]  /*2bb0*/  F2FP.F16.F32.PACK_AB R0, RZ, R0 ;  /* 0x00000000ff00723e */ /* 0x000fc800000000ff */
[----:B------:R-:W-:Y:S01]  /*2bc0*/  PRMT R16, R0, 0x7610, R16 ;  /* 0x0000761000107816 */ /* 0x000fe20000000010 */
[----:B------:R-:W-:Y:S06]  /*2bd0*/  BRA `(.L_x_5806) ;  /* 0x0000000400d07947 */ /* 0x000fec0003800000 */
.L_x_5813:
        /* <DEDUP_REMOVED lines=13> */
.L_x_5820:
        /* <DEDUP_REMOVED lines=21> */
.L_x_5824:
[----:B------:R-:W-:Y:S05]  /*2e00*/  BSYNC B1 ;  /* 0x0000000000017941 */ /* 0x000fea0003800000 */
.L_x_5823:
[----:B------:R-:W-:Y:S01]  /*2e10*/  LEA R5, R0, 0x3b800000, 0x17 ;  /* 0x3b80000000057811 */ /* 0x000fe200078eb8ff */
[----:B------:R-:W-:-:S05]  /*2e20*/  IMAD.SHL.U32 R0, R3, 0x100000, RZ ;  /* 0x0010000003007824 */ /* 0x000fca00078e00ff */
[----:B------:R-:W-:-:S07]  /*2e30*/  LOP3.LUT R0, R5, R0, R6, 0xfe, !PT ;  /* 0x0000000005007212 */ /* 0x000fce00078efe06 */
.L_x_5822:
[----:B------:R-:W-:Y:S05]  /*2e40*/  BSYNC B0 ;  /* 0x0000000000007941 */ /* 0x000fea0003800000 */
.L_x_5821:
[----:B------:R-:W-:-:S04]  /*2e50*/  F2FP.F16.F32.PACK_AB R0, RZ, R0 ;  /* 0x00000000ff00723e */ /* 0x000fc800000000ff */
[----:B------:R-:W-:Y:S01]  /*2e60*/  PRMT R16, R0, 0x7610, R16 ;  /* 0x0000761000107816 */ /* 0x000fe20000000010 */
[----:B------:R-:W-:Y:S06]  /*2e70*/  BRA `(.L_x_5806) ;  /* 0x0000000400287947 */ /* 0x000fec0003800000 */
.L_x_5819:
        /* <DEDUP_REMOVED lines=21> */
.L_x_5828:
[----:B------:R-:W-:Y:S05]  /*2fd0*/  BSYNC B1 ;  /* 0x0000000000017941 */ /* 0x000fea0003800000 */
.L_x_5827:
[----:B------:R-:W-:Y:S01]  /*2fe0*/  LEA R5, R0, 0x37800000, 0x17 ;  /* 0x3780000000057811 */ /* 0x000fe200078eb8ff */
[----:B------:R-:W-:-:S05]  /*2ff0*/  IMAD.SHL.U32 R0, R3, 0x200000, RZ ;  /* 0x0020000003007824 */ /* 0x000fca00078e00ff */
[----:B------:R-:W-:-:S07]  /*3000*/  LOP3.LUT R0, R5, R0, R6, 0xfe, !PT ;  /* 0x0000000005007212 */ /* 0x000fce00078efe06 */
.L_x_5826:
[----:B------:R-:W-:Y:S05]  /*3010*/  BSYNC B0 ;  /* 0x0000000000007941 */ /* 0x000fea0003800000 */
.L_x_5825:
[----:B------:R-:W-:-:S04]  /*3020*/  F2FP.F16.F32.PACK_AB R0, RZ, R0 ;  /* 0x00000000ff00723e */ /* 0x000fc800000000ff */
[----:B------:R-:W-:Y:S01]  /*3030*/  PRMT R16, R0, 0x7610, R16 ;  /* 0x0000761000107816 */ /* 0x000fe20000000010 */
[----:B------:R-:W-:Y:S06]  /*3040*/  BRA `(.L_x_5806) ;  /* 0x0000000000b47947 */ /* 0x000fec0003800000 */
.L_x_5818:
        /* <DEDUP_REMOVED lines=14> */
.L_x_5832:
[----:B------:R-:W-:Y:S05]  /*3130*/  BSYNC B0 ;  /* 0x0000000000007941 */ /* 0x000fea0003800000 */
.L_x_5831:
[----:B------:R-:W-:-:S04]  /*3140*/  F2FP.F16.F32.PACK_AB R0, RZ, R0 ;  /* 0x00000000ff00723e */ /* 0x000fc800000000ff */
[----:B------:R-:W-:Y:S01]  /*3150*/  PRMT R16, R0, 0x7610, R16 ;  /* 0x0000761000107816 */ /* 0x000fe20000000010 */
[----:B------:R-:W-:Y:S06]  /*3160*/  BRA `(.L_x_5806) ;  /* 0x00000000006c7947 */ /* 0x000fec0003800000 */
.L_x_5805:
        /* <DEDUP_REMOVED lines=16> */
.L_x_5833:
[----:B------:R-:W-:Y:S01]  /*3270*/  PRMT R16, RZ, 0x7610, R16 ;  /* 0x00007610ff107816 */ /* 0x000fe20000000010 */
[----:B------:R-:W-:Y:S06]  /*3280*/  BRA `(.L_x_5806) ;  /* 0x0000000000247947 */ /* 0x000fec0003800000 */
.L_x_5830:
[----:B------:R-:W2:Y:S02]  /*3290*/  LDG.E.64 R4, desc[UR36][R4.64] ;  /* 0x0000002404047981 */ /* 0x000ea4000c1e1b00 */
[----:B--2---:R-:W0:Y:S02]  /*32a0*/  I2F.U64 R0, R4 ;  /* 0x0000000400007312 */ /* 0x004e240000301000 */
[----:B0-----:R-:W-:-:S04]  /*32b0*/  F2FP.F16.F32.PACK_AB R0, RZ, R0 ;  /* 0x00000000ff00723e */ /* 0x001fc800000000ff */
[----:B------:R-:W-:Y:S01]  /*32c0*/  PRMT R16, R0, 0x7610, R16 ;  /* 0x0000761000107816 */ /* 0x000fe20000000010 */
[----:B------:R-:W-:Y:S06]  /*32d0*/  BRA `(.L_x_5806) ;  /* 0x0000000000107947 */ /* 0x000fec0003800000 */
.L_x_5829:
[----:B------:R-:W2:Y:S02]  /*32e0*/  LDG.E R4, desc[UR36][R4.64] ;  /* 0x0000002404047981 */ /* 0x000ea4000c1e1900 */
[----:B--2---:R-:W-:-:S04]  /*32f0*/  I2FP.F32.U32 R0, R4 ;  /* 0x0000000400007245 */ /* 0x004fc80000201000 */
[----:B------:R-:W-:-:S04]  /*3300*/  F2FP.F16.F32.PACK_AB R0, RZ, R0 ;  /* 0x00000000ff00723e */ /* 0x000fc800000000ff */
[----:B------:R-:W-:-:S07]  /*3310*/  PRMT R16, R0, 0x7610, R16 ;  /* 0x0000761000107816 */ /* 0x000fce0000000010 */
.L_x_5806:
        /* <DEDUP_REMOVED lines=21> */
.L_x_5837:
[----:B------:R-:W2:Y:S02]  /*3470*/  LDG.E.U8 R4, desc[UR36][R4.64] ;  /* 0x0000002404047981 */ /* 0x000ea4000c1e1100 */
[----:B--2---:R-:W-:-:S04]  /*3480*/  I2FP.F32.U32 R0, R4 ;  /* 0x0000000400007245 */ /* 0x004fc80000201000 */
[----:B------:R-:W-:-:S04]  /*3490*/  F2FP.F16.F32.PACK_AB R0, RZ, R0 ;  /* 0x00000000ff00723e */ /* 0x000fc800000000ff */
[----:B------:R-:W-:Y:S01]  /*34a0*/  PRMT R19, R0, 0x7610, R19 ;  /* 0x0000761000137816 */ /* 0x000fe20000000013 */
[----:B------:R-:W-:Y:S06]  /*34b0*/  BRA `(.L_x_5839) ;  /* 0x0000000c00bc7947 */ /* 0x000fec0003800000 */
.L_x_5836:
        /* <DEDUP_REMOVED lines=11> */
.L_x_5841:
[----:B------:R-:W2:Y:S02]  /*3570*/  LDG.E R4, desc[UR36][R4.64] ;  /* 0x0000002404047981 */ /* 0x000ea4000c1e1900 */
[----:B--2---:R-:W-:-:S04]  /*3580*/  I2FP.F32.S32 R0, R4 ;  /* 0x0000000400007245 */ /* 0x004fc80000201400 */
[----:B------:R-:W-:-:S04]  /*3590*/  F2FP.F16.F32.PACK_AB R0, RZ, R0 ;  /* 0x00000000ff00723e */ /* 0x000fc800000000ff */
[----:B------:R-:W-:Y:S01]  /*35a0*/  PRMT R19, R0, 0x7610, R19 ;  /* 0x0000761000137816 */ /* 0x000fe20000000013 */
[----:B------:R-:W-:Y:S06]  /*35b0*/  BRA `(.L_x_5839) ;  /* 0x0000000c007c7947 */ /* 0x000fec0003800000 */
.L_x_5840:
[----:B------:R-:W2:Y:S02]  /*35c0*/  LDG.E.U16 R4, desc[UR36][R4.64] ;  /* 0x0000002404047981 */ /* 0x000ea4000c1e1500 */
[----:B--2---:R-:W0:Y:S02]  /*35d0*/  I2F.S16 R0, R4 ;  /* 0x0000000400007306 */ /* 0x004e240000101400 */
[----:B0-----:R-:W-:-:S04]  /*35e0*/  F2FP.F16.F32.PACK_AB R0, RZ, R0 ;  /* 0x00000000ff00723e */ /* 0x001fc800000000ff */
[----:B------:R-:W-:Y:S01]  /*35f0*/  PRMT R19, R0, 0x7610, R19 ;  /* 0x0000761000137816 */ /* 0x000fe20000000013 */
[----:B------:R-:W-:Y:S06]  /*3600*/  BRA `(.L_x_5839) ;  /* 0x0000000c00687947 */ /* 0x000fec0003800000 */
.L_x_5835:
        /* <DEDUP_REMOVED lines=9> */
.L_x_5843:
[----:B------:R1:W5:Y:S01]  /*36a0*/  LDG.E.U16 R19, desc[UR36][R4.64] ;  /* 0x0000002404137981 */ /* 0x000362000c1e1500 */
[----:B------:R-:W-:Y:S05]  /*36b0*/  BRA `(.L_x_5839) ;  /* 0x0000000c003c7947 */ /* 0x000fea0003800000 */
.L_x_5842:
        /* <DEDUP_REMOVED lines=9> */
.L_x_5845:
[----:B------:R0:W5:Y:S01]  /*3750*/  LDG.E.U16 R19, desc[UR36][R4.64] ;  /* 0x0000002404137981 */ /* 0x000162000c1e1500 */
[----:B------:R-:W-:Y:S05]  /*3760*/  BRA `(.L_x_5839) ;  /* 0x0000000c00107947 */ /* 0x000fea0003800000 */
.L_x_5844:
        /* <DEDUP_REMOVED lines=9> */
.L_x_5834:
        /* <DEDUP_REMOVED lines=14> */
.L_x_5848:
        /* <DEDUP_REMOVED lines=9> */
.L_x_5847:
        /* <DEDUP_REMOVED lines=28> */
.L_x_5850:
        /* <DEDUP_REMOVED lines=15> */
.L_x_5849:
[----:B------:R-:W2:Y:S02]  /*3c20*/  LDG.E.U16 R0, desc[UR36][R4.64] ;  /* 0x0000002404007981 */ /* 0x000ea4000c1e1500 */
[----:B--2---:R-:W-:-:S05]  /*3c30*/  IMAD.U32 R0, R0, 0x10000, RZ ;  /* 0x0001000000007824 */ /* 0x004fca00078e00ff */
[----:B------:R-:W-:-:S04]  /*3c40*/  F2FP.F16.F32.PACK_AB R0, RZ, R0 ;  /* 0x00000000ff00723e */ /* 0x000fc800000000ff */
[----:B------:R-:W-:Y:S01]  /*3c50*/  PRMT R19, R0, 0x7610, R19 ;  /* 0x0000761000137816 */ /* 0x000fe20000000013 */
[----:B------:R-:W-:Y:S06]  /*3c60*/  BRA `(.L_x_5839) ;  /* 0x0000000400d07947 */ /* 0x000fec0003800000 */
.L_x_5846:
        /* <DEDUP_REMOVED lines=13> */
.L_x_5853:
        /* <DEDUP_REMOVED lines=21> */
.L_x_5857:
[----:B------:R-:W-:Y:S05]  /*3e90*/  BSYNC B1 ;  /* 0x0000000000017941 */ /* 0x000fea0003800000 */
.L_x_5856:
[----:B------:R-:W-:Y:S01]  /*3ea0*/  LEA R5, R0, 0x3b800000, 0x17 ;  /* 0x3b80000000057811 */ /* 0x000fe200078eb8ff */
[----:B------:R-:W-:-:S05]  /*3eb0*/  IMAD.SHL.U32 R0, R3, 0x100000, RZ ;  /* 0x0010000003007824 */ /* 0x000fca00078e00ff */
[----:B------:R-:W-:-:S07]  /*3ec0*/  LOP3.LUT R0, R5, R0, R6, 0xfe, !PT ;  /* 0x0000000005007212 */ /* 0x000fce00078efe06 */
.L_x_5855:
[----:B------:R-:W-:Y:S05]  /*3ed0*/  BSYNC B0 ;  /* 0x0000000000007941 */ /* 0x000fea0003800000 */
.L_x_5854:
[----:B------:R-:W-:-:S04]  /*3ee0*/  F2FP.F16.F32.PACK_AB R0, RZ, R0 ;  /* 0x00000000ff00723e */ /* 0x000fc800000000ff */
[----:B------:R-:W-:Y:S01]  /*3ef0*/  PRMT R19, R0, 0x7610, R19 ;  /* 0x0000761000137816 */ /* 0x000fe20000000013 */
[----:B------:R-:W-:Y:S06]  /*3f00*/  BRA `(.L_x_5839) ;  /* 0x0000000400287947 */ /* 0x000fec0003800000 */
.L_x_5852:
        /* <DEDUP_REMOVED lines=21> */
.L_x_5861:
[----:B------:R-:W-:Y:S05]  /*4060*/  BSYNC B1 ;  /* 0x0000000000017941 */ /* 0x000fea0003800000 */
.L_x_5860:
[----:B------:R-:W-:Y:S01]  /*4070*/  LEA R5, R0, 0x37800000, 0x17 ;  /* 0x3780000000057811 */ /* 0x000fe200078eb8ff */
[----:B------:R-:W-:-:S05]  /*4080*/  IMAD.SHL.U32 R0, R3, 0x200000, RZ ;  /* 0x0020000003007824 */ /* 0x000fca00078e00ff */
[----:B------:R-:W-:-:S07]  /*4090*/  LOP3.LUT R0, R5, R0, R6, 0xfe, !PT ;  /* 0x0000000005007212 */ /* 0x000fce00078efe06 */
.L_x_5859:
[----:B------:R-:W-:Y:S05]  /*40a0*/  BSYNC B0 ;  /* 0x0000000000007941 */ /* 0x000fea0003800000 */
.L_x_5858:
[----:B------:R-:W-:-:S04]  /*40b0*/  F2FP.F16.F32.PACK_AB R0, RZ, R0 ;  /* 0x00000000ff00723e */ /* 0x000fc800000000ff */
[----:B------:R-:W-:Y:S01]  /*40c0*/  PRMT R19, R0, 0x7610, R19 ;  /* 0x0000761000137816 */ /* 0x000fe20000000013 */
[----:B------:R-:W-:Y:S06]  /*40d0*/  BRA `(.L_x_5839) ;  /* 0x0000000000b47947 */ /* 0x000fec0003800000 */
.L_x_5851:
        /* <DEDUP_REMOVED lines=14> */
.L_x_5865:
[----:B------:R-:W-:Y:S05]  /*41c0*/  BSYNC B0 ;  /* 0x0000000000007941 */ /* 0x000fea0003800000 */
.L_x_5864:
[----:B------:R-:W-:-:S04]  /*41d0*/  F2FP.F16.F32.PACK_AB R0, RZ, R0 ;  /* 0x00000000ff00723e */ /* 0x000fc800000000ff */
[----:B------:R-:W-:Y:S01]  /*41e0*/  PRMT R19, R0, 0x7610, R19 ;  /* 0x0000761000137816 */ /* 0x000fe20000000013 */
[----:B------:R-:W-:Y:S06]  /*41f0*/  BRA `(.L_x_5839) ;  /* 0x00000000006c7947 */ /* 0x000fec0003800000 */
.L_x_5838:
        /* <DEDUP_REMOVED lines=16> */
.L_x_5866:
[----:B------:R-:W-:Y:S01]  /*4300*/  PRMT R19, RZ, 0x7610, R19 ;  /* 0x00007610ff137816 */ /* 0x000fe20000000013 */
[----:B------:R-:W-:Y:S06]  /*4310*/  BRA `(.L_x_5839) ;  /* 0x0000000000247947 */ /* 0x000fec0003800000 */
.L_x_5863:
[----:B------:R-:W2:Y:S02]  /*4320*/  LDG.E.64 R4, desc[UR36][R4.64] ;  /* 0x0000002404047981 */ /* 0x000ea4000c1e1b00 */
[----:B--2---:R-:W0:Y:S02]  /*4330*/  I2F.U64 R0, R4 ;  /* 0x0000000400007312 */ /* 0x004e240000301000 */
[----:B0-----:R-:W-:-:S04]  /*4340*/  F2FP.F16.F32.PACK_AB R0, RZ, R0 ;  /* 0x00000000ff00723e */ /* 0x001fc800000000ff */
[----:B------:R-:W-:Y:S01]  /*4350*/  PRMT R19, R0, 0x7610, R19 ;  /* 0x0000761000137816 */ /* 0x000fe20000000013 */
[----:B------:R-:W-:Y:S06]  /*4360*/  BRA `(.L_x_5839) ;  /* 0x0000000000107947 */ /* 0x000fec0003800000 */
.L_x_5862:
[----:B------:R-:W2:Y:S02]  /*4370*/  LDG.E R4, desc[UR36][R4.64] ;  /* 0x0000002404047981 */ /* 0x000ea4000c1e1900 */
[----:B--2---:R-:W-:-:S04]  /*4380*/  I2FP.F32.U32 R0, R4 ;  /* 0x0000000400007245 */ /* 0x004fc80000201000 */
[----:B------:R-:W-:-:S04]  /*4390*/  F2FP.F16.F32.PACK_AB R0, RZ, R0 ;  /* 0x00000000ff00723e */ /* 0x000fc800000000ff */
[----:B------:R-:W-:-:S07]  /*43a0*/  PRMT R19, R0, 0x7610, R19 ;  /* 0x0000761000137816 */ /* 0x000fce0000000013 */
.L_x_5839:
[----:B------:R-:W-:-:S07]  /*43b0*/  VIADD R27, R27, 0x80 ;  /* 0x000000801b1b7836 */ /* 0x000fce0000000000 */
.L_x_5800:
[----:B------:R-:W-:Y:S05]  /*43c0*/  BSYNC B6 ;  /* 0x0000000000067941 */ /* 0x000fea0003800000 */
.L_x_5799:
        /* <DEDUP_REMOVED lines=28> */
.L_x_5872:
[----:B------:R-:W2:Y:S02]  /*4590*/  LDG.E.U8 R4, desc[UR36][R4.64] ;  /* 0x0000002404047981 */ /* 0x000ea4000c1e1100 */
[----:B--2---:R-:W-:-:S04]  /*45a0*/  I2FP.F32.U32 R0, R4 ;  /* 0x0000000400007245 */ /* 0x004fc80000201000 */
[----:B------:R-:W-:-:S04]  /*45b0*/  F2FP.F16.F32.PACK_AB R0, RZ, R0 ;  /* 0x00000000ff00723e */ /* 0x000fc800000000ff */
[----:B------:R-:W-:Y:S01]  /*45c0*/  PRMT R23, R0, 0x7610, R23 ;  /* 0x0000761000177816 */ /* 0x000fe20000000017 */
[----:B------:R-:W-:Y:S06]  /*45d0*/  BRA `(.L_x_5874) ;  /* 0x0000000c00bc7947 */ /* 0x000fec0003800000 */
.L_x_5871:
        /* <DEDUP_REMOVED lines=11> */
.L_x_5876:
[----:B------:R-:W2:Y:S02]  /*4690*/  LDG.E R4, desc[UR36][R4.64] ;  /* 0x0000002404047981 */ /* 0x000ea4000c1e1900 */
[----:B--2---:R-:W-:-:S04]  /*46a0*/  I2FP.F32.S32 R0, R4 ;  /* 0x0000000400007245 */ /* 0x004fc80000201400 */
[----:B------:R-:W-:-:S04]  /*46b0*/  F2FP.F16.F32.PACK_AB R0, RZ, R0 ;  /* 0x00000000ff00723e */ /* 0x000fc800000000ff */
[----:B------:R-:W-:Y:S01]  /*46c0*/  PRMT R23, R0, 0x7610, R23 ;  /* 0x0000761000177816 */ /* 0x000fe20000000017 */
[----:B------:R-:W-:Y:S06]  /*46d0*/  BRA `(.L_x_5874) ;  /* 0x0000000c007c7947 */ /* 0x000fec0003800000 */
.L_x_5875:
[----:B------:R-:W2:Y:S02]  /*46e0*/  LDG.E.U16 R4, desc[UR36][R4.64] ;  /* 0x0000002404047981 */ /* 0x000ea4000c1e1500 */
[----:B--2---:R-:W0:Y:S02]  /*46f0*/  I2F.S16 R0, R4 ;  /* 0x0000000400007306 */ /* 0x004e240000101400 */
[----:B0-----:R-:W-:-:S04]  /*4700*/  F2FP.F16.F32.PACK_AB R0, RZ, R0 ;  /* 0x00000000ff00723e */ /* 0x001fc800000000ff */
[----:B------:R-:W-:Y:S01]  /*4710*/  PRMT R23, R0, 0x7610, R23 ;  /* 0x0000761000177816 */ /* 0x000fe20000000017 */
[----:B------:R-:W-:Y:S06]  /*4720*/  BRA `(.L_x_5874) ;  /* 0x0000000c00687947 */ /* 0x000fec0003800000 */
.L_x_5870:
        /* <DEDUP_REMOVED lines=9> */
.L_x_5878:
[----:B------:R1:W5:Y:S01]  /*47c0*/  LDG.E.U16 R23, desc[UR36][R4.64] ;  /* 0x0000002404177981 */ /* 0x000362000c1e1500 */
[----:B------:R-:W-:Y:S05]  /*47d0*/  BRA `(.L_x_5874) ;  /* 0x0000000c003c7947 */ /* 0x000fea0003800000 */
.L_x_5877:
        /* <DEDUP_REMOVED lines=9> */
.L_x_5880:
[----:B------:R0:W5:Y:S01]  /*4870*/  LDG.E.U16 R23, desc[UR36][R4.64] ;  /* 0x0000002404177981 */ /* 0x000162000c1e1500 */
[----:B------:R-:W-:Y:S05]  /*4880*/  BRA `(.L_x_5874) ;  /* 0x0000000c00107947 */ /* 0x000fea0003800000 */
.L_x_5879:
        /* <DEDUP_REMOVED lines=9> */
.L_x_5869:
        /* <DEDUP_REMOVED lines=14> */
.L_x_5883:
        /* <DEDUP_REMOVED lines=9> */
.L_x_5882:
        /* <DEDUP_REMOVED lines=28> */
.L_x_5885:
        /* <DEDUP_REMOVED lines=15> */
.L_x_5884:
[----:B------:R-:W2:Y:S02]  /*4d40*/  LDG.E.U16 R0, desc[UR36][R4.64] ;  /* 0x0000002404007981 */ /* 0x000ea4000c1e1500 */
[----:B--2---:R-:W-:-:S05]  /*4d50*/  IMAD.U32 R0, R0, 0x10000, RZ ;  /* 0x0001000000007824 */ /* 0x004fca00078e00ff */
[----:B------:R-:W-:-:S04]  /*4d60*/  F2FP.F16.F32.PACK_AB R0, RZ, R0 ;  /* 0x00000000ff00723e */ /* 0x000fc800000000ff */
[----:B------:R-:W-:Y:S01]  /*4d70*/  PRMT R23, R0, 0x7610, R23 ;  /* 0x0000761000177816 */ /* 0x000fe20000000017 */
[----:B------:R-:W-:Y:S06]  /*4d80*/  BRA `(.L_x_5874) ;  /* 0x0000000400d07947 */ /* 0x000fec0003800000 */
.L_x_5881:
        /* <DEDUP_REMOVED lines=13> */
.L_x_5888:
        /* <DEDUP_REMOVED lines=21> */
.L_x_5892:
[----:B------:R-:W-:Y:S05]  /*4fb0*/  BSYNC B1 ;  /* 0x0000000000017941 */ /* 0x000fea0003800000 */
.L_x_5891:
[----:B------:R-:W-:Y:S01]  /*4fc0*/  LEA R5, R0, 0x3b800000, 0x17 ;  /* 0x3b80000000057811 */ /* 0x000fe200078eb8ff */
[----:B------:R-:W-:-:S05]  /*4fd0*/  IMAD.SHL.U32 R0, R3, 0x100000, RZ ;  /* 0x0010000003007824 */ /* 0x000fca00078e00ff */
[----:B------:R-:W-:-:S07]  /*4fe0*/  LOP3.LUT R0, R5, R0, R6, 0xfe, !PT ;  /* 0x0000000005007212 */ /* 0x000fce00078efe06 */
.L_x_5890:
[----:B------:R-:W-:Y:S05]  /*4ff0*/  BSYNC B0 ;  /* 0x0000000000007941 */ /* 0x000fea0003800000 */
.L_x_5889:
[----:B------:R-:W-:-:S04]  /*5000*/  F2FP.F16.F32.PACK_AB R0, RZ, R0 ;  /* 0x00000000ff00723e */ /* 0x000fc800000000ff */
[----:B------:R-:W-:Y:S01]  /*5010*/  PRMT R23, R0, 0x7610, R23 ;  /* 0x0000761000177816 */ /* 0x000fe20000000017 */
[----:B------:R-:W-:Y:S06]  /*5020*/  BRA `(.L_x_5874) ;  /* 0x0000000400287947 */ /* 0x000fec0003800000 */
.L_x_5887:
        /* <DEDUP_REMOVED lines=21> */
.L_x_5896:
[----:B------:R-:W-:Y:S05]  /*5180*/  BSYNC B1 ;  /* 0x0000000000017941 */ /* 0x000fea0003800000 */
.L_x_5895:
[----:B------:R-:W-:Y:S01]  /*5190*/  LEA R5, R0, 0x37800000, 0x17 ;  /* 0x3780000000057811 */ /* 0x000fe200078eb8ff */
[----:B------:R-:W-:-:S05]  /*51a0*/  IMAD.SHL.U32 R0, R3, 0x200000, RZ ;  /* 0x0020000003007824 */ /* 0x000fca00078e00ff */
[----:B------:R-:W-:-:S07]  /*51b0*/  LOP3.LUT R0, R5, R0, R6, 0xfe, !PT ;  /* 0x0000000005007212 */ /* 0x000fce00078efe06 */
.L_x_5894:
[----:B------:R-:W-:Y:S05]  /*51c0*/  BSYNC B0 ;  /* 0x0000000000007941 */ /* 0x000fea0003800000 */
.L_x_5893:
[----:B------:R-:W-:-:S04]  /*51d0*/  F2FP.F16.F32.PACK_AB R0, RZ, R0 ;  /* 0x00000000ff00723e */ /* 0x000fc800000000ff */
[----:B------:R-:W-:Y:S01]  /*51e0*/  PRMT R23, R0, 0x7610, R23 ;  /* 0x0000761000177816 */ /* 0x000fe20000000017 */
[----:B------:R-:W-:Y:S06]  /*51f0*/  BRA `(.L_x_5874) ;  /* 0x0000000000b47947 */ /* 0x000fec0003800000 */
.L_x_5886:
        /* <DEDUP_REMOVED lines=14> */
.L_x_5900:
[----:B------:R-:W-:Y:S05]  /*52e0*/  BSYNC B0 ;  /* 0x0000000000007941 */ /* 0x000fea0003800000 */
.L_x_5899:
[----:B------:R-:W-:-:S04]  /*52f0*/  F2FP.F16.F32.PACK_AB R0, RZ, R0 ;  /* 0x00000000ff00723e */ /* 0x000fc800000000ff */
[----:B------:R-:W-:Y:S01]  /*5300*/  PRMT R23, R0, 0x7610, R23 ;  /* 0x0000761000177816 */ /* 0x000fe20000000017 */
[----:B------:R-:W-:Y:S06]  /*5310*/  BRA `(.L_x_5874) ;  /* 0x00000000006c7947 */ /* 0x000fec0003800000 */
.L_x_5873:
        /* <DEDUP_REMOVED lines=16> */
.L_x_5901:
[----:B------:R-:W-:Y:S01]  /*5420*/  PRMT R23, RZ, 0x7610, R23 ;  /* 0x00007610ff177816 */ /* 0x000fe20000000017 */
[----:B------:R-:W-:Y:S06]  /*5430*/  BRA `(.L_x_5874) ;  /* 0x0000000000247947 */ /* 0x000fec0003800000 */
.L_x_5898:
[----:B------:R-:W2:Y:S02]  /*5440*/  LDG.E.64 R4, desc[UR36][R4.64] ;  /* 0x0000002404047981 */ /* 0x000ea4000c1e1b00 */
[----:B--2---:R-:W0:Y:S02]  /*5450*/  I2F.U64 R0, R4 ;  /* 0x0000000400007312 */ /* 0x004e240000301000 */
[----:B0-----:R-:W-:-:S04]  /*5460*/  F2FP.F16.F32.PACK_AB R0, RZ, R0 ;  /* 0x00000000ff00723e */ /* 0x001fc800000000ff */
[----:B------:R-:W-:Y:S01]  /*5470*/  PRMT R23, R0, 0x7610, R23 ;  /* 0x0000761000177816 */ /* 0x000fe20000000017 */
[----:B------:R-:W-:Y:S06]  /*5480*/  BRA `(.L_x_5874) ;  /* 0x0000000000107947 */ /* 0x000fec0003800000 */
.L_x_5897:
[----:B------:R-:W2:Y:S02]  /*5490*/  LDG.E R4, desc[UR36][R4.64] ;  /* 0x0000002404047981 */ /* 0x000ea4000c1e1900 */
[----:B--2---:R-:W-:-:S04]  /*54a0*/  I2FP.F32.U32 R0, R4 ;  /* 0x0000000400007245 */ /* 0x004fc80000201000 */
[----:B------:R-:W-:-:S04]  /*54b0*/  F2FP.F16.F32.PACK_AB R0, RZ, R0 ;  /* 0x00000000ff00723e */ /* 0x000fc800000000ff */
[----:B------:R-:W-:-:S07]  /*54c0*/  PRMT R23, R0, 0x7610, R23 ;  /* 0x0000761000177816 */ /* 0x000fce0000000017 */
.L_x_5874:
        /* <DEDUP_REMOVED lines=22> */
.L_x_5905:
[----:B------:R-:W2:Y:S02]  /*5630*/  LDG.E.U8 R4, desc[UR36][R4.64] ;  /* 0x0000002404047981 */ /* 0x000ea4000c1e1100 */
[----:B--2---:R-:W-:-:S04]  /*5640*/  I2FP.F32.U32 R0, R4 ;  /* 0x0000000400007245 */ /* 0x004fc80000201000 */
[----:B------:R-:W-:-:S04]  /*5650*/  F2FP.F16.F32.PACK_AB R0, RZ, R0 ;  /* 0x00000000ff00723e */ /* 0x000fc800000000ff */
[----:B------:R-:W-:Y:S01]  /*5660*/  PRMT R24, R0, 0x7610, R24 ;  /* 0x0000761000187816 */ /* 0x000fe20000000018 */
[----:B------:R-:W-:Y:S06]  /*5670*/  BRA `(.L_x_5907) ;  /* 0x0000000c00bc7947 */ /* 0x000fec0003800000 */
.L_x_5904:
        /* <DEDUP_REMOVED lines=11> */
.L_x_5909:
[----:B------:R-:W2:Y:S02]  /*5730*/  LDG.E R4, desc[UR36][R4.64] ;  /* 0x0000002404047981 */ /* 0x000ea4000c1e1900 */
[----:B--2---:R-:W-:-:S04]  /*5740*/  I2FP.F32.S32 R0, R4 ;  /* 0x0000000400007245 */ /* 0x004fc80000201400 */
[----:B------:R-:W-:-:S04]  /*5750*/  F2FP.F16.F32.PACK_AB R0, RZ, R0 ;  /* 0x00000000ff00723e */ /* 0x000fc800000000ff */
[----:B------:R-:W-:Y:S01]  /*5760*/  PRMT R24, R0, 0x7610, R24 ;  /* 0x0000761000187816 */ /* 0x000fe20000000018 */
[----:B------:R-:W-:Y:S06]  /*5770*/  BRA `(.L_x_5907) ;  /* 0x0000000c007c7947 */ /* 0x000fec0003800000 */
.L_x_5908:
[----:B------:R-:W2:Y:S02]  /*5780*/  LDG.E.U16 R4, desc[UR36][R4.64] ;  /* 0x0000002404047981 */ /* 0x000ea4000c1e1500 */
[----:B--2---:R-:W0:Y:S02]  /*5790*/  I2F.S16 R0, R4 ;  /* 0x0000000400007306 */ /* 0x004e240000101400 */
[----:B0-----:R-:W-:-:S04]  /*57a0*/  F2FP.F16.F32.PACK_AB R0, RZ, R0 ;  /* 0x00000000ff00723e */ /* 0x001fc800000000ff */
[----:B------:R-:W-:Y:S01]  /*57b0*/  PRMT R24, R0, 0x7610, R24 ;  /* 0x0000761000187816 */ /* 0x000fe20000000018 */
[----:B------:R-:W-:Y:S06]  /*57c0*/  BRA `(.L_x_5907) ;  /* 0x0000000c00687947 */ /* 0x000fec0003800000 */
.L_x_5903:
        /* <DEDUP_REMOVED lines=9> */
.L_x_5911:
[----:B------:R1:W5:Y:S01]  /*5860*/  LDG.E.U16 R24, desc[UR36][R4.64] ;  /* 0x0000002404187981 */ /* 0x000362000c1e1500 */
[----:B------:R-:W-:Y:S05]  /*5870*/  BRA `(.L_x_5907) ;  /* 0x0000000c003c7947 */ /* 0x000fea0003800000 */
.L_x_5910:
        /* <DEDUP_REMOVED lines=9> */
.L_x_5913:
[----:B------:R0:W5:Y:S01]  /*5910*/  LDG.E.U16 R24, desc[UR36][R4.64] ;  /* 0x0000002404187981 */ /* 0x000162000c1e1500 */
[----:B------:R-:W-:Y:S05]  /*5920*/  BRA `(.L_x_5907) ;  /* 0x0000000c00107947 */ /* 0x000fea0003800000 */
.L_x_5912:
        /* <DEDUP_REMOVED lines=9> */
.L_x_5902:
        /* <DEDUP_REMOVED lines=14> */
.L_x_5916:
        /* <DEDUP_REMOVED lines=9> */
.L_x_5915:
        /* <DEDUP_REMOVED lines=28> */
.L_x_5918:
        /* <DEDUP_REMOVED lines=15> */
.L_x_5917:
[----:B------:R-:W2:Y:S02]  /*5de0*/  LDG.E.U16 R0, desc[UR36][R4.64] ;  /* 0x0000002404007981 */ /* 0x000ea4000c1e1500 */
[----:B--2---:R-:W-:-:S05]  /*5df0*/  IMAD.U32 R0, R0, 0x10000, RZ ;  /* 0x0001000000007824 */ /* 0x004fca00078e00ff */
[----:B------:R-:W-:-:S04]  /*5e00*/  F2FP.F16.F32.PACK_AB R0, RZ, R0 ;  /* 0x00000000ff00723e */ /* 0x000fc800000000ff */
[----:B------:R-:W-:Y:S01]  /*5e10*/  PRMT R24, R0, 0x7610, R24 ;  /* 0x0000761000187816 */ /* 0x000fe20000000018 */
[----:B------:R-:W-:Y:S06]  /*5e20*/  BRA `(.L_x_5907) ;  /* 0x0000000400d07947 */ /* 0x000fec0003800000 */
.L_x_5914:
        /* <DEDUP_REMOVED lines=13> */
.L_x_5921:
        /* <DEDUP_REMOVED lines=21> */
.L_x_5925:
[----:B------:R-:W-:Y:S05]  /*6050*/  BSYNC B1 ;  /* 0x0000000000017941 */ /* 0x000fea0003800000 */
.L_x_5924:
[----:B------:R-:W-:Y:S01]  /*6060*/  LEA R5, R0, 0x3b800000, 0x17 ;  /* 0x3b80000000057811 */ /* 0x000fe200078eb8ff */
[----:B------:R-:W-:-:S05]  /*6070*/  IMAD.SHL.U32 R0, R3, 0x100000, RZ ;  /* 0x0010000003007824 */ /* 0x000fca00078e00ff */
[----:B------:R-:W-:-:S07]  /*6080*/  LOP3.LUT R0, R5, R0, R6, 0xfe, !PT ;  /* 0x0000000005007212 */ /* 0x000fce00078efe06 */
.L_x_5923:
[----:B------:R-:W-:Y:S05]  /*6090*/  BSYNC B0 ;  /* 0x0000000000007941 */ /* 0x000fea0003800000 */
.L_x_5922:
[----:B------:R-:W-:-:S04]  /*60a0*/  F2FP.F16.F32.PACK_AB R0, RZ, R0 ;  /* 0x00000000ff00723e */ /* 0x000fc800000000ff */
[----:B------:R-:W-:Y:S01]  /*60b0*/  PRMT R24, R0, 0x7610, R24 ;  /* 0x0000761000187816 */ /* 0x000fe20000000018 */
[----:B------:R-:W-:Y:S06]  /*60c0*/  BRA `(.L_x_5907) ;  /* 0x0000000400287947 */ /* 0x000fec0003800000 */
.L_x_5920:
        /* <DEDUP_REMOVED lines=21> */
.L_x_5929:
[----:B------:R-:W-:Y:S05]  /*6220*/  BSYNC B1 ;  /* 0x0000000000017941 */ /* 0x000fea0003800000 */
.L_x_5928:
[----:B------:R-:W-:Y:S01]  /*6230*/  LEA R5, R0, 0x37800000, 0x17 ;  /* 0x3780000000057811 */ /* 0x000fe200078eb8ff */
[----:B------:R-:W-:-:S05]  /*6240*/  IMAD.SHL.U32 R0, R3, 0x200000, RZ ;  /* 0x0020000003007824 */ /* 0x000fca00078e00ff */
[----:B------:R-:W-:-:S07]  /*6250*/  LOP3.LUT R0, R5, R0, R6, 0xfe, !PT ;  /* 0x0000000005007212 */ /* 0x000fce00078efe06 */
.L_x_5927:
[----:B------:R-:W-:Y:S05]  /*6260*/  BSYNC B0 ;  /* 0x0000000000007941 */ /* 0x000fea0003800000 */
.L_x_5926:
[----:B------:R-:W-:-:S04]  /*6270*/  F2FP.F16.F32.PACK_AB R0, RZ, R0 ;  /* 0x00000000ff00723e */ /* 0x000fc800000000ff */
[----:B------:R-:W-:Y:S01]  /*6280*/  PRMT R24, R0, 0x7610, R24 ;  /* 0x0000761000187816 */ /* 0x000fe20000000018 */
[----:B------:R-:W-:Y:S06]  /*6290*/  BRA `(.L_x_5907) ;  /* 0x0000000000b47947 */ /* 0x000fec0003800000 */
.L_x_5919:
        /* <DEDUP_REMOVED lines=14> */
.L_x_5933:
[----:B------:R-:W-:Y:S05]  /*6380*/  BSYNC B0 ;  /* 0x0000000000007941 */ /* 0x000fea0003800000 */
.L_x_5932:
[----:B------:R-:W-:-:S04]  /*6390*/  F2FP.F16.F32.PACK_AB R0, RZ, R0 ;  /* 0x00000000ff00723e */ /* 0x000fc800000000ff */
[----:B------:R-:W-:Y:S01]  /*63a0*/  PRMT R24, R0, 0x7610, R24 ;  /* 0x0000761000187816 */ /* 0x000fe20000000018 */
[----:B------:R-:W-:Y:S06]  /*63b0*/  BRA `(.L_x_5907) ;  /* 0x00000000006c7947 */ /* 0x000fec0003800000 */
.L_x_5906:
        /* <DEDUP_REMOVED lines=16> */
.L_x_5934:
[----:B------:R-:W-:Y:S01]  /*64c0*/  PRMT R24, RZ, 0x7610, R24 ;  /* 0x00007610ff187816 */ /* 0x000fe20000000018 */
[----:B------:R-:W-:Y:S06]  /*64d0*/  BRA `(.L_x_5907) ;  /* 0x0000000000247947 */ /* 0x000fec0003800000 */
.L_x_5931:
[----:B------:R-:W2:Y:S02]  /*64e0*/  LDG.E.64 R4, desc[UR36][R4.64] ;  /* 0x0000002404047981 */ /* 0x000ea4000c1e1b00 */
[----:B--2---:R-:W0:Y:S02]  /*64f0*/  I2F.U64 R0, R4 ;  /* 0x0000000400007312 */ /* 0x004e240000301000 */
[----:B0-----:R-:W-:-:S04]  /*6500*/  F2FP.F16.F32.PACK_AB R0, RZ, R0 ;  /* 0x00000000ff00723e */ /* 0x001fc800000000ff */
[----:B------:R-:W-:Y:S01]  /*6510*/  PRMT R24, R0, 0x7610, R24 ;  /* 0x0000761000187816 */ /* 0x000fe20000000018 */
[----:B------:R-:W-:Y:S06]  /*6520*/  BRA `(.L_x_5907) ;  /* 0x0000000000107947 */ /* 0x000fec0003800000 */
.L_x_5930:
[----:B------:R-:W2:Y:S02]  /*6530*/  LDG.E R4, desc[UR36][R4.64] ;  /* 0x0000002404047981 */ /* 0x000ea4000c1e1900 */
[----:B--2---:R-:W-:-:S04]  /*6540*/  I2FP.F32.U32 R0, R4 ;  /* 0x0000000400007245 */ /* 0x004fc80000201000 */
[----:B------:R-:W-:-:S04]  /*6550*/  F2FP.F16.F32.PACK_AB R0, RZ, R0 ;  /* 0x00000000ff00723e */ /* 0x000fc800000000ff */
[----:B------:R-:W-:-:S07]  /*6560*/  PRMT R24, R0, 0x7610, R24 ;  /* 0x0000761000187816 */ /* 0x000fce0000000018 */
.L_x_5907:
[----:B------:R-:W-:-:S07]  /*6570*/  VIADD R27, R27, 0x80 ;  /* 0x000000801b1b7836 */ /* 0x000fce0000000000 */
.L_x_5868:
[----:B------:R-:W-:Y:S05]  /*6580*/  BSYNC B6 ;  /* 0x0000000000067941 */ /* 0x000fea0003800000 */
.L_x_5867:
        /* <DEDUP_REMOVED lines=26> */
.L_x_5940:
[----:B------:R-:W2:Y:S02]  /*6730*/  LDG.E.U8 R4, desc[UR36][R4.64] ;  /* 0x0000002404047981 */ /* 0x000ea4000c1e1100 */
[----:B--2---:R-:W-:-:S04]  /*6740*/  I2FP.F32.U32 R0, R4 ;  /* 0x0000000400007245 */ /* 0x004fc80000201000 */
[----:B------:R-:W-:-:S04]  /*6750*/  F2FP.F16.F32.PACK_AB R0, RZ, R0 ;  /* 0x00000000ff00723e */ /* 0x000fc800000000ff */
[----:B------:R-:W-:Y:S01]  /*6760*/  PRMT R22, R0, 0x7610, R22 ;  /* 0x0000761000167816 */ /* 0x000fe20000000016 */
[----:B------:R-:W-:Y:S06]  /*6770*/  BRA `(.L_x_5942) ;  /* 0x0000000c00bc7947 */ /* 0x000fec0003800000 */
.L_x_5939:
        /* <DEDUP_REMOVED lines=11> */
.L_x_5944:
[----:B------:R-:W2:Y:S02]  /*6830*/  LDG.E R4, desc[UR36][R4.64] ;  /* 0x0000002404047981 */ /* 0x000ea4000c1e1900 */
[----:B--2---:R-:W-:-:S04]  /*6840*/  I2FP.F32.S32 R0, R4 ;  /* 0x0000000400007245 */ /* 0x004fc80000201400 */
[----:B------:R-:W-:-:S04]  /*6850*/  F2FP.F16.F32.PACK_AB R0, RZ, R0 ;  /* 0x00000000ff00723e */ /* 0x000fc800000000ff */
[----:B------:R-:W-:Y:S01]  /*6860*/  PRMT R22, R0, 0x7610, R22 ;  /* 0x0000761000167816 */ /* 0x000fe20000000016 */
[----:B------:R-:W-:Y:S06]  /*6870*/  BRA `(.L_x_5942) ;  /* 0x0000000c007c7947 */ /* 0x000fec0003800000 */
.L_x_5943:
[----:B------:R-:W2:Y:S02]  /*6880*/  LDG.E.U16 R4, desc[UR36][R4.64] ;  /* 0x0000002404047981 */ /* 0x000ea4000c1e1500 */
[----:B--2---:R-:W0:Y:S02]  /*6890*/  I2F.S16 R0, R4 ;  /* 0x0000000400007306 */ /* 0x004e240000101400 */
[----:B0-----:R-:W-:-:S04]  /*68a0*/  F2FP.F16.F32.PACK_AB R0, RZ, R0 ;  /* 0x00000000ff00723e */ /* 0x001fc800000000ff */
[----:B------:R-:W-:Y:S01]  /*68b0*/  PRMT R22, R0, 0x7610, R22 ;  /* 0x0000761000167816 */ /* 0x000fe20000000016 */
[----:B------:R-:W-:Y:S06]  /*68c0*/  BRA `(.L_x_5942) ;  /* 0x0000000c00687947 */ /* 0x000fec0003800000 */
.L_x_5938:
        /* <DEDUP_REMOVED lines=9> */
.L_x_5946:
[----:B------:R0:W5:Y:S01]  /*6960*/  LDG.E.U16 R22, desc[UR36][R4.64] ;  /* 0x0000002404167981 */ /* 0x000162000c1e1500 */
[----:B------:R-:W-:Y:S05]  /*6970*/  BRA `(.L_x_5942) ;  /* 0x0000000c003c7947 */ /* 0x000fea0003800000 */
.L_x_5945:
        /* <DEDUP_REMOVED lines=9> */
.L_x_5948:
[----:B------:R1:W5:Y:S01]  /*6a10*/  LDG.E.U16 R22, desc[UR36][R4.64] ;  /* 0x0000002404167981 */ /* 0x000362000c1e1500 */
[----:B------:R-:W-:Y:S05]  /*6a20*/  BRA `(.L_x_5942) ;  /* 0x0000000c00107947 */ /* 0x000fea0003800000 */
.L_x_5947:
        /* <DEDUP_REMOVED lines=9> */
.L_x_5937:
        /* <DEDUP_REMOVED lines=14> */
.L_x_5951:
        /* <DEDUP_REMOVED lines=9> */
.L_x_5950:
        /* <DEDUP_REMOVED lines=28> */
.L_x_5953:
        /* <DEDUP_REMOVED lines=15> */
.L_x_5952:
[----:B------:R-:W2:Y:S02]  /*6ee0*/  LDG.E.U16 R0, desc[UR36][R4.64] ;  /* 0x0000002404007981 */ /* 0x000ea4000c1e1500 */
[----:B--2---:R-:W-:-:S05]  /*6ef0*/  IMAD.U32 R0, R0, 0x10000, RZ ;  /* 0x0001000000007824 */ /* 0x004fca00078e00ff */
[----:B------:R-:W-:-:S04]  /*6f00*/  F2FP.F16.F32.PACK_AB R0, RZ, R0 ;  /* 0x00000000ff00723e */ /* 0x000fc800000000ff */
[----:B------:R-:W-:Y:S01]  /*6f10*/  PRMT R22, R0, 0x7610, R22 ;  /* 0x0000761000167816 */ /* 0x000fe20000000016 */
[----:B------:R-:W-:Y:S06]  /*6f20*/  BRA `(.L_x_5942) ;  /* 0x0000000400d07947 */ /* 0x000fec0003800000 */
.L_x_5949:
        /* <DEDUP_REMOVED lines=13> */
.L_x_5956:
        /* <DEDUP_REMOVED lines=21> */
.L_x_5960:
[----:B------:R-:W-:Y:S05]  /*7150*/  BSYNC B1 ;  /* 0x0000000000017941 */ /* 0x000fea0003800000 */
.L_x_5959:
[----:B------:R-:W-:Y:S01]  /*7160*/  LEA R5, R0, 0x3b800000, 0x17 ;  /* 0x3b80000000057811 */ /* 0x000fe200078eb8ff */
[----:B------:R-:W-:-:S05]  /*7170*/  IMAD.SHL.U32 R0, R3, 0x100000, RZ ;  /* 0x0010000003007824 */ /* 0x000fca00078e00ff */
[----:B------:R-:W-:-:S07]  /*7180*/  LOP3.LUT R0, R5, R0, R6, 0xfe, !PT ;  /* 0x0000000005007212 */ /* 0x000fce00078efe06 */
.L_x_5958:
[----:B------:R-:W-:Y:S05]  /*7190*/  BSYNC B0 ;  /* 0x0000000000007941 */ /* 0x000fea0003800000 */
.L_x_5957:
[----:B------:R-:W-:-:S04]  /*71a0*/  F2FP.F16.F32.PACK_AB R0, RZ, R0 ;  /* 0x00000000ff00723e */ /* 0x000fc800000000ff */
[----:B------:R-:W-:Y:S01]  /*71b0*/  PRMT R22, R0, 0x7610, R22 ;  /* 0x0000761000167816 */ /* 0x000fe20000000016 */
[----:B------:R-:W-:Y:S06]  /*71c0*/  BRA `(.L_x_5942) ;  /* 0x0000000400287947 */ /* 0x000fec0003800000 */
.L_x_5955:
        /* <DEDUP_REMOVED lines=21> */
.L_x_5964:
[----:B------:R-:W-:Y:S05]  /*7320*/  BSYNC B1 ;  /* 0x0000000000017941 */ /* 0x000fea0003800000 */
.L_x_5963:
[----:B------:R-:W-:Y:S01]  /*7330*/  LEA R5, R0, 0x37800000, 0x17 ;  /* 0x3780000000057811 */ /* 0x000fe200078eb8ff */
[----:B------:R-:W-:-:S05]  /*7340*/  IMAD.SHL.U32 R0, R3, 0x200000, RZ ;  /* 0x0020000003007824 */ /* 0x000fca00078e00ff */
[----:B------:R-:W-:-:S07]  /*7350*/  LOP3.LUT R0, R5, R0, R6, 0xfe, !PT ;  /* 0x0000000005007212 */ /* 0x000fce00078efe06 */
.L_x_5962:
[----:B------:R-:W-:Y:S05]  /*7360*/  BSYNC B0 ;  /* 0x0000000000007941 */ /* 0x000fea0003800000 */
.L_x_5961:
[----:B------:R-:W-:-:S04]  /*7370*/  F2FP.F16.F32.PACK_AB R0, RZ, R0 ;  /* 0x00000000ff00723e */ /* 0x000fc800000000ff */
[----:B------:R-:W-:Y:S01]  /*7380*/  PRMT R22, R0, 0x7610, R22 ;  /* 0x0000761000167816 */ /* 0x000fe20000000016 */
[----:B------:R-:W-:Y:S06]  /*7390*/  BRA `(.L_x_5942) ;  /* 0x0000000000b47947 */ /* 0x000fec0003800000 */
.L_x_5954:
        /* <DEDUP_REMOVED lines=14> */
.L_x_5968:
[----:B------:R-:W-:Y:S05]  /*7480*/  BSYNC B0 ;  /* 0x0000000000007941 */ /* 0x000fea0003800000 */
.L_x_5967:
[----:B------:R-:W-:-:S04]  /*7490*/  F2FP.F16.F32.PACK_AB R0, RZ, R0 ;  /* 0x00000000ff00723e */ /* 0x000fc800000000ff */
[----:B------:R-:W-:Y:S01]  /*74a0*/  PRMT R22, R0, 0x7610, R22 ;  /* 0x0000761000167816 */ /* 0x000fe20000000016 */
[----:B------:R-:W-:Y:S06]  /*74b0*/  BRA `(.L_x_5942) ;  /* 0x00000000006c7947 */ /* 0x000fec0003800000 */
.L_x_5941:
        /* <DEDUP_REMOVED lines=16> */
.L_x_5969:
[----:B------:R-:W-:Y:S01]  /*75c0*/  PRMT R22, RZ, 0x7610, R22 ;  /* 0x00007610ff167816 */ /* 0x000fe20000000016 */
[----:B------:R-:W-:Y:S06]  /*75d0*/  BRA `(.L_x_5942) ;  /* 0x0000000000247947 */ /* 0x000fec0003800000 */
.L_x_5966:
[----:B------:R-:W2:Y:S02]  /*75e0*/  LDG.E.64 R4, desc[UR36][R4.64] ;  /* 0x0000002404047981 */ /* 0x000ea4000c1e1b00 */
[----:B--2---:R-:W0:Y:S02]  /*75f0*/  I2F.U64 R0, R4 ;  /* 0x0000000400007312 */ /* 0x004e240000301000 */
[----:B0-----:R-:W-:-:S04]  /*7600*/  F2FP.F16.F32.PACK_AB R0, RZ, R0 ;  /* 0x00000000ff00723e */ /* 0x001fc800000000ff */
[----:B------:R-:W-:Y:S01]  /*7610*/  PRMT R22, R0, 0x7610, R22 ;  /* 0x0000761000167816 */ /* 0x000fe20000000016 */
[----:B------:R-:W-:Y:S06]  /*7620*/  BRA `(.L_x_5942) ;  /* 0x0000000000107947 */ /* 0x000fec0003800000 */
.L_x_5965:
[----:B------:R-:W2:Y:S02]  /*7630*/  LDG.E R4, desc[UR36][R4.64] ;  /* 0x0000002404047981 */ /* 0x000ea4000c1e1900 */
[----:B--2---:R-:W-:-:S04]  /*7640*/  I2FP.F32.U32 R0, R4 ;  /* 0x0000000400007245 */ /* 0x004fc80000201000 */
[----:B------:R-:W-:-:S04]  /*7650*/  F2FP.F16.F32.PACK_AB R0, RZ, R0 ;  /* 0x00000000ff00723e */ /* 0x000fc800000000ff */
[----:B------:R-:W-:-:S07]  /*7660*/  PRMT R22, R0, 0x7610, R22 ;  /* 0x0000761000167816 */ /* 0x000fce0000000016 */
.L_x_5942:
        /* <DEDUP_REMOVED lines=21> */
.L_x_5973:
[----:B------:R-:W2:Y:S02]  /*77c0*/  LDG.E.U8 R4, desc[UR36][R4.64] ;  /* 0x0000002404047981 */ /* 0x000ea4000c1e1100 */
[----:B--2---:R-:W-:-:S04]  /*77d0*/  I2FP.F32.U32 R0, R4 ;  /* 0x0000000400007245 */ /* 0x004fc80000201000 */
[----:B------:R-:W-:Y:S01]  /*77e0*/  F2FP.F16.F32.PACK_AB R0, RZ, R0 ;  /* 0x00000000ff00723e */ /* 0x000fe200000000ff */
[----:B------:R-:W-:Y:S06]  /*77f0*/  BRA `(.L_x_5936) ;  /* 0x0000000c00847947 */ /* 0x000fec0003800000 */
.L_x_5972:
        /* <DEDUP_REMOVED lines=10> */
.L_x_5976:
[----:B------:R-:W2:Y:S02]  /*78a0*/  LDG.E R4, desc[UR36][R4.64] ;  /* 0x0000002404047981 */ /* 0x000ea4000c1e1900 */
[----:B--2---:R-:W-:-:S04]  /*78b0*/  I2FP.F32.S32 R0, R4 ;  /* 0x0000000400007245 */ /* 0x004fc80000201400 */
[----:B------:R-:W-:Y:S01]  /*78c0*/  F2FP.F16.F32.PACK_AB R0, RZ, R0 ;  /* 0x00000000ff00723e */ /* 0x000fe200000000ff */
[----:B------:R-:W-:Y:S06]  /*78d0*/  BRA `(.L_x_5936) ;  /* 0x0000000c004c7947 */ /* 0x000fec0003800000 */
.L_x_5975:
[----:B------:R-:W2:Y:S02]  /*78e0*/  LDG.E.U16 R4, desc[UR36][R4.64] ;  /* 0x0000002404047981 */ /* 0x000ea4000c1e1500 */
[----:B--2---:R-:W0:Y:S02]  /*78f0*/  I2F.S16 R0, R4 ;  /* 0x0000000400007306 */ /* 0x004e240000101400 */
[----:B0-----:R-:W-:Y:S01]  /*7900*/  F2FP.F16.F32.PACK_AB R0, RZ, R0 ;  /* 0x00000000ff00723e */ /* 0x001fe200000000ff */
[----:B------:R-:W-:Y:S06]  /*7910*/  BRA `(.L_x_5936) ;  /* 0x0000000c003c7947 */ /* 0x000fec0003800000 */
.L_x_5971:
        /* <DEDUP_REMOVED lines=9> */
.L_x_5978:
[----:B------:R2:W5:Y:S01]  /*79b0*/  LDG.E.U16 R0, desc[UR36][R4.64] ;  /* 0x0000002404007981 */ /* 0x000562000c1e1500 */
[----:B------:R-:W-:Y:S05]  /*79c0*/  BRA `(.L_x_5936) ;  /* 0x0000000c00107947 */ /* 0x000fea0003800000 */
.L_x_5977:
        /* <DEDUP_REMOVED lines=9> */
.L_x_5980:
[----:B------:R3:W5:Y:S01]  /*7a60*/  LDG.E.U16 R0, desc[UR36][R4.64] ;  /* 0x0000002404007981 */ /* 0x000762000c1e1500 */
[----:B------:R-:W-:Y:S05]  /*7a70*/  BRA `(.L_x_5936) ;  /* 0x0000000800e47947 */ /* 0x000fea0003800000 */
.L_x_5979:
        /* <DEDUP_REMOVED lines=8> */
.L_x_5970:
        /* <DEDUP_REMOVED lines=13> */
.L_x_5983:
        /* <DEDUP_REMOVED lines=8> */
.L_x_5982:
        /* <DEDUP_REMOVED lines=28> */
.L_x_5985:
        /* <DEDUP_REMOVED lines=14> */
.L_x_5984:
[----:B------:R-:W2:Y:S02]  /*7ef0*/  LDG.E.U16 R0, desc[UR36][R4.64] ;  /* 0x0000002404007981 */ /* 0x000ea4000c1e1500 */
[----:B--2---:R-:W-:-:S05]  /*7f00*/  IMAD.U32 R0, R0, 0x10000, RZ ;  /* 0x0001000000007824 */ /* 0x004fca00078e00ff */
[----:B------:R-:W-:Y:S01]  /*7f10*/  F2FP.F16.F32.PACK_AB R0, RZ, R0 ;  /* 0x00000000ff00723e */ /* 0x000fe200000000ff */
[----:B------:R-:W-:Y:S06]  /*7f20*/  BRA `(.L_x_5936) ;  /* 0x0000000400b87947 */ /* 0x000fec0003800000 */
.L_x_5981:
        /* <DEDUP_REMOVED lines=12> */
.L_x_5988:
        /* <DEDUP_REMOVED lines=21> */
.L_x_5992:
[----:B------:R-:W-:Y:S05]  /*8140*/  BSYNC B1 ;  /* 0x0000000000017941 */ /* 0x000fea0003800000 */
.L_x_5991:
[----:B------:R-:W-:Y:S01]  /*8150*/  LEA R5, R0, 0x3b800000, 0x17 ;  /* 0x3b80000000057811 */ /* 0x000fe200078eb8ff */
[----:B------:R-:W-:-:S05]  /*8160*/  IMAD.SHL.U32 R0, R3, 0x100000, RZ ;  /* 0x0010000003007824 */ /* 0x000fca00078e00ff */
[----:B------:R-:W-:-:S07]  /*8170*/  LOP3.LUT R0, R5, R0, R6, 0xfe, !PT ;  /* 0x0000000005007212 */ /* 0x000fce00078efe06 */
.L_x_5990:
[----:B------:R-:W-:Y:S05]  /*8180*/  BSYNC B0 ;  /* 0x0000000000007941 */ /* 0x000fea0003800000 */
.L_x_5989:
[----:B------:R-:W-:Y:S01]  /*8190*/  F2FP.F16.F32.PACK_AB R0, RZ, R0 ;  /* 0x00000000ff00723e */ /* 0x000fe200000000ff */
[----:B------:R-:W-:Y:S06]  /*81a0*/  BRA `(.L_x_5936) ;  /* 0x0000000400187947 */ /* 0x000fec0003800000 */
.L_x_5987:
        /* <DEDUP_REMOVED lines=21> */
.L_x_5996:
[----:B------:R-:W-:Y:S05]  /*8300*/  BSYNC B1 ;  /* 0x0000000000017941 */ /* 0x000fea0003800000 */
.L_x_5995:
[----:B------:R-:W-:Y:S01]  /*8310*/  LEA R5, R0, 0x37800000, 0x17 ;  /* 0x3780000000057811 */ /* 0x000fe200078eb8ff */
[----:B------:R-:W-:-:S05]  /*8320*/  IMAD.SHL.U32 R0, R3, 0x200000, RZ ;  /* 0x0020000003007824 */ /* 0x000fca00078e00ff */
[----:B------:R-:W-:-:S07]  /*8330*/  LOP3.LUT R0, R5, R0, R6, 0xfe, !PT ;  /* 0x0000000005007212 */ /* 0x000fce00078efe06 */
.L_x_5994:
[----:B------:R-:W-:Y:S05]  /*8340*/  BSYNC B0 ;  /* 0x0000000000007941 */ /* 0x000fea0003800000 */
.L_x_5993:
[----:B------:R-:W-:Y:S01]  /*8350*/  F2FP.F16.F32.PACK_AB R0, RZ, R0 ;  /* 0x00000000ff00723e */ /* 0x000fe200000000ff */
[----:B------:R-:W-:Y:S06]  /*8360*/  BRA `(.L_x_5936) ;  /* 0x0000000000a87947 */ /* 0x000fec0003800000 */
.L_x_5986:
        /* <DEDUP_REMOVED lines=14> */
.L_x_6000:
[----:B------:R-:W-:Y:S05]  /*8450*/  BSYNC B0 ;  /* 0x0000000000007941 */ /* 0x000fea0003800000 */
.L_x_5999:
[----:B------:R-:W-:Y:S01]  /*8460*/  F2FP.F16.F32.PACK_AB R0, RZ, R0 ;  /* 0x00000000ff00723e */ /* 0x000fe200000000ff */
[----:B------:R-:W-:Y:S06]  /*8470*/  BRA `(.L_x_5936) ;  /* 0x0000000000647947 */ /* 0x000fec0003800000 */
.L_x_5974:
        /* <DEDUP_REMOVED lines=16> */
.L_x_6001:
[----:B------:R-:W-:Y:S01]  /*8580*/  PRMT R0, RZ, 0x7610, R0 ;  /* 0x00007610ff007816 */ /* 0x000fe20000000000 */
[----:B------:R-:W-:Y:S06]  /*8590*/  BRA `(.L_x_5936) ;  /* 0x00000000001c7947 */ /* 0x000fec0003800000 */
.L_x_5998:
[----:B------:R-:W2:Y:S02]  /*85a0*/  LDG.E.64 R4, desc[UR36][R4.64] ;  /* 0x0000002404047981 */ /* 0x000ea4000c1e1b00 */
[----:B--2---:R-:W0:Y:S02]  /*85b0*/  I2F.U64 R0, R4 ;  /* 0x0000000400007312 */ /* 0x004e240000301000 */
[----:B0-----:R-:W-:Y:S01]  /*85c0*/  F2FP.F16.F32.PACK_AB R0, RZ, R0 ;  /* 0x00000000ff00723e */ /* 0x001fe200000000ff */
[----:B------:R-:W-:Y:S06]  /*85d0*/  BRA `(.L_x_5936) ;  /* 0x00000000000c7947 */ /* 0x000fec0003800000 */
.L_x_5997:
[----:B------:R-:W2:Y:S02]  /*85e0*/  LDG.E R4, desc[UR36][R4.64] ;  /* 0x0000002404047981 */ /* 0x000ea4000c1e1900 */
[----:B--2---:R-:W-:-:S04]  /*85f0*/  I2FP.F32.U32 R0, R4 ;  /* 0x0000000400007245 */ /* 0x004fc80000201000 */
[----:B------:R-:W-:-:S07]  /*8600*/  F2FP.F16.F32.PACK_AB R0, RZ, R0 ;  /* 0x00000000ff00723e */ /* 0x000fce00000000ff */
.L_x_5936:
[----:B------:R-:W-:Y:S05]  /*8610*/  BSYNC B6 ;  /* 0x0000000000067941 */ /* 0x000fea0003800000 */
.L_x_5935:
        /* <DEDUP_REMOVED lines=11> */
[----:B-----5:R-:W-:Y:S01]  /*86d0*/  HADD2.F32 R18, -RZ, R18.H0_H0 ;  /* 0x20000012ff127230 */ /* 0x020fe20000004100 */
[----:B------:R-:W-:Y:S01]  /*86e0*/  ULDC.64 UR4, c[0x0][0x218] ;  /* 0x0000860000047ab9 */ /* 0x000fe20000000a00 */
[----:B------:R-:W-:-:S03]  /*86f0*/  HADD2.F32 R17, -RZ, R17.H0_H0 ;  /* 0x20000011ff117230 */ /* 0x000fc60000004100 */
        /* <DEDUP_REMOVED lines=8> */
[----:B------:R-:W-:-:S07]  /*8780*/  F2FP.F16.F32.PACK_AB R3, RZ, R3 ;  /* 0x00000003ff03723e */ /* 0x000fce00000000ff */
.L_x_6003:
[----:B------:R-:W-:Y:S05]  /*8790*/  BSYNC B0 ;  /* 0x0000000000007941 */ /* 0x000fea0003800000 */
.L_x_6002:
[----:B------:R-:W-:Y:S04]  /*87a0*/  BSSY B0, `(.L_x_6004) ;  /* 0x000000e000007945 */ /* 0x000fe80003800000 */
[----:B------:R-:W-:Y:S05]  /*87b0*/  @P4 BRA `(.L_x_6005) ;  /* 0x0000000000304947 */ /* 0x000fea0003800000 */
[----:B-----5:R-:W-:Y:S01]  /*87c0*/  HADD2.F32 R19, -RZ, R19.H0_H0 ;  /* 0x20000013ff137230 */ /* 0x020fe20000004100 */
[----:B------:R-:W-:Y:S01]  /*87d0*/  ULDC.64 UR4, c[0x0][0x218] ;  /* 0x0000860000047ab9 */ /* 0x000fe20000000a00 */
[----:B------:R-:W-:Y:S02]  /*87e0*/  HADD2.F32 R5, -RZ, R16.H0_H0 ;  /* 0x20000010ff057230 */ /* 0x000fe40000004100 */
[----:B------:R-:W-:Y:S01]  /*87f0*/  IMAD.MOV.U32 R18, RZ, RZ, RZ ;  /* 0x000000ffff127224 */ /* 0x000fe200078e00ff */
[C---:B------:R-:W-:Y:S02]  /*8800*/  FSETP.GEU.FTZ.AND P4, PT, R19.reuse, UR4, PT ;  /* 0x0000000413007c0b */ /* 0x040fe4000bf9e000 */
[----:B------:R-:W-:-:S04]  /*8810*/  FSETP.GT.FTZ.AND P0, PT, R19, UR5, PT ;  /* 0x0000000513007c0b */ /* 0x000fc8000bf14000 */
[----:B------:R-:W-:-:S13]  /*8820*/  PLOP3.LUT P0, PT, P4, P0, PT, 0x8a, 0x0 ;  /* 0x000000000000781c */ /* 0x000fda0002701172 */
[----:B------:R-:W-:-:S04]  /*8830*/  @!P0 FADD.FTZ R4, -R19, 1 ;  /* 0x3f80000013048421 */ /* 0x000fc80000010100 */
[----:B------:R-:W-:-:S06]  /*8840*/  @!P0 FMUL.FTZ R4, R19, R4 ;  /* 0x0000000413048220 */ /* 0x000fcc0000410000 */
[----:B------:R-:W0:Y:S02]  /*8850*/  @!P0 MUFU.RCP R4, R4 ;  /* 0x0000000400048308 */ /* 0x000e240000001000 */
[----:B0-----:R-:W-:-:S05]  /*8860*/  @!P0 FMUL.FTZ R18, R5, R4 ;  /* 0x0000000405128220 */ /* 0x001fca0000410000 */
[----:B------:R-:W-:-:S07]  /*8870*/  F2FP.F16.F32.PACK_AB R18, RZ, R18 ;  /* 0x00000012ff12723e */ /* 0x000fce00000000ff */
.L_x_6005:
[----:B------:R-:W-:Y:S05]  /*8880*/  BSYNC B0 ;  /* 0x0000000000007941 */ /* 0x000fea0003800000 */
.L_x_6004:
        /* <DEDUP_REMOVED lines=14> */
.L_x_6007:
[----:B------:R-:W-:Y:S05]  /*8970*/  BSYNC B0 ;  /* 0x0000000000007941 */ /* 0x000fea0003800000 */
.L_x_6006:
[----:B------:R-:W-:Y:S04]  /*8980*/  BSSY B0, `(.L_x_6008) ;  /* 0x000000e000007945 */ /* 0x000fe80003800000 */
[----:B------:R-:W-:Y:S05]  /*8990*/  @P2 BRA `(.L_x_6009) ;  /* 0x0000000000302947 */ /* 0x000fea0003800000 */
[----:B-----5:R-:W-:Y:S01]  /*89a0*/  HADD2.F32 R5, -RZ, R0.H0_H0 ;  /* 0x20000000ff057230 */ /* 0x020fe20000004100 */
[----:B------:R-:W-:Y:S01]  /*89b0*/  ULDC.64 UR4, c[0x0][0x218] ;  /* 0x0000860000047ab9 */ /* 0x000fe20000000a00 */
[----:B------:R-:W-:-:S03]  /*89c0*/  IMAD.MOV.U32 R17, RZ, RZ, RZ ;  /* 0x000000ffff117224 */ /* 0x000fc600078e00ff */
[C---:B------:R-:W-:Y:S02]  /*89d0*/  FSETP.GEU.FTZ.AND P1, PT, R5.reuse, UR4, PT ;  /* 0x0000000405007c0b */ /* 0x040fe4000bf3e000 */
[----:B------:R-:W-:-:S04]  /*89e0*/  FSETP.GT.FTZ.AND P0, PT, R5, UR5, PT ;  /* 0x0000000505007c0b */ /* 0x000fc8000bf14000 */
[----:B------:R-:W-:-:S13]  /*89f0*/  PLOP3.LUT P0, PT, P1, P0, PT, 0x8a, 0x0 ;  /* 0x000000000000781c */ /* 0x000fda0000f01172 */
[----:B------:R-:W-:-:S04]  /*8a00*/  @!P0 FADD.FTZ R0, -R5, 1 ;  /* 0x3f80000005008421 */ /* 0x000fc80000010100 */
[----:B------:R-:W-:Y:S01]  /*8a10*/  @!P0 FMUL.FTZ R0, R5, R0 ;  /* 0x0000000005008220 */ /* 0x000fe20000410000 */
[----:B------:R-:W-:-:S05]  /*8a20*/  HADD2.F32 R5, -RZ, R22.H0_H0 ;  /* 0x20000016ff057230 */ /* 0x000fca0000004100 */
[----:B------:R-:W0:Y:S02]  /*8a30*/  @!P0 MUFU.RCP R0, R0 ;  /* 0x0000000000008308 */ /* 0x000e240000001000 */
[----:B0-----:R-:W-:-:S05]  /*8a40*/  @!P0 FMUL.FTZ R17, R5, R0 ;  /* 0x0000000005118220 */ /* 0x001fca0000410000 */
[----:B------:R-:W-:-:S07]  /*8a50*/  F2FP.F16.F32.PACK_AB R17, RZ, R17 ;  /* 0x00000011ff11723e */ /* 0x000fce00000000ff */
.L_x_6009:
[----:B------:R-:W-:Y:S05]  /*8a60*/  BSYNC B0 ;  /* 0x0000000000007941 */ /* 0x000fea0003800000 */
.L_x_6008:
        /* <DEDUP_REMOVED lines=24> */
.L_x_6015:
[----:B------:R-:W-:Y:S02]  /*8bf0*/  HADD2.F32 R5, -RZ, R3.H0_H0 ;  /* 0x20000003ff057230 */ /* 0x000fe40000004100 */
[----:B------:R-:W-:-:S04]  /*8c00*/  IMAD.MOV.U32 R27, RZ, RZ, R26 ;  /* 0x000000ffff1b7224 */ /* 0x000fc800078e001a */
[----:B------:R-:W0:Y:S02]  /*8c10*/  F2I.S64.TRUNC R4, R5 ;  /* 0x0000000500047311 */ /* 0x000e24000020d900 */
[----:B0-----:R0:W-:Y:S01]  /*8c20*/  STG.E.U8 desc[UR36][R8.64], R4 ;  /* 0x0000000408007986 */ /* 0x0011e2000c101124 */
[----:B------:R-:W-:Y:S05]  /*8c30*/  BRA `(.L_x_6011) ;  /* 0x0000000c00d47947 */ /* 0x000fea0003800000 */
.L_x_6014:
        /* <DEDUP_REMOVED lines=11> */
.L_x_6018:
[----:B------:R-:W-:Y:S02]  /*8cf0*/  HADD2.F32 R3, -RZ, R3.H0_H0 ;  /* 0x20000003ff037230 */ /* 0x000fe40000004100 */
[----:B------:R-:W-:-:S04]  /*8d00*/  IMAD.MOV.U32 R27, RZ, RZ, R26 ;  /* 0x000000ffff1b7224 */ /* 0x000fc800078e001a */
[----:B------:R-:W0:Y:S02]  /*8d10*/  F2I.FTZ.TRUNC.NTZ R3, R3 ;  /* 0x0000000300037305 */ /* 0x000e24000021f100 */
[----:B0-----:R0:W-:Y:S01]  /*8d20*/  STG.E desc[UR36][R8.64], R3 ;  /* 0x0000000308007986 */ /* 0x0011e2000c101924 */
[----:B------:R-:W-:Y:S05]  /*8d30*/  BRA `(.L_x_6011) ;  /* 0x0000000c00947947 */ /* 0x000fea0003800000 */
.L_x_6017:
[----:B------:R-:W-:Y:S02]  /*8d40*/  HADD2.F32 R3, -RZ, R3.H0_H0 ;  /* 0x20000003ff037230 */ /* 0x000fe40000004100 */
[----:B------:R-:W-:-:S04]  /*8d50*/  IMAD.MOV.U32 R27, RZ, RZ, R26 ;  /* 0x000000ffff1b7224 */ /* 0x000fc800078e001a */
[----:B------:R-:W0:Y:S02]  /*8d60*/  F2I.FTZ.TRUNC.NTZ R3, R3 ;  /* 0x0000000300037305 */ /* 0x000e24000021f100 */
[----:B0-----:R0:W-:Y:S01]  /*8d70*/  STG.E.U16 desc[UR36][R8.64], R3 ;  /* 0x0000000308007986 */ /* 0x0011e2000c101524 */
[----:B------:R-:W-:Y:S05]  /*8d80*/  BRA `(.L_x_6011) ;  /* 0x0000000c00807947 */ /* 0x000fea0003800000 */
.L_x_6013:
        /* <DEDUP_REMOVED lines=10> */
.L_x_6020:
[----:B------:R0:W-:Y:S01]  /*8e30*/  STG.E.U16 desc[UR36][R8.64], R3 ;  /* 0x0000000308007986 */ /* 0x0001e2000c101524 */
[----:B------:R-:W-:Y:S01]  /*8e40*/  IMAD.MOV.U32 R27, RZ, RZ, R26 ;  /* 0x000000ffff1b7224 */ /* 0x000fe200078e001a */
[----:B------:R-:W-:Y:S06]  /*8e50*/  BRA `(.L_x_6011) ;  /* 0x0000000c004c7947 */ /* 0x000fec0003800000 */
.L_x_6019:
        /* <DEDUP_REMOVED lines=11> */
.L_x_6022:
[----:B------:R-:W-:Y:S02]  /*8f10*/  HADD2.F32 R0, -RZ, R3.H0_H0 ;  /* 0x20000003ff007230 */ /* 0x000fe40000004100 */
[----:B------:R-:W-:-:S03]  /*8f20*/  IMAD.MOV.U32 R27, RZ, RZ, R26 ;  /* 0x000000ffff1b7224 */ /* 0x000fc600078e001a */
[----:B------:R-:W-:-:S04]  /*8f30*/  F2FP.F16.F32.PACK_AB R0, RZ, R0 ;  /* 0x00000000ff00723e */ /* 0x000fc800000000ff */
[----:B------:R-:W-:-:S05]  /*8f40*/  PRMT R0, R0, 0x5410, RZ ;  /* 0x0000541000007816 */ /* 0x000fca00000000ff */
[----:B------:R0:W-:Y:S01]  /*8f50*/  STG.E desc[UR36][R8.64], R0 ;  /* 0x0000000008007986 */ /* 0x0001e2000c101924 */
[----:B------:R-:W-:Y:S05]  /*8f60*/  BRA `(.L_x_6011) ;  /* 0x0000000c00087947 */ /* 0x000fea0003800000 */
.L_x_6021:
[----:B------:R-:W-:Y:S02]  /*8f70*/  HADD2.F32 R4, -RZ, R3.H0_H0 ;  /* 0x20000003ff047230 */ /* 0x000fe40000004100 */
[----:B------:R-:W-:-:S03]  /*8f80*/  IMAD.MOV.U32 R27, RZ, RZ, R26 ;  /* 0x000000ffff1b7224 */ /* 0x000fc600078e001a */
[----:B------:R-:W-:-:S06]  /*8f90*/  FMUL.FTZ R4, R4, 1 ;  /* 0x3f80000004047820 */ /* 0x000fcc0000410000 */
[----:B------:R-:W0:Y:S02]  /*8fa0*/  F2F.F64.F32 R4, R4 ;  /* 0x0000000400047310 */ /* 0x000e240000201800 */
[----:B0-----:R0:W-:Y:S01]  /*8fb0*/  STG.E.64 desc[UR36][R8.64], R4 ;  /* 0x0000000408007986 */ /* 0x0011e2000c101b24 */
[----:B------:R-:W-:Y:S05]  /*8fc0*/  BRA `(.L_x_6011) ;  /* 0x0000000800f07947 */ /* 0x000fea0003800000 */
.L_x_6012:
        /* <DEDUP_REMOVED lines=14> */
.L_x_6025:
[----:B------:R-:W-:Y:S01]  /*90b0*/  HADD2.F32 R3, -RZ, R3.H0_H0 ;  /* 0x20000003ff037230 */ /* 0x000fe20000004100 */
[----:B------:R-:W-:Y:S01]  /*90c0*/  CS2R R6, SRZ ;  /* 0x0000000000067805 */ /* 0x000fe2000001ff00 */
[----:B------:R-:W-:-:S03]  /*90d0*/  IMAD.MOV.U32 R27, RZ, RZ, R26 ;  /* 0x000000ffff1b7224 */ /* 0x000fc600078e001a */
[----:B------:R-:W-:-:S04]  /*90e0*/  FMUL.FTZ R3, R3, 1 ;  /* 0x3f80000003037820 */ /* 0x000fc80000410000 */
[----:B------:R-:W0:Y:S02]  /*90f0*/  F2F.F64.F32 R4, R3 ;  /* 0x0000000300047310 */ /* 0x000e240000201800 */
[----:B0-----:R0:W-:Y:S01]  /*9100*/  STG.E.128 desc[UR36][R8.64], R4 ;  /* 0x0000000408007986 */ /* 0x0011e2000c101d24 */
[----:B------:R-:W-:Y:S05]  /*9110*/  BRA `(.L_x_6011) ;  /* 0x00000008009c7947 */ /* 0x000fea0003800000 */
.L_x_6024:
        /* <DEDUP_REMOVED lines=21> */
.L_x_6029:
[----:B------:R-:W-:Y:S05]  /*9270*/  BSYNC B0 ;  /* 0x0000000000007941 */ /* 0x000fea0003800000 */
.L_x_6028:
[----:B------:R-:W-:Y:S01]  /*9280*/  LOP3.LUT R5, R0, R5, RZ, 0xfc, !PT ;  /* 0x0000000500057212 */ /* 0x000fe200078efcff */
[----:B------:R-:W-:-:S04]  /*9290*/  IMAD.MOV.U32 R27, RZ, RZ, R26 ;  /* 0x000000ffff1b7224 */ /* 0x000fc800078e001a */
[----:B------:R3:W-:Y:S01]  /*92a0*/  STG.E.U8 desc[UR36][R8.64], R5 ;  /* 0x0000000508007986 */ /* 0x0007e2000c101124 */
[----:B------:R-:W-:Y:S05]  /*92b0*/  BRA `(.L_x_6011) ;  /* 0x0000000800347947 */ /* 0x000fea0003800000 */
.L_x_6027:
        /* <DEDUP_REMOVED lines=13> */
.L_x_6031:
[----:B------:R-:W-:Y:S01]  /*9390*/  IMAD.MOV.U32 R0, RZ, RZ, 0x7f ;  /* 0x0000007fff007424 */ /* 0x000fe200078e00ff */
[----:B------:R-:W-:-:S04]  /*93a0*/  ISETP.GT.U32.AND P0, PT, R3, 0x7f800000, PT ;  /* 0x7f8000000300780c */ /* 0x000fc80003f04070 */
[----:B------:R-:W-:-:S09]  /*93b0*/  SEL R0, R0, 0x7c, P0 ;  /* 0x0000007c00007807 */ /* 0x000fd20000000000 */
.L_x_6032:
[----:B------:R-:W-:Y:S05]  /*93c0*/  BSYNC B0 ;  /* 0x0000000000007941 */ /* 0x000fea0003800000 */
.L_x_6030:
[----:B------:R-:W-:Y:S01]  /*93d0*/  LOP3.LUT R3, R5, 0x80000000, RZ, 0xc0, !PT ;  /* 0x8000000005037812 */ /* 0x000fe200078ec0ff */
[----:B------:R-:W-:-:S03]  /*93e0*/  IMAD.MOV.U32 R27, RZ, RZ, R26 ;  /* 0x000000ffff1b7224 */ /* 0x000fc600078e001a */
[----:B------:R-:W-:-:S04]  /*93f0*/  SHF.R.U32.HI R3, RZ, 0x18, R3 ;  /* 0x00000018ff037819 */ /* 0x000fc80000011603 */
[----:B------:R-:W-:-:S05]  /*9400*/  LOP3.LUT R3, R0, R3, RZ, 0xfc, !PT ;  /* 0x0000000300037212 */ /* 0x000fca00078efcff */
[----:B------:R4:W-:Y:S01]  /*9410*/  STG.E.U8 desc[UR36][R8.64], R3 ;  /* 0x0000000308007986 */ /* 0x0009e2000c101124 */
[----:B------:R-:W-:Y:S05]  /*9420*/  BRA `(.L_x_6011) ;  /* 0x0000000400d87947 */ /* 0x000fea0003800000 */
.L_x_6026:
[----:B------:R-:W-:Y:S02]  /*9430*/  HADD2.F32 R0, -RZ, R3.H0_H0 ;  /* 0x20000003ff007230 */ /* 0x000fe40000004100 */
[----:B------:R-:W-:-:S03]  /*9440*/  IMAD.MOV.U32 R27, RZ, RZ, R26 ;  /* 0x000000ffff1b7224 */ /* 0x000fc600078e001a */
[----:B------:R-:W-:-:S05]  /*9450*/  F2FP.BF16.F32.PACK_AB R0, RZ, R0 ;  /* 0x00000000ff00723e */ /* 0x000fca00000010ff */
[----:B------:R2:W-:Y:S01]  /*9460*/  STG.E.U16 desc[UR36][R8.64], R0 ;  /* 0x0000000008007986 */ /* 0x0005e2000c101524 */
[----:B------:R-:W-:Y:S05]  /*9470*/  BRA `(.L_x_6011) ;  /* 0x0000000400c47947 */ /* 0x000fea0003800000 */
.L_x_6023:
        /* <DEDUP_REMOVED lines=13> */
.L_x_6035:
        /* <DEDUP_REMOVED lines=17> */
.L_x_6038:
[----:B------:R-:W-:-:S04]  /*9660*/  LOP3.LUT R3, R5, 0x80000000, RZ, 0xc0, !PT ;  /* 0x8000000005037812 */ /* 0x000fc800078ec0ff */
[----:B------:R-:W-:-:S04]  /*9670*/  SHF.R.U32.HI R3, RZ, 0x18, R3 ;  /* 0x00000018ff037819 */ /* 0x000fc80000011603 */
[----:B------:R-:W-:-:S04]  /*9680*/  LOP3.LUT R0, R0, R3, RZ, 0xfc, !PT ;  /* 0x0000000300007212 */ /* 0x000fc800078efcff */
[----:B------:R-:W-:-:S07]  /*9690*/  PRMT R4, R0, 0x7610, R4 ;  /* 0x0000761000047816 */ /* 0x000fce0000000004 */
.L_x_6037:
[----:B------:R-:W-:Y:S05]  /*96a0*/  BSYNC B0 ;  /* 0x0000000000007941 */ /* 0x000fea0003800000 */
.L_x_6036:
[----:B------:R0:W-:Y:S01]  /*96b0*/  STG.E.U8 desc[UR36][R8.64], R4 ;  /* 0x0000000408007986 */ /* 0x0001e2000c101124 */
[----:B------:R-:W-:Y:S01]  /*96c0*/  IMAD.MOV.U32 R27, RZ, RZ, R26 ;  /* 0x000000ffff1b7224 */ /* 0x000fe200078e001a */
[----:B------:R-:W-:Y:S06]  /*96d0*/  BRA `(.L_x_6011) ;  /* 0x00000004002c7947 */ /* 0x000fec0003800000 */
.L_x_6034:
        /* <DEDUP_REMOVED lines=17> */
.L_x_6041:
[----:B------:R-:W-:-:S04]  /*97f0*/  LOP3.LUT R3, R5, 0x80000000, RZ, 0xc0, !PT ;  /* 0x8000000005037812 */ /* 0x000fc800078ec0ff */
[----:B------:R-:W-:-:S04]  /*9800*/  SHF.R.U32.HI R3, RZ, 0x18, R3 ;  /* 0x00000018ff037819 */ /* 0x000fc80000011603 */
[----:B------:R-:W-:-:S04]  /*9810*/  LOP3.LUT R0, R0, R3, RZ, 0xfc, !PT ;  /* 0x0000000300007212 */ /* 0x000fc800078efcff */
[----:B------:R-:W-:-:S07]  /*9820*/  PRMT R4, R0, 0x7610, R4 ;  /* 0x0000761000047816 */ /* 0x000fce0000000004 */
.L_x_6040:
[----:B------:R-:W-:Y:S05]  /*9830*/  BSYNC B0 ;  /* 0x0000000000007941 */ /* 0x000fea0003800000 */
.L_x_6039:
[----:B------:R0:W-:Y:S01]  /*9840*/  STG.E.U8 desc[UR36][R8.64], R4 ;  /* 0x0000000408007986 */ /* 0x0001e2000c101124 */
[----:B------:R-:W-:Y:S01]  /*9850*/  IMAD.MOV.U32 R27, RZ, RZ, R26 ;  /* 0x000000ffff1b7224 */ /* 0x000fe200078e001a */
[----:B------:R-:W-:Y:S06]  /*9860*/  BRA `(.L_x_6011) ;  /* 0x0000000000c87947 */ /* 0x000fec0003800000 */
.L_x_6033:
        /* <DEDUP_REMOVED lines=23> */
.L_x_6016:
        /* <DEDUP_REMOVED lines=16> */
.L_x_6044:
[----:B------:R-:W-:Y:S01]  /*9ae0*/  IMAD.MOV.U32 R27, RZ, RZ, R26 ;  /* 0x000000ffff1b7224 */ /* 0x000fe200078e001a */
[----:B------:R-:W-:Y:S06]  /*9af0*/  BRA `(.L_x_6011) ;  /* 0x0000000000247947 */ /* 0x000fec0003800000 */
.L_x_6043:
[----:B------:R-:W-:Y:S02]  /*9b00*/  HADD2.F32 R4, -RZ, R3.H0_H0 ;  /* 0x20000003ff047230 */ /* 0x000fe40000004100 */
[----:B------:R-:W-:-:S04]  /*9b10*/  IMAD.MOV.U32 R27, RZ, RZ, R26 ;  /* 0x000000ffff1b7224 */ /* 0x000fc800078e001a */
[----:B------:R-:W0:Y:S02]  /*9b20*/  F2I.U64.TRUNC R4, R4 ;  /* 0x0000000400047311 */ /* 0x000e24000020d800 */
[----:B0-----:R0:W-:Y:S01]  /*9b30*/  STG.E.64 desc[UR36][R8.64], R4 ;  /* 0x0000000408007986 */ /* 0x0011e2000c101b24 */
[----:B------:R-:W-:Y:S05]  /*9b40*/  BRA `(.L_x_6011) ;  /* 0x0000000000107947 */ /* 0x000fea0003800000 */
.L_x_6042:
[----:B------:R-:W-:Y:S02]  /*9b50*/  HADD2.F32 R3, -RZ, R3.H0_H0 ;  /* 0x20000003ff037230 */ /* 0x000fe40000004100 */
[----:B------:R-:W-:-:S04]  /*9b60*/  IMAD.MOV.U32 R27, RZ, RZ, R26 ;  /* 0x000000ffff1b7224 */ /* 0x000fc800078e001a */
[----:B------:R-:W0:Y:S02]  /*9b70*/  F2I.FTZ.U32.TRUNC.NTZ R3, R3 ;  /* 0x0000000300037305 */ /* 0x000e24000021f000 */
[----:B0-----:R0:W-:Y:S02]  /*9b80*/  STG.E desc[UR36][R8.64], R3 ;  /* 0x0000000308007986 */ /* 0x0011e4000c101924 */
.L_x_6011:
[----:B------:R-:W-:Y:S05]  /*9b90*/  BSYNC B6 ;  /* 0x0000000000067941 */ /* 0x000fea0003800000 */
.L_x_6010:
        /* <DEDUP_REMOVED lines=25> */
.L_x_6050:
[----:B------:R-:W-:-:S06]  /*9d30*/  HADD2.F32 R5, -RZ, R18.H0_H0 ;  /* 0x20000012ff057230 */ /* 0x000fcc0000004100 */
[----:B------:R-:W0:Y:S02]  /*9d40*/  F2I.S64.TRUNC R4, R5 ;  /* 0x0000000500047311 */ /* 0x000e24000020d900 */
[----:B0-----:R0:W-:Y:S01]  /*9d50*/  STG.E.U8 desc[UR36][R8.64], R4 ;  /* 0x0000000408007986 */ /* 0x0011e2000c101124 */
[----:B------:R-:W-:Y:S05]  /*9d60*/  BRA `(.L_x_6052) ;  /* 0x0000000c00847947 */ /* 0x000fea0003800000 */
.L_x_6049:
        /* <DEDUP_REMOVED lines=10> */
.L_x_6054:
[----:B------:R-:W-:-:S04]  /*9e10*/  HADD2.F32 R18, -RZ, R18.H0_H0 ;  /* 0x20000012ff127230 */ /* 0x000fc80000004100 */
[----:B------:R-:W0:Y:S02]  /*9e20*/  F2I.FTZ.TRUNC.NTZ R3, R18 ;  /* 0x0000001200037305 */ /* 0x000e24000021f100 */
[----:B0-----:R0:W-:Y:S01]  /*9e30*/  STG.E desc[UR36][R8.64], R3 ;  /* 0x0000000308007986 */ /* 0x0011e2000c101924 */
[----:B------:R-:W-:Y:S05]  /*9e40*/  BRA `(.L_x_6052) ;  /* 0x0000000c004c7947 */ /* 0x000fea0003800000 */
.L_x_6053:
[----:B------:R-:W-:-:S04]  /*9e50*/  HADD2.F32 R18, -RZ, R18.H0_H0 ;  /* 0x20000012ff127230 */ /* 0x000fc80000004100 */
[----:B------:R-:W0:Y:S02]  /*9e60*/  F2I.FTZ.TRUNC.NTZ R3, R18 ;  /* 0x0000001200037305 */ /* 0x000e24000021f100 */
[----:B0-----:R0:W-:Y:S01]  /*9e70*/  STG.E.U16 desc[UR36][R8.64], R3 ;  /* 0x0000000308007986 */ /* 0x0011e2000c101524 */
[----:B------:R-:W-:Y:S05]  /*9e80*/  BRA `(.L_x_6052) ;  /* 0x0000000c003c7947 */ /* 0x000fea0003800000 */
.L_x_6048:
        /* <DEDUP_REMOVED lines=9> */
.L_x_6056:
[----:B------:R0:W-:Y:S01]  /*9f20*/  STG.E.U16 desc[UR36][R8.64], R18 ;  /* 0x0000001208007986 */ /* 0x0001e2000c101524 */
[----:B------:R-:W-:Y:S05]  /*9f30*/  BRA `(.L_x_6052) ;  /* 0x0000000c00107947 */ /* 0x000fea0003800000 */
.L_x_6055:
        /* <DEDUP_REMOVED lines=10> */
.L_x_6058:
[----:B------:R-:W-:-:S05]  /*9fe0*/  HADD2.F32 R0, -RZ, R18.H0_H0 ;  /* 0x20000012ff007230 */ /* 0x000fca0000004100 */
[----:B------:R-:W-:-:S04]  /*9ff0*/  F2FP.F16.F32.PACK_AB R0, RZ, R0 ;  /* 0x00000000ff00723e */ /* 0x000fc800000000ff */
[----:B------:R-:W-:-:S05]  /*a000*/  PRMT R0, R0, 0x5410, RZ ;  /* 0x0000541000007816 */ /* 0x000fca00000000ff */
[----:B------:R0:W-:Y:S01]  /*a010*/  STG.E desc[UR36][R8.64], R0 ;  /* 0x0000000008007986 */ /* 0x0001e2000c101924 */
[----:B------:R-:W-:Y:S05]  /*a020*/  BRA `(.L_x_6052) ;  /* 0x0000000800d47947 */ /* 0x000fea0003800000 */
.L_x_6057:
[----:B------:R-:W-:-:S05]  /*a030*/  HADD2.F32 R4, -RZ, R18.H0_H0 ;  /* 0x20000012ff047230 */ /* 0x000fca0000004100 */
[----:B------:R-:W-:-:S06]  /*a040*/  FMUL.FTZ R4, R4, 1 ;  /* 0x3f80000004047820 */ /* 0x000fcc0000410000 */
[----:B------:R-:W0:Y:S02]  /*a050*/  F2F.F64.F32 R4, R4 ;  /* 0x0000000400047310 */ /* 0x000e240000201800 */
[----:B0-----:R0:W-:Y:S01]  /*a060*/  STG.E.64 desc[UR36][R8.64], R4 ;  /* 0x0000000408007986 */ /* 0x0011e2000c101b24 */
[----:B------:R-:W-:Y:S05]  /*a070*/  BRA `(.L_x_6052) ;  /* 0x0000000800c07947 */ /* 0x000fea0003800000 */
.L_x_6047:
        /* <DEDUP_REMOVED lines=13> */
.L_x_6061:
[----:B------:R-:W-:Y:S01]  /*a150*/  HADD2.F32 R18, -RZ, R18.H0_H0 ;  /* 0x20000012ff127230 */ /* 0x000fe20000004100 */
[----:B------:R-:W-:-:S04]  /*a160*/  CS2R R6, SRZ ;  /* 0x0000000000067805 */ /* 0x000fc8000001ff00 */
[----:B------:R-:W-:-:S06]  /*a170*/  FMUL.FTZ R4, R18, 1 ;  /* 0x3f80000012047820 */ /* 0x000fcc0000410000 */
[----:B------:R-:W0:Y:S02]  /*a180*/  F2F.F64.F32 R4, R4 ;  /* 0x0000000400047310 */ /* 0x000e240000201800 */
[----:B0-----:R0:W-:Y:S01]  /*a190*/  STG.E.128 desc[UR36][R8.64], R4 ;  /* 0x0000000408007986 */ /* 0x0011e2000c101d24 */
[----:B------:R-:W-:Y:S05]  /*a1a0*/  BRA `(.L_x_6052) ;  /* 0x0000000800747947 */ /* 0x000fea0003800000 */
.L_x_6060:
        /* <DEDUP_REMOVED lines=21> */
.L_x_6065:
[----:B------:R-:W-:Y:S05]  /*a300*/  BSYNC B0 ;  /* 0x0000000000007941 */ /* 0x000fea0003800000 */
.L_x_6064:
[----:B------:R-:W-:-:S05]  /*a310*/  LOP3.LUT R5, R0, R5, RZ, 0xfc, !PT ;  /* 0x0000000500057212 */ /* 0x000fca00078efcff */
[----:B------:R3:W-:Y:S01]  /*a320*/  STG.E.U8 desc[UR36][R8.64], R5 ;  /* 0x0000000508007986 */ /* 0x0007e2000c101124 */
[----:B------:R-:W-:Y:S05]  /*a330*/  BRA `(.L_x_6052) ;  /* 0x0000000800107947 */ /* 0x000fea0003800000 */
.L_x_6063:
        /* <DEDUP_REMOVED lines=13> */
.L_x_6067:
[----:B------:R-:W-:Y:S01]  /*a410*/  IMAD.MOV.U32 R0, RZ, RZ, 0x7f ;  /* 0x0000007fff007424 */ /* 0x000fe200078e00ff */
[----:B------:R-:W-:-:S04]  /*a420*/  ISETP.GT.U32.AND P0, PT, R3, 0x7f800000, PT ;  /* 0x7f8000000300780c */ /* 0x000fc80003f04070 */
[----:B------:R-:W-:-:S09]  /*a430*/  SEL R0, R0, 0x7c, P0 ;  /* 0x0000007c00007807 */ /* 0x000fd20000000000 */
.L_x_6068:
[----:B------:R-:W-:Y:S05]  /*a440*/  BSYNC B0 ;  /* 0x0000000000007941 */ /* 0x000fea0003800000 */
.L_x_6066:
[----:B------:R-:W-:-:S04]  /*a450*/  LOP3.LUT R3, R5, 0x80000000, RZ, 0xc0, !PT ;  /* 0x8000000005037812 */ /* 0x000fc800078ec0ff */
[----:B------:R-:W-:-:S04]  /*a460*/  SHF.R.U32.HI R3, RZ, 0x18, R3 ;  /* 0x00000018ff037819 */ /* 0x000fc80000011603 */
[----:B------:R-:W-:-:S05]  /*a470*/  LOP3.LUT R3, R0, R3, RZ, 0xfc, !PT ;  /* 0x0000000300037212 */ /* 0x000fca00078efcff */
[----:B------:R4:W-:Y:S01]  /*a480*/  STG.E.U8 desc[UR36][R8.64], R3 ;  /* 0x0000000308007986 */ /* 0x0009e2000c101124 */
[----:B------:R-:W-:Y:S05]  /*a490*/  BRA `(.L_x_6052) ;  /* 0x0000000400b87947 */ /* 0x000fea0003800000 */
.L_x_6062:
[----:B------:R-:W-:-:S05]  /*a4a0*/  HADD2.F32 R0, -RZ, R18.H0_H0 ;  /* 0x20000012ff007230 */ /* 0x000fca0000004100 */
[----:B------:R-:W-:-:S05]  /*a4b0*/  F2FP.BF16.F32.PACK_AB R0, RZ, R0 ;  /* 0x00000000ff00723e */ /* 0x000fca00000010ff */
[----:B------:R2:W-:Y:S01]  /*a4c0*/  STG.E.U16 desc[UR36][R8.64], R0 ;  /* 0x0000000008007986 */ /* 0x0005e2000c101524 */
[----:B------:R-:W-:Y:S05]  /*a4d0*/  BRA `(.L_x_6052) ;  /* 0x0000000400a87947 */ /* 0x000fea0003800000 */
.L_x_6059:
        /* <DEDUP_REMOVED lines=12> */
.L_x_6071:
        /* <DEDUP_REMOVED lines=17> */
.L_x_6074:
[----:B------:R-:W-:-:S04]  /*a6b0*/  LOP3.LUT R3, R5, 0x80000000, RZ, 0xc0, !PT ;  /* 0x8000000005037812 */ /* 0x000fc800078ec0ff */
[----:B------:R-:W-:-:S04]  /*a6c0*/  SHF.R.U32.HI R3, RZ, 0x18, R3 ;  /* 0x00000018ff037819 */ /* 0x000fc80000011603 */
[----:B------:R-:W-:-:S04]  /*a6d0*/  LOP3.LUT R0, R0, R3, RZ, 0xfc, !PT ;  /* 0x0000000300007212 */ /* 0x000fc800078efcff */
[----:B------:R-:W-:-:S07]  /*a6e0*/  PRMT R4, R0, 0x7610, R4 ;  /* 0x0000761000047816 */ /* 0x000fce0000000004 */
.L_x_6073:
[----:B------:R-:W-:Y:S05]  /*a6f0*/  BSYNC B0 ;  /* 0x0000000000007941 */ /* 0x000fea0003800000 */
.L_x_6072:
[----:B------:R0:W-:Y:S01]  /*a700*/  STG.E.U8 desc[UR36][R8.64], R4 ;  /* 0x0000000408007986 */ /* 0x0001e2000c101124 */
[----:B------:R-:W-:Y:S05]  /*a710*/  BRA `(.L_x_6052) ;  /* 0x0000000400187947 */ /* 0x000fea0003800000 */
.L_x_6070:
        /* <DEDUP_REMOVED lines=17> */
.L_x_6077:
[----:B------:R-:W-:-:S04]  /*a830*/  LOP3.LUT R3, R5, 0x80000000, RZ, 0xc0, !PT ;  /* 0x8000000005037812 */ /* 0x000fc800078ec0ff */
[----:B------:R-:W-:-:S04]  /*a840*/  SHF.R.U32.HI R3, RZ, 0x18, R3 ;  /* 0x00000018ff037819 */ /* 0x000fc80000011603 */
[----:B------:R-:W-:-:S04]  /*a850*/  LOP3.LUT R0, R0, R3, RZ, 0xfc, !PT ;  /* 0x0000000300007212 */ /* 0x000fc800078efcff */
[----:B------:R-:W-:-:S07]  /*a860*/  PRMT R4, R0, 0x7610, R4 ;  /* 0x0000761000047816 */ /* 0x000fce0000000004 */
.L_x_6076:
[----:B------:R-:W-:Y:S05]  /*a870*/  BSYNC B0 ;  /* 0x0000000000007941 */ /* 0x000fea0003800000 */
.L_x_6075:
[----:B------:R0:W-:Y:S01]  /*a880*/  STG.E.U8 desc[UR36][R8.64], R4 ;  /* 0x0000000408007986 */ /* 0x0001e2000c101124 */
[----:B------:R-:W-:Y:S05]  /*a890*/  BRA `(.L_x_6052) ;  /* 0x0000000000b87947 */ /* 0x000fea0003800000 */
.L_x_6069:
        /* <DEDUP_REMOVED lines=22> */
.L_x_6051:
        /* <DEDUP_REMOVED lines=16> */
.L_x_6080:
[----:B------:R-:W-:Y:S05]  /*ab00*/  BRA `(.L_x_6052) ;  /* 0x00000000001c7947 */ /* 0x000fea0003800000 */
.L_x_6079:
[----:B------:R-:W-:-:S06]  /*ab10*/  HADD2.F32 R4, -RZ, R18.H0_H0 ;  /* 0x20000012ff047230 */ /* 0x000fcc0000004100 */
[----:B------:R-:W0:Y:S02]  /*ab20*/  F2I.U64.TRUNC R4, R4 ;  /* 0x0000000400047311 */ /* 0x000e24000020d800 */
[----:B0-----:R0:W-:Y:S01]  /*ab30*/  STG.E.64 desc[UR36][R8.64], R4 ;  /* 0x0000000408007986 */ /* 0x0011e2000c101b24 */
[----:B------:R-:W-:Y:S05]  /*ab40*/  BRA `(.L_x_6052) ;  /* 0x00000000000c7947 */ /* 0x000fea0003800000 */
.L_x_6078:
[----:B------:R-:W-:-:S04]  /*ab50*/  HADD2.F32 R18, -RZ, R18.H0_H0 ;  /* 0x20000012ff127230 */ /* 0x000fc80000004100 */
[----:B------:R-:W0:Y:S02]  /*ab60*/  F2I.FTZ.U32.TRUNC.NTZ R3, R18 ;  /* 0x0000001200037305 */ /* 0x000e24000021f000 */
[----:B0-----:R0:W-:Y:S02]  /*ab70*/  STG.E desc[UR36][R8.64], R3 ;  /* 0x0000000308007986 */ /* 0x0011e4000c101924 */
.L_x_6052:
        /* <DEDUP_REMOVED lines=25> */
.L_x_6084:
[----:B------:R-:W-:-:S06]  /*ad10*/  HADD2.F32 R5, -RZ, R16.H0_H0 ;  /* 0x20000010ff057230 */ /* 0x000fcc0000004100 */
[----:B------:R-:W0:Y:S02]  /*ad20*/  F2I.S64.TRUNC R4, R5 ;  /* 0x0000000500047311 */ /* 0x000e24000020d900 */
[----:B0-----:R0:W-:Y:S01]  /*ad30*/  STG.E.U8 desc[UR36][R8.64], R4 ;  /* 0x0000000408007986 */ /* 0x0011e2000c101124 */
[----:B------:R-:W-:Y:S05]  /*ad40*/  BRA `(.L_x_6086) ;  /* 0x0000000c00847947 */ /* 0x000fea0003800000 */
.L_x_6083:
        /* <DEDUP_REMOVED lines=10> */
.L_x_6088:
[----:B------:R-:W-:-:S04]  /*adf0*/  HADD2.F32 R16, -RZ, R16.H0_H0 ;  /* 0x20000010ff107230 */ /* 0x000fc80000004100 */
[----:B------:R-:W0:Y:S02]  /*ae00*/  F2I.FTZ.TRUNC.NTZ R3, R16 ;  /* 0x0000001000037305 */ /* 0x000e24000021f100 */
[----:B0-----:R0:W-:Y:S01]  /*ae10*/  STG.E desc[UR36][R8.64], R3 ;  /* 0x0000000308007986 */ /* 0x0011e2000c101924 */
[----:B------:R-:W-:Y:S05]  /*ae20*/  BRA `(.L_x_6086) ;  /* 0x0000000c004c7947 */ /* 0x000fea0003800000 */
.L_x_6087:
[----:B------:R-:W-:-:S04]  /*ae30*/  HADD2.F32 R16, -RZ, R16.H0_H0 ;  /* 0x20000010ff107230 */ /* 0x000fc80000004100 */
[----:B------:R-:W0:Y:S02]  /*ae40*/  F2I.FTZ.TRUNC.NTZ R3, R16 ;  /* 0x0000001000037305 */ /* 0x000e24000021f100 */
[----:B0-----:R0:W-:Y:S01]  /*ae50*/  STG.E.U16 desc[UR36][R8.64], R3 ;  /* 0x0000000308007986 */ /* 0x0011e2000c101524 */
[----:B------:R-:W-:Y:S05]  /*ae60*/  BRA `(.L_x_6086) ;  /* 0x0000000c003c7947 */ /* 0x000fea0003800000 */
.L_x_6082:
        /* <DEDUP_REMOVED lines=9> */
.L_x_6090:
[----:B------:R0:W-:Y:S01]  /*af00*/  STG.E.U16 desc[UR36][R8.64], R16 ;  /* 0x0000001008007986 */ /* 0x0001e2000c101524 */
[----:B------:R-:W-:Y:S05]  /*af10*/  BRA `(.L_x_6086) ;  /* 0x0000000c00107947 */ /* 0x000fea0003800000 */
.L_x_6089:
        /* <DEDUP_REMOVED lines=10> */
.L_x_6092:
[----:B------:R-:W-:-:S05]  /*afc0*/  HADD2.F32 R0, -RZ, R16.H0_H0 ;  /* 0x20000010ff007230 */ /* 0x000fca0000004100 */
[----:B------:R-:W-:-:S04]  /*afd0*/  F2FP.F16.F32.PACK_AB R0, RZ, R0 ;  /* 0x00000000ff00723e */ /* 0x000fc800000000ff */
[----:B------:R-:W-:-:S05]  /*afe0*/  PRMT R0, R0, 0x5410, RZ ;  /* 0x0000541000007816 */ /* 0x000fca00000000ff */
[----:B------:R2:W-:Y:S01]  /*aff0*/  STG.E desc[UR36][R8.64], R0 ;  /* 0x0000000008007986 */ /* 0x0005e2000c101924 */
[----:B------:R-:W-:Y:S05]  /*b000*/  BRA `(.L_x_6086) ;  /* 0x0000000800d47947 */ /* 0x000fea0003800000 */
.L_x_6091:
[----:B------:R-:W-:-:S05]  /*b010*/  HADD2.F32 R4, -RZ, R16.H0_H0 ;  /* 0x20000010ff047230 */ /* 0x000fca0000004100 */
[----:B------:R-:W-:-:S06]  /*b020*/  FMUL.FTZ R4, R4, 1 ;  /* 0x3f80000004047820 */ /* 0x000fcc0000410000 */
[----:B------:R-:W0:Y:S02]  /*b030*/  F2F.F64.F32 R4, R4 ;  /* 0x0000000400047310 */ /* 0x000e240000201800 */
[----:B0-----:R4:W-:Y:S01]  /*b040*/  STG.E.64 desc[UR36][R8.64], R4 ;  /* 0x0000000408007986 */ /* 0x0019e2000c101b24 */
[----:B------:R-:W-:Y:S05]  /*b050*/  BRA `(.L_x_6086) ;  /* 0x0000000800c07947 */ /* 0x000fea0003800000 */
.L_x_6081:
        /* <DEDUP_REMOVED lines=13> */
.L_x_6095:
[----:B------:R-:W-:Y:S01]  /*b130*/  HADD2.F32 R16, -RZ, R16.H0_H0 ;  /* 0x20000010ff107230 */ /* 0x000fe20000004100 */
[----:B------:R-:W-:-:S04]  /*b140*/  CS2R R6, SRZ ;  /* 0x0000000000067805 */ /* 0x000fc8000001ff00 */
[----:B------:R-:W-:-:S06]  /*b150*/  FMUL.FTZ R4, R16, 1 ;  /* 0x3f80000010047820 */ /* 0x000fcc0000410000 */
[----:B------:R-:W0:Y:S02]  /*b160*/  F2F.F64.F32 R4, R4 ;  /* 0x0000000400047310 */ /* 0x000e240000201800 */
[----:B0-----:R0:W-:Y:S01]  /*b170*/  STG.E.128 desc[UR36][R8.64], R4 ;  /* 0x0000000408007986 */ /* 0x0011e2000c101d24 */
[----:B------:R-:W-:Y:S05]  /*b180*/  BRA `(.L_x_6086) ;  /* 0x0000000800747947 */ /* 0x000fea0003800000 */
.L_x_6094:
        /* <DEDUP_REMOVED lines=21> */
.L_x_6099:
[----:B------:R-:W-:Y:S05]  /*b2e0*/  BSYNC B0 ;  /* 0x0000000000007941 */ /* 0x000fea0003800000 */
.L_x_6098:
[----:B------:R-:W-:-:S05]  /*b2f0*/  LOP3.LUT R5, R0, R5, RZ, 0xfc, !PT ;  /* 0x0000000500057212 */ /* 0x000fca00078efcff */
[----:B------:R0:W-:Y:S01]  /*b300*/  STG.E.U8 desc[UR36][R8.64], R5 ;  /* 0x0000000508007986 */ /* 0x0001e2000c101124 */
[----:B------:R-:W-:Y:S05]  /*b310*/  BRA `(.L_x_6086) ;  /* 0x0000000800107947 */ /* 0x000fea0003800000 */
.L_x_6097:
        /* <DEDUP_REMOVED lines=13> */
.L_x_6101:
[----:B------:R-:W-:Y:S01]  /*b3f0*/  IMAD.MOV.U32 R0, RZ, RZ, 0x7f ;  /* 0x0000007fff007424 */ /* 0x000fe200078e00ff */
[----:B------:R-:W-:-:S04]  /*b400*/  ISETP.GT.U32.AND P0, PT, R3, 0x7f800000, PT ;  /* 0x7f8000000300780c */ /* 0x000fc80003f04070 */
[----:B------:R-:W-:-:S09]  /*b410*/  SEL R0, R0, 0x7c, P0 ;  /* 0x0000007c00007807 */ /* 0x000fd20000000000 */
.L_x_6102:
[----:B------:R-:W-:Y:S05]  /*b420*/  BSYNC B0 ;  /* 0x0000000000007941 */ /* 0x000fea0003800000 */
.L_x_6100:
[----:B------:R-:W-:-:S04]  /*b430*/  LOP3.LUT R3, R5, 0x80000000, RZ, 0xc0, !PT ;  /* 0x8000000005037812 */ /* 0x000fc800078ec0ff */
[----:B------:R-:W-:-:S04]  /*b440*/  SHF.R.U32.HI R3, RZ, 0x18, R3 ;  /* 0x00000018ff037819 */ /* 0x000fc80000011603 */
[----:B------:R-:W-:-:S05]  /*b450*/  LOP3.LUT R3, R0, R3, RZ, 0xfc, !PT ;  /* 0x0000000300037212 */ /* 0x000fca00078efcff */
[----:B------:R0:W-:Y:S01]  /*b460*/  STG.E.U8 desc[UR36][R8.64], R3 ;  /* 0x0000000308007986 */ /* 0x0001e2000c101124 */
[----:B------:R-:W-:Y:S05]  /*b470*/  BRA `(.L_x_6086) ;  /* 0x0000000400b87947 */ /* 0x000fea0003800000 */
.L_x_6096:
[----:B------:R-:W-:-:S05]  /*b480*/  HADD2.F32 R0, -RZ, R16.H0_H0 ;  /* 0x20000010ff007230 */ /* 0x000fca0000004100 */
[----:B------:R-:W-:-:S05]  /*b490*/  F2FP.BF16.F32.PACK_AB R0, RZ, R0 ;  /* 0x00000000ff00723e */ /* 0x000fca00000010ff */
[----:B------:R0:W-:Y:S01]  /*b4a0*/  STG.E.U16 desc[UR36][R8.64], R0 ;  /* 0x0000000008007986 */ /* 0x0001e2000c101524 */
[----:B------:R-:W-:Y:S05]  /*b4b0*/  BRA `(.L_x_6086) ;  /* 0x0000000400a87947 */ /* 0x000fea0003800000 */
.L_x_6093:
        /* <DEDUP_REMOVED lines=12> */
.L_x_6105:
        /* <DEDUP_REMOVED lines=17> */
.L_x_6108:
[----:B------:R-:W-:-:S04]  /*b690*/  LOP3.LUT R3, R5, 0x80000000, RZ, 0xc0, !PT ;  /* 0x8000000005037812 */ /* 0x000fc800078ec0ff */
[----:B------:R-:W-:-:S04]  /*b6a0*/  SHF.R.U32.HI R3, RZ, 0x18, R3 ;  /* 0x00000018ff037819 */ /* 0x000fc80000011603 */
[----:B------:R-:W-:-:S04]  /*b6b0*/  LOP3.LUT R0, R0, R3, RZ, 0xfc, !PT ;  /* 0x0000000300007212 */ /* 0x000fc800078efcff */
[----:B------:R-:W-:-:S07]  /*b6c0*/  PRMT R4, R0, 0x7610, R4 ;  /* 0x0000761000047816 */ /* 0x000fce0000000004 */
.L_x_6107:
[----:B------:R-:W-:Y:S05]  /*b6d0*/  BSYNC B0 ;  /* 0x0000000000007941 */ /* 0x000fea0003800000 */
.L_x_6106:
[----:B------:R0:W-:Y:S01]  /*b6e0*/  STG.E.U8 desc[UR36][R8.64], R4 ;  /* 0x0000000408007986 */ /* 0x0001e2000c101124 */
[----:B------:R-:W-:Y:S05]  /*b6f0*/  BRA `(.L_x_6086) ;  /* 0x0000000400187947 */ /* 0x000fea0003800000 */
.L_x_6104:
        /* <DEDUP_REMOVED lines=17> */
.L_x_6111:
[----:B------:R-:W-:-:S04]  /*b810*/  LOP3.LUT R3, R5, 0x80000000, RZ, 0xc0, !PT ;  /* 0x8000000005037812 */ /* 0x000fc800078ec0ff */
[----:B------:R-:W-:-:S04]  /*b820*/  SHF.R.U32.HI R3, RZ, 0x18, R3 ;  /* 0x00000018ff037819 */ /* 0x000fc80000011603 */
[----:B------:R-:W-:-:S04]  /*b830*/  LOP3.LUT R0, R0, R3, RZ, 0xfc, !PT ;  /* 0x0000000300007212 */ /* 0x000fc800078efcff */
[----:B------:R-:W-:-:S07]  /*b840*/  PRMT R4, R0, 0x7610, R4 ;  /* 0x0000761000047816 */ /* 0x000fce0000000004 */
.L_x_6110:
[----:B------:R-:W-:Y:S05]  /*b850*/  BSYNC B0 ;  /* 0x0000000000007941 */ /* 0x000fea0003800000 */
.L_x_6109:
[----:B------:R0:W-:Y:S01]  /*b860*/  STG.E.U8 desc[UR36][R8.64], R4 ;  /* 0x0000000408007986 */ /* 0x0001e2000c101124 */
[----:B------:R-:W-:Y:S05]  /*b870*/  BRA `(.L_x_6086) ;  /* 0x0000000000b87947 */ /* 0x000fea0003800000 */
.L_x_6103:
        /* <DEDUP_REMOVED lines=22> */
.L_x_6085:
        /* <DEDUP_REMOVED lines=16> */
.L_x_6114:
[----:B------:R-:W-:Y:S05]  /*bae0*/  BRA `(.L_x_6086) ;  /* 0x00000000001c7947 */ /* 0x000fea0003800000 */
.L_x_6113:
[----:B------:R-:W-:-:S06]  /*baf0*/  HADD2.F32 R4, -RZ, R16.H0_H0 ;  /* 0x20000010ff047230 */ /* 0x000fcc0000004100 */
[----:B------:R-:W0:Y:S02]  /*bb00*/  F2I.U64.TRUNC R4, R4 ;  /* 0x0000000400047311 */ /* 0x000e24000020d800 */
[----:B0-----:R0:W-:Y:S01]  /*bb10*/  STG.E.64 desc[UR36][R8.64], R4 ;  /* 0x0000000408007986 */ /* 0x0011e2000c101b24 */
[----:B------:R-:W-:Y:S05]  /*bb20*/  BRA `(.L_x_6086) ;  /* 0x00000000000c7947 */ /* 0x000fea0003800000 */
.L_x_6112:
[----:B------:R-:W-:-:S04]  /*bb30*/  HADD2.F32 R16, -RZ, R16.H0_H0 ;  /* 0x20000010ff107230 */ /* 0x000fc80000004100 */
[----:B------:R-:W0:Y:S02]  /*bb40*/  F2I.FTZ.U32.TRUNC.NTZ R3, R16 ;  /* 0x0000001000037305 */ /* 0x000e24000021f000 */
[----:B0-----:R0:W-:Y:S02]  /*bb50*/  STG.E desc[UR36][R8.64], R3 ;  /* 0x0000000308007986 */ /* 0x0011e4000c101924 */
.L_x_6086:
[----:B------:R-:W-:-:S07]  /*bb60*/  VIADD R27, R27, 0x80 ;  /* 0x000000801b1b7836 */ /* 0x000fce0000000000 */
.L_x_6046:
[----:B------:R-:W-:Y:S05]  /*bb70*/  BSYNC B6 ;  /* 0x0000000000067941 */ /* 0x000fea0003800000 */
.L_x_6045:
        /* <DEDUP_REMOVED lines=23> */
.L_x_6118:
[----:B------:R-:W-:-:S06]  /*bcf0*/  HADD2.F32 R5, -RZ, R17.H0_H0 ;  /* 0x20000011ff057230 */ /* 0x000fcc0000004100 */
[----:B------:R-:W0:Y:S02]  /*bd00*/  F2I.S64.TRUNC R4, R5 ;  /* 0x0000000500047311 */ /* 0x000e24000020d900 */
[----:B0-----:R-:W-:Y:S01]  /*bd10*/  STG.E.U8 desc[UR36][R2.64], R4 ;  /* 0x0000000402007986 */ /* 0x001fe2000c101124 */
[----:B------:R-:W-:Y:S05]  /*bd20*/  EXIT ;  /* 0x000000000000794d */ /* 0x000fea0003800000 */
.L_x_6117:
        /* <DEDUP_REMOVED lines=10> */
.L_x_6121:
[----:B------:R-:W-:-:S06]  /*bdd0*/  HADD2.F32 R17, -RZ, R17.H0_H0 ;  /* 0x20000011ff117230 */ /* 0x000fcc0000004100 */
[----:B------:R-:W0:Y:S02]  /*bde0*/  F2I.FTZ.TRUNC.NTZ R17, R17 ;  /* 0x0000001100117305 */ /* 0x000e24000021f100 */
[----:B0-----:R-:W-:Y:S01]  /*bdf0*/  STG.E desc[UR36][R2.64], R17 ;  /* 0x0000001102007986 */ /* 0x001fe2000c101924 */
[----:B------:R-:W-:Y:S05]  /*be00*/  EXIT ;  /* 0x000000000000794d */ /* 0x000fea0003800000 */
.L_x_6120:
[----:B------:R-:W-:-:S06]  /*be10*/  HADD2.F32 R17, -RZ, R17.H0_H0 ;  /* 0x20000011ff117230 */ /* 0x000fcc0000004100 */
[----:B------:R-:W0:Y:S02]  /*be20*/  F2I.FTZ.TRUNC.NTZ R17, R17 ;  /* 0x0000001100117305 */ /* 0x000e24000021f100 */
[----:B0-----:R-:W-:Y:S01]  /*be30*/  STG.E.U16 desc[UR36][R2.64], R17 ;  /* 0x0000001102007986 */ /* 0x001fe2000c101524 */
[----:B------:R-:W-:Y:S05]  /*be40*/  EXIT ;  /* 0x000000000000794d */ /* 0x000fea0003800000 */
.L_x_6116:
        /* <DEDUP_REMOVED lines=9> */
.L_x_6123:
[----:B------:R-:W-:Y:S01]  /*bee0*/  STG.E.U16 desc[UR36][R2.64], R17 ;  /* 0x0000001102007986 */ /* 0x000fe2000c101524 */
[----:B------:R-:W-:Y:S05]  /*bef0*/  EXIT ;  /* 0x000000000000794d */ /* 0x000fea0003800000 */
.L_x_6122:
        /* <DEDUP_REMOVED lines=10> */
.L_x_6125:
[----:B------:R-:W-:-:S05]  /*bfa0*/  HADD2.F32 R0, -RZ, R17.H0_H0 ;  /* 0x20000011ff007230 */ /* 0x000fca0000004100 */
[----:B------:R-:W-:-:S04]  /*bfb0*/  F2FP.F16.F32.PACK_AB R0, RZ, R0 ;  /* 0x00000000ff00723e */ /* 0x000fc800000000ff */
[----:B------:R-:W-:-:S05]  /*bfc0*/  PRMT R0, R0, 0x5410, RZ ;  /* 0x0000541000007816 */ /* 0x000fca00000000ff */
[----:B------:R-:W-:Y:S01]  /*bfd0*/  STG.E desc[UR36][R2.64], R0 ;  /* 0x0000000002007986 */ /* 0x000fe2000c101924 */
[----:B------:R-:W-:Y:S05]  /*bfe0*/  EXIT ;  /* 0x000000000000794d */ /* 0x000fea0003800000 */
.L_x_6124:
[----:B------:R-:W-:-:S05]  /*bff0*/  HADD2.F32 R4, -RZ, R17.H0_H0 ;  /* 0x20000011ff047230 */ /* 0x000fca0000004100 */
[----:B------:R-:W-:-:S06]  /*c000*/  FMUL.FTZ R4, R4, 1 ;  /* 0x3f80000004047820 */ /* 0x000fcc0000410000 */
[----:B------:R-:W0:Y:S02]  /*c010*/  F2F.F64.F32 R4, R4 ;  /* 0x0000000400047310 */ /* 0x000e240000201800 */
[----:B0-----:R-:W-:Y:S01]  /*c020*/  STG.E.64 desc[UR36][R2.64], R4 ;  /* 0x0000000402007986 */ /* 0x001fe2000c101b24 */
[----:B------:R-:W-:Y:S05]  /*c030*/  EXIT ;  /* 0x000000000000794d */ /* 0x000fea0003800000 */
.L_x_6115:
        /* <DEDUP_REMOVED lines=13> */
.L_x_6128:
[----:B------:R-:W-:Y:S01]  /*c110*/  HADD2.F32 R17, -RZ, R17.H0_H0 ;  /* 0x20000011ff117230 */ /* 0x000fe20000004100 */
[----:B------:R-:W-:-:S04]  /*c120*/  CS2R R6, SRZ ;  /* 0x0000000000067805 */ /* 0x000fc8000001ff00 */
[----:B------:R-:W-:-:S06]  /*c130*/  FMUL.FTZ R4, R17, 1 ;  /* 0x3f80000011047820 */ /* 0x000fcc0000410000 */
[----:B------:R-:W0:Y:S02]  /*c140*/  F2F.F64.F32 R4, R4 ;  /* 0x0000000400047310 */ /* 0x000e240000201800 */
[----:B0-----:R-:W-:Y:S01]  /*c150*/  STG.E.128 desc[UR36][R2.64], R4 ;  /* 0x0000000402007986 */ /* 0x001fe2000c101d24 */
[----:B------:R-:W-:Y:S05]  /*c160*/  EXIT ;  /* 0x000000000000794d */ /* 0x000fea0003800000 */
.L_x_6127:
        /* <DEDUP_REMOVED lines=21> */
.L_x_6132:
[----:B------:R-:W-:Y:S05]  /*c2c0*/  BSYNC B0 ;  /* 0x0000000000007941 */ /* 0x000fea0003800000 */
.L_x_6131:
[----:B------:R-:W-:-:S05]  /*c2d0*/  LOP3.LUT R5, R0, R5, RZ, 0xfc, !PT ;  /* 0x0000000500057212 */ /* 0x000fca00078efcff */
[----:B------:R-:W-:Y:S01]  /*c2e0*/  STG.E.U8 desc[UR36][R2.64], R5 ;  /* 0x0000000502007986 */ /* 0x000fe2000c101124 */
[----:B------:R-:W-:Y:S05]  /*c2f0*/  EXIT ;  /* 0x000000000000794d */ /* 0x000fea0003800000 */
.L_x_6130:
        /* <DEDUP_REMOVED lines=13> */
.L_x_6134:
[----:B------:R-:W-:Y:S01]  /*c3d0*/  IMAD.MOV.U32 R0, RZ, RZ, 0x7f ;  /* 0x0000007fff007424 */ /* 0x000fe200078e00ff */
[----:B------:R-:W-:-:S04]  /*c3e0*/  ISETP.GT.U32.AND P0, PT, R4, 0x7f800000, PT ;  /* 0x7f8000000400780c */ /* 0x000fc80003f04070 */
[----:B------:R-:W-:-:S09]  /*c3f0*/  SEL R0, R0, 0x7c, P0 ;  /* 0x0000007c00007807 */ /* 0x000fd20000000000 */
.L_x_6135:
[----:B------:R-:W-:Y:S05]  /*c400*/  BSYNC B0 ;  /* 0x0000000000007941 */ /* 0x000fea0003800000 */
.L_x_6133:
[----:B------:R-:W-:-:S04]  /*c410*/  LOP3.LUT R4, R17, 0x80000000, RZ, 0xc0, !PT ;  /* 0x8000000011047812 */ /* 0x000fc800078ec0ff */
[----:B------:R-:W-:-:S04]  /*c420*/  SHF.R.U32.HI R5, RZ, 0x18, R4 ;  /* 0x00000018ff057819 */ /* 0x000fc80000011604 */
[----:B------:R-:W-:-:S05]  /*c430*/  LOP3.LUT R5, R0, R5, RZ, 0xfc, !PT ;  /* 0x0000000500057212 */ /* 0x000fca00078efcff */
[----:B------:R-:W-:Y:S01]  /*c440*/  STG.E.U8 desc[UR36][R2.64], R5 ;  /* 0x0000000502007986 */ /* 0x000fe2000c101124 */
[----:B------:R-:W-:Y:S05]  /*c450*/  EXIT ;  /* 0x000000000000794d */ /* 0x000fea0003800000 */
.L_x_6129:
[----:B------:R-:W-:-:S05]  /*c460*/  HADD2.F32 R0, -RZ, R17.H0_H0 ;  /* 0x20000011ff007230 */ /* 0x000fca0000004100 */
[----:B------:R-:W-:-:S05]  /*c470*/  F2FP.BF16.F32.PACK_AB R0, RZ, R0 ;  /* 0x00000000ff00723e */ /* 0x000fca00000010ff */
[----:B------:R-:W-:Y:S01]  /*c480*/  STG.E.U16 desc[UR36][R2.64], R0 ;  /* 0x0000000002007986 */ /* 0x000fe2000c101524 */
[----:B------:R-:W-:Y:S05]  /*c490*/  EXIT ;  /* 0x000000000000794d */ /* 0x000fea0003800000 */
.L_x_6126:
        /* <DEDUP_REMOVED lines=12> */
.L_x_6138:
        /* <DEDUP_REMOVED lines=17> */
.L_x_6141:
[----:B------:R-:W-:-:S04]  /*c670*/  LOP3.LUT R0, R17, 0x80000000, RZ, 0xc0, !PT ;  /* 0x8000000011007812 */ /* 0x000fc800078ec0ff */
[----:B------:R-:W-:-:S04]  /*c680*/  SHF.R.U32.HI R5, RZ, 0x18, R0 ;  /* 0x00000018ff057819 */ /* 0x000fc80000011600 */
[----:B------:R-:W-:-:S04]  /*c690*/  LOP3.LUT R4, R4, R5, RZ, 0xfc, !PT ;  /* 0x0000000504047212 */ /* 0x000fc800078efcff */
[----:B------:R-:W-:-:S07]  /*c6a0*/  PRMT R0, R4, 0x7610, R0 ;  /* 0x0000761004007816 */ /* 0x000fce0000000000 */
.L_x_6140:
[----:B------:R-:W-:Y:S05]  /*c6b0*/  BSYNC B0 ;  /* 0x0000000000007941 */ /* 0x000fea0003800000 */
.L_x_6139:
[----:B------:R-:W-:Y:S01]  /*c6c0*/  STG.E.U8 desc[UR36][R2.64], R0 ;  /* 0x0000000002007986 */ /* 0x000fe2000c101124 */
[----:B------:R-:W-:Y:S05]  /*c6d0*/  EXIT ;  /* 0x000000000000794d */ /* 0x000fea0003800000 */
.L_x_6137:
        /* <DEDUP_REMOVED lines=17> */
.L_x_6144:
[----:B------:R-:W-:-:S04]  /*c7f0*/  LOP3.LUT R0, R17, 0x80000000, RZ, 0xc0, !PT ;  /* 0x8000000011007812 */ /* 0x000fc800078ec0ff */
[----:B------:R-:W-:-:S04]  /*c800*/  SHF.R.U32.HI R5, RZ, 0x18, R0 ;  /* 0x00000018ff057819 */ /* 0x000fc80000011600 */
[----:B------:R-:W-:-:S04]  /*c810*/  LOP3.LUT R4, R4, R5, RZ, 0xfc, !PT ;  /* 0x0000000504047212 */ /* 0x000fc800078efcff */
[----:B------:R-:W-:-:S07]  /*c820*/  PRMT R0, R4, 0x7610, R0 ;  /* 0x0000761004007816 */ /* 0x000fce0000000000 */
.L_x_6143:
[----:B------:R-:W-:Y:S05]  /*c830*/  BSYNC B0 ;  /* 0x0000000000007941 */ /* 0x000fea0003800000 */
.L_x_6142:
[----:B------:R-:W-:Y:S01]  /*c840*/  STG.E.U8 desc[UR36][R2.64], R0 ;  /* 0x0000000002007986 */ /* 0x000fe2000c101124 */
[----:B------:R-:W-:Y:S05]  /*c850*/  EXIT ;  /* 0x000000000000794d */ /* 0x000fea0003800000 */
.L_x_6136:
        /* <DEDUP_REMOVED lines=22> */
.L_x_6119:
        /* <DEDUP_REMOVED lines=16> */
.L_x_6147:
[----:B------:R-:W-:Y:S05]  /*cac0*/  EXIT ;  /* 0x000000000000794d */ /* 0x000fea0003800000 */
.L_x_6146:
[----:B------:R-:W-:-:S06]  /*cad0*/  HADD2.F32 R4, -RZ, R17.H0_H0 ;  /* 0x20000011ff047230 */ /* 0x000fcc0000004100 */
[----:B------:R-:W0:Y:S02]  /*cae0*/  F2I.U64.TRUNC R4, R4 ;  /* 0x0000000400047311 */ /* 0x000e24000020d800 */
[----:B0-----:R-:W-:Y:S01]  /*caf0*/  STG.E.64 desc[UR36][R2.64], R4 ;  /* 0x0000000402007986 */ /* 0x001fe2000c101b24 */
[----:B------:R-:W-:Y:S05]  /*cb00*/  EXIT ;  /* 0x000000000000794d */ /* 0x000fea0003800000 */
.L_x_6145:
[----:B------:R-:W-:-:S06]  /*cb10*/  HADD2.F32 R17, -RZ, R17.H0_H0 ;  /* 0x20000011ff117230 */ /* 0x000fcc0000004100 */
[----:B------:R-:W0:Y:S02]  /*cb20*/  F2I.FTZ.U32.TRUNC.NTZ R17, R17 ;  /* 0x0000001100117305 */ /* 0x000e24000021f000 */
[----:B0-----:R-:W-:Y:S01]  /*cb30*/  STG.E desc[UR36][R2.64], R17 ;  /* 0x0000001102007986 */ /* 0x001fe2000c101924 */
[----:B------:R-:W-:Y:S05]  /*cb40*/  EXIT ;  /* 0x000000000000794d */ /* 0x000fea0003800000 */
.L_x_6148:
        /* <DEDUP_REMOVED lines=11> */
.L_x_14629:


//--------------------- .text._ZN2at6native18elementwise_kernelILi128ELi4EZNS0_22gpu_kernel_impl_nocastIZZZNS0_26logit_backward_kernel_cudaERNS_18TensorIteratorBaseERKN3c106ScalarEENKUlvE_clEvENKUlvE1_clEvEUlNS5_4HalfESB_E0_EEvS4_RKT_EUliE_EEviT1_ --------------------------
	.section	.text._ZN2at6native18elementwise_kernelILi128ELi4EZNS0_22gpu_kernel_impl_nocastIZZZNS0_26logit_backward_kernel_cudaERNS_18TensorIteratorBaseERKN3c106ScalarEENKUlvE_clEvENKUlvE1_clEvEUlNS5_4HalfESB_E0_EEvS4_RKT_EUliE_EEviT1_,"ax",@progbits
	.align	128
        .global         _ZN2at6native18elementwise_kernelILi128ELi4EZNS0_22gpu_kernel_impl_nocastIZZZNS0_26logit_backward_kernel_cudaERNS_18TensorIteratorBaseERKN3c106ScalarEENKUlvE_clEvENKUlvE1_clEvEUlNS5_4HalfESB_E0_EEvS4_RKT_EUliE_EEviT1_
        .type           _ZN2at6native18elementwise_kernelILi128ELi4EZNS0_22gpu_kernel_impl_nocastIZZZNS0_26logit_backward_kernel_cudaERNS_18TensorIteratorBaseERKN3c106ScalarEENKUlvE_clEvENKUlvE1_clEvEUlNS5_4HalfESB_E0_EEvS4_RKT_EUliE_EEviT1_,@function
        .size           _ZN2at6native18elementwise_kernelILi128ELi4EZNS0_22gpu_kernel_impl_nocastIZZZNS0_26logit_backward_kernel_cudaERNS_18TensorIteratorBaseERKN3c106ScalarEENKUlvE_clEvENKUlvE1_clEvEUlNS5_4HalfESB_E0_EEvS4_RKT_EUliE_EEviT1_,(.L_x_14630 - _ZN2at6native18elementwise_kernelILi128ELi4EZNS0_22gpu_kernel_impl_nocastIZZZNS0_26logit_backward_kernel_cudaERNS_18TensorIteratorBaseERKN3c106ScalarEENKUlvE_clEvENKUlvE1_clEvEUlNS5_4HalfESB_E0_EEvS4_RKT_EUliE_EEviT1_)
        .other          _ZN2at6native18elementwise_kernelILi128ELi4EZNS0_22gpu_kernel_impl_nocastIZZZNS0_26logit_backward_kernel_cudaERNS_18TensorIteratorBaseERKN3c106ScalarEENKUlvE_clEvENKUlvE1_clEvEUlNS5_4HalfESB_E0_EEvS4_RKT_EUliE_EEviT1_,@"STO_CUDA_ENTRY STV_DEFAULT"
_ZN2at6native18elementwise_kernelILi128ELi4EZNS0_22gpu_kernel_impl_nocastIZZZNS0_26logit_backward_kernel_cudaERNS_18TensorIteratorBaseERKN3c106ScalarEENKUlvE_clEvENKUlvE1_clEvEUlNS5_4HalfESB_E0_EEvS4_RKT_EUliE_EEviT1_:
.text._ZN2at6native18elementwise_kernelILi128ELi4EZNS0_22gpu_kernel_impl_nocastIZZZNS0_26logit_backward_kernel_cudaERNS_18TensorIteratorBaseERKN3c106ScalarEENKUlvE_clEvENKUlvE1_clEvEUlNS5_4HalfESB_E0_EEvS4_RKT_EUliE_EEviT1_:
        /* <DEDUP_REMOVED lines=362> */
.L_x_6151:
        /* <DEDUP_REMOVED lines=9> */
[----:B------:R-:W-:Y:S01]  /*1730*/  IADD3 R3, R3, 0x80, RZ ;  /* 0x0000008003037810 */ /* 0x000fe20007ffe0ff */
[----:B--2---:R-:W-:-:S05]  /*1740*/  HADD2.F32 R11, -RZ, R8.H0_H0 ;  /* 0x20000008ff0b7230 */ /* 0x004fca0000004100 */
[C---:B------:R-:W-:Y:S02]  /*1750*/  FSETP.GEU.FTZ.AND P1, PT, R11.reuse, UR8, PT ;  /* 0x000000080b007c0b */ /* 0x040fe4000bf3e000 */
[----:B------:R-:W-:Y:S01]  /*1760*/  FSETP.GT.FTZ.AND P0, PT, R11, UR9, PT ;  /* 0x000000090b007c0b */ /* 0x000fe2000bf14000 */
[----:B------:R-:W-:Y:S01]  /*1770*/  ULDC.64 UR8, c[0x0][0x478] ;  /* 0x00011e0000087ab9 */ /* 0x000fe20000000a00 */
[----:B---3--:R-:W-:Y:S02]  /*1780*/  HADD2.F32 R9, -RZ, R6.H0_H0 ;  /* 0x20000006ff097230 */ /* 0x008fe40000004100 */
[----:B------:R-:W-:-:S13]  /*1790*/  PLOP3.LUT P0, PT, P1, P0, PT, 0x8a, 0x0 ;  /* 0x000000000000781c */ /* 0x000fda0000f01172 */
[----:B------:R-:W-:-:S04]  /*17a0*/  @!P0 FADD.FTZ R0, -R11, 1 ;  /* 0x3f8000000b008421 */ /* 0x000fc80000010100 */
[----:B------:R-:W-:Y:S01]  /*17b0*/  @!P0 FMUL.FTZ R2, R11, R0 ;  /* 0x000000000b028220 */ /* 0x000fe20000410000 */
[----:B------:R-:W-:-:S05]  /*17c0*/  MOV R0, RZ ;  /* 0x000000ff00007202 */ /* 0x000fca0000000f00 */
[----:B------:R-:W0:Y:S02]  /*17d0*/  @!P0 MUFU.RCP R2, R2 ;  /* 0x0000000200028308 */ /* 0x000e240000001000 */
[----:B0-----:R-:W-:Y:S01]  /*17e0*/  @!P0 FMUL.FTZ R0, R9, R2 ;  /* 0x0000000209008220 */ /* 0x001fe20000410000 */
[----:B------:R-:W-:-:S04]  /*17f0*/  IADD3 R4, P0, R5, UR8, RZ ;  /* 0x0000000805047c10 */ /* 0x000fc8000ff1e0ff */
[----:B------:R-:W-:Y:S02]  /*1800*/  F2FP.F16.F32.PACK_AB R0, RZ, R0 ;  /* 0x00000000ff00723e */ /* 0x000fe400000000ff */
[----:B------:R-:W-:-:S05]  /*1810*/  IADD3.X R5, RZ, UR9, RZ, P0, !PT ;  /* 0x00000009ff057c10 */ /* 0x000fca00087fe4ff */
[----:B------:R0:W-:Y:S02]  /*1820*/  STG.E.U16 desc[UR4][R4.64], R0 ;  /* 0x0000000004007986 */ /* 0x0001e4000c101504 */
.L_x_6150:
[----:B------:R-:W-:Y:S05]  /*1830*/  BSYNC B0 ;  /* 0x0000000000007941 */ /* 0x000fea0003800000 */
.L_x_6149:
        /* <DEDUP_REMOVED lines=356> */
.L_x_6154:
        /* <DEDUP_REMOVED lines=380> */
.L_x_6155:
        /* <DEDUP_REMOVED lines=25> */
.L_x_6153:
[----:B------:R-:W-:Y:S05]  /*47d0*/  BSYNC B0 ;  /* 0x0000000000007941 */ /* 0x000fea0003800000 */
.L_x_6152:
        /* <DEDUP_REMOVED lines=355> */
.L_x_6156:
        /* <DEDUP_REMOVED lines=23> */
[----:B------:R-:W-:Y:S01]  /*5f80*/  STG.E.U16 desc[UR4][R2.64], R0 ;  /* 0x0000000002007986 */ /* 0x000fe2000c101504 */
[----:B------:R-:W-:Y:S05]  /*5f90*/  EXIT ;  /* 0x000000000000794d */ /* 0x000fea0003800000 */
.L_x_6157:
        /* <DEDUP_REMOVED lines=14> */
.L_x_14630:


//--------------------- .text._ZN2at6native27unrolled_elementwise_kernelIZZZNS0_26logit_backward_kernel_cudaERNS_18TensorIteratorBaseERKN3c106ScalarEENKUlvE_clEvENKUlvE1_clEvEUlNS4_4HalfESA_E0_St5arrayIPcLm3EELi4E23TrivialOffsetCalculatorILi2EjESF_ILi1EjENS0_6memory15LoadWithoutCastENSI_16StoreWithoutCastEEEviT_T0_T2_T3_T4_T5_ --------------------------
	.section	.text._ZN2at6native27unrolled_elementwise_kernelIZZZNS0_26logit_backward_kernel_cudaERNS_18TensorIteratorBaseERKN3c106ScalarEENKUlvE_clEvENKUlvE1_clEvEUlNS4_4HalfESA_E0_St5arrayIPcLm3EELi4E23TrivialOffsetCalculatorILi2EjESF_ILi1EjENS0_6memory15LoadWithoutCastENSI_16StoreWithoutCastEEEviT_T0_T2_T3_T4_T5_,"ax",@progbits
	.align	128
        .global         _ZN2at6native27unrolled_elementwise_kernelIZZZNS0_26logit_backward_kernel_cudaERNS_18TensorIteratorBaseERKN3c106ScalarEENKUlvE_clEvENKUlvE1_clEvEUlNS4_4HalfESA_E0_St5arrayIPcLm3EELi4E23TrivialOffsetCalculatorILi2EjESF_ILi1EjENS0_6memory15LoadWithoutCastENSI_16StoreWithoutCastEEEviT_T0_T2_T3_T4_T5_
        .type           _ZN2at6native27unrolled_elementwise_kernelIZZZNS0_26logit_backward_kernel_cudaERNS_18TensorIteratorBaseERKN3c106ScalarEENKUlvE_clEvENKUlvE1_clEvEUlNS4_4HalfESA_E0_St5arrayIPcLm3EELi4E23TrivialOffsetCalculatorILi2EjESF_ILi1EjENS0_6memory15LoadWithoutCastENSI_16StoreWithoutCastEEEviT_T0_T2_T3_T4_T5_,@function
        .size           _ZN2at6native27unrolled_elementwise_kernelIZZZNS0_26logit_backward_kernel_cudaERNS_18TensorIteratorBaseERKN3c106ScalarEENKUlvE_clEvENKUlvE1_clEvEUlNS4_4HalfESA_E0_St5arrayIPcLm3EELi4E23TrivialOffsetCalculatorILi2EjESF_ILi1EjENS0_6memory15LoadWithoutCastENSI_16StoreWithoutCastEEEviT_T0_T2_T3_T4_T5_,(.L_x_14631 - _ZN2at6native27unrolled_elementwise_kernelIZZZNS0_26logit_backward_kernel_cudaERNS_18TensorIteratorBaseERKN3c106ScalarEENKUlvE_clEvENKUlvE1_clEvEUlNS4_4HalfESA_E0_St5arrayIPcLm3EELi4E23TrivialOffsetCalculatorILi2EjESF_ILi1EjENS0_6memory15LoadWithoutCastENSI_16StoreWithoutCastEEEviT_T0_T2_T3_T4_T5_)
        .other          _ZN2at6native27unrolled_elementwise_kernelIZZZNS0_26logit_backward_kernel_cudaERNS_18TensorIteratorBaseERKN3c106ScalarEENKUlvE_clEvENKUlvE1_clEvEUlNS4_4HalfESA_E0_St5arrayIPcLm3EELi4E23TrivialOffsetCalculatorILi2EjESF_ILi1EjENS0_6memory15LoadWithoutCastENSI_16StoreWithoutCastEEEviT_T0_T2_T3_T4_T5_,@"STO_CUDA_ENTRY STV_DEFAULT"
_ZN2at6native27unrolled_elementwise_kernelIZZZNS0_26logit_backward_kernel_cudaERNS_18TensorIteratorBaseERKN3c106ScalarEENKUlvE_clEvENKUlvE1_clEvEUlNS4_4HalfESA_E0_St5arrayIPcLm3EELi4E23TrivialOffsetCalculatorILi2EjESF_ILi1EjENS0_6memory15LoadWithoutCastENSI_16StoreWithoutCastEEEviT_T0_T2_T3_T4_T5_:
.text._ZN2at6native27unrolled_elementwise_kernelIZZZNS0_26logit_backward_kernel_cudaERNS_18TensorIteratorBaseERKN3c106ScalarEENKUlvE_clEvENKUlvE1_clEvEUlNS4_4HalfESA_E0_St5arrayIPcLm3EELi4E23TrivialOffsetCalculatorILi2EjESF_ILi1EjENS0_6memory15LoadWithoutCastENSI_16StoreWithoutCastEEEviT_T0_T2_T3_T4_T5_:
        /* <DEDUP_REMOVED lines=19> */
[----:B------:R-:W-:Y:S01]  /*0130*/  @!P3 LEA R21, R11, R10, 0x9 ;  /* 0x0000000a0b15b211 */ /* 0x000fe200078e48ff */
[----:B------:R-:W-:-:S02]  /*0140*/  @!P3 VIADD R10, R10, 0x80 ;  /* 0x000000800a0ab836 */ /* 0x000fc40000000000 */
[----:B0-----:R-:W-:-:S04]  /*0150*/  @!P0 IMAD.WIDE.U32 R18, R17, 0x2, R18 ;  /* 0x0000000211128825 */ /* 0x001fc800078e0012 */
[----:B------:R-:W0:Y:S01]  /*0160*/  @!P3 LDC.64 R6, c[0x0][0x238] ;  /* 0x00008e00ff06bb82 */ /* 0x000e220000000a00 */
[----:B------:R-:W-:Y:S01]  /*0170*/  ISETP.GE.AND P2, PT, R10, R9, PT ;  /* 0x000000090a00720c */ /* 0x000fe20003f46270 */
[----:B------:R3:W5:Y:S06]  /*0180*/  @!P0 LDG.E.U16 R0, desc[UR4][R18.64] ;  /* 0x0000000412008981 */ /* 0x00076c000c1e1500 */
[----:B---3--:R-:W3:Y:S06]  /*0190*/  @!P1 LDC.64 R18, c[0x0][0x230] ;  /* 0x00008c00ff129b82 */ /* 0x008eec0000000a00 */
[----:B------:R-:W-:Y:S01]  /*01a0*/  @!P2 LEA R23, R11, R10, 0x9 ;  /* 0x0000000a0b17a211 */ /* 0x000fe200078e48ff */
[C---:B--2---:R-:W-:Y:S01]  /*01b0*/  @!P3 IMAD.WIDE.U32 R4, R21.reuse, 0x2, R4 ;  /* 0x000000021504b825 */ /* 0x044fe200078e0004 */
[----:B------:R-:W2:Y:S03]  /*01c0*/  @!P2 LDC.64 R12, c[0x0][0x230] ;  /* 0x00008c00ff0cab82 */ /* 0x000ea60000000a00 */
[----:B0-----:R-:W-:-:S05]  /*01d0*/  @!P3 IMAD.WIDE.U32 R6, R21, 0x2, R6 ;  /* 0x000000021506b825 */ /* 0x001fca00078e0006 */
[----:B------:R-:W0:Y:S01]  /*01e0*/  @!P1 LDC.64 R20, c[0x0][0x238] ;  /* 0x00008e00ff149b82 */ /* 0x000e220000000a00 */
[----:B---3--:R-:W-:-:S07]  /*01f0*/  @!P1 IMAD.WIDE.U32 R18, R25, 0x2, R18 ;  /* 0x0000000219129825 */ /* 0x008fce00078e0012 */
[----:B------:R-:W3:Y:S01]  /*0200*/  @!P2 LDC.64 R14, c[0x0][0x238] ;  /* 0x00008e00ff0eab82 */ /* 0x000ee20000000a00 */
        /* <DEDUP_REMOVED lines=8> */
[----:B0-----:R-:W0:Y:S01]  /*0290*/  @!P1 LDC.64 R2, c[0x0][0x228] ;  /* 0x00008a00ff029b82 */ /* 0x001e220000000a00 */
[----:B--2---:R-:W-:-:S04]  /*02a0*/  @!P2 IMAD.WIDE.U32 R12, R23, 0x2, R12 ;  /* 0x00000002170ca825 */ /* 0x004fc800078e000c */
[--C-:B---3--:R-:W-:Y:S01]  /*02b0*/  @!P2 IMAD.WIDE.U32 R22, R23, 0x2, R14.reuse ;  /* 0x000000021716a825 */ /* 0x108fe200078e000e */
[----:B------:R-:W-:Y:S01]  /*02c0*/  PRMT R14, RZ, 0x7610, R14 ;  /* 0x00007610ff0e7816 */ /* 0x000fe2000000000e */
[----:B------:R1:W5:Y:S01]  /*02d0*/  @!P2 LDG.E.U16 R16, desc[UR4][R12.64] ;  /* 0x000000040c10a981 */ /* 0x000362000c1e1500 */
[----:B------:R-:W-:Y:S02]  /*02e0*/  PRMT R15, RZ, 0x7610, R15 ;  /* 0x00007610ff0f7816 */ /* 0x000fe4000000000f */
[----:B------:R-:W-:Y:S02]  /*02f0*/  PRMT R17, RZ, 0x7610, R17 ;  /* 0x00007610ff117816 */ /* 0x000fe40000000011 */
[----:B------:R2:W5:Y:S01]  /*0300*/  @!P3 LDG.E.U16 R14, desc[UR4][R4.64] ;  /* 0x00000004040eb981 */ /* 0x000562000c1e1500 */
[----:B------:R-:W-:Y:S03]  /*0310*/  BSSY B0, `(.L_x_6158) ;  /* 0x000001a000007945 */ /* 0x000fe60003800000 */
[----:B------:R3:W5:Y:S01]  /*0320*/  @!P3 LDG.E.U16 R15, desc[UR4][R6.64] ;  /* 0x00000004060fb981 */ /* 0x000762000c1e1500 */
[----:B-1----:R-:W-:-:S03]  /*0330*/  IADD3 R12, R8, 0x80, RZ ;  /* 0x00000080080c7810 */ /* 0x002fc60007ffe0ff */
[----:B------:R1:W5:Y:S01]  /*0340*/  @!P2 LDG.E.U16 R17, desc[UR4][R22.64] ;  /* 0x000000041611a981 */ /* 0x000362000c1e1500 */
[C---:B--2---:R-:W-:Y:S02]  /*0350*/  VIADD R4, R8.reuse, 0x100 ;  /* 0x0000010008047836 */ /* 0x044fe40000000000 */
[----:B------:R-:W-:Y:S01]  /*0360*/  @!P1 IMAD R5, R11, 0x200, R8 ;  /* 0x000002000b059824 */ /* 0x000fe200078e0208 */
[----:B---3--:R-:W-:Y:S02]  /*0370*/  IADD3 R6, R8, 0x180, RZ ;  /* 0x0000018008067810 */ /* 0x008fe40007ffe0ff */
[----:B------:R-:W-:Y:S01]  /*0380*/  @!P1 MOV R8, R12 ;  /* 0x0000000c00089202 */ /* 0x000fe20000000f00 */
[----:B0-----:R-:W-:Y:S01]  /*0390*/  @!P1 IMAD.WIDE.U32 R2, R5, 0x2, R2 ;  /* 0x0000000205029825 */ /* 0x001fe200078e0002 */
[-C--:B------:R-:W-:Y:S02]  /*03a0*/  ISETP.GE.AND P5, PT, R12, R9.reuse, PT ;  /* 0x000000090c00720c */ /* 0x080fe40003fa6270 */
[----:B------:R-:W-:-:S02]  /*03b0*/  ISETP.GE.AND P2, PT, R4, R9, PT ;  /* 0x000000090400720c */ /* 0x000fc40003f46270 */
[-C--:B------:R-:W-:Y:S02]  /*03c0*/  ISETP.GE.AND P3, PT, R6, R9.reuse, PT ;  /* 0x000000090600720c */ /* 0x080fe40003f66270 */
[----:B------:R-:W-:Y:S01]  /*03d0*/  ISETP.GE.AND P4, PT, R8, R9, PT ;  /* 0x000000090800720c */ /* 0x000fe20003f86270 */
[----:B-1----:R-:W-:-:S12]  /*03e0*/  @P1 BRA `(.L_x_6159) ;  /* 0x0000000000301947 */ /* 0x002fd80003800000 */
        /* <DEDUP_REMOVED lines=12> */
.L_x_6159:
[----:B------:R-:W-:Y:S05]  /*04b0*/  BSYNC B0 ;  /* 0x0000000000007941 */ /* 0x000fea0003800000 */
.L_x_6158:
[----:B------:R-:W-:Y:S04]  /*04c0*/  BSSY B0, `(.L_x_6160) ;  /* 0x000000e000007945 */ /* 0x000fe80003800000 */
[----:B------:R-:W-:Y:S05]  /*04d0*/  @P5 BRA `(.L_x_6161) ;  /* 0x0000000000305947 */ /* 0x000fea0003800000 */
[----:B-----5:R-:W-:Y:S01]  /*04e0*/  HADD2.F32 R10, -RZ, R10.H0_H0 ;  /* 0x2000000aff0a7230 */ /* 0x020fe20000004100 */
[----:B------:R-:W-:Y:S01]  /*04f0*/  ULDC.64 UR6, c[0x0][0x218] ;  /* 0x0000860000067ab9 */ /* 0x000fe20000000a00 */
[----:B------:R-:W-:Y:S01]  /*0500*/  HADD2.F32 R6, -RZ, R0.H0_H0 ;  /* 0x20000000ff067230 */ /* 0x000fe20000004100 */
[----:B------:R-:W-:Y:S02]  /*0510*/  HFMA2.MMA R0, -RZ, RZ, 0, 0 ;  /* 0x00000000ff007435 */ /* 0x000fe400000001ff */
        /* <DEDUP_REMOVED lines=8> */
.L_x_6161:
[----:B------:R-:W-:Y:S05]  /*05a0*/  BSYNC B0 ;  /* 0x0000000000007941 */ /* 0x000fea0003800000 */
.L_x_6160:
[----:B------:R-:W-:Y:S04]  /*05b0*/  BSSY B0, `(.L_x_6162) ;  /* 0x000000e000007945 */ /* 0x000fe80003800000 */
[----:B------:R-:W-:Y:S05]  /*05c0*/  @P2 BRA `(.L_x_6163) ;  /* 0x0000000000302947 */ /* 0x000fea0003800000 */
        /* <DEDUP_REMOVED lines=12> */
.L_x_6163:
[----:B------:R-:W-:Y:S05]  /*0690*/  BSYNC B0 ;  /* 0x0000000000007941 */ /* 0x000fea0003800000 */
.L_x_6162:
        /* <DEDUP_REMOVED lines=10> */
[----:B------:R-:W-:-:S05]  /*0740*/  MOV R5, RZ ;  /* 0x000000ff00057202 */ /* 0x000fca0000000f00 */
[----:B------:R-:W0:Y:S02]  /*0750*/  @!P0 MUFU.RCP R6, R6 ;  /* 0x0000000600068308 */ /* 0x000e240000001000 */
[----:B0-----:R-:W-:-:S05]  /*0760*/  @!P0 FMUL.FTZ R5, R13, R6 ;  /* 0x000000060d058220 */ /* 0x001fca0000410000 */
[----:B------:R-:W-:-:S07]  /*0770*/  F2FP.F16.F32.PACK_AB R10, RZ, R5 ;  /* 0x00000005ff0a723e */ /* 0x000fce00000000ff */
.L_x_6165:
[----:B------:R-:W-:Y:S05]  /*0780*/  BSYNC B0 ;  /* 0x0000000000007941 */ /* 0x000fea0003800000 */
.L_x_6164:
[----:B------:R0:W-:Y:S01]  /*0790*/  @!P1 STG.E.U16 desc[UR4][R2.64], R4 ;  /* 0x0000000402009986 */ /* 0x0001e2000c101504 */
[----:B------:R-:W-:Y:S04]  /*07a0*/  BSSY B0, `(.L_x_6166) ;  /* 0x000000c000007945 */ /* 0x000fe80003800000 */
[----:B------:R-:W-:Y:S05]  /*07b0*/  @P4 BRA `(.L_x_6167) ;  /* 0x0000000000284947 */ /* 0x000fea0003800000 */
[----:B0-----:R-:W0:Y:S01]  /*07c0*/  LDC.64 R2, c[0x0][0x228] ;  /* 0x00008a00ff027b82 */ /* 0x001e220000000a00 */
[----:B------:R-:W-:Y:S01]  /*07d0*/  IMAD R5, R11, 0x200, R8 ;  /* 0x000002000b057824 */ /* 0x000fe200078e0208 */
[----:B------:R-:W-:-:S04]  /*07e0*/  IADD3 R8, R8, 0x80, RZ ;  /* 0x0000008008087810 */ /* 0x000fc80007ffe0ff */
[----:B------:R-:W-:-:S13]  /*07f0*/  ISETP.GE.AND P0, PT, R8, R9, PT ;  /* 0x000000090800720c */ /* 0x000fda0003f06270 */
[----:B------:R-:W-:Y:S01]  /*0800*/  @!P0 IMAD R13, R11, 0x200, R8 ;  /* 0x000002000b0d8824 */ /* 0x000fe200078e0208 */
[----:B------:R-:W-:Y:S01]  /*0810*/  @!P0 IADD3 R8, R8, 0x80, RZ ;  /* 0x0000008008088810 */ /* 0x000fe20007ffe0ff */
[----:B0-----:R-:W-:-:S04]  /*0820*/  IMAD.WIDE.U32 R4, R5, 0x2, R2 ;  /* 0x0000000205047825 */ /* 0x001fc800078e0002 */
[----:B------:R-:W-:Y:S01]  /*0830*/  @!P0 IMAD.WIDE.U32 R2, R13, 0x2, R2 ;  /* 0x000000020d028825 */ /* 0x000fe200078e0002 */
[----:B-----5:R1:W-:Y:S04]  /*0840*/  STG.E.U16 desc[UR4][R4.64], R0 ;  /* 0x0000000004007986 */ /* 0x0203e8000c101504 */
[----:B------:R1:W-:Y:S02]  /*0850*/  @!P0 STG.E.U16 desc[UR4][R2.64], R7 ;  /* 0x0000000702008986 */ /* 0x0003e4000c101504 */
.L_x_6167:
[----:B------:R-:W-:Y:S05]  /*0860*/  BSYNC B0 ;  /* 0x0000000000007941 */ /* 0x000fea0003800000 */
.L_x_6166:
[----:B------:R-:W-:-:S13]  /*0870*/  ISETP.GE.AND P0, PT, R8, R9, PT ;  /* 0x000000090800720c */ /* 0x000fda0003f06270 */
[----:B------:R-:W-:Y:S05]  /*0880*/  @P0 EXIT ;  /* 0x000000000000094d */ /* 0x000fea0003800000 */
[----:B01----:R-:W0:Y:S01]  /*0890*/  LDC.64 R2, c[0x0][0x228] ;  /* 0x00008a00ff027b82 */ /* 0x003e220000000a00 */
[----:B------:R-:W-:-:S05]  /*08a0*/  LEA R11, R11, R8, 0x9 ;  /* 0x000000080b0b7211 */ /* 0x000fca00078e48ff */
[----:B0-----:R-:W-:-:S05]  /*08b0*/  IMAD.WIDE.U32 R2, R11, 0x2, R2 ;  /* 0x000000020b027825 */ /* 0x001fca00078e0002 */
[----:B-----5:R-:W-:Y:S01]  /*08c0*/  STG.E.U16 desc[UR4][R2.64], R10 ;  /* 0x0000000a02007986 */ /* 0x020fe2000c101504 */
[----:B------:R-:W-:Y:S05]  /*08d0*/  EXIT ;  /* 0x000000000000794d */ /* 0x000fea0003800000 */
.L_x_6168:
        /* <DEDUP_REMOVED lines=10> */
.L_x_14631:


//--------------------- .text._ZN2at6native29vectorized_elementwise_kernelILi2EZZZNS0_26logit_backward_kernel_cudaERNS_18TensorIteratorBaseERKN3c106ScalarEENKUlvE_clEvENKUlvE1_clEvEUlNS4_4HalfESA_E0_St5arrayIPcLm3EEEEviT0_T1_ --------------------------
	.section	.text._ZN2at6native29vectorized_elementwise_kernelILi2EZZZNS0_26logit_backward_kernel_cudaERNS_18TensorIteratorBaseERKN3c106ScalarEENKUlvE_clEvENKUlvE1_clEvEUlNS4_4HalfESA_E0_St5arrayIPcLm3EEEEviT0_T1_,"ax",@progbits
	.align	128
        .global         _ZN2at6native29vectorized_elementwise_kernelILi2EZZZNS0_26logit_backward_kernel_cudaERNS_18TensorIteratorBaseERKN3c106ScalarEENKUlvE_clEvENKUlvE1_clEvEUlNS4_4HalfESA_E0_St5arrayIPcLm3EEEEviT0_T1_
        .type           _ZN2at6native29vectorized_elementwise_kernelILi2EZZZNS0_26logit_backward_kernel_cudaERNS_18TensorIteratorBaseERKN3c106ScalarEENKUlvE_clEvENKUlvE1_clEvEUlNS4_4HalfESA_E0_St5arrayIPcLm3EEEEviT0_T1_,@function
        .size           _ZN2at6native29vectorized_elementwise_kernelILi2EZZZNS0_26logit_backward_kernel_cudaERNS_18TensorIteratorBaseERKN3c106ScalarEENKUlvE_clEvENKUlvE1_clEvEUlNS4_4HalfESA_E0_St5arrayIPcLm3EEEEviT0_T1_,(.L_x_14632 - _ZN2at6native29vectorized_elementwise_kernelILi2EZZZNS0_26logit_backward_kernel_cudaERNS_18TensorIteratorBaseERKN3c106ScalarEENKUlvE_clEvENKUlvE1_clEvEUlNS4_4HalfESA_E0_St5arrayIPcLm3EEEEviT0_T1_)
        .other          _ZN2at6native29vectorized_elementwise_kernelILi2EZZZNS0_26logit_backward_kernel_cudaERNS_18TensorIteratorBaseERKN3c106ScalarEENKUlvE_clEvENKUlvE1_clEvEUlNS4_4HalfESA_E0_St5arrayIPcLm3EEEEviT0_T1_,@"STO_CUDA_ENTRY STV_DEFAULT"
_ZN2at6native29vectorized_elementwise_kernelILi2EZZZNS0_26logit_backward_kernel_cudaERNS_18TensorIteratorBaseERKN3c106ScalarEENKUlvE_clEvENKUlvE1_clEvEUlNS4_4HalfESA_E0_St5arrayIPcLm3EEEEviT0_T1_:
.text._ZN2at6native29vectorized_elementwise_kernelILi2EZZZNS0_26logit_backward_kernel_cudaERNS_18TensorIteratorBaseERKN3c106ScalarEENKUlvE_clEvENKUlvE1_clEvEUlNS4_4HalfESA_E0_St5arrayIPcLm3EEEEviT0_T1_:
        /* <DEDUP_REMOVED lines=17> */
[----:B------:R-:W5:Y:S01]  /*0110*/  LDG.E R11, desc[UR4][R8.64+0x600] ;  /* 0x00060004080b7981 */ /* 0x000f62000c1e1900 */
[----:B0-----:R-:W-:-:S04]  /*0120*/  IMAD.WIDE R2, R0, 0x2, R2 ;  /* 0x0000000200027825 */ /* 0x001fc800078e0202 */
[----:B------:R-:W-:-:S05]  /*0130*/  IMAD.WIDE.U32 R2, R4, 0x4, R2 ;  /* 0x0000000404027825 */ /* 0x000fca00078e0002 */
[----:B------:R-:W3:Y:S04]  /*0140*/  LDG.E R5, desc[UR4][R2.64] ;  /* 0x0000000402057981 */ /* 0x000ee8000c1e1900 */
[----:B------:R-:W5:Y:S04]  /*0150*/  LDG.E R8, desc[UR4][R2.64+0x200] ;  /* 0x0002000402087981 */ /* 0x000f68000c1e1900 */
[----:B------:R-:W5:Y:S01]  /*0160*/  LDG.E R9, desc[UR4][R2.64+0x600] ;  /* 0x0006000402097981 */ /* 0x000f62000c1e1900 */
[----:B--2---:R-:W-:-:S05]  /*0170*/  HADD2.F32 R6, -RZ, R12.H0_H0 ;  /* 0x2000000cff067230 */ /* 0x004fca0000004100 */
[C---:B------:R-:W-:Y:S02]  /*0180*/  FSETP.GEU.FTZ.AND P1, PT, R6.reuse, UR6, PT ;  /* 0x0000000606007c0b */ /* 0x040fe4000bf3e000 */
[----:B------:R-:W-:-:S04]  /*0190*/  FSETP.GT.FTZ.AND P0, PT, R6, UR7, PT ;  /* 0x0000000706007c0b */ /* 0x000fc8000bf14000 */
[----:B------:R-:W-:-:S13]  /*01a0*/  PLOP3.LUT P0, PT, P1, P0, PT, 0x8a, 0x0 ;  /* 0x000000000000781c */ /* 0x000fda0000f01172 */
[----:B------:R-:W-:-:S04]  /*01b0*/  @!P0 FADD.FTZ R7, -R6, 1 ;  /* 0x3f80000006078421 */ /* 0x000fc80000010100 */
[----:B------:R-:W-:-:S06]  /*01c0*/  @!P0 FMUL.FTZ R10, R6, R7 ;  /* 0x00000007060a8220 */ /* 0x000fcc0000410000 */
[----:B------:R-:W0:Y:S01]  /*01d0*/  @!P0 MUFU.RCP R10, R10 ;  /* 0x0000000a000a8308 */ /* 0x000e220000001000 */
[----:B---3--:R-:W-:Y:S02]  /*01e0*/  HADD2.F32 R7, -RZ, R5.H0_H0 ;  /* 0x20000005ff077230 */ /* 0x008fe40000004100 */
[--C-:B------:R-:W-:Y:S02]  /*01f0*/  HADD2.F32 R16, -RZ, R17.reuse.H0_H0 ;  /* 0x20000011ff107230 */ /* 0x100fe40000004100 */
[----:B------:R-:W-:Y:S02]  /*0200*/  HADD2.F32 R12, -RZ, R12.H1_H1 ;  /* 0x3000000cff0c7230 */ /* 0x000fe40000004100 */
[----:B------:R-:W-:Y:S02]  /*0210*/  HADD2.F32 R17, -RZ, R17.H1_H1 ;  /* 0x30000011ff117230 */ /* 0x000fe40000004100 */
[----:B------:R-:W-:Y:S01]  /*0220*/  IMAD.MOV.U32 R6, RZ, RZ, RZ ;  /* 0x000000ffff067224 */ /* 0x000fe200078e00ff */
[----:B------:R-:W-:Y:S01]  /*0230*/  FSETP.GEU.FTZ.AND P1, PT, R12, UR6, PT ;  /* 0x000000060c007c0b */ /* 0x000fe2000bf3e000 */
[--C-:B----4-:R-:W-:Y:S01]  /*0240*/  HADD2.F32 R18, -RZ, R15.reuse.H0_H0 ;  /* 0x2000000fff127230 */ /* 0x110fe20000004100 */
[C---:B------:R-:W-:Y:S01]  /*0250*/  FSETP.GEU.FTZ.AND P5, PT, R16.reuse, UR6, PT ;  /* 0x0000000610007c0b */ /* 0x040fe2000bfbe000 */
[----:B------:R-:W-:Y:S01]  /*0260*/  HADD2.F32 R15, -RZ, R15.H1_H1 ;  /* 0x3000000fff0f7230 */ /* 0x000fe20000004100 */
[----:B------:R-:W-:-:S02]  /*0270*/  FSETP.GT.FTZ.AND P2, PT, R16, UR7, PT ;  /* 0x0000000710007c0b */ /* 0x000fc4000bf54000 */
[----:B------:R-:W-:Y:S01]  /*0280*/  FSETP.GEU.FTZ.AND P4, PT, R17, UR6, PT ;  /* 0x0000000611007c0b */ /* 0x000fe2000bf9e000 */
[----:B0-----:R-:W-:Y:S01]  /*0290*/  @!P0 FMUL.FTZ R6, R7, R10 ;  /* 0x0000000a07068220 */ /* 0x001fe20000410000 */
[----:B------:R-:W-:Y:S02]  /*02a0*/  FSETP.GT.FTZ.AND P0, PT, R12, UR7, PT ;  /* 0x000000070c007c0b */ /* 0x000fe4000bf14000 */
[----:B------:R-:W-:Y:S01]  /*02b0*/  FSETP.GT.FTZ.AND P6, PT, R17, UR7, PT ;  /* 0x0000000711007c0b */ /* 0x000fe2000bfd4000 */
[----:B-----5:R-:W-:Y:S01]  /*02c0*/  HADD2.F32 R14, -RZ, R11.H0_H0 ;  /* 0x2000000bff0e7230 */ /* 0x020fe20000004100 */
[----:B------:R-:W-:Y:S02]  /*02d0*/  PLOP3.LUT P0, PT, P1, P0, PT, 0x8a, 0x0 ;  /* 0x000000000000781c */ /* 0x000fe40000f01172 */
[----:B------:R-:W-:Y:S02]  /*02e0*/  PLOP3.LUT P5, PT, P5, P2, PT, 0x8a, 0x0 ;  /* 0x000000000000781c */ /* 0x000fe40002fa5172 */
[----:B------:R-:W-:-:S02]  /*02f0*/  PLOP3.LUT P4, PT, P4, P6, PT, 0x8a, 0x0 ;  /* 0x000000000000781c */ /* 0x000fc4000278d172 */
[C---:B------:R-:W-:Y:S02]  /*0300*/  FSETP.GEU.FTZ.AND P3, PT, R18.reuse, UR6, PT ;  /* 0x0000000612007c0b */ /* 0x040fe4000bf7e000 */
[----:B------:R-:W-:Y:S02]  /*0310*/  FSETP.GT.FTZ.AND P1, PT, R18, UR7, PT ;  /* 0x0000000712007c0b */ /* 0x000fe4000bf34000 */
[C---:B------:R-:W-:Y:S02]  /*0320*/  FSETP.GEU.FTZ.AND P2, PT, R15.reuse, UR6, PT ;  /* 0x000000060f007c0b */ /* 0x040fe4000bf5e000 */
[----:B------:R-:W-:Y:S01]  /*0330*/  FSETP.GT.FTZ.AND P6, PT, R15, UR7, PT ;  /* 0x000000070f007c0b */ /* 0x000fe2000bfd4000 */
[----:B------:R-:W-:Y:S01]  /*0340*/  HADD2.F32 R11, -RZ, R11.H1_H1 ;  /* 0x3000000bff0b7230 */ /* 0x000fe20000004100 */
[----:B------:R-:W-:Y:S02]  /*0350*/  PLOP3.LUT P3, PT, P3, P1, PT, 0x8a, 0x0 ;  /* 0x000000000000781c */ /* 0x000fe40001f63172 */
[----:B------:R-:W-:-:S02]  /*0360*/  PLOP3.LUT P2, PT, P2, P6, PT, 0x8a, 0x0 ;  /* 0x000000000000781c */ /* 0x000fc4000174d172 */
[C---:B------:R-:W-:Y:S02]  /*0370*/  FSETP.GEU.FTZ.AND P1, PT, R14.reuse, UR6, PT ;  /* 0x000000060e007c0b */ /* 0x040fe4000bf3e000 */
[----:B------:R-:W-:Y:S02]  /*0380*/  FSETP.GT.FTZ.AND P6, PT, R14, UR7, PT ;  /* 0x000000070e007c0b */ /* 0x000fe4000bfd4000 */
[----:B------:R-:W-:Y:S02]  /*0390*/  P2R R7, PR, RZ, 0x1 ;  /* 0x00000001ff077803 */ /* 0x000fe40000000000 */
[----:B------:R-:W-:Y:S02]  /*03a0*/  PLOP3.LUT P1, PT, P1, P6, PT, 0x8a, 0x0 ;  /* 0x000000000000781c */ /* 0x000fe40000f2d172 */
[C---:B------:R-:W-:Y:S02]  /*03b0*/  FSETP.GEU.FTZ.AND P6, PT, R11.reuse, UR6, PT ;  /* 0x000000060b007c0b */ /* 0x040fe4000bfde000 */
[----:B------:R-:W-:-:S04]  /*03c0*/  FSETP.GT.FTZ.AND P0, PT, R11, UR7, PT ;  /* 0x000000070b007c0b */ /* 0x000fc8000bf14000 */
[----:B------:R-:W-:Y:S02]  /*03d0*/  PLOP3.LUT P6, PT, P6, P0, PT, 0x8a, 0x0 ;  /* 0x000000000000781c */ /* 0x000fe400037c1172 */
[----:B------:R-:W-:Y:S02]  /*03e0*/  ISETP.NE.AND P0, PT, R7, RZ, PT ;  /* 0x000000ff0700720c */ /* 0x000fe40003f05270 */
[----:B------:R0:W2:Y:S11]  /*03f0*/  LDG.E R7, desc[UR4][R2.64+0x400] ;  /* 0x0004000402077981 */ /* 0x0000b6000c1e1900 */
[----:B------:R-:W-:-:S04]  /*0400*/  @!P0 FADD.FTZ R13, -R12, 1 ;  /* 0x3f8000000c0d8421 */ /* 0x000fc80000010100 */
[----:B------:R-:W-:Y:S01]  /*0410*/  @!P0 FMUL.FTZ R10, R12, R13 ;  /* 0x0000000d0c0a8220 */ /* 0x000fe20000410000 */
[C---:B------:R-:W-:Y:S01]  /*0420*/  @!P5 FADD.FTZ R13, -R16.reuse, 1 ;  /* 0x3f800000100dd421 */ /* 0x040fe20000010100 */
[----:B------:R-:W-:Y:S01]  /*0430*/  @!P4 FADD.FTZ R12, -R17, 1 ;  /* 0x3f800000110cc421 */ /* 0x000fe20000010100 */
[----:B0-----:R-:W-:Y:S02]  /*0440*/  @!P2 FADD.FTZ R2, -R15, 1 ;  /* 0x3f8000000f02a421 */ /* 0x001fe40000010100 */
[----:B------:R-:W-:Y:S01]  /*0450*/  @!P5 FMUL.FTZ R13, R16, R13 ;  /* 0x0000000d100dd220 */ /* 0x000fe20000410000 */
[----:B------:R-:W-:Y:S01]  /*0460*/  @!P4 FMUL.FTZ R16, R17, R12 ;  /* 0x0000000c1110c220 */ /* 0x000fe20000410000 */
[----:B------:R-:W-:Y:S01]  /*0470*/  @!P3 FADD.FTZ R17, -R18, 1 ;  /* 0x3f8000001211b421 */ /* 0x000fe20000010100 */
[----:B------:R-:W-:Y:S01]  /*0480*/  @!P1 FADD.FTZ R3, -R14, 1 ;  /* 0x3f8000000e039421 */ /* 0x000fe20000010100 */
[----:B------:R-:W-:Y:S02]  /*0490*/  @!P2 FMUL.FTZ R15, R15, R2 ;  /* 0x000000020f0fa220 */ /* 0x000fe40000410000 */
[----:B------:R-:W-:Y:S01]  /*04a0*/  @!P3 FMUL.FTZ R12, R18, R17 ;  /* 0x00000011120cb220 */ /* 0x000fe20000410000 */
[----:B------:R-:W-:Y:S01]  /*04b0*/  @!P1 FMUL.FTZ R17, R14, R3 ;  /* 0x000000030e119220 */ /* 0x000fe20000410000 */
[C---:B------:R-:W-:Y:S01]  /*04c0*/  @!P6 FADD.FTZ R14, -R11.reuse, 1 ;  /* 0x3f8000000b0ee421 */ /* 0x040fe20000010100 */
[----:B------:R-:W0:Y:S01]  /*04d0*/  LDC.64 R2, c[0x0][0x228] ;  /* 0x00008a00ff027b82 */ /* 0x000e220000000a00 */
[----:B------:R-:W1:Y:S02]  /*04e0*/  @!P0 MUFU.RCP R10, R10 ;  /* 0x0000000a000a8308 */ /* 0x000e640000001000 */
[----:B------:R-:W-:Y:S01]  /*04f0*/  @!P6 FMUL.FTZ R20, R11, R14 ;  /* 0x0000000e0b14e220 */ /* 0x000fe20000410000 */
[----:B------:R-:W-:-:S05]  /*0500*/  HADD2.F32 R21, -RZ, R5.H1_H1 ;  /* 0x30000005ff157230 */ /* 0x000fca0000004100 */
[----:B------:R-:W3:Y:S08]  /*0510*/  @!P5 MUFU.RCP R13, R13 ;  /* 0x0000000d000dd308 */ /* 0x000ef00000001000 */
[----:B------:R-:W4:Y:S01]  /*0520*/  @!P4 MUFU.RCP R16, R16 ;  /* 0x000000100010c308 */ /* 0x000f220000001000 */
[----:B------:R-:W-:Y:S01]  /*0530*/  HFMA2.MMA R19, -RZ, RZ, 0, 0 ;  /* 0x00000000ff137435 */ /* 0x000fe200000001ff */
[----:B------:R-:W-:-:S06]  /*0540*/  HADD2.F32 R18, -RZ, R8.H0_H0 ;  /* 0x20000008ff127230 */ /* 0x000fcc0000004100 */
[----:B------:R-:W-:Y:S01]  /*0550*/  @!P3 MUFU.RCP R12, R12 ;  /* 0x0000000c000cb308 */ /* 0x000fe20000001000 */
[----:B------:R-:W-:-:S07]  /*0560*/  HADD2.F32 R23, -RZ, R8.H1_H1 ;  /* 0x30000008ff177230 */ /* 0x000fce0000004100 */
[----:B------:R-:W-:Y:S08]  /*0570*/  @!P2 MUFU.RCP R15, R15 ;  /* 0x0000000f000fa308 */ /* 0x000ff00000001000 */
[----:B------:R-:W5:Y:S08]  /*0580*/  @!P1 MUFU.RCP R17, R17 ;  /* 0x0000001100119308 */ /* 0x000f700000001000 */
[----:B------:R0:W5:Y:S01]  /*0590*/  @!P6 MUFU.RCP R5, R20 ;  /* 0x000000140005e308 */ /* 0x0001620000001000 */
[----:B------:R-:W-:Y:S01]  /*05a0*/  IMAD.MOV.U32 R14, RZ, RZ, RZ ;  /* 0x000000ffff0e7224 */ /* 0x000fe200078e00ff */
[----:B------:R-:W-:Y:S01]  /*05b0*/  MOV R11, RZ ;  /* 0x000000ff000b7202 */ /* 0x000fe20000000f00 */
[----:B-1----:R-:W-:Y:S01]  /*05c0*/  @!P0 FMUL.FTZ R19, R21, R10 ;  /* 0x0000000a15138220 */ /* 0x002fe20000410000 */
[----:B---3--:R-:W-:Y:S01]  /*05d0*/  @!P5 FMUL.FTZ R14, R18, R13 ;  /* 0x0000000d120ed220 */ /* 0x008fe20000410000 */
[----:B----4-:R-:W-:Y:S01]  /*05e0*/  @!P4 FMUL.FTZ R11, R23, R16 ;  /* 0x00000010170bc220 */ /* 0x010fe20000410000 */
[----:B------:R-:W-:Y:S01]  /*05f0*/  HFMA2.MMA R8, -RZ, RZ, 0, 0 ;  /* 0x00000000ff087435 */ /* 0x000fe200000001ff */
[----:B------:R-:W-:-:S02]  /*0600*/  HADD2.F32 R16, -RZ, R9.H0_H0 ;  /* 0x20000009ff107230 */ /* 0x000fc40000004100 */
[----:B0-----:R-:W-:Y:S01]  /*0610*/  HADD2.F32 R20, -RZ, R9.H1_H1 ;  /* 0x30000009ff147230 */ /* 0x001fe20000004100 */
[----:B------:R-:W-:Y:S01]  /*0620*/  MOV R18, RZ ;  /* 0x000000ff00127202 */ /* 0x000fe20000000f00 */
[----:B------:R-:W-:Y:S02]  /*0630*/  IMAD.MOV.U32 R21, RZ, RZ, RZ ;  /* 0x000000ffff157224 */ /* 0x000fe400078e00ff */
[----:B------:R-:W-:Y:S02]  /*0640*/  IMAD.MOV.U32 R23, RZ, RZ, RZ ;  /* 0x000000ffff177224 */ /* 0x000fe400078e00ff */
[----:B-----5:R-:W-:Y:S01]  /*0650*/  @!P1 FMUL.FTZ R23, R16, R17 ;  /* 0x0000001110179220 */ /* 0x020fe20000410000 */
[----:B------:R-:W-:-:S04]  /*0660*/  IMAD.WIDE.U32 R2, R0, 0x2, R2 ;  /* 0x0000000200027825 */ /* 0x000fc800078e0002 */
[----:B------:R-:W-:Y:S01]  /*0670*/  @!P6 FMUL.FTZ R18, R20, R5 ;  /* 0x000000051412e220 */ /* 0x000fe20000410000 */
[----:B------:R-:W-:Y:S02]  /*0680*/  F2FP.F16.F32.PACK_AB R19, R19, R6 ;  /* 0x000000061313723e */ /* 0x000fe400000000ff */
[----:B------:R-:W-:Y:S01]  /*0690*/  F2FP.F16.F32.PACK_AB R11, R11, R14 ;  /* 0x0000000e0b0b723e */ /* 0x000fe200000000ff */
[----:B------:R-:W-:Y:S01]  /*06a0*/  IMAD.WIDE R2, R4, 0x4, R2 ;  /* 0x0000000404027825 */ /* 0x000fe200078e0202 */
[----:B------:R-:W-:-:S04]  /*06b0*/  F2FP.F16.F32.PACK_AB R23, R18, R23 ;  /* 0x000000171217723e */ /* 0x000fc800000000ff */
[----:B------:R-:W-:Y:S04]  /*06c0*/  STG.E desc[UR4][R2.64], R19 ;  /* 0x0000001302007986 */ /* 0x000fe8000c101904 */
[----:B------:R-:W-:Y:S04]  /*06d0*/  STG.E desc[UR4][R2.64+0x200], R11 ;  /* 0x0002000b02007986 */ /* 0x000fe8000c101904 */
[----:B------:R-:W-:Y:S01]  /*06e0*/  STG.E desc[UR4][R2.64+0x600], R23 ;  /* 0x0006001702007986 */ /* 0x000fe2000c101904 */
[--C-:B--2---:R-:W-:Y:S02]  /*06f0*/  HADD2.F32 R13, -RZ, R7.reuse.H0_H0 ;  /* 0x20000007ff0d7230 */ /* 0x104fe40000004100 */
[----:B------:R-:W-:-:S03]  /*0700*/  HADD2.F32 R10, -RZ, R7.H1_H1 ;  /* 0x30000007ff0a7230 */ /* 0x000fc60000004100 */
[----:B------:R-:W-:Y:S02]  /*0710*/  @!P3 FMUL.FTZ R21, R13, R12 ;  /* 0x0000000c0d15b220 */ /* 0x000fe40000410000 */
[----:B------:R-:W-:-:S05]  /*0720*/  @!P2 FMUL.FTZ R8, R10, R15 ;  /* 0x0000000f0a08a220 */ /* 0x000fca0000410000 */
[----:B------:R-:W-:-:S05]  /*0730*/  F2FP.F16.F32.PACK_AB R21, R8, R21 ;  /* 0x000000150815723e */ /* 0x000fca00000000ff */
[----:B------:R-:W-:Y:S01]  /*0740*/  STG.E desc[UR4][R2.64+0x400], R21 ;  /* 0x0004001502007986 */ /* 0x000fe2000c101904 */
[----:B------:R-:W-:Y:S05]  /*0750*/  EXIT ;  /* 0x000000000000794d */ /* 0x000fea0003800000 */
.L_x_6169:
[----:B------:R-:W0:Y:S02]  /*0760*/  S2R R3, SR_TID.X ;  /* 0x0000000000037919 */ /* 0x000e240000002100 */
        /* <DEDUP_REMOVED lines=15> */
[----:B------:R-:W0:Y:S01]  /*0860*/  @!P2 LDC.64 R16, c[0x0][0x238] ;  /* 0x00008e00ff10ab82 */ /* 0x000e220000000a00 */
[--C-:B-1----:R-:W-:Y:S01]  /*0870*/  @!P0 IMAD.WIDE.U32 R24, R25, 0x2, R4.reuse ;  /* 0x0000000219188825 */ /* 0x102fe200078e0004 */
[----:B------:R-:W-:Y:S02]  /*0880*/  PRMT R4, RZ, 0x7610, R4 ;  /* 0x00007610ff047816 */ /* 0x000fe40000000004 */
[----:B------:R-:W-:-:S05]  /*0890*/  PRMT R5, RZ, 0x7610, R5 ;  /* 0x00007610ff057816 */ /* 0x000fca0000000005 */
[----:B------:R-:W1:Y:S01]  /*08a0*/  @!P3 LDC.64 R26, c[0x0][0x230] ;  /* 0x00008c00ff1abb82 */ /* 0x000e620000000a00 */
[C---:B------:R-:W-:Y:S01]  /*08b0*/  @!P3 IADD3 R9, R0.reuse, R23, RZ ;  /* 0x000000170009b210 */ /* 0x040fe20007ffe0ff */
[----:B------:R-:W-:Y:S01]  /*08c0*/  @!P3 VIADD R23, R23, 0x80 ;  /* 0x000000801717b836 */ /* 0x000fe20000000000 */
[----:B------:R-:W5:Y:S04]  /*08d0*/  @!P0 LDG.E.U16 R4, desc[UR4][R20.64] ;  /* 0x0000000414048981 */ /* 0x000f68000c1e1500 */
[-C--:B------:R-:W-:Y:S01]  /*08e0*/  ISETP.GE.AND P4, PT, R23, R2.reuse, PT ;  /* 0x000000021700720c */ /* 0x080fe20003f86270 */
[----:B------:R3:W5:Y:S01]  /*08f0*/  @!P0 LDG.E.U16 R5, desc[UR4][R24.64] ;  /* 0x0000000418058981 */ /* 0x000762000c1e1500 */
[----:B------:R-:W-:Y:S01]  /*0900*/  PRMT R6, RZ, 0x7610, R6 ;  /* 0x00007610ff067816 */ /* 0x000fe20000000006 */
[C---:B--2---:R-:W-:Y:S01]  /*0910*/  @!P2 IMAD.WIDE.U32 R18, R7.reuse, 0x2, R18 ;  /* 0x000000020712a825 */ /* 0x044fe200078e0012 */
[----:B------:R-:W2:Y:S03]  /*0920*/  @!P3 LDC.64 R14, c[0x0][0x238] ;  /* 0x00008e00ff0ebb82 */ /* 0x000ea60000000a00 */
[----:B0-----:R-:W-:Y:S01]  /*0930*/  @!P2 IMAD.WIDE.U32 R16, R7, 0x2, R16 ;  /* 0x000000020710a825 */ /* 0x001fe200078e0010 */
[----:B------:R0:W5:Y:S05]  /*0940*/  @!P2 LDG.E.U16 R6, desc[UR4][R18.64] ;  /* 0x000000041206a981 */ /* 0x00016a000c1e1500 */
[----:B------:R-:W-:Y:S01]  /*0950*/  @!P4 IADD3 R11, R0, R23, RZ ;  /* 0x00000017000bc210 */ /* 0x000fe20007ffe0ff */
[----:B------:R-:W-:Y:S01]  /*0960*/  @!P4 VIADD R23, R23, 0x80 ;  /* 0x000000801717c836 */ /* 0x000fe20000000000 */
[----:B------:R-:W4:Y:S04]  /*0970*/  @!P4 LDC.64 R12, c[0x0][0x230] ;  /* 0x00008c00ff0ccb82 */ /* 0x000f280000000a00 */
[----:B------:R-:W-:-:S02]  /*0980*/  ISETP.GE.AND P0, PT, R23, R2, PT ;  /* 0x000000021700720c */ /* 0x000fc40003f06270 */
[----:B------:R-:W-:Y:S02]  /*0990*/  PRMT R7, RZ, 0x7610, R7 ;  /* 0x00007610ff077816 */ /* 0x000fe40000000007 */
[----:B---3--:R-:W3:Y:S04]  /*09a0*/  @!P4 LDC.64 R24, c[0x0][0x238] ;  /* 0x00008e00ff18cb82 */ /* 0x008ee80000000a00 */
[----:B------:R2:W5:Y:S05]  /*09b0*/  @!P2 LDG.E.U16 R7, desc[UR4][R16.64] ;  /* 0x000000041007a981 */ /* 0x00056a000c1e1500 */
[----:B0-----:R-:W-:Y:S01]  /*09c0*/  @!P0 IADD3 R19, R0, R23, RZ ;  /* 0x0000001700138210 */ /* 0x001fe20007ffe0ff */
[----:B------:R-:W-:Y:S01]  /*09d0*/  @!P0 VIADD R23, R23, 0x80 ;  /* 0x0000008017178836 */ /* 0x000fe20000000000 */
[----:B------:R-:W-:Y:S01]  /*09e0*/  PRMT R10, RZ, 0x7610, R10 ;  /* 0x00007610ff0a7816 */ /* 0x000fe2000000000a */
[----:B-1----:R-:W-:Y:S01]  /*09f0*/  @!P3 IMAD.WIDE.U32 R26, R9, 0x2, R26 ;  /* 0x00000002091ab825 */ /* 0x002fe200078e001a */
[----:B------:R-:W-:Y:S01]  /*0a00*/  PRMT R8, RZ, 0x7610, R8 ;  /* 0x00007610ff087816 */ /* 0x000fe20000000008 */
[----:B------:R-:W0:Y:S01]  /*0a10*/  @!P0 LDC.64 R20, c[0x0][0x230] ;  /* 0x00008c00ff148b82 */ /* 0x000e220000000a00 */
[----:B------:R-:W-:Y:S01]  /*0a20*/  ISETP.GE.AND P2, PT, R23, R2, PT ;  /* 0x000000021700720c */ /* 0x000fe20003f46270 */
[----:B----4-:R-:W-:-:S03]  /*0a30*/  @!P4 IMAD.WIDE.U32 R12, R11, 0x2, R12 ;  /* 0x000000020b0cc825 */ /* 0x010fc600078e000c */
[----:B------:R-:W5:Y:S01]  /*0a40*/  @!P3 LDG.E.U16 R8, desc[UR4][R26.64] ;  /* 0x000000041a08b981 */ /* 0x000f62000c1e1500 */
[----:B--2---:R-:W-:Y:S02]  /*0a50*/  @!P3 IMAD.WIDE.U32 R14, R9, 0x2, R14 ;  /* 0x00000002090eb825 */ /* 0x004fe400078e000e */
[----:B------:R-:W1:Y:S01]  /*0a60*/  @!P0 LDC.64 R16, c[0x0][0x238] ;  /* 0x00008e00ff108b82 */ /* 0x000e620000000a00 */
[----:B------:R2:W5:Y:S07]  /*0a70*/  @!P4 LDG.E.U16 R10, desc[UR4][R12.64] ;  /* 0x000000040c0ac981 */ /* 0x00056e000c1e1500 */
[----:B--2---:R-:W2:Y:S01]  /*0a80*/  @!P2 LDC.64 R12, c[0x0][0x230] ;  /* 0x00008c00ff0cab82 */ /* 0x004ea20000000a00 */
[----:B---3--:R-:W-:Y:S01]  /*0a90*/  @!P4 IMAD.WIDE.U32 R24, R11, 0x2, R24 ;  /* 0x000000020b18c825 */ /* 0x008fe200078e0018 */
[----:B------:R-:W-:-:S02]  /*0aa0*/  PRMT R11, RZ, 0x7610, R11 ;  /* 0x00007610ff0b7816 */ /* 0x000fc4000000000b */
[----:B------:R-:W-:Y:S02]  /*0ab0*/  PRMT R9, RZ, 0x7610, R9 ;  /* 0x00007610ff097816 */ /* 0x000fe40000000009 */
[----:B------:R-:W-:Y:S02]  /*0ac0*/  @!P2 IADD3 R27, R0, R23, RZ ;  /* 0x00000017001ba210 */ /* 0x000fe40007ffe0ff */
[----:B------:R3:W5:Y:S04]  /*0ad0*/  @!P4 LDG.E.U16 R11, desc[UR4][R24.64] ;  /* 0x00000004180bc981 */ /* 0x000768000c1e1500 */
[----:B------:R4:W5:Y:S01]  /*0ae0*/  @!P3 LDG.E.U16 R9, desc[UR4][R14.64] ;  /* 0x000000040e09b981 */ /* 0x000962000c1e1500 */
[----:B---3--:R-:W-:Y:S01]  /*0af0*/  PRMT R24, RZ, 0x7610, R24 ;  /* 0x00007610ff187816 */ /* 0x008fe20000000018 */
[----:B----4-:R-:W3:Y:S01]  /*0b00*/  @!P2 LDC.64 R14, c[0x0][0x238] ;  /* 0x00008e00ff0eab82 */ /* 0x010ee20000000a00 */
[----:B--2---:R-:W-:-:S05]  /*0b10*/  @!P2 IMAD.WIDE.U32 R12, R27, 0x2, R12 ;  /* 0x000000021b0ca825 */ /* 0x004fca00078e000c */
[----:B------:R2:W5:Y:S02]  /*0b20*/  @!P2 LDG.E.U16 R24, desc[UR4][R12.64] ;  /* 0x000000040c18a981 */ /* 0x000564000c1e1500 */
[----:B--2---:R-:W2:Y:S01]  /*0b30*/  @!P1 LDC.64 R12, c[0x0][0x230] ;  /* 0x00008c00ff0c9b82 */ /* 0x004ea20000000a00 */
[----:B------:R-:W-:Y:S01]  /*0b40*/  PRMT R25, RZ, 0x7610, R25 ;  /* 0x00007610ff197816 */ /* 0x000fe20000000019 */
[----:B---3--:R-:W-:-:S05]  /*0b50*/  @!P2 IMAD.WIDE.U32 R14, R27, 0x2, R14 ;  /* 0x000000021b0ea825 */ /* 0x008fca00078e000e */
[----:B------:R2:W5:Y:S02]  /*0b60*/  @!P2 LDG.E.U16 R25, desc[UR4][R14.64] ;  /* 0x000000040e19a981 */ /* 0x000564000c1e1500 */
[----:B--2---:R-:W-:Y:S02]  /*0b70*/  @!P1 IMAD.WIDE.U32 R14, R22, 0x2, R12 ;  /* 0x00000002160e9825 */ /* 0x004fe400078e000c */
[----:B------:R-:W2:Y:S01]  /*0b80*/  @!P1 LDC.64 R12, c[0x0][0x238] ;  /* 0x00008e00ff0c9b82 */ /* 0x000ea20000000a00 */
[----:B------:R-:W-:-:S06]  /*0b90*/  PRMT R27, RZ, 0x7610, R27 ;  /* 0x00007610ff1b7816 */ /* 0x000fcc000000001b */
[----:B------:R-:W5:Y:S01]  /*0ba0*/  @!P1 LDG.E.U16 R27, desc[UR4][R14.64] ;  /* 0x000000040e1b9981 */ /* 0x000f62000c1e1500 */
[----:B--2---:R-:W-:Y:S01]  /*0bb0*/  @!P1 IMAD.WIDE.U32 R12, R22, 0x2, R12 ;  /* 0x00000002160c9825 */ /* 0x004fe200078e000c */
[----:B------:R-:W-:-:S06]  /*0bc0*/  PRMT R22, RZ, 0x7610, R22 ;  /* 0x00007610ff167816 */ /* 0x000fcc0000000016 */
[----:B------:R-:W5:Y:S01]  /*0bd0*/  @!P1 LDG.E.U16 R22, desc[UR4][R12.64] ;  /* 0x000000040c169981 */ /* 0x000f62000c1e1500 */
[----:B0-----:R-:W-:Y:S01]  /*0be0*/  @!P0 IMAD.WIDE.U32 R20, R19, 0x2, R20 ;  /* 0x0000000213148825 */ /* 0x001fe200078e0014 */
[----:B------:R-:W-:-:S03]  /*0bf0*/  PRMT R18, RZ, 0x7610, R18 ;  /* 0x00007610ff127816 */ /* 0x000fc60000000012 */
[----:B-1----:R-:W-:Y:S01]  /*0c00*/  @!P0 IMAD.WIDE.U32 R16, R19, 0x2, R16 ;  /* 0x0000000213108825 */ /* 0x002fe200078e0010 */
        /* <DEDUP_REMOVED lines=32> */
.L_x_6171:
[----:B------:R-:W-:Y:S05]  /*0e10*/  BSYNC B0 ;  /* 0x0000000000007941 */ /* 0x000fea0003800000 */
.L_x_6170:
[----:B------:R-:W-:Y:S04]  /*0e20*/  BSSY B0, `(.L_x_6172) ;  /* 0x000000e000007945 */ /* 0x000fe80003800000 */
[----:B------:R-:W-:Y:S05]  /*0e30*/  @P4 BRA `(.L_x_6173) ;  /* 0x0000000000304947 */ /* 0x000fea0003800000 */
[----:B-----5:R-:W-:Y:S01]  /*0e40*/  HADD2.F32 R14, -RZ, R5.H0_H0 ;  /* 0x20000005ff0e7230 */ /* 0x020fe20000004100 */
[----:B------:R-:W-:Y:S01]  /*0e50*/  ULDC.64 UR6, c[0x0][0x218] ;  /* 0x0000860000067ab9 */ /* 0x000fe20000000a00 */
[----:B------:R-:W-:Y:S01]  /*0e60*/  HFMA2.MMA R13, -RZ, RZ, 0, 0 ;  /* 0x00000000ff0d7435 */ /* 0x000fe200000001ff */
[----:B------:R-:W-:Y:S02]  /*0e70*/  HADD2.F32 R4, -RZ, R4.H0_H0 ;  /* 0x20000004ff047230 */ /* 0x000fe40000004100 */
        /* <DEDUP_REMOVED lines=8> */
.L_x_6173:
[----:B------:R-:W-:Y:S05]  /*0f00*/  BSYNC B0 ;  /* 0x0000000000007941 */ /* 0x000fea0003800000 */
.L_x_6172:
[----:B-----5:R-:W0:Y:S01]  /*0f10*/  @!P1 LDC.64 R4, c[0x0][0x228] ;  /* 0x00008a00ff049b82 */ /* 0x020e220000000a00 */
[C---:B------:R-:W-:Y:S01]  /*0f20*/  VIADD R15, R3.reuse, 0x180 ;  /* 0x00000180030f7836 */ /* 0x040fe20000000000 */
[----:B------:R-:W-:Y:S01]  /*0f30*/  IADD3 R21, R3, 0x200, RZ ;  /* 0x0000020003157810 */ /* 0x000fe20007ffe0ff */
[----:B------:R-:W-:Y:S03]  /*0f40*/  BSSY B0, `(.L_x_6174) ;  /* 0x0000015000007945 */ /* 0x000fe60003800000 */
[-C--:B------:R-:W-:Y:S01]  /*0f50*/  ISETP.GE.AND P3, PT, R15, R2.reuse, PT ;  /* 0x000000020f00720c */ /* 0x080fe20003f66270 */
[----:B------:R-:W-:Y:S01]  /*0f60*/  VIADD R15, R3, 0x280 ;  /* 0x00000280030f7836 */ /* 0x000fe20000000000 */
[----:B------:R-:W-:Y:S02]  /*0f70*/  ISETP.GE.AND P4, PT, R21, R2, PT ;  /* 0x000000021500720c */ /* 0x000fe40003f86270 */
[----:B------:R-:W-:-:S02]  /*0f80*/  IADD3 R21, R3, 0x300, RZ ;  /* 0x0000030003157810 */ /* 0x000fc40007ffe0ff */
[-C--:B------:R-:W-:Y:S02]  /*0f90*/  ISETP.GE.AND P5, PT, R15, R2.reuse, PT ;  /* 0x000000020f00720c */ /* 0x080fe40003fa6270 */
[----:B------:R-:W-:Y:S02]  /*0fa0*/  ISETP.GE.AND P6, PT, R21, R2, PT ;  /* 0x000000021500720c */ /* 0x000fe40003fc6270 */
[----:B------:R-:W-:Y:S01]  /*0fb0*/  IADD3 R15, R3, 0x380, RZ ;  /* 0x00000380030f7810 */ /* 0x000fe20007ffe0ff */
[----:B------:R-:W-:Y:S10]  /*0fc0*/  @P2 BRA `(.L_x_6175) ;  /* 0x0000000000302947 */ /* 0x000ff40003800000 */
[----:B------:R-:W-:Y:S01]  /*0fd0*/  HADD2.F32 R14, -RZ, R7.H0_H0 ;  /* 0x20000007ff0e7230 */ /* 0x000fe20000004100 */
[----:B------:R-:W-:-:S04]  /*0fe0*/  ULDC.64 UR6, c[0x0][0x218] ;  /* 0x0000860000067ab9 */ /* 0x000fc80000000a00 */
[C---:B------:R-:W-:Y:S02]  /*0ff0*/  FSETP.GEU.FTZ.AND P2, PT, R14.reuse, UR6, PT ;  /* 0x000000060e007c0b */ /* 0x040fe4000bf5e000 */
[----:B------:R-:W-:-:S04]  /*1000*/  FSETP.GT.FTZ.AND P0, PT, R14, UR7, PT ;  /* 0x000000070e007c0b */ /* 0x000fc8000bf14000 */
[----:B------:R-:W-:-:S13]  /*1010*/  PLOP3.LUT P0, PT, P2, P0, PT, 0x8a, 0x0 ;  /* 0x000000000000781c */ /* 0x000fda0001701172 */
[----:B------:R-:W-:-:S04]  /*1020*/  @!P0 FADD.FTZ R7, -R14, 1 ;  /* 0x3f8000000e078421 */ /* 0x000fc80000010100 */
[----:B------:R-:W-:Y:S01]  /*1030*/  @!P0 FMUL.FTZ R7, R14, R7 ;  /* 0x000000070e078220 */ /* 0x000fe20000410000 */
[----:B------:R-:W-:Y:S02]  /*1040*/  HADD2.F32 R14, -RZ, R6.H0_H0 ;  /* 0x20000006ff0e7230 */ /* 0x000fe40000004100 */
[----:B------:R-:W-:-:S03]  /*1050*/  IMAD.MOV.U32 R6, RZ, RZ, RZ ;  /* 0x000000ffff067224 */ /* 0x000fc600078e00ff */
[----:B------:R-:W1:Y:S02]  /*1060*/  @!P0 MUFU.RCP R7, R7 ;  /* 0x0000000700078308 */ /* 0x000e640000001000 */
[----:B-1----:R-:W-:-:S05]  /*1070*/  @!P0 FMUL.FTZ R6, R14, R7 ;  /* 0x000000070e068220 */ /* 0x002fca0000410000 */
[----:B------:R-:W-:-:S07]  /*1080*/  F2FP.F16.F32.PACK_AB R6, RZ, R6 ;  /* 0x00000006ff06723e */ /* 0x000fce00000000ff */
.L_x_6175:
[----:B------:R-:W-:Y:S05]  /*1090*/  BSYNC B0 ;  /* 0x0000000000007941 */ /* 0x000fea0003800000 */
.L_x_6174:
[----:B------:R-:W-:Y:S01]  /*10a0*/  @!P1 IADD3 R7, R0, R3, RZ ;  /* 0x0000000300079210 */ /* 0x000fe20007ffe0ff */
[----:B------:R-:W-:Y:S01]  /*10b0*/  BSSY B0, `(.L_x_6176) ;  /* 0x0000010000007945 */ /* 0x000fe20003800000 */
[----:B------:R-:W-:-:S03]  /*10c0*/  ISETP.GE.AND P2, PT, R15, R2, PT ;  /* 0x000000020f00720c */ /* 0x000fc60003f46270 */
[----:B0-----:R-:W-:Y:S01]  /*10d0*/  @!P1 IMAD.WIDE.U32 R4, R7, 0x2, R4 ;  /* 0x0000000207049825 */ /* 0x001fe200078e0004 */
[----:B------:R-:W-:Y:S09]  /*10e0*/  @P3 BRA `(.L_x_6177) ;  /* 0x0000000000303947 */ /* 0x000ff20003800000 */
[----:B------:R-:W-:Y:S01]  /*10f0*/  HADD2.F32 R14, -RZ, R9.H0_H0 ;  /* 0x20000009ff0e7230 */ /* 0x000fe20000004100 */
        /* <DEDUP_REMOVED lines=11> */
.L_x_6177:
[----:B------:R-:W-:Y:S05]  /*11b0*/  BSYNC B0 ;  /* 0x0000000000007941 */ /* 0x000fea0003800000 */
.L_x_6176:
[----:B------:R-:W-:Y:S04]  /*11c0*/  BSSY B0, `(.L_x_6178) ;  /* 0x000000e000007945 */ /* 0x000fe80003800000 */
[----:B------:R-:W-:Y:S05]  /*11d0*/  @P4 BRA `(.L_x_6179) ;  /* 0x0000000000304947 */ /* 0x000fea0003800000 */
        /* <DEDUP_REMOVED lines=12> */
.L_x_6179:
[----:B------:R-:W-:Y:S05]  /*12a0*/  BSYNC B0 ;  /* 0x0000000000007941 */ /* 0x000fea0003800000 */
.L_x_6178:
        /* <DEDUP_REMOVED lines=13> */
[----:B------:R-:W-:-:S07]  /*1380*/  F2FP.F16.F32.PACK_AB R9, RZ, R9 ;  /* 0x00000009ff09723e */ /* 0x000fce00000000ff */
.L_x_6181:
[----:B------:R-:W-:Y:S05]  /*1390*/  BSYNC B0 ;  /* 0x0000000000007941 */ /* 0x000fea0003800000 */
.L_x_6180:
        /* <DEDUP_REMOVED lines=14> */
.L_x_6183:
[----:B------:R-:W-:Y:S05]  /*1480*/  BSYNC B0 ;  /* 0x0000000000007941 */ /* 0x000fea0003800000 */
.L_x_6182:
        /* <DEDUP_REMOVED lines=14> */
.L_x_6185:
[----:B------:R-:W-:Y:S05]  /*1570*/  BSYNC B0 ;  /* 0x0000000000007941 */ /* 0x000fea0003800000 */
.L_x_6184:
[----:B------:R0:W-:Y:S01]  /*1580*/  @!P1 STG.E.U16 desc[UR4][R4.64], R12 ;  /* 0x0000000c04009986 */ /* 0x0001e2000c101504 */
[----:B------:R-:W-:Y:S01]  /*1590*/  @!P1 MOV R3, R17 ;  /* 0x0000001100039202 */ /* 0x000fe20000000f00 */
[----:B------:R-:W-:Y:S04]  /*15a0*/  BSSY B0, `(.L_x_6186) ;  /* 0x000002d000007945 */ /* 0x000fe80003800000 */
[----:B------:R-:W-:Y:S01]  /*15b0*/  BSSY B1, `(.L_x_6187) ;  /* 0x0000025000017945 */ /* 0x000fe20003800000 */
[----:B------:R-:W-:-:S13]  /*15c0*/  ISETP.GE.AND P0, PT, R3, R2, PT ;  /* 0x000000020300720c */ /* 0x000fda0003f06270 */
[----:B0-----:R-:W-:Y:S05]  /*15d0*/  @P0 BRA `(.L_x_6188) ;  /* 0x0000000000300947 */ /* 0x001fea0003800000 */
[----:B------:R-:W0:Y:S01]  /*15e0*/  LDC.64 R4, c[0x0][0x228] ;  /* 0x00008a00ff047b82 */ /* 0x000e220000000a00 */
[----:B------:R-:W-:Y:S01]  /*15f0*/  IADD3 R15, R0, R3, RZ ;  /* 0x00000003000f7210 */ /* 0x000fe20007ffe0ff */
[----:B------:R-:W-:-:S05]  /*1600*/  VIADD R3, R3, 0x80 ;  /* 0x0000008003037836 */ /* 0x000fca0000000000 */
        /* <DEDUP_REMOVED lines=9> */
.L_x_6188:
[----:B------:R-:W-:-:S13]  /*16a0*/  ISETP.GE.AND P0, PT, R3, R2, PT ;  /* 0x000000020300720c */ /* 0x000fda0003f06270 */
[----:B------:R-:W-:Y:S05]  /*16b0*/  @P0 BRA `(.L_x_6190) ;  /* 0x0000000000300947 */ /* 0x000fea0003800000 */
[----:B0-----:R-:W0:Y:S01]  /*16c0*/  LDC.64 R4, c[0x0][0x228] ;  /* 0x00008a00ff047b82 */ /* 0x001e220000000a00 */
[----:B------:R-:W-:Y:S01]  /*16d0*/  IMAD.IADD R13, R0, 0x1, R3 ;  /* 0x00000001000d7824 */ /* 0x000fe200078e0203 */
[----:B------:R-:W-:-:S03]  /*16e0*/  IADD3 R3, R3, 0x80, RZ ;  /* 0x0000008003037810 */ /* 0x000fc60007ffe0ff */
[----:B0-----:R-:W-:-:S05]  /*16f0*/  IMAD.WIDE.U32 R4, R13, 0x2, R4 ;  /* 0x000000020d047825 */ /* 0x001fca00078e0004 */
[----:B------:R1:W-:Y:S02]  /*1700*/  STG.E.U16 desc[UR4][R4.64], R7 ;  /* 0x0000000704007986 */ /* 0x0003e4000c101504 */
.L_x_6189:
[----:B------:R-:W-:-:S13]  /*1710*/  ISETP.GE.AND P0, PT, R3, R2, PT ;  /* 0x000000020300720c */ /* 0x000fda0003f06270 */
[----:B------:R-:W-:Y:S05]  /*1720*/  @P0 BRA `(.L_x_6191) ;  /* 0x0000000000340947 */ /* 0x000fea0003800000 */
[----:B01----:R-:W0:Y:S01]  /*1730*/  LDC.64 R4, c[0x0][0x228] ;  /* 0x00008a00ff047b82 */ /* 0x003e220000000a00 */
[----:B------:R-:W-:Y:S01]  /*1740*/  IADD3 R7, R0, R3, RZ ;  /* 0x0000000300077210 */ /* 0x000fe20007ffe0ff */
[----:B------:R-:W-:-:S04]  /*1750*/  VIADD R3, R3, 0x80 ;  /* 0x0000008003037836 */ /* 0x000fc80000000000 */
[----:B0-----:R-:W-:-:S05]  /*1760*/  IMAD.WIDE.U32 R4, R7, 0x2, R4 ;  /* 0x0000000207047825 */ /* 0x001fca00078e0004 */
[----:B------:R1:W-:Y:S02]  /*1770*/  STG.E.U16 desc[UR4][R4.64], R8 ;  /* 0x0000000804007986 */ /* 0x0003e4000c101504 */
.L_x_6190:
        /* <DEDUP_REMOVED lines=8> */
.L_x_6191:
[----:B------:R-:W-:Y:S05]  /*1800*/  BSYNC B1 ;  /* 0x0000000000017941 */ /* 0x000fea0003800000 */
.L_x_6187:
[----:B------:R-:W-:-:S13]  /*1810*/  ISETP.GE.AND P0, PT, R3, R2, PT ;  /* 0x000000020300720c */ /* 0x000fda0003f06270 */
[----:B012---:R-:W0:Y:S01]  /*1820*/  @!P0 LDC.64 R4, c[0x0][0x228] ;  /* 0x00008a00ff048b82 */ /* 0x007e220000000a00 */
[----:B------:R-:W-:Y:S01]  /*1830*/  @!P0 IMAD.IADD R7, R0, 0x1, R3 ;  /* 0x0000000100078824 */ /* 0x000fe200078e0203 */
[----:B------:R-:W-:-:S03]  /*1840*/  @!P0 IADD3 R3, R3, 0x80, RZ ;  /* 0x0000008003038810 */ /* 0x000fc60007ffe0ff */
[----:B0-----:R-:W-:-:S05]  /*1850*/  @!P0 IMAD.WIDE.U32 R4, R7, 0x2, R4 ;  /* 0x0000000207048825 */ /* 0x001fca00078e0004 */
[----:B------:R2:W-:Y:S02]  /*1860*/  @!P0 STG.E.U16 desc[UR4][R4.64], R10 ;  /* 0x0000000a04008986 */ /* 0x0005e4000c101504 */
.L_x_6192:
[----:B------:R-:W-:Y:S05]  /*1870*/  BSYNC B0 ;  /* 0x0000000000007941 */ /* 0x000fea0003800000 */
.L_x_6186:
        /* <DEDUP_REMOVED lines=8> */
.L_x_6193:
        /* <DEDUP_REMOVED lines=16> */
.L_x_14632:


//--------------------- .text._ZN2at6native29vectorized_elementwise_kernelILi4EZZZNS0_26logit_backward_kernel_cudaERNS_18TensorIteratorBaseERKN3c106ScalarEENKUlvE_clEvENKUlvE1_clEvEUlNS4_4HalfESA_E0_St5arrayIPcLm3EEEEviT0_T1_ --------------------------
	.section	.text._ZN2at6native29vectorized_elementwise_kernelILi4EZZZNS0_26logit_backward_kernel_cudaERNS_18TensorIteratorBaseERKN3c106ScalarEENKUlvE_clEvENKUlvE1_clEvEUlNS4_4HalfESA_E0_St5arrayIPcLm3EEEEviT0_T1_,"ax",@progbits
	.align	128
        .global         _ZN2at6native29vectorized_elementwise_kernelILi4EZZZNS0_26logit_backward_kernel_cudaERNS_18TensorIteratorBaseERKN3c106ScalarEENKUlvE_clEvENKUlvE1_clEvEUlNS4_4HalfESA_E0_St5arrayIPcLm3EEEEviT0_T1_
        .type           _ZN2at6native29vectorized_elementwise_kernelILi4EZZZNS0_26logit_backward_kernel_cudaERNS_18TensorIteratorBaseERKN3c106ScalarEENKUlvE_clEvENKUlvE1_clEvEUlNS4_4HalfESA_E0_St5arrayIPcLm3EEEEviT0_T1_,@function
        .size           _ZN2at6native29vectorized_elementwise_kernelILi4EZZZNS0_26logit_backward_kernel_cudaERNS_18TensorIteratorBaseERKN3c106ScalarEENKUlvE_clEvENKUlvE1_clEvEUlNS4_4HalfESA_E0_St5arrayIPcLm3EEEEviT0_T1_,(.L_x_14633 - _ZN2at6native29vectorized_elementwise_kernelILi4EZZZNS0_26logit_backward_kernel_cudaERNS_18TensorIteratorBaseERKN3c106ScalarEENKUlvE_clEvENKUlvE1_clEvEUlNS4_4HalfESA_E0_St5arrayIPcLm3EEEEviT0_T1_)
        .other          _ZN2at6native29vectorized_elementwise_kernelILi4EZZZNS0_26logit_backward_kernel_cudaERNS_18TensorIteratorBaseERKN3c106ScalarEENKUlvE_clEvENKUlvE1_clEvEUlNS4_4HalfESA_E0_St5arrayIPcLm3EEEEviT0_T1_,@"STO_CUDA_ENTRY STV_DEFAULT"
_ZN2at6native29vectorized_elementwise_kernelILi4EZZZNS0_26logit_backward_kernel_cudaERNS_18TensorIteratorBaseERKN3c106ScalarEENKUlvE_clEvENKUlvE1_clEvEUlNS4_4HalfESA_E0_St5arrayIPcLm3EEEEviT0_T1_:
.text._ZN2at6native29vectorized_elementwise_kernelILi4EZZZNS0_26logit_backward_kernel_cudaERNS_18TensorIteratorBaseERKN3c106ScalarEENKUlvE_clEvENKUlvE1_clEvEUlNS4_4HalfESA_E0_St5arrayIPcLm3EEEEviT0_T1_:
        /* <DEDUP_REMOVED lines=16> */
[----:B------:R-:W2:Y:S01]  /*0100*/  LDG.E.64 R10, desc[UR4][R12.64+0x400] ;  /* 0x000400040c0a7981 */ /* 0x000ea2000c1e1b00 */
[----:B------:R-:W-:-:S05]  /*0110*/  IMAD.WIDE.U32 R4, R8, 0x8, R4 ;  /* 0x0000000808047825 */ /* 0x000fca00078e0004 */
[----:B------:R-:W4:Y:S04]  /*0120*/  LDG.E.64 R2, desc[UR4][R4.64] ;  /* 0x0000000404027981 */ /* 0x000f28000c1e1b00 */
[----:B------:R-:W5:Y:S01]  /*0130*/  LDG.E.64 R4, desc[UR4][R4.64+0x400] ;  /* 0x0004000404047981 */ /* 0x000f62000c1e1b00 */
[----:B---3--:R-:W-:-:S05]  /*0140*/  HADD2.F32 R9, -RZ, R6.H0_H0 ;  /* 0x20000006ff097230 */ /* 0x008fca0000004100 */
[C---:B------:R-:W-:Y:S02]  /*0150*/  FSETP.GEU.FTZ.AND P1, PT, R9.reuse, UR6, PT ;  /* 0x0000000609007c0b */ /* 0x040fe4000bf3e000 */
[----:B------:R-:W-:-:S04]  /*0160*/  FSETP.GT.FTZ.AND P0, PT, R9, UR7, PT ;  /* 0x0000000709007c0b */ /* 0x000fc8000bf14000 */
[----:B------:R-:W-:-:S13]  /*0170*/  PLOP3.LUT P0, PT, P1, P0, PT, 0x8a, 0x0 ;  /* 0x000000000000781c */ /* 0x000fda0000f01172 */
[----:B------:R-:W-:-:S04]  /*0180*/  @!P0 FADD.FTZ R14, -R9, 1 ;  /* 0x3f800000090e8421 */ /* 0x000fc80000010100 */
[----:B------:R-:W-:-:S06]  /*0190*/  @!P0 FMUL.FTZ R15, R9, R14 ;  /* 0x0000000e090f8220 */ /* 0x000fcc0000410000 */
[----:B------:R-:W0:Y:S01]  /*01a0*/  @!P0 MUFU.RCP R15, R15 ;  /* 0x0000000f000f8308 */ /* 0x000e220000001000 */
[----:B----4-:R-:W-:Y:S02]  /*01b0*/  HADD2.F32 R14, -RZ, R2.H0_H0 ;  /* 0x20000002ff0e7230 */ /* 0x010fe40000004100 */
[----:B------:R-:W-:Y:S02]  /*01c0*/  HADD2.F32 R6, -RZ, R6.H1_H1 ;  /* 0x30000006ff067230 */ /* 0x000fe40000004100 */
[--C-:B------:R-:W-:Y:S02]  /*01d0*/  HADD2.F32 R16, -RZ, R7.reuse.H0_H0 ;  /* 0x20000007ff107230 */ /* 0x100fe40000004100 */
[----:B------:R-:W-:Y:S02]  /*01e0*/  HADD2.F32 R17, -RZ, R7.H1_H1 ;  /* 0x30000007ff117230 */ /* 0x000fe40000004100 */
[----:B------:R-:W-:Y:S01]  /*01f0*/  IMAD.MOV.U32 R9, RZ, RZ, RZ ;  /* 0x000000ffff097224 */ /* 0x000fe200078e00ff */
[----:B------:R-:W-:Y:S01]  /*0200*/  FSETP.GEU.FTZ.AND P1, PT, R6, UR6, PT ;  /* 0x0000000606007c0b */ /* 0x000fe2000bf3e000 */
[--C-:B--2---:R-:W-:Y:S01]  /*0210*/  HADD2.F32 R18, -RZ, R10.reuse.H0_H0 ;  /* 0x2000000aff127230 */ /* 0x104fe20000004100 */
[C---:B------:R-:W-:Y:S01]  /*0220*/  FSETP.GEU.FTZ.AND P5, PT, R16.reuse, UR6, PT ;  /* 0x0000000610007c0b */ /* 0x040fe2000bfbe000 */
[----:B------:R-:W-:Y:S01]  /*0230*/  HADD2.F32 R12, -RZ, R10.H1_H1 ;  /* 0x3000000aff0c7230 */ /* 0x000fe20000004100 */
[----:B------:R-:W-:-:S02]  /*0240*/  FSETP.GT.FTZ.AND P2, PT, R16, UR7, PT ;  /* 0x0000000710007c0b */ /* 0x000fc4000bf54000 */
[C---:B------:R-:W-:Y:S01]  /*0250*/  FSETP.GEU.FTZ.AND P4, PT, R17.reuse, UR6, PT ;  /* 0x0000000611007c0b */ /* 0x040fe2000bf9e000 */
[----:B0-----:R-:W-:Y:S01]  /*0260*/  @!P0 FMUL.FTZ R9, R14, R15 ;  /* 0x0000000f0e098220 */ /* 0x001fe20000410000 */
[----:B------:R-:W-:Y:S02]  /*0270*/  FSETP.GT.FTZ.AND P0, PT, R6, UR7, PT ;  /* 0x0000000706007c0b */ /* 0x000fe4000bf14000 */
[----:B------:R-:W-:Y:S01]  /*0280*/  FSETP.GT.FTZ.AND P6, PT, R17, UR7, PT ;  /* 0x0000000711007c0b */ /* 0x000fe2000bfd4000 */
[----:B------:R-:W-:Y:S01]  /*0290*/  HADD2.F32 R10, -RZ, R11.H0_H0 ;  /* 0x2000000bff0a7230 */ /* 0x000fe20000004100 */
        /* <DEDUP_REMOVED lines=17> */
[----:B------:R-:W-:-:S13]  /*03b0*/  ISETP.NE.AND P0, PT, R7, RZ, PT ;  /* 0x000000ff0700720c */ /* 0x000fda0003f05270 */
[----:B------:R-:W-:-:S04]  /*03c0*/  @!P0 FADD.FTZ R7, -R6, 1 ;  /* 0x3f80000006078421 */ /* 0x000fc80000010100 */
[----:B------:R-:W-:Y:S01]  /*03d0*/  @!P0 FMUL.FTZ R14, R6, R7 ;  /* 0x00000007060e8220 */ /* 0x000fe20000410000 */
[----:B------:R-:W-:Y:S01]  /*03e0*/  @!P5 FADD.FTZ R7, -R16, 1 ;  /* 0x3f8000001007d421 */ /* 0x000fe20000010100 */
[----:B------:R-:W-:-:S03]  /*03f0*/  @!P4 FADD.FTZ R6, -R17, 1 ;  /* 0x3f8000001106c421 */ /* 0x000fc60000010100 */
[----:B------:R-:W-:Y:S01]  /*0400*/  @!P5 FMUL.FTZ R16, R16, R7 ;  /* 0x000000071010d220 */ /* 0x000fe20000410000 */
[----:B------:R-:W-:Y:S01]  /*0410*/  @!P3 FADD.FTZ R7, -R18, 1 ;  /* 0x3f8000001207b421 */ /* 0x000fe20000010100 */
[----:B------:R-:W-:Y:S01]  /*0420*/  @!P4 FMUL.FTZ R11, R17, R6 ;  /* 0x00000006110bc220 */ /* 0x000fe20000410000 */
[----:B------:R-:W-:Y:S02]  /*0430*/  @!P2 FADD.FTZ R17, -R12, 1 ;  /* 0x3f8000000c11a421 */ /* 0x000fe40000010100 */
[----:B------:R-:W-:Y:S02]  /*0440*/  @!P3 FMUL.FTZ R15, R18, R7 ;  /* 0x00000007120fb220 */ /* 0x000fe40000410000 */
[----:B------:R-:W0:Y:S01]  /*0450*/  LDC.64 R6, c[0x0][0x228] ;  /* 0x00008a00ff067b82 */ /* 0x000e220000000a00 */
[C---:B------:R-:W-:Y:S01]  /*0460*/  @!P6 FADD.FTZ R20, -R13.reuse, 1 ;  /* 0x3f8000000d14e421 */ /* 0x040fe20000010100 */
[----:B------:R-:W-:Y:S01]  /*0470*/  @!P2 FMUL.FTZ R12, R12, R17 ;  /* 0x000000110c0ca220 */ /* 0x000fe20000410000 */
[----:B------:R-:W-:Y:S01]  /*0480*/  @!P1 FADD.FTZ R17, -R10, 1 ;  /* 0x3f8000000a119421 */ /* 0x000fe20000010100 */
[----:B------:R-:W1:Y:S01]  /*0490*/  @!P0 MUFU.RCP R14, R14 ;  /* 0x0000000e000e8308 */ /* 0x000e620000001000 */
[----:B------:R-:W-:-:S02]  /*04a0*/  @!P6 FMUL.FTZ R21, R13, R20 ;  /* 0x000000140d15e220 */ /* 0x000fc40000410000 */
[----:B------:R-:W-:-:S05]  /*04b0*/  @!P1 FMUL.FTZ R18, R10, R17 ;  /* 0x000000110a129220 */ /* 0x000fca0000410000 */
[----:B------:R-:W2:Y:S01]  /*04c0*/  @!P5 MUFU.RCP R16, R16 ;  /* 0x000000100010d308 */ /* 0x000ea20000001000 */
[----:B------:R-:W-:Y:S01]  /*04d0*/  HFMA2.MMA R10, -RZ, RZ, 0, 0 ;  /* 0x00000000ff0a7435 */ /* 0x000fe200000001ff */
[----:B------:R-:W-:-:S06]  /*04e0*/  HADD2.F32 R17, -RZ, R2.H1_H1 ;  /* 0x30000002ff117230 */ /* 0x000fcc0000004100 */
[----:B------:R-:W3:Y:S01]  /*04f0*/  @!P3 MUFU.RCP R15, R15 ;  /* 0x0000000f000fb308 */ /* 0x000ee20000001000 */
[----:B------:R-:W-:-:S07]  /*0500*/  HADD2.F32 R19, -RZ, R3.H0_H0 ;  /* 0x20000003ff137230 */ /* 0x000fce0000004100 */
[----:B------:R-:W4:Y:S08]  /*0510*/  @!P2 MUFU.RCP R12, R12 ;  /* 0x0000000c000ca308 */ /* 0x000f300000001000 */
[----:B------:R-:W4:Y:S08]  /*0520*/  @!P4 MUFU.RCP R11, R11 ;  /* 0x0000000b000bc308 */ /* 0x000f300000001000 */
[----:B------:R3:W4:Y:S08]  /*0530*/  @!P1 MUFU.RCP R13, R18 ;  /* 0x00000012000d9308 */ /* 0x0007300000001000 */
[----:B------:R-:W4:Y:S01]  /*0540*/  @!P6 MUFU.RCP R21, R21 ;  /* 0x000000150015e308 */ /* 0x000f220000001000 */
[----:B------:R-:W-:-:S02]  /*0550*/  IMAD.MOV.U32 R2, RZ, RZ, RZ ;  /* 0x000000ffff027224 */ /* 0x000fc400078e00ff */
[----:B-1----:R-:W-:Y:S01]  /*0560*/  @!P0 FMUL.FTZ R10, R17, R14 ;  /* 0x0000000e110a8220 */ /* 0x002fe20000410000 */
[----:B--2---:R-:W-:Y:S01]  /*0570*/  @!P5 FMUL.FTZ R2, R19, R16 ;  /* 0x000000101302d220 */ /* 0x004fe20000410000 */
[----:B0-----:R-:W-:-:S04]  /*0580*/  IMAD.WIDE.U32 R6, R0, 0x2, R6 ;  /* 0x0000000200067825 */ /* 0x001fc800078e0006 */
[--C-:B-----5:R-:W-:Y:S02]  /*0590*/  HADD2.F32 R14, -RZ, R4.reuse.H0_H0 ;  /* 0x20000004ff0e7230 */ /* 0x120fe40000004100 */
[----:B------:R-:W-:Y:S02]  /*05a0*/  HADD2.F32 R17, -RZ, R4.H1_H1 ;  /* 0x30000004ff117230 */ /* 0x000fe40000004100 */
[----:B------:R-:W-:Y:S02]  /*05b0*/  HADD2.F32 R0, -RZ, R3.H1_H1 ;  /* 0x30000003ff007230 */ /* 0x000fe40000004100 */
[--C-:B------:R-:W-:Y:S02]  /*05c0*/  HADD2.F32 R16, -RZ, R5.reuse.H0_H0 ;  /* 0x20000005ff107230 */ /* 0x100fe40000004100 */
[----:B------:R-:W-:Y:S01]  /*05d0*/  HADD2.F32 R20, -RZ, R5.H1_H1 ;  /* 0x30000005ff147230 */ /* 0x000fe20000004100 */
[----:B------:R-:W-:Y:S02]  /*05e0*/  CS2R R4, SRZ ;  /* 0x0000000000047805 */ /* 0x000fe4000001ff00 */
[----:B---3--:R-:W-:-:S02]  /*05f0*/  CS2R R18, SRZ ;  /* 0x0000000000127805 */ /* 0x008fc4000001ff00 */
[----:B------:R-:W-:Y:S01]  /*0600*/  MOV R3, RZ ;  /* 0x000000ff00037202 */ /* 0x000fe20000000f00 */
[----:B------:R-:W-:Y:S01]  /*0610*/  @!P3 FMUL.FTZ R5, R14, R15 ;  /* 0x0000000f0e05b220 */ /* 0x000fe20000410000 */
[----:B----4-:R-:W-:Y:S01]  /*0620*/  @!P2 FMUL.FTZ R4, R17, R12 ;  /* 0x0000000c1104a220 */ /* 0x010fe20000410000 */
[----:B------:R-:W-:Y:S01]  /*0630*/  @!P4 FMUL.FTZ R3, R0, R11 ;  /* 0x0000000b0003c220 */ /* 0x000fe20000410000 */
[----:B------:R-:W-:Y:S01]  /*0640*/  @!P1 FMUL.FTZ R19, R16, R13 ;  /* 0x0000000d10139220 */ /* 0x000fe20000410000 */
[----:B------:R-:W-:Y:S01]  /*0650*/  @!P6 FMUL.FTZ R18, R20, R21 ;  /* 0x000000151412e220 */ /* 0x000fe20000410000 */
[----:B------:R-:W-:Y:S01]  /*0660*/  IMAD.WIDE R6, R8, 0x8, R6 ;  /* 0x0000000808067825 */ /* 0x000fe200078e0206 */
[----:B------:R-:W-:Y:S02]  /*0670*/  F2FP.F16.F32.PACK_AB R4, R4, R5 ;  /* 0x000000050404723e */ /* 0x000fe400000000ff */
[----:B------:R-:W-:Y:S02]  /*0680*/  F2FP.F16.F32.PACK_AB R10, R10, R9 ;  /* 0x000000090a0a723e */ /* 0x000fe400000000ff */
[----:B------:R-:W-:-:S02]  /*0690*/  F2FP.F16.F32.PACK_AB R11, R3, R2 ;  /* 0x00000002030b723e */ /* 0x000fc400000000ff */
[----:B------:R-:W-:-:S03]  /*06a0*/  F2FP.F16.F32.PACK_AB R5, R18, R19 ;  /* 0x000000131205723e */ /* 0x000fc600000000ff */
[----:B------:R-:W-:Y:S04]  /*06b0*/  STG.E.64 desc[UR4][R6.64], R10 ;  /* 0x0000000a06007986 */ /* 0x000fe8000c101b04 */
[----:B------:R-:W-:Y:S01]  /*06c0*/  STG.E.64 desc[UR4][R6.64+0x400], R4 ;  /* 0x0004000406007986 */ /* 0x000fe2000c101b04 */
[----:B------:R-:W-:Y:S05]  /*06d0*/  EXIT ;  /* 0x000000000000794d */ /* 0x000fea0003800000 */
.L_x_6194:
        /* <DEDUP_REMOVED lines=107> */
.L_x_6196:
[----:B------:R-:W-:Y:S05]  /*0d90*/  BSYNC B0 ;  /* 0x0000000000007941 */ /* 0x000fea0003800000 */
.L_x_6195:
        /* <DEDUP_REMOVED lines=14> */
.L_x_6198:
[----:B------:R-:W-:Y:S05]  /*0e80*/  BSYNC B0 ;  /* 0x0000000000007941 */ /* 0x000fea0003800000 */
.L_x_6197:
        /* <DEDUP_REMOVED lines=8> */
[-C--:B------:R-:W-:Y:S01]  /*0f10*/  ISETP.GE.AND P5, PT, R15, R2.reuse, PT ;  /* 0x000000020f00720c */ /* 0x080fe20003fa6270 */
[----:B------:R-:W-:Y:S01]  /*0f20*/  VIADD R15, R3, 0x380 ;  /* 0x00000380030f7836 */ /* 0x000fe20000000000 */
[----:B------:R-:W-:Y:S01]  /*0f30*/  ISETP.GE.AND P6, PT, R21, R2, PT ;  /* 0x000000021500720c */ /* 0x000fe20003fc6270 */
[----:B------:R-:W-:-:S12]  /*0f40*/  @P2 BRA `(.L_x_6200) ;  /* 0x0000000000302947 */ /* 0x000fd80003800000 */
[----:B------:R-:W-:Y:S01]  /*0f50*/  HADD2.F32 R14, -RZ, R7.H0_H0 ;  /* 0x20000007ff0e7230 */ /* 0x000fe20000004100 */
[----:B------:R-:W-:-:S04]  /*0f60*/  ULDC.64 UR6, c[0x0][0x218] ;  /* 0x0000860000067ab9 */ /* 0x000fc80000000a00 */
[C---:B------:R-:W-:Y:S02]  /*0f70*/  FSETP.GEU.FTZ.AND P2, PT, R14.reuse, UR6, PT ;  /* 0x000000060e007c0b */ /* 0x040fe4000bf5e000 */
[----:B------:R-:W-:-:S04]  /*0f80*/  FSETP.GT.FTZ.AND P0, PT, R14, UR7, PT ;  /* 0x000000070e007c0b */ /* 0x000fc8000bf14000 */
[----:B------:R-:W-:-:S13]  /*0f90*/  PLOP3.LUT P0, PT, P2, P0, PT, 0x8a, 0x0 ;  /* 0x000000000000781c */ /* 0x000fda0001701172 */
[----:B------:R-:W-:-:S04]  /*0fa0*/  @!P0 FADD.FTZ R7, -R14, 1 ;  /* 0x3f8000000e078421 */ /* 0x000fc80000010100 */
[----:B------:R-:W-:Y:S01]  /*0fb0*/  @!P0 FMUL.FTZ R7, R14, R7 ;  /* 0x000000070e078220 */ /* 0x000fe20000410000 */
[----:B------:R-:W-:Y:S01]  /*0fc0*/  HADD2.F32 R14, -RZ, R6.H0_H0 ;  /* 0x20000006ff0e7230 */ /* 0x000fe20000004100 */
[----:B------:R-:W-:-:S04]  /*0fd0*/  MOV R6, RZ ;  /* 0x000000ff00067202 */ /* 0x000fc80000000f00 */
[----:B------:R-:W1:Y:S02]  /*0fe0*/  @!P0 MUFU.RCP R7, R7 ;  /* 0x0000000700078308 */ /* 0x000e640000001000 */
[----:B-1----:R-:W-:-:S05]  /*0ff0*/  @!P0 FMUL.FTZ R6, R14, R7 ;  /* 0x000000070e068220 */ /* 0x002fca0000410000 */
[----:B------:R-:W-:-:S07]  /*1000*/  F2FP.F16.F32.PACK_AB R6, RZ, R6 ;  /* 0x00000006ff06723e */ /* 0x000fce00000000ff */
.L_x_6200:
[----:B------:R-:W-:Y:S05]  /*1010*/  BSYNC B0 ;  /* 0x0000000000007941 */ /* 0x000fea0003800000 */
.L_x_6199:
[----:B------:R-:W-:Y:S01]  /*1020*/  @!P1 IMAD.IADD R7, R0, 0x1, R3 ;  /* 0x0000000100079824 */ /* 0x000fe200078e0203 */
[----:B------:R-:W-:Y:S01]  /*1030*/  BSSY B0, `(.L_x_6201) ;  /* 0x0000010000007945 */ /* 0x000fe20003800000 */
[----:B------:R-:W-:Y:S02]  /*1040*/  ISETP.GE.AND P2, PT, R15, R2, PT ;  /* 0x000000020f00720c */ /* 0x000fe40003f46270 */
[----:B0-----:R-:W-:Y:S01]  /*1050*/  @!P1 IMAD.WIDE.U32 R4, R7, 0x2, R4 ;  /* 0x0000000207049825 */ /* 0x001fe200078e0004 */
[----:B------:R-:W-:Y:S10]  /*1060*/  @P3 BRA `(.L_x_6202) ;  /* 0x0000000000303947 */ /* 0x000ff40003800000 */
        /* <DEDUP_REMOVED lines=12> */
.L_x_6202:
[----:B------:R-:W-:Y:S05]  /*1130*/  BSYNC B0 ;  /* 0x0000000000007941 */ /* 0x000fea0003800000 */
.L_x_6201:
        /* <DEDUP_REMOVED lines=14> */
.L_x_6204:
[----:B------:R-:W-:Y:S05]  /*1220*/  BSYNC B0 ;  /* 0x0000000000007941 */ /* 0x000fea0003800000 */
.L_x_6203:
        /* <DEDUP_REMOVED lines=14> */
.L_x_6206:
[----:B------:R-:W-:Y:S05]  /*1310*/  BSYNC B0 ;  /* 0x0000000000007941 */ /* 0x000fea0003800000 */
.L_x_6205:
        /* <DEDUP_REMOVED lines=14> */
.L_x_6208:
[----:B------:R-:W-:Y:S05]  /*1400*/  BSYNC B0 ;  /* 0x0000000000007941 */ /* 0x000fea0003800000 */
.L_x_6207:
        /* <DEDUP_REMOVED lines=14> */
.L_x_6210:
[----:B------:R-:W-:Y:S05]  /*14f0*/  BSYNC B0 ;  /* 0x0000000000007941 */ /* 0x000fea0003800000 */
.L_x_6209:
        /* <DEDUP_REMOVED lines=18> */
.L_x_6213:
[----:B------:R-:W-:-:S13]  /*1620*/  ISETP.GE.AND P0, PT, R3, R2, PT ;  /* 0x000000020300720c */ /* 0x000fda0003f06270 */
[----:B------:R-:W-:Y:S05]  /*1630*/  @P0 BRA `(.L_x_6215) ;  /* 0x0000000000300947 */ /* 0x000fea0003800000 */
[----:B0-----:R-:W0:Y:S01]  /*1640*/  LDC.64 R4, c[0x0][0x228] ;  /* 0x00008a00ff047b82 */ /* 0x001e220000000a00 */
[----:B------:R-:W-:Y:S01]  /*1650*/  IMAD.IADD R13, R0, 0x1, R3 ;  /* 0x00000001000d7824 */ /* 0x000fe200078e0203 */
[----:B------:R-:W-:-:S03]  /*1660*/  IADD3 R3, R3, 0x80, RZ ;  /* 0x0000008003037810 */ /* 0x000fc60007ffe0ff */
[----:B0-----:R-:W-:-:S05]  /*1670*/  IMAD.WIDE.U32 R4, R13, 0x2, R4 ;  /* 0x000000020d047825 */ /* 0x001fca00078e0004 */
[----:B------:R1:W-:Y:S02]  /*1680*/  STG.E.U16 desc[UR4][R4.64], R7 ;  /* 0x0000000704007986 */ /* 0x0003e4000c101504 */
.L_x_6214:
[----:B------:R-:W-:-:S13]  /*1690*/  ISETP.GE.AND P0, PT, R3, R2, PT ;  /* 0x000000020300720c */ /* 0x000fda0003f06270 */
[----:B------:R-:W-:Y:S05]  /*16a0*/  @P0 BRA `(.L_x_6216) ;  /* 0x0000000000340947 */ /* 0x000fea0003800000 */
[----:B01----:R-:W0:Y:S01]  /*16b0*/  LDC.64 R4, c[0x0][0x228] ;  /* 0x00008a00ff047b82 */ /* 0x003e220000000a00 */
[----:B------:R-:W-:Y:S01]  /*16c0*/  IADD3 R7, R0, R3, RZ ;  /* 0x0000000300077210 */ /* 0x000fe20007ffe0ff */
[----:B------:R-:W-:-:S04]  /*16d0*/  VIADD R3, R3, 0x80 ;  /* 0x0000008003037836 */ /* 0x000fc80000000000 */
[----:B0-----:R-:W-:-:S05]  /*16e0*/  IMAD.WIDE.U32 R4, R7, 0x2, R4 ;  /* 0x0000000207047825 */ /* 0x001fca00078e0004 */
[----:B------:R1:W-:Y:S02]  /*16f0*/  STG.E.U16 desc[UR4][R4.64], R8 ;  /* 0x0000000804007986 */ /* 0x0003e4000c101504 */
.L_x_6215:
        /* <DEDUP_REMOVED lines=8> */
.L_x_6216:
[----:B------:R-:W-:Y:S05]  /*1780*/  BSYNC B1 ;  /* 0x0000000000017941 */ /* 0x000fea0003800000 */
.L_x_6212:
[----:B------:R-:W-:-:S13]  /*1790*/  ISETP.GE.AND P0, PT, R3, R2, PT ;  /* 0x000000020300720c */ /* 0x000fda0003f06270 */
[----:B012---:R-:W0:Y:S01]  /*17a0*/  @!P0 LDC.64 R4, c[0x0][0x228] ;  /* 0x00008a00ff048b82 */ /* 0x007e220000000a00 */
[----:B------:R-:W-:Y:S01]  /*17b0*/  @!P0 IMAD.IADD R7, R0, 0x1, R3 ;  /* 0x0000000100078824 */ /* 0x000fe200078e0203 */
[----:B------:R-:W-:-:S03]  /*17c0*/  @!P0 IADD3 R3, R3, 0x80, RZ ;  /* 0x0000008003038810 */ /* 0x000fc60007ffe0ff */
[----:B0-----:R-:W-:-:S05]  /*17d0*/  @!P0 IMAD.WIDE.U32 R4, R7, 0x2, R4 ;  /* 0x0000000207048825 */ /* 0x001fca00078e0004 */
[----:B------:R2:W-:Y:S02]  /*17e0*/  @!P0 STG.E.U16 desc[UR4][R4.64], R10 ;  /* 0x0000000a04008986 */ /* 0x0005e4000c101504 */
.L_x_6217:
[----:B------:R-:W-:Y:S05]  /*17f0*/  BSYNC B0 ;  /* 0x0000000000007941 */ /* 0x000fea0003800000 */
.L_x_6211:
        /* <DEDUP_REMOVED lines=8> */
.L_x_6218:
        /* <DEDUP_REMOVED lines=16> */
.L_x_14633:


//--------------------- .text._ZN2at6native29vectorized_elementwise_kernelILi8EZZZNS0_26logit_backward_kernel_cudaERNS_18TensorIteratorBaseERKN3c106ScalarEENKUlvE_clEvENKUlvE1_clEvEUlNS4_4HalfESA_E0_St5arrayIPcLm3EEEEviT0_T1_ --------------------------
	.section	.text._ZN2at6native29vectorized_elementwise_kernelILi8EZZZNS0_26logit_backward_kernel_cudaERNS_18TensorIteratorBaseERKN3c106ScalarEENKUlvE_clEvENKUlvE1_clEvEUlNS4_4HalfESA_E0_St5arrayIPcLm3EEEEviT0_T1_,"ax",@progbits
	.align	128
        .global         _ZN2at6native29vectorized_elementwise_kernelILi8EZZZNS0_26logit_backward_kernel_cudaERNS_18TensorIteratorBaseERKN3c106ScalarEENKUlvE_clEvENKUlvE1_clEvEUlNS4_4HalfESA_E0_St5arrayIPcLm3EEEEviT0_T1_
        .type           _ZN2at6native29vectorized_elementwise_kernelILi8EZZZNS0_26logit_backward_kernel_cudaERNS_18TensorIteratorBaseERKN3c106ScalarEENKUlvE_clEvENKUlvE1_clEvEUlNS4_4HalfESA_E0_St5arrayIPcLm3EEEEviT0_T1_,@function
        .size           _ZN2at6native29vectorized_elementwise_kernelILi8EZZZNS0_26logit_backward_kernel_cudaERNS_18TensorIteratorBaseERKN3c106ScalarEENKUlvE_clEvENKUlvE1_clEvEUlNS4_4HalfESA_E0_St5arrayIPcLm3EEEEviT0_T1_,(.L_x_14634 - _ZN2at6native29vectorized_elementwise_kernelILi8EZZZNS0_26logit_backward_kernel_cudaERNS_18TensorIteratorBaseERKN3c106ScalarEENKUlvE_clEvENKUlvE1_clEvEUlNS4_4HalfESA_E0_St5arrayIPcLm3EEEEviT0_T1_)
        .other          _ZN2at6native29vectorized_elementwise_kernelILi8EZZZNS0_26logit_backward_kernel_cudaERNS_18TensorIteratorBaseERKN3c106ScalarEENKUlvE_clEvENKUlvE1_clEvEUlNS4_4HalfESA_E0_St5arrayIPcLm3EEEEviT0_T1_,@"STO_CUDA_ENTRY STV_DEFAULT"
_ZN2at6native29vectorized_elementwise_kernelILi8EZZZNS0_26logit_backward_kernel_cudaERNS_18TensorIteratorBaseERKN3c106ScalarEENKUlvE_clEvENKUlvE1_clEvEUlNS4_4HalfESA_E0_St5arrayIPcLm3EEEEviT0_T1_:
.text._ZN2at6native29vectorized_elementwise_kernelILi8EZZZNS0_26logit_backward_kernel_cudaERNS_18TensorIteratorBaseERKN3c106ScalarEENKUlvE_clEvENKUlvE1_clEvEUlNS4_4HalfESA_E0_St5arrayIPcLm3EEEEviT0_T1_:
        /* <DEDUP_REMOVED lines=18> */
[--C-:B--2---:R-:W-:Y:S02]  /*0120*/  HADD2.F32 R12, -RZ, R8.reuse.H0_H0 ;  /* 0x20000008ff0c7230 */ /* 0x104fe40000004100 */
[----:B------:R-:W-:Y:S02]  /*0130*/  HADD2.F32 R8, -RZ, R8.H1_H1 ;  /* 0x30000008ff087230 */ /* 0x000fe40000004100 */
[----:B0-----:R-:W-:Y:S01]  /*0140*/  HADD2.F32 R2, -RZ, R9.H0_H0 ;  /* 0x20000009ff027230 */ /* 0x001fe20000004100 */
[C---:B------:R-:W-:Y:S01]  /*0150*/  FSETP.GEU.FTZ.AND P1, PT, R12.reuse, UR6, PT ;  /* 0x000000060c007c0b */ /* 0x040fe2000bf3e000 */
[--C-:B------:R-:W-:Y:S01]  /*0160*/  HADD2.F32 R17, -RZ, R10.reuse.H0_H0 ;  /* 0x2000000aff117230 */ /* 0x100fe20000004100 */
[----:B------:R-:W-:Y:S01]  /*0170*/  FSETP.GT.FTZ.AND P0, PT, R12, UR7, PT ;  /* 0x000000070c007c0b */ /* 0x000fe2000bf14000 */
[----:B------:R-:W-:Y:S01]  /*0180*/  HADD2.F32 R16, -RZ, R10.H1_H1 ;  /* 0x3000000aff107230 */ /* 0x000fe20000004100 */
[----:B------:R-:W-:-:S02]  /*0190*/  FSETP.GEU.FTZ.AND P5, PT, R2, UR6, PT ;  /* 0x0000000602007c0b */ /* 0x000fc4000bfbe000 */
[----:B------:R-:W-:Y:S02]  /*01a0*/  PLOP3.LUT P0, PT, P1, P0, PT, 0x8a, 0x0 ;  /* 0x000000000000781c */ /* 0x000fe40000f01172 */
[----:B------:R-:W-:Y:S02]  /*01b0*/  FSETP.GEU.FTZ.AND P1, PT, R8, UR6, PT ;  /* 0x0000000608007c0b */ /* 0x000fe4000bf3e000 */
[----:B------:R-:W-:Y:S02]  /*01c0*/  FSETP.GT.FTZ.AND P3, PT, R2, UR7, PT ;  /* 0x0000000702007c0b */ /* 0x000fe4000bf74000 */
[----:B------:R-:W-:Y:S02]  /*01d0*/  FSETP.GEU.FTZ.AND P4, PT, R17, UR6, PT ;  /* 0x0000000611007c0b */ /* 0x000fe4000bf9e000 */
[----:B------:R-:W-:Y:S02]  /*01e0*/  PLOP3.LUT P5, PT, P5, P3, PT, 0x8a, 0x0 ;  /* 0x000000000000781c */ /* 0x000fe40002fa7172 */
[----:B------:R-:W-:-:S03]  /*01f0*/  FSETP.GEU.FTZ.AND P3, PT, R16, UR6, PT ;  /* 0x0000000610007c0b */ /* 0x000fc6000bf7e000 */
[----:B------:R-:W-:-:S04]  /*0200*/  @!P0 FADD.FTZ R15, -R12, 1 ;  /* 0x3f8000000c0f8421 */ /* 0x000fc80000010100 */
[----:B------:R-:W-:Y:S01]  /*0210*/  @!P0 FMUL.FTZ R15, R12, R15 ;  /* 0x0000000f0c0f8220 */ /* 0x000fe20000410000 */
[----:B------:R-:W-:Y:S02]  /*0220*/  IMAD.MOV.U32 R12, RZ, RZ, RZ ;  /* 0x000000ffff0c7224 */ /* 0x000fe400078e00ff */
[--C-:B---3--:R-:W-:Y:S02]  /*0230*/  HADD2.F32 R14, -RZ, R4.reuse.H0_H0 ;  /* 0x20000004ff0e7230 */ /* 0x108fe40000004100 */
[----:B------:R-:W-:Y:S01]  /*0240*/  HADD2.F32 R21, -RZ, R4.H1_H1 ;  /* 0x30000004ff157230 */ /* 0x000fe20000004100 */
[----:B------:R-:W0:Y:S01]  /*0250*/  @!P0 MUFU.RCP R15, R15 ;  /* 0x0000000f000f8308 */ /* 0x000e220000001000 */
[----:B------:R-:W-:Y:S02]  /*0260*/  HADD2.F32 R19, -RZ, R5.H1_H1 ;  /* 0x30000005ff137230 */ /* 0x000fe40000004100 */
[----:B------:R-:W-:Y:S02]  /*0270*/  HADD2.F32 R23, -RZ, R6.H1_H1 ;  /* 0x30000006ff177230 */ /* 0x000fe40000004100 */
[----:B------:R-:W-:-:S02]  /*0280*/  HADD2.F32 R20, -RZ, R7.H0_H0 ;  /* 0x20000007ff147230 */ /* 0x000fc40000004100 */
[----:B------:R-:W-:Y:S02]  /*0290*/  HADD2.F32 R25, -RZ, R7.H1_H1 ;  /* 0x30000007ff197230 */ /* 0x000fe40000004100 */
[----:B0-----:R-:W-:Y:S01]  /*02a0*/  @!P0 FMUL.FTZ R12, R14, R15 ;  /* 0x0000000f0e0c8220 */ /* 0x001fe20000410000 */
[----:B------:R-:W-:Y:S01]  /*02b0*/  HADD2.F32 R14, -RZ, R9.H1_H1 ;  /* 0x30000009ff0e7230 */ /* 0x000fe20000004100 */
[----:B------:R-:W-:Y:S01]  /*02c0*/  FSETP.GT.FTZ.AND P0, PT, R8, UR7, PT ;  /* 0x0000000708007c0b */ /* 0x000fe2000bf14000 */
[--C-:B------:R-:W-:Y:S02]  /*02d0*/  HADD2.F32 R9, -RZ, R11.reuse.H0_H0 ;  /* 0x2000000bff097230 */ /* 0x100fe40000004100 */
[----:B------:R-:W-:Y:S01]  /*02e0*/  HADD2.F32 R11, -RZ, R11.H1_H1 ;  /* 0x3000000bff0b7230 */ /* 0x000fe20000004100 */
[C---:B------:R-:W-:Y:S02]  /*02f0*/  FSETP.GEU.FTZ.AND P2, PT, R14.reuse, UR6, PT ;  /* 0x000000060e007c0b */ /* 0x040fe4000bf5e000 */
[----:B------:R-:W-:-:S02]  /*0300*/  FSETP.GT.FTZ.AND P6, PT, R14, UR7, PT ;  /* 0x000000070e007c0b */ /* 0x000fc4000bfd4000 */
[----:B------:R-:W-:Y:S02]  /*0310*/  PLOP3.LUT P0, PT, P1, P0, PT, 0x8a, 0x0 ;  /* 0x000000000000781c */ /* 0x000fe40000f01172 */
[----:B------:R-:W-:Y:S02]  /*0320*/  PLOP3.LUT P2, PT, P2, P6, PT, 0x8a, 0x0 ;  /* 0x000000000000781c */ /* 0x000fe4000174d172 */
[----:B------:R-:W-:Y:S02]  /*0330*/  FSETP.GT.FTZ.AND P1, PT, R17, UR7, PT ;  /* 0x0000000711007c0b */ /* 0x000fe4000bf34000 */
[----:B------:R-:W-:Y:S02]  /*0340*/  FSETP.GT.FTZ.AND P6, PT, R16, UR7, PT ;  /* 0x0000000710007c0b */ /* 0x000fe4000bfd4000 */
        /* <DEDUP_REMOVED lines=9> */
[----:B------:R-:W-:-:S03]  /*03e0*/  ISETP.NE.AND P0, PT, R3, RZ, PT ;  /* 0x000000ff0300720c */ /* 0x000fc60003f05270 */
[----:B------:R-:W-:-:S10]  /*03f0*/  @!P1 FADD.FTZ R18, -R9, 1 ;  /* 0x3f80000009129421 */ /* 0x000fd40000010100 */
[----:B------:R-:W-:-:S04]  /*0400*/  @!P0 FADD.FTZ R3, -R8, 1 ;  /* 0x3f80000008038421 */ /* 0x000fc80000010100 */
[----:B------:R-:W-:Y:S01]  /*0410*/  @!P0 FMUL.FTZ R8, R8, R3 ;  /* 0x0000000308088220 */ /* 0x000fe20000410000 */
[----:B------:R-:W-:-:S04]  /*0420*/  @!P5 FADD.FTZ R3, -R2, 1 ;  /* 0x3f8000000203d421 */ /* 0x000fc80000010100 */
[----:B------:R-:W-:Y:S01]  /*0430*/  @!P5 FMUL.FTZ R15, R2, R3 ;  /* 0x00000003020fd220 */ /* 0x000fe20000410000 */
[C---:B------:R-:W-:Y:S01]  /*0440*/  @!P2 FADD.FTZ R3, -R14.reuse, 1 ;  /* 0x3f8000000e03a421 */ /* 0x040fe20000010100 */
[C---:B------:R-:W-:Y:S01]  /*0450*/  @!P4 FADD.FTZ R2, -R17.reuse, 1 ;  /* 0x3f8000001102c421 */ /* 0x040fe20000010100 */
[----:B------:R-:W0:Y:S02]  /*0460*/  @!P0 MUFU.RCP R8, R8 ;  /* 0x0000000800088308 */ /* 0x000e240000001000 */
[----:B------:R-:W-:Y:S01]  /*0470*/  @!P2 FMUL.FTZ R10, R14, R3 ;  /* 0x000000030e0aa220 */ /* 0x000fe20000410000 */
[----:B------:R-:W-:Y:S01]  /*0480*/  @!P4 FMUL.FTZ R14, R17, R2 ;  /* 0x00000002110ec220 */ /* 0x000fe20000410000 */
[C---:B------:R-:W-:Y:S01]  /*0490*/  @!P3 FADD.FTZ R17, -R16.reuse, 1 ;  /* 0x3f8000001011b421 */ /* 0x040fe20000010100 */
[----:B------:R-:W1:Y:S03]  /*04a0*/  LDC.64 R2, c[0x0][0x228] ;  /* 0x00008a00ff027b82 */ /* 0x000e660000000a00 */
[----:B------:R-:W-:Y:S01]  /*04b0*/  @!P3 FMUL.FTZ R16, R16, R17 ;  /* 0x000000111010b220 */ /* 0x000fe20000410000 */
[----:B------:R-:W-:Y:S01]  /*04c0*/  @!P1 FMUL.FTZ R17, R9, R18 ;  /* 0x0000001209119220 */ /* 0x000fe20000410000 */
[----:B------:R-:W-:Y:S01]  /*04d0*/  @!P6 FADD.FTZ R18, -R11, 1 ;  /* 0x3f8000000b12e421 */ /* 0x000fe20000010100 */
[----:B------:R-:W2:Y:S01]  /*04e0*/  @!P5 MUFU.RCP R15, R15 ;  /* 0x0000000f000fd308 */ /* 0x000ea20000001000 */
[----:B------:R-:W-:-:S02]  /*04f0*/  HFMA2.MMA R9, -RZ, RZ, 0, 0 ;  /* 0x00000000ff097435 */ /* 0x000fc400000001ff */
[----:B------:R-:W-:Y:S01]  /*0500*/  @!P6 FMUL.FTZ R22, R11, R18 ;  /* 0x000000120b16e220 */ /* 0x000fe20000410000 */
[----:B------:R-:W-:Y:S02]  /*0510*/  HADD2.F32 R18, -RZ, R5.H0_H0 ;  /* 0x20000005ff127230 */ /* 0x000fe40000004100 */
[----:B------:R-:W-:Y:S02]  /*0520*/  IMAD.MOV.U32 R11, RZ, RZ, RZ ;  /* 0x000000ffff0b7224 */ /* 0x000fe400078e00ff */
[----:B0-----:R-:W-:Y:S01]  /*0530*/  @!P0 FMUL.FTZ R9, R21, R8 ;  /* 0x0000000815098220 */ /* 0x001fe20000410000 */
[----:B------:R-:W0:Y:S01]  /*0540*/  @!P2 MUFU.RCP R10, R10 ;  /* 0x0000000a000aa308 */ /* 0x000e220000001000 */
[----:B------:R-:W-:Y:S01]  /*0550*/  HADD2.F32 R5, -RZ, R6.H0_H0 ;  /* 0x20000006ff057230 */ /* 0x000fe20000004100 */
[----:B------:R-:W-:Y:S01]  /*0560*/  CS2R R6, SRZ ;  /* 0x0000000000067805 */ /* 0x000fe2000001ff00 */
[----:B------:R-:W-:Y:S01]  /*0570*/  IMAD.MOV.U32 R8, RZ, RZ, RZ ;  /* 0x000000ffff087224 */ /* 0x000fe200078e00ff */
[----:B------:R-:W-:-:S04]  /*0580*/  F2FP.F16.F32.PACK_AB R12, R9, R12 ;  /* 0x0000000c090c723e */ /* 0x000fc800000000ff */
[----:B------:R-:W3:Y:S01]  /*0590*/  @!P4 MUFU.RCP R14, R14 ;  /* 0x0000000e000ec308 */ /* 0x000ee20000001000 */
[----:B--2---:R-:W-:Y:S01]  /*05a0*/  @!P5 FMUL.FTZ R11, R18, R15 ;  /* 0x0000000f120bd220 */ /* 0x004fe20000410000 */
[----:B------:R-:W-:Y:S01]  /*05b0*/  HFMA2.MMA R15, -RZ, RZ, 0, 0 ;  /* 0x00000000ff0f7435 */ /* 0x000fe200000001ff */
[----:B-1----:R-:W-:Y:S01]  /*05c0*/  IMAD.WIDE.U32 R2, R0, 0x2, R2 ;  /* 0x0000000200027825 */ /* 0x002fe200078e0002 */
[----:B------:R-:W-:-:S04]  /*05d0*/  MOV R0, RZ ;  /* 0x000000ff00007202 */ /* 0x000fc80000000f00 */
[----:B------:R-:W1:Y:S01]  /*05e0*/  @!P3 MUFU.RCP R16, R16 ;  /* 0x000000100010b308 */ /* 0x000e620000001000 */
[----:B0-----:R-:W-:Y:S01]  /*05f0*/  @!P2 FMUL.FTZ R0, R19, R10 ;  /* 0x0000000a1300a220 */ /* 0x001fe20000410000 */
[----:B------:R-:W-:-:S04]  /*0600*/  IMAD.WIDE R2, R13, 0x10, R2 ;  /* 0x000000100d027825 */ /* 0x000fc800078e0202 */
[----:B------:R-:W-:Y:S02]  /*0610*/  F2FP.F16.F32.PACK_AB R13, R0, R11 ;  /* 0x0000000b000d723e */ /* 0x000fe400000000ff */
[----:B------:R-:W0:Y:S01]  /*0620*/  @!P1 MUFU.RCP R17, R17 ;  /* 0x0000001100119308 */ /* 0x000e220000001000 */
[----:B---3--:R-:W-:-:S07]  /*0630*/  @!P4 FMUL.FTZ R7, R5, R14 ;  /* 0x0000000e0507c220 */ /* 0x008fce0000410000 */
[----:B------:R-:W2:Y:S01]  /*0640*/  @!P6 MUFU.RCP R4, R22 ;  /* 0x000000160004e308 */ /* 0x000ea20000001000 */
[----:B-1----:R-:W-:-:S05]  /*0650*/  @!P3 FMUL.FTZ R6, R23, R16 ;  /* 0x000000101706b220 */ /* 0x002fca0000410000 */
[----:B------:R-:W-:Y:S01]  /*0660*/  F2FP.F16.F32.PACK_AB R14, R6, R7 ;  /* 0x00000007060e723e */ /* 0x000fe200000000ff */
[----:B0-----:R-:W-:Y:S01]  /*0670*/  @!P1 FMUL.FTZ R8, R20, R17 ;  /* 0x0000001114089220 */ /* 0x001fe20000410000 */
[----:B--2---:R-:W-:-:S05]  /*0680*/  @!P6 FMUL.FTZ R15, R25, R4 ;  /* 0x00000004190fe220 */ /* 0x004fca0000410000 */
[----:B------:R-:W-:-:S05]  /*0690*/  F2FP.F16.F32.PACK_AB R15, R15, R8 ;  /* 0x000000080f0f723e */ /* 0x000fca00000000ff */
[----:B------:R-:W-:Y:S01]  /*06a0*/  STG.E.128 desc[UR4][R2.64], R12 ;  /* 0x0000000c02007986 */ /* 0x000fe2000c101d04 */
[----:B------:R-:W-:Y:S05]  /*06b0*/  EXIT ;  /* 0x000000000000794d */ /* 0x000fea0003800000 */
.L_x_6219:
        /* <DEDUP_REMOVED lines=107> */
.L_x_6221:
[----:B------:R-:W-:Y:S05]  /*0d70*/  BSYNC B0 ;  /* 0x0000000000007941 */ /* 0x000fea0003800000 */
.L_x_6220:
[----:B------:R-:W-:Y:S04]  /*0d80*/  BSSY B0, `(.L_x_6222) ;  /* 0x000000e000007945 */ /* 0x000fe80003800000 */
[----:B------:R-:W-:Y:S05]  /*0d90*/  @P4 BRA `(.L_x_6223) ;  /* 0x0000000000304947 */ /* 0x000fea0003800000 */
[----:B-----5:R-:W-:Y:S01]  /*0da0*/  HADD2.F32 R14, -RZ, R5.H0_H0 ;  /* 0x20000005ff0e7230 */ /* 0x020fe20000004100 */
[----:B------:R-:W-:Y:S01]  /*0db0*/  ULDC.64 UR6, c[0x0][0x218] ;  /* 0x0000860000067ab9 */ /* 0x000fe20000000a00 */
[----:B------:R-:W-:Y:S01]  /*0dc0*/  HADD2.F32 R4, -RZ, R4.H0_H0 ;  /* 0x20000004ff047230 */ /* 0x000fe20000004100 */
[----:B------:R-:W-:Y:S02]  /*0dd0*/  MOV R13, RZ ;  /* 0x000000ff000d7202 */ /* 0x000fe40000000f00 */
        /* <DEDUP_REMOVED lines=8> */
.L_x_6223:
[----:B------:R-:W-:Y:S05]  /*0e60*/  BSYNC B0 ;  /* 0x0000000000007941 */ /* 0x000fea0003800000 */
.L_x_6222:
        /* <DEDUP_REMOVED lines=20> */
[----:B------:R-:W-:-:S04]  /*0fb0*/  HFMA2.MMA R6, -RZ, RZ, 0, 0 ;  /* 0x00000000ff067435 */ /* 0x000fc800000001ff */
[----:B------:R-:W1:Y:S02]  /*0fc0*/  @!P0 MUFU.RCP R7, R7 ;  /* 0x0000000700078308 */ /* 0x000e640000001000 */
[----:B-1----:R-:W-:-:S05]  /*0fd0*/  @!P0 FMUL.FTZ R6, R14, R7 ;  /* 0x000000070e068220 */ /* 0x002fca0000410000 */
[----:B------:R-:W-:-:S07]  /*0fe0*/  F2FP.F16.F32.PACK_AB R6, RZ, R6 ;  /* 0x00000006ff06723e */ /* 0x000fce00000000ff */
.L_x_6225:
[----:B------:R-:W-:Y:S05]  /*0ff0*/  BSYNC B0 ;  /* 0x0000000000007941 */ /* 0x000fea0003800000 */
.L_x_6224:
        /* <DEDUP_REMOVED lines=17> */
.L_x_6227:
[----:B------:R-:W-:Y:S05]  /*1110*/  BSYNC B0 ;  /* 0x0000000000007941 */ /* 0x000fea0003800000 */
.L_x_6226:
        /* <DEDUP_REMOVED lines=14> */
.L_x_6229:
[----:B------:R-:W-:Y:S05]  /*1200*/  BSYNC B0 ;  /* 0x0000000000007941 */ /* 0x000fea0003800000 */
.L_x_6228:
        /* <DEDUP_REMOVED lines=14> */
.L_x_6231:
[----:B------:R-:W-:Y:S05]  /*12f0*/  BSYNC B0 ;  /* 0x0000000000007941 */ /* 0x000fea0003800000 */
.L_x_6230:
        /* <DEDUP_REMOVED lines=14> */
.L_x_6233:
[----:B------:R-:W-:Y:S05]  /*13e0*/  BSYNC B0 ;  /* 0x0000000000007941 */ /* 0x000fea0003800000 */
.L_x_6232:
        /* <DEDUP_REMOVED lines=14> */
.L_x_6235:
[----:B------:R-:W-:Y:S05]  /*14d0*/  BSYNC B0 ;  /* 0x0000000000007941 */ /* 0x000fea0003800000 */
.L_x_6234:
        /* <DEDUP_REMOVED lines=18> */
.L_x_6238:
[----:B------:R-:W-:-:S13]  /*1600*/  ISETP.GE.AND P0, PT, R3, R2, PT ;  /* 0x000000020300720c */ /* 0x000fda0003f06270 */
[----:B------:R-:W-:Y:S05]  /*1610*/  @P0 BRA `(.L_x_6240) ;  /* 0x0000000000300947 */ /* 0x000fea0003800000 */
[----:B0-----:R-:W0:Y:S01]  /*1620*/  LDC.64 R4, c[0x0][0x228] ;  /* 0x00008a00ff047b82 */ /* 0x001e220000000a00 */
[----:B------:R-:W-:Y:S01]  /*1630*/  IMAD.IADD R13, R0, 0x1, R3 ;  /* 0x00000001000d7824 */ /* 0x000fe200078e0203 */
[----:B------:R-:W-:-:S03]  /*1640*/  IADD3 R3, R3, 0x80, RZ ;  /* 0x0000008003037810 */ /* 0x000fc60007ffe0ff */
[----:B0-----:R-:W-:-:S05]  /*1650*/  IMAD.WIDE.U32 R4, R13, 0x2, R4 ;  /* 0x000000020d047825 */ /* 0x001fca00078e0004 */
[----:B------:R1:W-:Y:S02]  /*1660*/  STG.E.U16 desc[UR4][R4.64], R7 ;  /* 0x0000000704007986 */ /* 0x0003e4000c101504 */
.L_x_6239:
[----:B------:R-:W-:-:S13]  /*1670*/  ISETP.GE.AND P0, PT, R3, R2, PT ;  /* 0x000000020300720c */ /* 0x000fda0003f06270 */
[----:B------:R-:W-:Y:S05]  /*1680*/  @P0 BRA `(.L_x_6241) ;  /* 0x0000000000340947 */ /* 0x000fea0003800000 */
[----:B01----:R-:W0:Y:S01]  /*1690*/  LDC.64 R4, c[0x0][0x228] ;  /* 0x00008a00ff047b82 */ /* 0x003e220000000a00 */
[----:B------:R-:W-:Y:S01]  /*16a0*/  IADD3 R7, R0, R3, RZ ;  /* 0x0000000300077210 */ /* 0x000fe20007ffe0ff */
[----:B------:R-:W-:-:S04]  /*16b0*/  VIADD R3, R3, 0x80 ;  /* 0x0000008003037836 */ /* 0x000fc80000000000 */
[----:B0-----:R-:W-:-:S05]  /*16c0*/  IMAD.WIDE.U32 R4, R7, 0x2, R4 ;  /* 0x0000000207047825 */ /* 0x001fca00078e0004 */
[----:B------:R1:W-:Y:S02]  /*16d0*/  STG.E.U16 desc[UR4][R4.64], R8 ;  /* 0x0000000804007986 */ /* 0x0003e4000c101504 */
.L_x_6240:
        /* <DEDUP_REMOVED lines=8> */
.L_x_6241:
[----:B------:R-:W-:Y:S05]  /*1760*/  BSYNC B1 ;  /* 0x0000000000017941 */ /* 0x000fea0003800000 */
.L_x_6237:
[----:B------:R-:W-:-:S13]  /*1770*/  ISETP.GE.AND P0, PT, R3, R2, PT ;  /* 0x000000020300720c */ /* 0x000fda0003f06270 */
[----:B012---:R-:W0:Y:S01]  /*1780*/  @!P0 LDC.64 R4, c[0x0][0x228] ;  /* 0x00008a00ff048b82 */ /* 0x007e220000000a00 */
[----:B------:R-:W-:Y:S01]  /*1790*/  @!P0 IMAD.IADD R7, R0, 0x1, R3 ;  /* 0x0000000100078824 */ /* 0x000fe200078e0203 */
[----:B------:R-:W-:-:S03]  /*17a0*/  @!P0 IADD3 R3, R3, 0x80, RZ ;  /* 0x0000008003038810 */ /* 0x000fc60007ffe0ff */
[----:B0-----:R-:W-:-:S05]  /*17b0*/  @!P0 IMAD.WIDE.U32 R4, R7, 0x2, R4 ;  /* 0x0000000207048825 */ /* 0x001fca00078e0004 */
[----:B------:R2:W-:Y:S02]  /*17c0*/  @!P0 STG.E.U16 desc[UR4][R4.64], R10 ;  /* 0x0000000a04008986 */ /* 0x0005e4000c101504 */
.L_x_6242:
[----:B------:R-:W-:Y:S05]  /*17d0*/  BSYNC B0 ;  /* 0x0000000000007941 */ /* 0x000fea0003800000 */
.L_x_6236:
        /* <DEDUP_REMOVED lines=8> */
.L_x_6243:
        /* <DEDUP_REMOVED lines=10> */
.L_x_14634:


//--------------------- .text._ZN2at6native18elementwise_kernelILi128ELi4EZNS0_15gpu_kernel_implIZZZNS0_26logit_backward_kernel_cudaERNS_18TensorIteratorBaseERKN3c106ScalarEENKUlvE_clEvENKUlvE1_clEvEUlNS5_4HalfESB_E_EEvS4_RKT_EUliE_EEviT1_ --------------------------
	.section	.text._ZN2at6native18elementwise_kernelILi128ELi4EZNS0_15gpu_kernel_implIZZZNS0_26logit_backward_kernel_cudaERNS_18TensorIteratorBaseERKN3c106ScalarEENKUlvE_clEvENKUlvE1_clEvEUlNS5_4HalfESB_E_EEvS4_RKT_EUliE_EEviT1_,"ax",@progbits
	.align	128
        .global         _ZN2at6native18elementwise_kernelILi128ELi4EZNS0_15gpu_kernel_implIZZZNS0_26logit_backward_kernel_cudaERNS_18TensorIteratorBaseERKN3c106ScalarEENKUlvE_clEvENKUlvE1_clEvEUlNS5_4HalfESB_E_EEvS4_RKT_EUliE_EEviT1_
        .type           _ZN2at6native18elementwise_kernelILi128ELi4EZNS0_15gpu_kernel_implIZZZNS0_26logit_backward_kernel_cudaERNS_18TensorIteratorBaseERKN3c106ScalarEENKUlvE_clEvENKUlvE1_clEvEUlNS5_4HalfESB_E_EEvS4_RKT_EUliE_EEviT1_,@function
        .size           _ZN2at6native18elementwise_kernelILi128ELi4EZNS0_15gpu_kernel_implIZZZNS0_26logit_backward_kernel_cudaERNS_18TensorIteratorBaseERKN3c106ScalarEENKUlvE_clEvENKUlvE1_clEvEUlNS5_4HalfESB_E_EEvS4_RKT_EUliE_EEviT1_,(.L_x_14635 - _ZN2at6native18elementwise_kernelILi128ELi4EZNS0_15gpu_kernel_implIZZZNS0_26logit_backward_kernel_cudaERNS_18TensorIteratorBaseERKN3c106ScalarEENKUlvE_clEvENKUlvE1_clEvEUlNS5_4HalfESB_E_EEvS4_RKT_EUliE_EEviT1_)
        .other          _ZN2at6native18elementwise_kernelILi128ELi4EZNS0_15gpu_kernel_implIZZZNS0_26logit_backward_kernel_cudaERNS_18TensorIteratorBaseERKN3c106ScalarEENKUlvE_clEvENKUlvE1_clEvEUlNS5_4HalfESB_E_EEvS4_RKT_EUliE_EEviT1_,@"STO_CUDA_ENTRY STV_DEFAULT"
_ZN2at6native18elementwise_kernelILi128ELi4EZNS0_15gpu_kernel_implIZZZNS0_26logit_backward_kernel_cudaERNS_18TensorIteratorBaseERKN3c106ScalarEENKUlvE_clEvENKUlvE1_clEvEUlNS5_4HalfESB_E_EEvS4_RKT_EUliE_EEviT1_:
.text._ZN2at6native18elementwise_kernelILi128ELi4EZNS0_15gpu_kernel_implIZZZNS0_26logit_backward_kernel_cudaERNS_18TensorIteratorBaseERKN3c106ScalarEENKUlvE_clEvENKUlvE1_clEvEUlNS5_4HalfESB_E_EEvS4_RKT_EUliE_EEviT1_:
        /* <DEDUP_REMOVED lines=365> */
.L_x_6246:
        /* <DEDUP_REMOVED lines=23> */
.L_x_6250:
[----:B------:R-:W2:Y:S02]  /*1840*/  LDG.E.U8 R2, desc[UR36][R2.64] ;  /* 0x0000002402027981 */ /* 0x000ea4000c1e1100 */
[----:B--2---:R-:W-:-:S04]  /*1850*/  I2FP.F32.U32 R0, R2 ;  /* 0x0000000200007245 */ /* 0x004fc80000201000 */
[----:B------:R-:W-:-:S04]  /*1860*/  F2FP.F16.F32.PACK_AB R0, RZ, R0 ;  /* 0x00000000ff00723e */ /* 0x000fc800000000ff */
[----:B------:R-:W-:Y:S01]  /*1870*/  PRMT R19, R0, 0x7610, R19 ;  /* 0x0000761000137816 */ /* 0x000fe20000000013 */
[----:B------:R-:W-:Y:S06]  /*1880*/  BRA `(.L_x_6252) ;  /* 0x0000000c00bc7947 */ /* 0x000fec0003800000 */
.L_x_6249:
        /* <DEDUP_REMOVED lines=11> */
.L_x_6254:
[----:B------:R-:W2:Y:S02]  /*1940*/  LDG.E R2, desc[UR36][R2.64] ;  /* 0x0000002402027981 */ /* 0x000ea4000c1e1900 */
[----:B--2---:R-:W-:-:S04]  /*1950*/  I2FP.F32.S32 R0, R2 ;  /* 0x0000000200007245 */ /* 0x004fc80000201400 */
[----:B------:R-:W-:-:S04]  /*1960*/  F2FP.F16.F32.PACK_AB R0, RZ, R0 ;  /* 0x00000000ff00723e */ /* 0x000fc800000000ff */
[----:B------:R-:W-:Y:S01]  /*1970*/  PRMT R19, R0, 0x7610, R19 ;  /* 0x0000761000137816 */ /* 0x000fe20000000013 */
[----:B------:R-:W-:Y:S06]  /*1980*/  BRA `(.L_x_6252) ;  /* 0x0000000c007c7947 */ /* 0x000fec0003800000 */
.L_x_6253:
[----:B------:R-:W2:Y:S02]  /*1990*/  LDG.E.U16 R2, desc[UR36][R2.64] ;  /* 0x0000002402027981 */ /* 0x000ea4000c1e1500 */
[----:B--2---:R-:W0:Y:S02]  /*19a0*/  I2F.S16 R0, R2 ;  /* 0x0000000200007306 */ /* 0x004e240000101400 */
[----:B0-----:R-:W-:-:S04]  /*19b0*/  F2FP.F16.F32.PACK_AB R0, RZ, R0 ;  /* 0x00000000ff00723e */ /* 0x001fc800000000ff */
[----:B------:R-:W-:Y:S01]  /*19c0*/  PRMT R19, R0, 0x7610, R19 ;  /* 0x0000761000137816 */ /* 0x000fe20000000013 */
[----:B------:R-:W-:Y:S06]  /*19d0*/  BRA `(.L_x_6252) ;  /* 0x0000000c00687947 */ /* 0x000fec0003800000 */
.L_x_6248:
        /* <DEDUP_REMOVED lines=9> */
.L_x_6256:
[----:B------:R0:W5:Y:S01]  /*1a70*/  LDG.E.U16 R19, desc[UR36][R2.64] ;  /* 0x0000002402137981 */ /* 0x000162000c1e1500 */
[----:B------:R-:W-:Y:S05]  /*1a80*/  BRA `(.L_x_6252) ;  /* 0x0000000c003c7947 */ /* 0x000fea0003800000 */
.L_x_6255:
        /* <DEDUP_REMOVED lines=9> */
.L_x_6258:
[----:B------:R1:W5:Y:S01]  /*1b20*/  LDG.E.U16 R19, desc[UR36][R2.64] ;  /* 0x0000002402137981 */ /* 0x000362000c1e1500 */
[----:B------:R-:W-:Y:S05]  /*1b30*/  BRA `(.L_x_6252) ;  /* 0x0000000c00107947 */ /* 0x000fea0003800000 */
.L_x_6257:
        /* <DEDUP_REMOVED lines=9> */
.L_x_6247:
        /* <DEDUP_REMOVED lines=14> */
.L_x_6261:
        /* <DEDUP_REMOVED lines=9> */
.L_x_6260:
        /* <DEDUP_REMOVED lines=28> */
.L_x_6263:
        /* <DEDUP_REMOVED lines=15> */
.L_x_6262:
[----:B------:R-:W2:Y:S02]  /*1ff0*/  LDG.E.U16 R0, desc[UR36][R2.64] ;  /* 0x0000002402007981 */ /* 0x000ea4000c1e1500 */
[----:B--2---:R-:W-:-:S05]  /*2000*/  IMAD.U32 R0, R0, 0x10000, RZ ;  /* 0x0001000000007824 */ /* 0x004fca00078e00ff */
[----:B------:R-:W-:-:S04]  /*2010*/  F2FP.F16.F32.PACK_AB R0, RZ, R0 ;  /* 0x00000000ff00723e */ /* 0x000fc800000000ff */
[----:B------:R-:W-:Y:S01]  /*2020*/  PRMT R19, R0, 0x7610, R19 ;  /* 0x0000761000137816 */ /* 0x000fe20000000013 */
[----:B------:R-:W-:Y:S06]  /*2030*/  BRA `(.L_x_6252) ;  /* 0x0000000400d07947 */ /* 0x000fec0003800000 */
.L_x_6259:
        /* <DEDUP_REMOVED lines=13> */
.L_x_6266:
        /* <DEDUP_REMOVED lines=21> */
.L_x_6270:
[----:B------:R-:W-:Y:S05]  /*2260*/  BSYNC B1 ;  /* 0x0000000000017941 */ /* 0x000fea0003800000 */
.L_x_6269:
[----:B------:R-:W-:Y:S01]  /*2270*/  LEA R3, R0, 0x3b800000, 0x17 ;  /* 0x3b80000000037811 */ /* 0x000fe200078eb8ff */
[----:B------:R-:W-:-:S05]  /*2280*/  IMAD.SHL.U32 R0, R2, 0x100000, RZ ;  /* 0x0010000002007824 */ /* 0x000fca00078e00ff */
[----:B------:R-:W-:-:S07]  /*2290*/  LOP3.LUT R0, R3, R0, R4, 0xfe, !PT ;  /* 0x0000000003007212 */ /* 0x000fce00078efe04 */
.L_x_6268:
[----:B------:R-:W-:Y:S05]  /*22a0*/  BSYNC B0 ;  /* 0x0000000000007941 */ /* 0x000fea0003800000 */
.L_x_6267:
[----:B------:R-:W-:-:S04]  /*22b0*/  F2FP.F16.F32.PACK_AB R0, RZ, R0 ;  /* 0x00000000ff00723e */ /* 0x000fc800000000ff */
[----:B------:R-:W-:Y:S01]  /*22c0*/  PRMT R19, R0, 0x7610, R19 ;  /* 0x0000761000137816 */ /* 0x000fe20000000013 */
[----:B------:R-:W-:Y:S06]  /*22d0*/  BRA `(.L_x_6252) ;  /* 0x0000000400287947 */ /* 0x000fec0003800000 */
.L_x_6265:
        /* <DEDUP_REMOVED lines=21> */
.L_x_6274:
[----:B------:R-:W-:Y:S05]  /*2430*/  BSYNC B1 ;  /* 0x0000000000017941 */ /* 0x000fea0003800000 */
.L_x_6273:
[----:B------:R-:W-:Y:S01]  /*2440*/  LEA R3, R0, 0x37800000, 0x17 ;  /* 0x3780000000037811 */ /* 0x000fe200078eb8ff */
[----:B------:R-:W-:-:S05]  /*2450*/  IMAD.SHL.U32 R0, R2, 0x200000, RZ ;  /* 0x0020000002007824 */ /* 0x000fca00078e00ff */
[----:B------:R-:W-:-:S07]  /*2460*/  LOP3.LUT R0, R3, R0, R4, 0xfe, !PT ;  /* 0x0000000003007212 */ /* 0x000fce00078efe04 */
.L_x_6272:
[----:B------:R-:W-:Y:S05]  /*2470*/  BSYNC B0 ;  /* 0x0000000000007941 */ /* 0x000fea0003800000 */
.L_x_6271:
[----:B------:R-:W-:-:S04]  /*2480*/  F2FP.F16.F32.PACK_AB R0, RZ, R0 ;  /* 0x00000000ff00723e */ /* 0x000fc800000000ff */
[----:B------:R-:W-:Y:S01]  /*2490*/  PRMT R19, R0, 0x7610, R19 ;  /* 0x0000761000137816 */ /* 0x000fe20000000013 */
[----:B------:R-:W-:Y:S06]  /*24a0*/  BRA `(.L_x_6252) ;  /* 0x0000000000b47947 */ /* 0x000fec0003800000 */
.L_x_6264:
        /* <DEDUP_REMOVED lines=14> */
.L_x_6278:
[----:B------:R-:W-:Y:S05]  /*2590*/  BSYNC B0 ;  /* 0x0000000000007941 */ /* 0x000fea0003800000 */
.L_x_6277:
[----:B------:R-:W-:-:S04]  /*25a0*/  F2FP.F16.F32.PACK_AB R0, RZ, R0 ;  /* 0x00000000ff00723e */ /* 0x000fc800000000ff */
[----:B------:R-:W-:Y:S01]  /*25b0*/  PRMT R19, R0, 0x7610, R19 ;  /* 0x0000761000137816 */ /* 0x000fe20000000013 */
[----:B------:R-:W-:Y:S06]  /*25c0*/  BRA `(.L_x_6252) ;  /* 0x00000000006c7947 */ /* 0x000fec0003800000 */
.L_x_6251:
        /* <DEDUP_REMOVED lines=16> */
.L_x_6279:
[----:B------:R-:W-:Y:S01]  /*26d0*/  PRMT R19, RZ, 0x7610, R19 ;  /* 0x00007610ff137816 */ /* 0x000fe20000000013 */
[----:B------:R-:W-:Y:S06]  /*26e0*/  BRA `(.L_x_6252) ;  /* 0x0000000000247947 */ /* 0x000fec0003800000 */
.L_x_6276:
[----:B------:R-:W2:Y:S02]  /*26f0*/  LDG.E.64 R2, desc[UR36][R2.64] ;  /* 0x0000002402027981 */ /* 0x000ea4000c1e1b00 */
[----:B--2---:R-:W0:Y:S02]  /*2700*/  I2F.U64 R0, R2 ;  /* 0x0000000200007312 */ /* 0x004e240000301000 */
[----:B0-----:R-:W-:-:S04]  /*2710*/  F2FP.F16.F32.PACK_AB R0, RZ, R0 ;  /* 0x00000000ff00723e */ /* 0x001fc800000000ff */
[----:B------:R-:W-:Y:S01]  /*2720*/  PRMT R19, R0, 0x7610, R19 ;  /* 0x0000761000137816 */ /* 0x000fe20000000013 */
[----:B------:R-:W-:Y:S06]  /*2730*/  BRA `(.L_x_6252) ;  /* 0x0000000000107947 */ /* 0x000fec0003800000 */
.L_x_6275:
[----:B------:R-:W2:Y:S02]  /*2740*/  LDG.E R2, desc[UR36][R2.64] ;  /* 0x0000002402027981 */ /* 0x000ea4000c1e1900 */
[----:B--2---:R-:W-:-:S04]  /*2750*/  I2FP.F32.U32 R0, R2 ;  /* 0x0000000200007245 */ /* 0x004fc80000201000 */
[----:B------:R-:W-:-:S04]  /*2760*/  F2FP.F16.F32.PACK_AB R0, RZ, R0 ;  /* 0x00000000ff00723e */ /* 0x000fc800000000ff */
[----:B------:R-:W-:-:S07]  /*2770*/  PRMT R19, R0, 0x7610, R19 ;  /* 0x0000761000137816 */ /* 0x000fce0000000013 */
.L_x_6252:
        /* <DEDUP_REMOVED lines=19> */
.L_x_6283:
[----:B------:R-:W2:Y:S02]  /*28b0*/  LDG.E.U8 R2, desc[UR36][R2.64] ;  /* 0x0000002402027981 */ /* 0x000ea4000c1e1100 */
[----:B--2---:R-:W-:-:S04]  /*28c0*/  I2FP.F32.U32 R0, R2 ;  /* 0x0000000200007245 */ /* 0x004fc80000201000 */
[----:B------:R-:W-:Y:S01]  /*28d0*/  F2FP.F16.F32.PACK_AB R0, RZ, R0 ;  /* 0x00000000ff00723e */ /* 0x000fe200000000ff */
[----:B------:R-:W-:Y:S06]  /*28e0*/  BRA `(.L_x_6285) ;  /* 0x0000000c00887947 */ /* 0x000fec0003800000 */
.L_x_6282:
        /* <DEDUP_REMOVED lines=10> */
.L_x_6287:
[----:B------:R-:W2:Y:S02]  /*2990*/  LDG.E R2, desc[UR36][R2.64] ;  /* 0x0000002402027981 */ /* 0x000ea4000c1e1900 */
[----:B--2---:R-:W-:-:S04]  /*29a0*/  I2FP.F32.S32 R0, R2 ;  /* 0x0000000200007245 */ /* 0x004fc80000201400 */
[----:B------:R-:W-:Y:S01]  /*29b0*/  F2FP.F16.F32.PACK_AB R0, RZ, R0 ;  /* 0x00000000ff00723e */ /* 0x000fe200000000ff */
[----:B------:R-:W-:Y:S06]  /*29c0*/  BRA `(.L_x_6285) ;  /* 0x0000000c00507947 */ /* 0x000fec0003800000 */
.L_x_6286:
[----:B------:R-:W2:Y:S02]  /*29d0*/  LDG.E.U16 R2, desc[UR36][R2.64] ;  /* 0x0000002402027981 */ /* 0x000ea4000c1e1500 */
[----:B--2---:R-:W0:Y:S02]  /*29e0*/  I2F.S16 R0, R2 ;  /* 0x0000000200007306 */ /* 0x004e240000101400 */
[----:B0-----:R-:W-:Y:S01]  /*29f0*/  F2FP.F16.F32.PACK_AB R0, RZ, R0 ;  /* 0x00000000ff00723e */ /* 0x001fe200000000ff */
[----:B------:R-:W-:Y:S06]  /*2a00*/  BRA `(.L_x_6285) ;  /* 0x0000000c00407947 */ /* 0x000fec0003800000 */
.L_x_6281:
        /* <DEDUP_REMOVED lines=9> */
.L_x_6289:
[----:B------:R1:W5:Y:S01]  /*2aa0*/  LDG.E.U16 R0, desc[UR36][R2.64] ;  /* 0x0000002402007981 */ /* 0x000362000c1e1500 */
[----:B------:R-:W-:Y:S05]  /*2ab0*/  BRA `(.L_x_6285) ;  /* 0x0000000c00147947 */ /* 0x000fea0003800000 */
.L_x_6288:
        /* <DEDUP_REMOVED lines=9> */
.L_x_6291:
[----:B------:R0:W5:Y:S01]  /*2b50*/  LDG.E.U16 R0, desc[UR36][R2.64] ;  /* 0x0000002402007981 */ /* 0x000162000c1e1500 */
[----:B------:R-:W-:Y:S05]  /*2b60*/  BRA `(.L_x_6285) ;  /* 0x0000000800e87947 */ /* 0x000fea0003800000 */
.L_x_6290:
        /* <DEDUP_REMOVED lines=8> */
.L_x_6280:
        /* <DEDUP_REMOVED lines=13> */
.L_x_6294:
        /* <DEDUP_REMOVED lines=8> */
.L_x_6293:
        /* <DEDUP_REMOVED lines=28> */
.L_x_6296:
        /* <DEDUP_REMOVED lines=15> */
.L_x_6295:
[----:B------:R-:W2:Y:S02]  /*2ff0*/  LDG.E.U16 R0, desc[UR36][R2.64] ;  /* 0x0000002402007981 */ /* 0x000ea4000c1e1500 */
[----:B--2---:R-:W-:-:S05]  /*3000*/  IMAD.U32 R0, R0, 0x10000, RZ ;  /* 0x0001000000007824 */ /* 0x004fca00078e00ff */
[----:B------:R-:W-:Y:S01]  /*3010*/  F2FP.F16.F32.PACK_AB R0, RZ, R0 ;  /* 0x00000000ff00723e */ /* 0x000fe200000000ff */
[----:B------:R-:W-:Y:S06]  /*3020*/  BRA `(.L_x_6285) ;  /* 0x0000000400b87947 */ /* 0x000fec0003800000 */
.L_x_6292:
        /* <DEDUP_REMOVED lines=12> */
.L_x_6299:
        /* <DEDUP_REMOVED lines=21> */
.L_x_6303:
[----:B------:R-:W-:Y:S05]  /*3240*/  BSYNC B1 ;  /* 0x0000000000017941 */ /* 0x000fea0003800000 */
.L_x_6302:
[----:B------:R-:W-:Y:S01]  /*3250*/  LEA R3, R0, 0x3b800000, 0x17 ;  /* 0x3b80000000037811 */ /* 0x000fe200078eb8ff */
[----:B------:R-:W-:-:S05]  /*3260*/  IMAD.SHL.U32 R0, R2, 0x100000, RZ ;  /* 0x0010000002007824 */ /* 0x000fca00078e00ff */
[----:B------:R-:W-:-:S07]  /*3270*/  LOP3.LUT R0, R3, R0, R4, 0xfe, !PT ;  /* 0x0000000003007212 */ /* 0x000fce00078efe04 */
.L_x_6301:
[----:B------:R-:W-:Y:S05]  /*3280*/  BSYNC B0 ;  /* 0x0000000000007941 */ /* 0x000fea0003800000 */
.L_x_6300:
[----:B------:R-:W-:Y:S01]  /*3290*/  F2FP.F16.F32.PACK_AB R0, RZ, R0 ;  /* 0x00000000ff00723e */ /* 0x000fe200000000ff */
[----:B------:R-:W-:Y:S06]  /*32a0*/  BRA `(.L_x_6285) ;  /* 0x0000000400187947 */ /* 0x000fec0003800000 */
.L_x_6298:
        /* <DEDUP_REMOVED lines=21> */
.L_x_6307:
[----:B------:R-:W-:Y:S05]  /*3400*/  BSYNC B1 ;  /* 0x0000000000017941 */ /* 0x000fea0003800000 */
.L_x_6306:
[----:B------:R-:W-:Y:S01]  /*3410*/  LEA R3, R0, 0x37800000, 0x17 ;  /* 0x3780000000037811 */ /* 0x000fe200078eb8ff */
[----:B------:R-:W-:-:S05]  /*3420*/  IMAD.SHL.U32 R0, R2, 0x200000, RZ ;  /* 0x0020000002007824 */ /* 0x000fca00078e00ff */
[----:B------:R-:W-:-:S07]  /*3430*/  LOP3.LUT R0, R3, R0, R4, 0xfe, !PT ;  /* 0x0000000003007212 */ /* 0x000fce00078efe04 */
.L_x_6305:
[----:B------:R-:W-:Y:S05]  /*3440*/  BSYNC B0 ;  /* 0x0000000000007941 */ /* 0x000fea0003800000 */
.L_x_6304:
[----:B------:R-:W-:Y:S01]  /*3450*/  F2FP.F16.F32.PACK_AB R0, RZ, R0 ;  /* 0x00000000ff00723e */ /* 0x000fe200000000ff */
[----:B------:R-:W-:Y:S06]  /*3460*/  BRA `(.L_x_6285) ;  /* 0x0000000000a87947 */ /* 0x000fec0003800000 */
.L_x_6297:
        /* <DEDUP_REMOVED lines=14> */
.L_x_6311:
[----:B------:R-:W-:Y:S05]  /*3550*/  BSYNC B0 ;  /* 0x0000000000007941 */ /* 0x000fea0003800000 */
.L_x_6310:
[----:B------:R-:W-:Y:S01]  /*3560*/  F2FP.F16.F32.PACK_AB R0, RZ, R0 ;  /* 0x00000000ff00723e */ /* 0x000fe200000000ff */
[----:B------:R-:W-:Y:S06]  /*3570*/  BRA `(.L_x_6285) ;  /* 0x0000000000647947 */ /* 0x000fec0003800000 */
.L_x_6284:
        /* <DEDUP_REMOVED lines=16> */
.L_x_6312:
[----:B------:R-:W-:Y:S01]  /*3680*/  PRMT R0, RZ, 0x7610, R0 ;  /* 0x00007610ff007816 */ /* 0x000fe20000000000 */
[----:B------:R-:W-:Y:S06]  /*3690*/  BRA `(.L_x_6285) ;  /* 0x00000000001c7947 */ /* 0x000fec0003800000 */
.L_x_6309:
[----:B------:R-:W2:Y:S02]  /*36a0*/  LDG.E.64 R2, desc[UR36][R2.64] ;  /* 0x0000002402027981 */ /* 0x000ea4000c1e1b00 */
[----:B--2---:R-:W0:Y:S02]  /*36b0*/  I2F.U64 R0, R2 ;  /* 0x0000000200007312 */ /* 0x004e240000301000 */
[----:B0-----:R-:W-:Y:S01]  /*36c0*/  F2FP.F16.F32.PACK_AB R0, RZ, R0 ;  /* 0x00000000ff00723e */ /* 0x001fe200000000ff */
[----:B------:R-:W-:Y:S06]  /*36d0*/  BRA `(.L_x_6285) ;  /* 0x00000000000c7947 */ /* 0x000fec0003800000 */
.L_x_6308:
[----:B------:R-:W2:Y:S02]  /*36e0*/  LDG.E R2, desc[UR36][R2.64] ;  /* 0x0000002402027981 */ /* 0x000ea4000c1e1900 */
[----:B--2---:R-:W-:-:S04]  /*36f0*/  I2FP.F32.U32 R0, R2 ;  /* 0x0000000200007245 */ /* 0x004fc80000201000 */
[----:B------:R-:W-:-:S07]  /*3700*/  F2FP.F16.F32.PACK_AB R0, RZ, R0 ;  /* 0x00000000ff00723e */ /* 0x000fce00000000ff */
.L_x_6285:
[----:B01---5:R-:W-:Y:S01]  /*3710*/  HADD2.F32 R3, -RZ, R0.H0_H0 ;  /* 0x20000000ff037230 */ /* 0x023fe20000004100 */
[----:B------:R-:W0:Y:S01]  /*3720*/  LDC.U8 R4, c[0x0][0x491] ;  /* 0x00012440ff047b82 */ /* 0x000e220000000000 */
[----:B------:R-:W-:-:S03]  /*3730*/  HADD2.F32 R19, -RZ, R19.H0_H0 ;  /* 0x20000013ff137230 */ /* 0x000fc60000004100 */
[C---:B------:R-:W-:Y:S02]  /*3740*/  FSETP.GEU.FTZ.AND P1, PT, R3.reuse, RZ, PT ;  /* 0x000000ff0300720b */ /* 0x040fe40003f3e000 */
[----:B------:R-:W-:-:S04]  /*3750*/  FSETP.GT.FTZ.AND P0, PT, R3, 1, PT ;  /* 0x3f8000000300780b */ /* 0x000fc80003f14000 */
[----:B------:R-:W-:-:S13]  /*3760*/  PLOP3.LUT P0, PT, P1, P0, PT, 0x8a, 0x0 ;  /* 0x000000000000781c */ /* 0x000fda0000f01172 */
[----:B------:R-:W-:-:S04]  /*3770*/  @!P0 FADD.FTZ R0, -R3, 1 ;  /* 0x3f80000003008421 */ /* 0x000fc80000010100 */
[----:B------:R-:W-:Y:S01]  /*3780*/  @!P0 FMUL.FTZ R2, R3, R0 ;  /* 0x0000000003028220 */ /* 0x000fe20000410000 */
[----:B0-----:R-:W-:Y:S01]  /*3790*/  PRMT R3, R4, 0x9910, RZ ;  /* 0x0000991004037816 */ /* 0x001fe200000000ff */
[----:B------:R-:W-:-:S03]  /*37a0*/  IMAD.MOV.U32 R0, RZ, RZ, 0x7fc00000 ;  /* 0x7fc00000ff007424 */ /* 0x000fc600078e00ff */
        /* <DEDUP_REMOVED lines=17> */
.L_x_6316:
[----:B------:R-:W-:-:S06]  /*38c0*/  HADD2.F32 R3, -RZ, R0.H0_H0 ;  /* 0x20000000ff037230 */ /* 0x000fcc0000004100 */
[----:B------:R-:W0:Y:S02]  /*38d0*/  F2I.S64.TRUNC R2, R3 ;  /* 0x0000000300027311 */ /* 0x000e24000020d900 */
[----:B0-----:R1:W-:Y:S01]  /*38e0*/  STG.E.U8 desc[UR36][R16.64], R2 ;  /* 0x0000000210007986 */ /* 0x0013e2000c101124 */
[----:B------:R-:W-:Y:S05]  /*38f0*/  BRA `(.L_x_6318) ;  /* 0x0000000c00847947 */ /* 0x000fea0003800000 */
.L_x_6315:
        /* <DEDUP_REMOVED lines=10> */
.L_x_6320:
[----:B------:R-:W-:-:S04]  /*39a0*/  HADD2.F32 R0, -RZ, R0.H0_H0 ;  /* 0x20000000ff007230 */ /* 0x000fc80000004100 */
[----:B------:R-:W0:Y:S02]  /*39b0*/  F2I.FTZ.TRUNC.NTZ R3, R0 ;  /* 0x0000000000037305 */ /* 0x000e24000021f100 */
[----:B0-----:R3:W-:Y:S01]  /*39c0*/  STG.E desc[UR36][R16.64], R3 ;  /* 0x0000000310007986 */ /* 0x0017e2000c101924 */
[----:B------:R-:W-:Y:S05]  /*39d0*/  BRA `(.L_x_6318) ;  /* 0x0000000c004c7947 */ /* 0x000fea0003800000 */
.L_x_6319:
[----:B------:R-:W-:-:S04]  /*39e0*/  HADD2.F32 R0, -RZ, R0.H0_H0 ;  /* 0x20000000ff007230 */ /* 0x000fc80000004100 */
[----:B------:R-:W0:Y:S02]  /*39f0*/  F2I.FTZ.TRUNC.NTZ R3, R0 ;  /* 0x0000000000037305 */ /* 0x000e24000021f100 */
[----:B0-----:R2:W-:Y:S01]  /*3a00*/  STG.E.U16 desc[UR36][R16.64], R3 ;  /* 0x0000000310007986 */ /* 0x0015e2000c101524 */
[----:B------:R-:W-:Y:S05]  /*3a10*/  BRA `(.L_x_6318) ;  /* 0x0000000c003c7947 */ /* 0x000fea0003800000 */
.L_x_6314:
        /* <DEDUP_REMOVED lines=9> */
.L_x_6322:
[----:B------:R0:W-:Y:S01]  /*3ab0*/  STG.E.U16 desc[UR36][R16.64], R0 ;  /* 0x0000000010007986 */ /* 0x0001e2000c101524 */
[----:B------:R-:W-:Y:S05]  /*3ac0*/  BRA `(.L_x_6318) ;  /* 0x0000000c00107947 */ /* 0x000fea0003800000 */
.L_x_6321:
        /* <DEDUP_REMOVED lines=10> */
.L_x_6324:
[----:B------:R-:W-:-:S05]  /*3b70*/  HADD2.F32 R0, -RZ, R0.H0_H0 ;  /* 0x20000000ff007230 */ /* 0x000fca0000004100 */
[----:B------:R-:W-:-:S04]  /*3b80*/  F2FP.F16.F32.PACK_AB R0, RZ, R0 ;  /* 0x00000000ff00723e */ /* 0x000fc800000000ff */
[----:B------:R-:W-:-:S05]  /*3b90*/  PRMT R0, R0, 0x5410, RZ ;  /* 0x0000541000007816 */ /* 0x000fca00000000ff */
[----:B------:R0:W-:Y:S01]  /*3ba0*/  STG.E desc[UR36][R16.64], R0 ;  /* 0x0000000010007986 */ /* 0x0001e2000c101924 */
[----:B------:R-:W-:Y:S05]  /*3bb0*/  BRA `(.L_x_6318) ;  /* 0x0000000800d47947 */ /* 0x000fea0003800000 */
.L_x_6323:
[----:B------:R-:W-:-:S05]  /*3bc0*/  HADD2.F32 R2, -RZ, R0.H0_H0 ;  /* 0x20000000ff027230 */ /* 0x000fca0000004100 */
[----:B------:R-:W-:-:S06]  /*3bd0*/  FMUL.FTZ R2, R2, 1 ;  /* 0x3f80000002027820 */ /* 0x000fcc0000410000 */
[----:B------:R-:W0:Y:S02]  /*3be0*/  F2F.F64.F32 R2, R2 ;  /* 0x0000000200027310 */ /* 0x000e240000201800 */
[----:B0-----:R0:W-:Y:S01]  /*3bf0*/  STG.E.64 desc[UR36][R16.64], R2 ;  /* 0x0000000210007986 */ /* 0x0011e2000c101b24 */
[----:B------:R-:W-:Y:S05]  /*3c00*/  BRA `(.L_x_6318) ;  /* 0x0000000800c07947 */ /* 0x000fea0003800000 */
.L_x_6313:
        /* <DEDUP_REMOVED lines=13> */
.L_x_6327:
[----:B------:R-:W-:Y:S01]  /*3ce0*/  HADD2.F32 R0, -RZ, R0.H0_H0 ;  /* 0x20000000ff007230 */ /* 0x000fe20000004100 */
[----:B------:R-:W-:-:S04]  /*3cf0*/  CS2R R6, SRZ ;  /* 0x0000000000067805 */ /* 0x000fc8000001ff00 */
[----:B------:R-:W-:-:S04]  /*3d00*/  FMUL.FTZ R0, R0, 1 ;  /* 0x3f80000000007820 */ /* 0x000fc80000410000 */
[----:B------:R-:W0:Y:S02]  /*3d10*/  F2F.F64.F32 R4, R0 ;  /* 0x0000000000047310 */ /* 0x000e240000201800 */
[----:B0-----:R0:W-:Y:S01]  /*3d20*/  STG.E.128 desc[UR36][R16.64], R4 ;  /* 0x0000000410007986 */ /* 0x0011e2000c101d24 */
[----:B------:R-:W-:Y:S05]  /*3d30*/  BRA `(.L_x_6318) ;  /* 0x0000000800747947 */ /* 0x000fea0003800000 */
.L_x_6326:
        /* <DEDUP_REMOVED lines=21> */
.L_x_6331:
[----:B------:R-:W-:Y:S05]  /*3e90*/  BSYNC B0 ;  /* 0x0000000000007941 */ /* 0x000fea0003800000 */
.L_x_6330:
[----:B------:R-:W-:-:S05]  /*3ea0*/  LOP3.LUT R3, R0, R3, RZ, 0xfc, !PT ;  /* 0x0000000300037212 */ /* 0x000fca00078efcff */
[----:B------:R0:W-:Y:S01]  /*3eb0*/  STG.E.U8 desc[UR36][R16.64], R3 ;  /* 0x0000000310007986 */ /* 0x0001e2000c101124 */
[----:B------:R-:W-:Y:S05]  /*3ec0*/  BRA `(.L_x_6318) ;  /* 0x0000000800107947 */ /* 0x000fea0003800000 */
.L_x_6329:
        /* <DEDUP_REMOVED lines=13> */
.L_x_6333:
[----:B------:R-:W-:Y:S01]  /*3fa0*/  IMAD.MOV.U32 R0, RZ, RZ, 0x7f ;  /* 0x0000007fff007424 */ /* 0x000fe200078e00ff */
[----:B------:R-:W-:-:S04]  /*3fb0*/  ISETP.GT.U32.AND P0, PT, R2, 0x7f800000, PT ;  /* 0x7f8000000200780c */ /* 0x000fc80003f04070 */
[----:B------:R-:W-:-:S09]  /*3fc0*/  SEL R0, R0, 0x7c, P0 ;  /* 0x0000007c00007807 */ /* 0x000fd20000000000 */
.L_x_6334:
[----:B------:R-:W-:Y:S05]  /*3fd0*/  BSYNC B0 ;  /* 0x0000000000007941 */ /* 0x000fea0003800000 */
.L_x_6332:
[----:B------:R-:W-:-:S04]  /*3fe0*/  LOP3.LUT R2, R3, 0x80000000, RZ, 0xc0, !PT ;  /* 0x8000000003027812 */ /* 0x000fc800078ec0ff */
[----:B------:R-:W-:-:S04]  /*3ff0*/  SHF.R.U32.HI R3, RZ, 0x18, R2 ;  /* 0x00000018ff037819 */ /* 0x000fc80000011602 */
[----:B------:R-:W-:-:S05]  /*4000*/  LOP3.LUT R3, R0, R3, RZ, 0xfc, !PT ;  /* 0x0000000300037212 */ /* 0x000fca00078efcff */
[----:B------:R0:W-:Y:S01]  /*4010*/  STG.E.U8 desc[UR36][R16.64], R3 ;  /* 0x0000000310007986 */ /* 0x0001e2000c101124 */
[----:B------:R-:W-:Y:S05]  /*4020*/  BRA `(.L_x_6318) ;  /* 0x0000000400b87947 */ /* 0x000fea0003800000 */
.L_x_6328:
[----:B------:R-:W-:-:S05]  /*4030*/  HADD2.F32 R0, -RZ, R0.H0_H0 ;  /* 0x20000000ff007230 */ /* 0x000fca0000004100 */
[----:B------:R-:W-:-:S05]  /*4040*/  F2FP.BF16.F32.PACK_AB R0, RZ, R0 ;  /* 0x00000000ff00723e */ /* 0x000fca00000010ff */
[----:B------:R0:W-:Y:S01]  /*4050*/  STG.E.U16 desc[UR36][R16.64], R0 ;  /* 0x0000000010007986 */ /* 0x0001e2000c101524 */
[----:B------:R-:W-:Y:S05]  /*4060*/  BRA `(.L_x_6318) ;  /* 0x0000000400a87947 */ /* 0x000fea0003800000 */
.L_x_6325:
        /* <DEDUP_REMOVED lines=12> */
.L_x_6337:
        /* <DEDUP_REMOVED lines=17> */
.L_x_6340:
[----:B------:R-:W-:-:S04]  /*4240*/  LOP3.LUT R2, R3, 0x80000000, RZ, 0xc0, !PT ;  /* 0x8000000003027812 */ /* 0x000fc800078ec0ff */
[----:B------:R-:W-:-:S04]  /*4250*/  SHF.R.U32.HI R3, RZ, 0x18, R2 ;  /* 0x00000018ff037819 */ /* 0x000fc80000011602 */
[----:B------:R-:W-:-:S04]  /*4260*/  LOP3.LUT R0, R0, R3, RZ, 0xfc, !PT ;  /* 0x0000000300007212 */ /* 0x000fc800078efcff */
[----:B------:R-:W-:-:S07]  /*4270*/  PRMT R8, R0, 0x7610, R8 ;  /* 0x0000761000087816 */ /* 0x000fce0000000008 */
.L_x_6339:
[----:B------:R-:W-:Y:S05]  /*4280*/  BSYNC B0 ;  /* 0x0000000000007941 */ /* 0x000fea0003800000 */
.L_x_6338:
[----:B------:R0:W-:Y:S01]  /*4290*/  STG.E.U8 desc[UR36][R16.64], R8 ;  /* 0x0000000810007986 */ /* 0x0001e2000c101124 */
[----:B------:R-:W-:Y:S05]  /*42a0*/  BRA `(.L_x_6318) ;  /* 0x0000000400187947 */ /* 0x000fea0003800000 */
.L_x_6336:
        /* <DEDUP_REMOVED lines=17> */
.L_x_6343:
[----:B------:R-:W-:-:S04]  /*43c0*/  LOP3.LUT R2, R3, 0x80000000, RZ, 0xc0, !PT ;  /* 0x8000000003027812 */ /* 0x000fc800078ec0ff */
[----:B------:R-:W-:-:S04]  /*43d0*/  SHF.R.U32.HI R3, RZ, 0x18, R2 ;  /* 0x00000018ff037819 */ /* 0x000fc80000011602 */
[----:B------:R-:W-:-:S04]  /*43e0*/  LOP3.LUT R0, R0, R3, RZ, 0xfc, !PT ;  /* 0x0000000300007212 */ /* 0x000fc800078efcff */
[----:B------:R-:W-:-:S07]  /*43f0*/  PRMT R8, R0, 0x7610, R8 ;  /* 0x0000761000087816 */ /* 0x000fce0000000008 */
.L_x_6342:
[----:B------:R-:W-:Y:S05]  /*4400*/  BSYNC B0 ;  /* 0x0000000000007941 */ /* 0x000fea0003800000 */
.L_x_6341:
[----:B------:R0:W-:Y:S01]  /*4410*/  STG.E.U8 desc[UR36][R16.64], R8 ;  /* 0x0000000810007986 */ /* 0x0001e2000c101124 */
[----:B------:R-:W-:Y:S05]  /*4420*/  BRA `(.L_x_6318) ;  /* 0x0000000000b87947 */ /* 0x000fea0003800000 */
.L_x_6335:
        /* <DEDUP_REMOVED lines=22> */
.L_x_6317:
        /* <DEDUP_REMOVED lines=16> */
.L_x_6346:
[----:B------:R-:W-:Y:S05]  /*4690*/  BRA `(.L_x_6318) ;  /* 0x00000000001c7947 */ /* 0x000fea0003800000 */
.L_x_6345:
[----:B------:R-:W-:-:S06]  /*46a0*/  HADD2.F32 R2, -RZ, R0.H0_H0 ;  /* 0x20000000ff027230 */ /* 0x000fcc0000004100 */
[----:B------:R-:W0:Y:S02]  /*46b0*/  F2I.U64.TRUNC R2, R2 ;  /* 0x0000000200027311 */ /* 0x000e24000020d800 */
[----:B0-----:R0:W-:Y:S01]  /*46c0*/  STG.E.64 desc[UR36][R16.64], R2 ;  /* 0x0000000210007986 */ /* 0x0011e2000c101b24 */
[----:B------:R-:W-:Y:S05]  /*46d0*/  BRA `(.L_x_6318) ;  /* 0x00000000000c7947 */ /* 0x000fea0003800000 */
.L_x_6344:
[----:B------:R-:W-:-:S04]  /*46e0*/  HADD2.F32 R0, -RZ, R0.H0_H0 ;  /* 0x20000000ff007230 */ /* 0x000fc80000004100 */
[----:B------:R-:W0:Y:S02]  /*46f0*/  F2I.FTZ.U32.TRUNC.NTZ R3, R0 ;  /* 0x0000000000037305 */ /* 0x000e24000021f000 */
[----:B0-----:R0:W-:Y:S02]  /*4700*/  STG.E desc[UR36][R16.64], R3 ;  /* 0x0000000310007986 */ /* 0x0011e4000c101924 */
.L_x_6318:
[----:B------:R-:W-:-:S04]  /*4710*/  IMAD R18, R18, 0x200, R23 ;  /* 0x0000020012127824 */ /* 0x000fc800078e0217 */
[----:B------:R-:W-:-:S07]  /*4720*/  VIADD R19, R18, 0x80 ;  /* 0x0000008012137836 */ /* 0x000fce0000000000 */
.L_x_6245:
[----:B------:R-:W-:Y:S05]  /*4730*/  BSYNC B6 ;  /* 0x0000000000067941 */ /* 0x000fea0003800000 */
.L_x_6244:
        /* <DEDUP_REMOVED lines=358> */
.L_x_6349:
        /* <DEDUP_REMOVED lines=23> */
.L_x_6353:
[----:B------:R-:W2:Y:S02]  /*5f10*/  LDG.E.U8 R2, desc[UR36][R2.64] ;  /* 0x0000002402027981 */ /* 0x000ea4000c1e1100 */
[----:B--2---:R-:W-:-:S04]  /*5f20*/  I2FP.F32.U32 R0, R2 ;  /* 0x0000000200007245 */ /* 0x004fc80000201000 */
[----:B------:R-:W-:-:S04]  /*5f30*/  F2FP.F16.F32.PACK_AB R0, RZ, R0 ;  /* 0x00000000ff00723e */ /* 0x000fc800000000ff */
[----:B------:R-:W-:Y:S01]  /*5f40*/  PRMT R22, R0, 0x7610, R22 ;  /* 0x0000761000167816 */ /* 0x000fe20000000016 */
[----:B------:R-:W-:Y:S06]  /*5f50*/  BRA `(.L_x_6355) ;  /* 0x0000000c00bc7947 */ /* 0x000fec0003800000 */
.L_x_6352:
        /* <DEDUP_REMOVED lines=11> */
.L_x_6357:
[----:B------:R-:W2:Y:S02]  /*6010*/  LDG.E R2, desc[UR36][R2.64] ;  /* 0x0000002402027981 */ /* 0x000ea4000c1e1900 */
[----:B--2---:R-:W-:-:S04]  /*6020*/  I2FP.F32.S32 R0, R2 ;  /* 0x0000000200007245 */ /* 0x004fc80000201400 */
[----:B------:R-:W-:-:S04]  /*6030*/  F2FP.F16.F32.PACK_AB R0, RZ, R0 ;  /* 0x00000000ff00723e */ /* 0x000fc800000000ff */
[----:B------:R-:W-:Y:S01]  /*6040*/  PRMT R22, R0, 0x7610, R22 ;  /* 0x0000761000167816 */ /* 0x000fe20000000016 */
[----:B------:R-:W-:Y:S06]  /*6050*/  BRA `(.L_x_6355) ;  /* 0x0000000c007c7947 */ /* 0x000fec0003800000 */
.L_x_6356:
[----:B------:R-:W2:Y:S02]  /*6060*/  LDG.E.U16 R2, desc[UR36][R2.64] ;  /* 0x0000002402027981 */ /* 0x000ea4000c1e1500 */
[----:B--2---:R-:W0:Y:S02]  /*6070*/  I2F.S16 R0, R2 ;  /* 0x0000000200007306 */ /* 0x004e240000101400 */
[----:B0-----:R-:W-:-:S04]  /*6080*/  F2FP.F16.F32.PACK_AB R0, RZ, R0 ;  /* 0x00000000ff00723e */ /* 0x001fc800000000ff */
[----:B------:R-:W-:Y:S01]  /*6090*/  PRMT R22, R0, 0x7610, R22 ;  /* 0x0000761000167816 */ /* 0x000fe20000000016 */
[----:B------:R-:W-:Y:S06]  /*60a0*/  BRA `(.L_x_6355) ;  /* 0x0000000c00687947 */ /* 0x000fec0003800000 */
.L_x_6351:
        /* <DEDUP_REMOVED lines=9> */
.L_x_6359:
[----:B------:R1:W5:Y:S01]  /*6140*/  LDG.E.U16 R22, desc[UR36][R2.64] ;  /* 0x0000002402167981 */ /* 0x000362000c1e1500 */
[----:B------:R-:W-:Y:S05]  /*6150*/  BRA `(.L_x_6355) ;  /* 0x0000000c003c7947 */ /* 0x000fea0003800000 */
.L_x_6358:
        /* <DEDUP_REMOVED lines=9> */
.L_x_6361:
[----:B------:R0:W5:Y:S01]  /*61f0*/  LDG.E.U16 R22, desc[UR36][R2.64] ;  /* 0x0000002402167981 */ /* 0x000162000c1e1500 */
[----:B------:R-:W-:Y:S05]  /*6200*/  BRA `(.L_x_6355) ;  /* 0x0000000c00107947 */ /* 0x000fea0003800000 */
.L_x_6360:
        /* <DEDUP_REMOVED lines=9> */
.L_x_6350:
        /* <DEDUP_REMOVED lines=14> */
.L_x_6364:
        /* <DEDUP_REMOVED lines=9> */
.L_x_6363:
        /* <DEDUP_REMOVED lines=28> */
.L_x_6366:
        /* <DEDUP_REMOVED lines=15> */
.L_x_6365:
[----:B------:R-:W2:Y:S02]  /*66c0*/  LDG.E.U16 R0, desc[UR36][R2.64] ;  /* 0x0000002402007981 */ /* 0x000ea4000c1e1500 */
[----:B--2---:R-:W-:-:S05]  /*66d0*/  IMAD.U32 R0, R0, 0x10000, RZ ;  /* 0x0001000000007824 */ /* 0x004fca00078e00ff */
[----:B------:R-:W-:-:S04]  /*66e0*/  F2FP.F16.F32.PACK_AB R0, RZ, R0 ;  /* 0x00000000ff00723e */ /* 0x000fc800000000ff */
[----:B------:R-:W-:Y:S01]  /*66f0*/  PRMT R22, R0, 0x7610, R22 ;  /* 0x0000761000167816 */ /* 0x000fe20000000016 */
[----:B------:R-:W-:Y:S06]  /*6700*/  BRA `(.L_x_6355) ;  /* 0x0000000400d07947 */ /* 0x000fec0003800000 */
.L_x_6362:
        /* <DEDUP_REMOVED lines=13> */
.L_x_6369:
        /* <DEDUP_REMOVED lines=21> */
.L_x_6373:
[----:B------:R-:W-:Y:S05]  /*6930*/  BSYNC B1 ;  /* 0x0000000000017941 */ /* 0x000fea0003800000 */
.L_x_6372:
[----:B------:R-:W-:Y:S01]  /*6940*/  LEA R3, R0, 0x3b800000, 0x17 ;  /* 0x3b80000000037811 */ /* 0x000fe200078eb8ff */
[----:B------:R-:W-:-:S05]  /*6950*/  IMAD.SHL.U32 R0, R2, 0x100000, RZ ;  /* 0x0010000002007824 */ /* 0x000fca00078e00ff */
[----:B------:R-:W-:-:S07]  /*6960*/  LOP3.LUT R0, R3, R0, R4, 0xfe, !PT ;  /* 0x0000000003007212 */ /* 0x000fce00078efe04 */
.L_x_6371:
[----:B------:R-:W-:Y:S05]  /*6970*/  BSYNC B0 ;  /* 0x0000000000007941 */ /* 0x000fea0003800000 */
.L_x_6370:
[----:B------:R-:W-:-:S04]  /*6980*/  F2FP.F16.F32.PACK_AB R0, RZ, R0 ;  /* 0x00000000ff00723e */ /* 0x000fc800000000ff */
[----:B------:R-:W-:Y:S01]  /*6990*/  PRMT R22, R0, 0x7610, R22 ;  /* 0x0000761000167816 */ /* 0x000fe20000000016 */
[----:B------:R-:W-:Y:S06]  /*69a0*/  BRA `(.L_x_6355) ;  /* 0x0000000400287947 */ /* 0x000fec0003800000 */
.L_x_6368:
        /* <DEDUP_REMOVED lines=21> */
.L_x_6377:
[----:B------:R-:W-:Y:S05]  /*6b00*/  BSYNC B1 ;  /* 0x0000000000017941 */ /* 0x000fea0003800000 */
.L_x_6376:
[----:B------:R-:W-:Y:S01]  /*6b10*/  LEA R3, R0, 0x37800000, 0x17 ;  /* 0x3780000000037811 */ /* 0x000fe200078eb8ff */
[----:B------:R-:W-:-:S05]  /*6b20*/  IMAD.SHL.U32 R0, R2, 0x200000, RZ ;  /* 0x0020000002007824 */ /* 0x000fca00078e00ff */
[----:B------:R-:W-:-:S07]  /*6b30*/  LOP3.LUT R0, R3, R0, R4, 0xfe, !PT ;  /* 0x0000000003007212 */ /* 0x000fce00078efe04 */
.L_x_6375:
[----:B------:R-:W-:Y:S05]  /*6b40*/  BSYNC B0 ;  /* 0x0000000000007941 */ /* 0x000fea0003800000 */
.L_x_6374:
[----:B------:R-:W-:-:S04]  /*6b50*/  F2FP.F16.F32.PACK_AB R0, RZ, R0 ;  /* 0x00000000ff00723e */ /* 0x000fc800000000ff */
[----:B------:R-:W-:Y:S01]  /*6b60*/  PRMT R22, R0, 0x7610, R22 ;  /* 0x0000761000167816 */ /* 0x000fe20000000016 */
[----:B------:R-:W-:Y:S06]  /*6b70*/  BRA `(.L_x_6355) ;  /* 0x0000000000b47947 */ /* 0x000fec0003800000 */
.L_x_6367:
        /* <DEDUP_REMOVED lines=14> */
.L_x_6381:
[----:B------:R-:W-:Y:S05]  /*6c60*/  BSYNC B0 ;  /* 0x0000000000007941 */ /* 0x000fea0003800000 */
.L_x_6380:
[----:B------:R-:W-:-:S04]  /*6c70*/  F2FP.F16.F32.PACK_AB R0, RZ, R0 ;  /* 0x00000000ff00723e */ /* 0x000fc800000000ff */
[----:B------:R-:W-:Y:S01]  /*6c80*/  PRMT R22, R0, 0x7610, R22 ;  /* 0x0000761000167816 */ /* 0x000fe20000000016 */
[----:B------:R-:W-:Y:S06]  /*6c90*/  BRA `(.L_x_6355) ;  /* 0x00000000006c7947 */ /* 0x000fec0003800000 */
.L_x_6354:
        /* <DEDUP_REMOVED lines=16> */
.L_x_6382:
[----:B------:R-:W-:Y:S01]  /*6da0*/  PRMT R22, RZ, 0x7610, R22 ;  /* 0x00007610ff167816 */ /* 0x000fe20000000016 */
[----:B------:R-:W-:Y:S06]  /*6db0*/  BRA `(.L_x_6355) ;  /* 0x0000000000247947 */ /* 0x000fec0003800000 */
.L_x_6379:
[----:B------:R-:W2:Y:S02]  /*6dc0*/  LDG.E.64 R2, desc[UR36][R2.64] ;  /* 0x0000002402027981 */ /* 0x000ea4000c1e1b00 */
[----:B--2---:R-:W0:Y:S02]  /*6dd0*/  I2F.U64 R0, R2 ;  /* 0x0000000200007312 */ /* 0x004e240000301000 */
[----:B0-----:R-:W-:-:S04]  /*6de0*/  F2FP.F16.F32.PACK_AB R0, RZ, R0 ;  /* 0x00000000ff00723e */ /* 0x001fc800000000ff */
[----:B------:R-:W-:Y:S01]  /*6df0*/  PRMT R22, R0, 0x7610, R22 ;  /* 0x0000761000167816 */ /* 0x000fe20000000016 */
[----:B------:R-:W-:Y:S06]  /*6e00*/  BRA `(.L_x_6355) ;  /* 0x0000000000107947 */ /* 0x000fec0003800000 */
.L_x_6378:
[----:B------:R-:W2:Y:S02]  /*6e10*/  LDG.E R2, desc[UR36][R2.64] ;  /* 0x0000002402027981 */ /* 0x000ea4000c1e1900 */
[----:B--2---:R-:W-:-:S04]  /*6e20*/  I2FP.F32.U32 R0, R2 ;  /* 0x0000000200007245 */ /* 0x004fc80000201000 */
[----:B------:R-:W-:-:S04]  /*6e30*/  F2FP.F16.F32.PACK_AB R0, RZ, R0 ;  /* 0x00000000ff00723e */ /* 0x000fc800000000ff */
[----:B------:R-:W-:-:S07]  /*6e40*/  PRMT R22, R0, 0x7610, R22 ;  /* 0x0000761000167816 */ /* 0x000fce0000000016 */
.L_x_6355:
        /* <DEDUP_REMOVED lines=19> */
.L_x_6386:
[----:B------:R-:W2:Y:S02]  /*6f80*/  LDG.E.U8 R2, desc[UR36][R2.64] ;  /* 0x0000002402027981 */ /* 0x000ea4000c1e1100 */
[----:B--2---:R-:W-:-:S04]  /*6f90*/  I2FP.F32.U32 R0, R2 ;  /* 0x0000000200007245 */ /* 0x004fc80000201000 */
[----:B------:R-:W-:Y:S01]  /*6fa0*/  F2FP.F16.F32.PACK_AB R0, RZ, R0 ;  /* 0x00000000ff00723e */ /* 0x000fe200000000ff */
[----:B------:R-:W-:Y:S06]  /*6fb0*/  BRA `(.L_x_6388) ;  /* 0x0000000c00887947 */ /* 0x000fec0003800000 */
.L_x_6385:
        /* <DEDUP_REMOVED lines=10> */
.L_x_6390:
[----:B------:R-:W2:Y:S02]  /*7060*/  LDG.E R2, desc[UR36][R2.64] ;  /* 0x0000002402027981 */ /* 0x000ea4000c1e1900 */
[----:B--2---:R-:W-:-:S04]  /*7070*/  I2FP.F32.S32 R0, R2 ;  /* 0x0000000200007245 */ /* 0x004fc80000201400 */
[----:B------:R-:W-:Y:S01]  /*7080*/  F2FP.F16.F32.PACK_AB R0, RZ, R0 ;  /* 0x00000000ff00723e */ /* 0x000fe200000000ff */
[----:B------:R-:W-:Y:S06]  /*7090*/  BRA `(.L_x_6388) ;  /* 0x0000000c00507947 */ /* 0x000fec0003800000 */
.L_x_6389:
[----:B------:R-:W2:Y:S02]  /*70a0*/  LDG.E.U16 R2, desc[UR36][R2.64] ;  /* 0x0000002402027981 */ /* 0x000ea4000c1e1500 */
[----:B--2---:R-:W0:Y:S02]  /*70b0*/  I2F.S16 R0, R2 ;  /* 0x0000000200007306 */ /* 0x004e240000101400 */
[----:B0-----:R-:W-:Y:S01]  /*70c0*/  F2FP.F16.F32.PACK_AB R0, RZ, R0 ;  /* 0x00000000ff00723e */ /* 0x001fe200000000ff */
[----:B------:R-:W-:Y:S06]  /*70d0*/  BRA `(.L_x_6388) ;  /* 0x0000000c00407947 */ /* 0x000fec0003800000 */
.L_x_6384:
        /* <DEDUP_REMOVED lines=9> */
.L_x_6392:
[----:B------:R1:W5:Y:S01]  /*7170*/  LDG.E.U16 R0, desc[UR36][R2.64] ;  /* 0x0000002402007981 */ /* 0x000362000c1e1500 */
[----:B------:R-:W-:Y:S05]  /*7180*/  BRA `(.L_x_6388) ;  /* 0x0000000c00147947 */ /* 0x000fea0003800000 */
.L_x_6391:
        /* <DEDUP_REMOVED lines=9> */
.L_x_6394:
[----:B------:R0:W5:Y:S01]  /*7220*/  LDG.E.U16 R0, desc[UR36][R2.64] ;  /* 0x0000002402007981 */ /* 0x000162000c1e1500 */
[----:B------:R-:W-:Y:S05]  /*7230*/  BRA `(.L_x_6388) ;  /* 0x0000000800e87947 */ /* 0x000fea0003800000 */
.L_x_6393:
        /* <DEDUP_REMOVED lines=8> */
.L_x_6383:
        /* <DEDUP_REMOVED lines=13> */
.L_x_6397:
        /* <DEDUP_REMOVED lines=8> */
.L_x_6396:
        /* <DEDUP_REMOVED lines=28> */
.L_x_6399:
        /* <DEDUP_REMOVED lines=15> */
.L_x_6398:
[----:B------:R-:W2:Y:S02]  /*76c0*/  LDG.E.U16 R0, desc[UR36][R2.64] ;  /* 0x0000002402007981 */ /* 0x000ea4000c1e1500 */
[----:B--2---:R-:W-:-:S05]  /*76d0*/  IMAD.U32 R0, R0, 0x10000, RZ ;  /* 0x0001000000007824 */ /* 0x004fca00078e00ff */
[----:B------:R-:W-:Y:S01]  /*76e0*/  F2FP.F16.F32.PACK_AB R0, RZ, R0 ;  /* 0x00000000ff00723e */ /* 0x000fe200000000ff */
[----:B------:R-:W-:Y:S06]  /*76f0*/  BRA `(.L_x_6388) ;  /* 0x0000000400b87947 */ /* 0x000fec0003800000 */
.L_x_6395:
        /* <DEDUP_REMOVED lines=12> */
.L_x_6402:
        /* <DEDUP_REMOVED lines=21> */
.L_x_6406:
[----:B------:R-:W-:Y:S05]  /*7910*/  BSYNC B1 ;  /* 0x0000000000017941 */ /* 0x000fea0003800000 */
.L_x_6405:
[----:B------:R-:W-:Y:S01]  /*7920*/  LEA R3, R0, 0x3b800000, 0x17 ;  /* 0x3b80000000037811 */ /* 0x000fe200078eb8ff */
[----:B------:R-:W-:-:S05]  /*7930*/  IMAD.SHL.U32 R0, R2, 0x100000, RZ ;  /* 0x0010000002007824 */ /* 0x000fca00078e00ff */
[----:B------:R-:W-:-:S07]  /*7940*/  LOP3.LUT R0, R3, R0, R4, 0xfe, !PT ;  /* 0x0000000003007212 */ /* 0x000fce00078efe04 */
.L_x_6404:
[----:B------:R-:W-:Y:S05]  /*7950*/  BSYNC B0 ;  /* 0x0000000000007941 */ /* 0x000fea0003800000 */
.L_x_6403:
[----:B------:R-:W-:Y:S01]  /*7960*/  F2FP.F16.F32.PACK_AB R0, RZ, R0 ;  /* 0x00000000ff00723e */ /* 0x000fe200000000ff */
[----:B------:R-:W-:Y:S06]  /*7970*/  BRA `(.L_x_6388) ;  /* 0x0000000400187947 */ /* 0x000fec0003800000 */
.L_x_6401:
        /* <DEDUP_REMOVED lines=21> */
.L_x_6410:
[----:B------:R-:W-:Y:S05]  /*7ad0*/  BSYNC B1 ;  /* 0x0000000000017941 */ /* 0x000fea0003800000 */
.L_x_6409:
[----:B------:R-:W-:Y:S01]  /*7ae0*/  LEA R3, R0, 0x37800000, 0x17 ;  /* 0x3780000000037811 */ /* 0x000fe200078eb8ff */
[----:B------:R-:W-:-:S05]  /*7af0*/  IMAD.SHL.U32 R0, R2, 0x200000, RZ ;  /* 0x0020000002007824 */ /* 0x000fca00078e00ff */
[----:B------:R-:W-:-:S07]  /*7b00*/  LOP3.LUT R0, R3, R0, R4, 0xfe, !PT ;  /* 0x0000000003007212 */ /* 0x000fce00078efe04 */
.L_x_6408:
[----:B------:R-:W-:Y:S05]  /*7b10*/  BSYNC B0 ;  /* 0x0000000000007941 */ /* 0x000fea0003800000 */
.L_x_6407:
[----:B------:R-:W-:Y:S01]  /*7b20*/  F2FP.F16.F32.PACK_AB R0, RZ, R0 ;  /* 0x00000000ff00723e */ /* 0x000fe200000000ff */
[----:B------:R-:W-:Y:S06]  /*7b30*/  BRA `(.L_x_6388) ;  /* 0x0000000000a87947 */ /* 0x000fec0003800000 */
.L_x_6400:
        /* <DEDUP_REMOVED lines=14> */
.L_x_6414:
[----:B------:R-:W-:Y:S05]  /*7c20*/  BSYNC B0 ;  /* 0x0000000000007941 */ /* 0x000fea0003800000 */
.L_x_6413:
[----:B------:R-:W-:Y:S01]  /*7c30*/  F2FP.F16.F32.PACK_AB R0, RZ, R0 ;  /* 0x00000000ff00723e */ /* 0x000fe200000000ff */
[----:B------:R-:W-:Y:S06]  /*7c40*/  BRA `(.L_x_6388) ;  /* 0x0000000000647947 */ /* 0x000fec0003800000 */
.L_x_6387:
        /* <DEDUP_REMOVED lines=16> */
.L_x_6415:
[----:B------:R-:W-:Y:S01]  /*7d50*/  PRMT R0, RZ, 0x7610, R0 ;  /* 0x00007610ff007816 */ /* 0x000fe20000000000 */
[----:B------:R-:W-:Y:S06]  /*7d60*/  BRA `(.L_x_6388) ;  /* 0x00000000001c7947 */ /* 0x000fec0003800000 */
.L_x_6412:
[----:B------:R-:W2:Y:S02]  /*7d70*/  LDG.E.64 R2, desc[UR36][R2.64] ;  /* 0x0000002402027981 */ /* 0x000ea4000c1e1b00 */
[----:B--2---:R-:W0:Y:S02]  /*7d80*/  I2F.U64 R0, R2 ;  /* 0x0000000200007312 */ /* 0x004e240000301000 */
[----:B0-----:R-:W-:Y:S01]  /*7d90*/  F2FP.F16.F32.PACK_AB R0, RZ, R0 ;  /* 0x00000000ff00723e */ /* 0x001fe200000000ff */
[----:B------:R-:W-:Y:S06]  /*7da0*/  BRA `(.L_x_6388) ;  /* 0x00000000000c7947 */ /* 0x000fec0003800000 */
.L_x_6411:
[----:B------:R-:W2:Y:S02]  /*7db0*/  LDG.E R2, desc[UR36][R2.64] ;  /* 0x0000002402027981 */ /* 0x000ea4000c1e1900 */
[----:B--2---:R-:W-:-:S04]  /*7dc0*/  I2FP.F32.U32 R0, R2 ;  /* 0x0000000200007245 */ /* 0x004fc80000201000 */
[----:B------:R-:W-:-:S07]  /*7dd0*/  F2FP.F16.F32.PACK_AB R0, RZ, R0 ;  /* 0x00000000ff00723e */ /* 0x000fce00000000ff */
.L_x_6388:
[----:B01---5:R-:W-:Y:S01]  /*7de0*/  HADD2.F32 R3, -RZ, R0.H0_H0 ;  /* 0x20000000ff037230 */ /* 0x023fe20000004100 */
[----:B------:R-:W0:Y:S04]  /*7df0*/  LDC.U8 R5, c[0x0][0x491] ;  /* 0x00012440ff057b82 */ /* 0x000e280000000000 */
[C---:B------:R-:W-:Y:S02]  /*7e00*/  FSETP.GEU.FTZ.AND P1, PT, R3.reuse, RZ, PT ;  /* 0x000000ff0300720b */ /* 0x040fe40003f3e000 */
[----:B------:R-:W-:-:S04]  /*7e10*/  FSETP.GT.FTZ.AND P0, PT, R3, 1, PT ;  /* 0x3f8000000300780b */ /* 0x000fc80003f14000 */
[----:B------:R-:W-:-:S13]  /*7e20*/  PLOP3.LUT P0, PT, P1, P0, PT, 0x8a, 0x0 ;  /* 0x000000000000781c */ /* 0x000fda0000f01172 */
[----:B------:R-:W-:Y:S01]  /*7e30*/  @!P0 FADD.FTZ R0, -R3, 1 ;  /* 0x3f80000003008421 */ /* 0x000fe20000010100 */
[----:B0-----:R-:W-:-:S03]  /*7e40*/  PRMT R4, R5, 0x9910, RZ ;  /* 0x0000991005047816 */ /* 0x001fc600000000ff */
[----:B------:R-:W-:Y:S01]  /*7e50*/  @!P0 FMUL.FTZ R2, R3, R0 ;  /* 0x0000000003028220 */ /* 0x000fe20000410000 */
[----:B------:R-:W-:Y:S01]  /*7e60*/  ISETP.GT.AND P1, PT, R4, 0x9, PT ;  /* 0x000000090400780c */ /* 0x000fe20003f24270 */
[----:B------:R-:W-:Y:S02]  /*7e70*/  HADD2.F32 R3, -RZ, R22.H0_H0 ;  /* 0x20000016ff037230 */ /* 0x000fe40000004100 */
[----:B------:R-:W-:Y:S02]  /*7e80*/  IMAD.MOV.U32 R0, RZ, RZ, 0x7fc00000 ;  /* 0x7fc00000ff007424 */ /* 0x000fe400078e00ff */
[----:B------:R-:W0:Y:S02]  /*7e90*/  @!P0 MUFU.RCP R2, R2 ;  /* 0x0000000200028308 */ /* 0x000e240000001000 */
[----:B0-----:R-:W-:-:S05]  /*7ea0*/  @!P0 FMUL.FTZ R0, R3, R2 ;  /* 0x0000000203008220 */ /* 0x001fca0000410000 */
        /* <DEDUP_REMOVED lines=14> */
.L_x_6419:
[----:B------:R-:W-:-:S06]  /*7f90*/  HADD2.F32 R3, -RZ, R0.H0_H0 ;  /* 0x20000000ff037230 */ /* 0x000fcc0000004100 */
[----:B------:R-:W0:Y:S02]  /*7fa0*/  F2I.S64.TRUNC R2, R3 ;  /* 0x0000000300027311 */ /* 0x000e24000020d900 */
[----:B0-----:R0:W-:Y:S01]  /*7fb0*/  STG.E.U8 desc[UR36][R16.64], R2 ;  /* 0x0000000210007986 */ /* 0x0011e2000c101124 */
[----:B------:R-:W-:Y:S05]  /*7fc0*/  BRA `(.L_x_6421) ;  /* 0x0000000c00847947 */ /* 0x000fea0003800000 */
.L_x_6418:
        /* <DEDUP_REMOVED lines=10> */
.L_x_6423:
[----:B------:R-:W-:-:S04]  /*8070*/  HADD2.F32 R0, -RZ, R0.H0_H0 ;  /* 0x20000000ff007230 */ /* 0x000fc80000004100 */
[----:B------:R-:W0:Y:S02]  /*8080*/  F2I.FTZ.TRUNC.NTZ R3, R0 ;  /* 0x0000000000037305 */ /* 0x000e24000021f100 */
[----:B0-----:R3:W-:Y:S01]  /*8090*/  STG.E desc[UR36][R16.64], R3 ;  /* 0x0000000310007986 */ /* 0x0017e2000c101924 */
[----:B------:R-:W-:Y:S05]  /*80a0*/  BRA `(.L_x_6421) ;  /* 0x0000000c004c7947 */ /* 0x000fea0003800000 */
.L_x_6422:
[----:B------:R-:W-:-:S04]  /*80b0*/  HADD2.F32 R0, -RZ, R0.H0_H0 ;  /* 0x20000000ff007230 */ /* 0x000fc80000004100 */
[----:B------:R-:W0:Y:S02]  /*80c0*/  F2I.FTZ.TRUNC.NTZ R3, R0 ;  /* 0x0000000000037305 */ /* 0x000e24000021f100 */
[----:B0-----:R2:W-:Y:S01]  /*80d0*/  STG.E.U16 desc[UR36][R16.64], R3 ;  /* 0x0000000310007986 */ /* 0x0015e2000c101524 */
[----:B------:R-:W-:Y:S05]  /*80e0*/  BRA `(.L_x_6421) ;  /* 0x0000000c003c7947 */ /* 0x000fea0003800000 */
.L_x_6417:
        /* <DEDUP_REMOVED lines=9> */
.L_x_6425:
[----:B------:R0:W-:Y:S01]  /*8180*/  STG.E.U16 desc[UR36][R16.64], R0 ;  /* 0x0000000010007986 */ /* 0x0001e2000c101524 */
[----:B------:R-:W-:Y:S05]  /*8190*/  BRA `(.L_x_6421) ;  /* 0x0000000c00107947 */ /* 0x000fea0003800000 */
.L_x_6424:
        /* <DEDUP_REMOVED lines=10> */
.L_x_6427:
[----:B------:R-:W-:-:S05]  /*8240*/  HADD2.F32 R0, -RZ, R0.H0_H0 ;  /* 0x20000000ff007230 */ /* 0x000fca0000004100 */
[----:B------:R-:W-:-:S04]  /*8250*/  F2FP.F16.F32.PACK_AB R0, RZ, R0 ;  /* 0x00000000ff00723e */ /* 0x000fc800000000ff */
[----:B------:R-:W-:-:S05]  /*8260*/  PRMT R0, R0, 0x5410, RZ ;  /* 0x0000541000007816 */ /* 0x000fca00000000ff */
[----:B------:R0:W-:Y:S01]  /*8270*/  STG.E desc[UR36][R16.64], R0 ;  /* 0x0000000010007986 */ /* 0x0001e2000c101924 */
[----:B------:R-:W-:Y:S05]  /*8280*/  BRA `(.L_x_6421) ;  /* 0x0000000800d47947 */ /* 0x000fea0003800000 */
.L_x_6426:
[----:B------:R-:W-:-:S05]  /*8290*/  HADD2.F32 R2, -RZ, R0.H0_H0 ;  /* 0x20000000ff027230 */ /* 0x000fca0000004100 */
[----:B------:R-:W-:-:S06]  /*82a0*/  FMUL.FTZ R2, R2, 1 ;  /* 0x3f80000002027820 */ /* 0x000fcc0000410000 */
[----:B------:R-:W0:Y:S02]  /*82b0*/  F2F.F64.F32 R2, R2 ;  /* 0x0000000200027310 */ /* 0x000e240000201800 */
[----:B0-----:R0:W-:Y:S01]  /*82c0*/  STG.E.64 desc[UR36][R16.64], R2 ;  /* 0x0000000210007986 */ /* 0x0011e2000c101b24 */
[----:B------:R-:W-:Y:S05]  /*82d0*/  BRA `(.L_x_6421) ;  /* 0x0000000800c07947 */ /* 0x000fea0003800000 */
.L_x_6416:
        /* <DEDUP_REMOVED lines=13> */
.L_x_6430:
[----:B------:R-:W-:Y:S01]  /*83b0*/  HADD2.F32 R0, -RZ, R0.H0_H0 ;  /* 0x20000000ff007230 */ /* 0x000fe20000004100 */
[----:B------:R-:W-:-:S04]  /*83c0*/  CS2R R6, SRZ ;  /* 0x0000000000067805 */ /* 0x000fc8000001ff00 */
[----:B------:R-:W-:-:S04]  /*83d0*/  FMUL.FTZ R0, R0, 1 ;  /* 0x3f80000000007820 */ /* 0x000fc80000410000 */
[----:B------:R-:W0:Y:S02]  /*83e0*/  F2F.F64.F32 R4, R0 ;  /* 0x0000000000047310 */ /* 0x000e240000201800 */
[----:B0-----:R0:W-:Y:S01]  /*83f0*/  STG.E.128 desc[UR36][R16.64], R4 ;  /* 0x0000000410007986 */ /* 0x0011e2000c101d24 */
[----:B------:R-:W-:Y:S05]  /*8400*/  BRA `(.L_x_6421) ;  /* 0x0000000800747947 */ /* 0x000fea0003800000 */
.L_x_6429:
        /* <DEDUP_REMOVED lines=21> */
.L_x_6434:
[----:B------:R-:W-:Y:S05]  /*8560*/  BSYNC B0 ;  /* 0x0000000000007941 */ /* 0x000fea0003800000 */
.L_x_6433:
[----:B------:R-:W-:-:S05]  /*8570*/  LOP3.LUT R3, R0, R3, RZ, 0xfc, !PT ;  /* 0x0000000300037212 */ /* 0x000fca00078efcff */
[----:B------:R0:W-:Y:S01]  /*8580*/  STG.E.U8 desc[UR36][R16.64], R3 ;  /* 0x0000000310007986 */ /* 0x0001e2000c101124 */
[----:B------:R-:W-:Y:S05]  /*8590*/  BRA `(.L_x_6421) ;  /* 0x0000000800107947 */ /* 0x000fea0003800000 */
.L_x_6432:
        /* <DEDUP_REMOVED lines=13> */
.L_x_6436:
[----:B------:R-:W-:Y:S01]  /*8670*/  IMAD.MOV.U32 R0, RZ, RZ, 0x7f ;  /* 0x0000007fff007424 */ /* 0x000fe200078e00ff */
[----:B------:R-:W-:-:S04]  /*8680*/  ISETP.GT.U32.AND P0, PT, R2, 0x7f800000, PT ;  /* 0x7f8000000200780c */ /* 0x000fc80003f04070 */
[----:B------:R-:W-:-:S09]  /*8690*/  SEL R0, R0, 0x7c, P0 ;  /* 0x0000007c00007807 */ /* 0x000fd20000000000 */
.L_x_6437:
[----:B------:R-:W-:Y:S05]  /*86a0*/  BSYNC B0 ;  /* 0x0000000000007941 */ /* 0x000fea0003800000 */
.L_x_6435:
[----:B------:R-:W-:-:S04]  /*86b0*/  LOP3.LUT R2, R3, 0x80000000, RZ, 0xc0, !PT ;  /* 0x8000000003027812 */ /* 0x000fc800078ec0ff */
[----:B------:R-:W-:-:S04]  /*86c0*/  SHF.R.U32.HI R3, RZ, 0x18, R2 ;  /* 0x00000018ff037819 */ /* 0x000fc80000011602 */
[----:B------:R-:W-:-:S05]  /*86d0*/  LOP3.LUT R3, R0, R3, RZ, 0xfc, !PT ;  /* 0x0000000300037212 */ /* 0x000fca00078efcff */
[----:B------:R0:W-:Y:S01]  /*86e0*/  STG.E.U8 desc[UR36][R16.64], R3 ;  /* 0x0000000310007986 */ /* 0x0001e2000c101124 */
[----:B------:R-:W-:Y:S05]  /*86f0*/  BRA `(.L_x_6421) ;  /* 0x0000000400b87947 */ /* 0x000fea0003800000 */
.L_x_6431:
[----:B------:R-:W-:-:S05]  /*8700*/  HADD2.F32 R0, -RZ, R0.H0_H0 ;  /* 0x20000000ff007230 */ /* 0x000fca0000004100 */
[----:B------:R-:W-:-:S05]  /*8710*/  F2FP.BF16.F32.PACK_AB R0, RZ, R0 ;  /* 0x00000000ff00723e */ /* 0x000fca00000010ff */
[----:B------:R0:W-:Y:S01]  /*8720*/  STG.E.U16 desc[UR36][R16.64], R0 ;  /* 0x0000000010007986 */ /* 0x0001e2000c101524 */
[----:B------:R-:W-:Y:S05]  /*8730*/  BRA `(.L_x_6421) ;  /* 0x0000000400a87947 */ /* 0x000fea0003800000 */
.L_x_6428:
        /* <DEDUP_REMOVED lines=12> */
.L_x_6440:
        /* <DEDUP_REMOVED lines=17> */
.L_x_6443:
[----:B------:R-:W-:-:S04]  /*8910*/  LOP3.LUT R2, R3, 0x80000000, RZ, 0xc0, !PT ;  /* 0x8000000003027812 */ /* 0x000fc800078ec0ff */
[----:B------:R-:W-:-:S04]  /*8920*/  SHF.R.U32.HI R3, RZ, 0x18, R2 ;  /* 0x00000018ff037819 */ /* 0x000fc80000011602 */
[----:B------:R-:W-:-:S04]  /*8930*/  LOP3.LUT R0, R0, R3, RZ, 0xfc, !PT ;  /* 0x0000000300007212 */ /* 0x000fc800078efcff */
[----:B------:R-:W-:-:S07]  /*8940*/  PRMT R8, R0, 0x7610, R8 ;  /* 0x0000761000087816 */ /* 0x000fce0000000008 */
.L_x_6442:
[----:B------:R-:W-:Y:S05]  /*8950*/  BSYNC B0 ;  /* 0x0000000000007941 */ /* 0x000fea0003800000 */
.L_x_6441:
[----:B------:R0:W-:Y:S01]  /*8960*/  STG.E.U8 desc[UR36][R16.64], R8 ;  /* 0x0000000810007986 */ /* 0x0001e2000c101124 */
[----:B------:R-:W-:Y:S05]  /*8970*/  BRA `(.L_x_6421) ;  /* 0x0000000400187947 */ /* 0x000fea0003800000 */
.L_x_6439:
        /* <DEDUP_REMOVED lines=17> */
.L_x_6446:
[----:B------:R-:W-:-:S04]  /*8a90*/  LOP3.LUT R2, R3, 0x80000000, RZ, 0xc0, !PT ;  /* 0x8000000003027812 */ /* 0x000fc800078ec0ff */
[----:B------:R-:W-:-:S04]  /*8aa0*/  SHF.R.U32.HI R3, RZ, 0x18, R2 ;  /* 0x00000018ff037819 */ /* 0x000fc80000011602 */
[----:B------:R-:W-:-:S04]  /*8ab0*/  LOP3.LUT R0, R0, R3, RZ, 0xfc, !PT ;  /* 0x0000000300007212 */ /* 0x000fc800078efcff */
[----:B------:R-:W-:-:S07]  /*8ac0*/  PRMT R8, R0, 0x7610, R8 ;  /* 0x0000761000087816 */ /* 0x000fce0000000008 */
.L_x_6445:
[----:B------:R-:W-:Y:S05]  /*8ad0*/  BSYNC B0 ;  /* 0x0000000000007941 */ /* 0x000fea0003800000 */
.L_x_6444:
[----:B------:R0:W-:Y:S01]  /*8ae0*/  STG.E.U8 desc[UR36][R16.64], R8 ;  /* 0x0000000810007986 */ /* 0x0001e2000c101124 */
[----:B------:R-:W-:Y:S05]  /*8af0*/  BRA `(.L_x_6421) ;  /* 0x0000000000b87947 */ /* 0x000fea0003800000 */
.L_x_6438:
        /* <DEDUP_REMOVED lines=22> */
.L_x_6420:
        /* <DEDUP_REMOVED lines=16> */
.L_x_6449:
[----:B------:R-:W-:Y:S05]  /*8d60*/  BRA `(.L_x_6421) ;  /* 0x00000000001c7947 */ /* 0x000fea0003800000 */
.L_x_6448:
[----:B------:R-:W-:-:S06]  /*8d70*/  HADD2.F32 R2, -RZ, R0.H0_H0 ;  /* 0x20000000ff027230 */ /* 0x000fcc0000004100 */
[----:B------:R-:W0:Y:S02]  /*8d80*/  F2I.U64.TRUNC R2, R2 ;  /* 0x0000000200027311 */ /* 0x000e24000020d800 */
[----:B0-----:R0:W-:Y:S01]  /*8d90*/  STG.E.64 desc[UR36][R16.64], R2 ;  /* 0x0000000210007986 */ /* 0x0011e2000c101b24 */
[----:B------:R-:W-:Y:S05]  /*8da0*/  BRA `(.L_x_6421) ;  /* 0x00000000000c7947 */ /* 0x000fea0003800000 */
.L_x_6447:
[----:B------:R-:W-:-:S04]  /*8db0*/  HADD2.F32 R0, -RZ, R0.H0_H0 ;  /* 0x20000000ff007230 */ /* 0x000fc80000004100 */
[----:B------:R-:W0:Y:S02]  /*8dc0*/  F2I.FTZ.U32.TRUNC.NTZ R3, R0 ;  /* 0x0000000000037305 */ /* 0x000e24000021f000 */
[----:B0-----:R0:W-:Y:S02]  /*8dd0*/  STG.E desc[UR36][R16.64], R3 ;  /* 0x0000000310007986 */ /* 0x0011e4000c101924 */
.L_x_6421:
[----:B------:R-:W-:-:S07]  /*8de0*/  VIADD R19, R19, 0x80 ;  /* 0x0000008013137836 */ /* 0x000fce0000000000 */
.L_x_6348:
[----:B------:R-:W-:Y:S05]  /*8df0*/  BSYNC B6 ;  /* 0x0000000000067941 */ /* 0x000fea0003800000 */
.L_x_6347:
        /* <DEDUP_REMOVED lines=358> */
.L_x_6452:
        /* <DEDUP_REMOVED lines=23> */
.L_x_6456:
[----:B------:R-:W2:Y:S02]  /*a5d0*/  LDG.E.U8 R2, desc[UR36][R2.64] ;  /* 0x0000002402027981 */ /* 0x000ea4000c1e1100 */
[----:B--2---:R-:W-:-:S04]  /*a5e0*/  I2FP.F32.U32 R0, R2 ;  /* 0x0000000200007245 */ /* 0x004fc80000201000 */
[----:B------:R-:W-:-:S04]  /*a5f0*/  F2FP.F16.F32.PACK_AB R0, RZ, R0 ;  /* 0x00000000ff00723e */ /* 0x000fc800000000ff */
[----:B------:R-:W-:Y:S01]  /*a600*/  PRMT R22, R0, 0x7610, R22 ;  /* 0x0000761000167816 */ /* 0x000fe20000000016 */
[----:B------:R-:W-:Y:S06]  /*a610*/  BRA `(.L_x_6458) ;  /* 0x0000000c00bc7947 */ /* 0x000fec0003800000 */
.L_x_6455:
        /* <DEDUP_REMOVED lines=11> */
.L_x_6460:
[----:B------:R-:W2:Y:S02]  /*a6d0*/  LDG.E R2, desc[UR36][R2.64] ;  /* 0x0000002402027981 */ /* 0x000ea4000c1e1900 */
[----:B--2---:R-:W-:-:S04]  /*a6e0*/  I2FP.F32.S32 R0, R2 ;  /* 0x0000000200007245 */ /* 0x004fc80000201400 */
[----:B------:R-:W-:-:S04]  /*a6f0*/  F2FP.F16.F32.PACK_AB R0, RZ, R0 ;  /* 0x00000000ff00723e */ /* 0x000fc800000000ff */
[----:B------:R-:W-:Y:S01]  /*a700*/  PRMT R22, R0, 0x7610, R22 ;  /* 0x0000761000167816 */ /* 0x000fe20000000016 */
[----:B------:R-:W-:Y:S06]  /*a710*/  BRA `(.L_x_6458) ;  /* 0x0000000c007c7947 */ /* 0x000fec0003800000 */
.L_x_6459:
[----:B------:R-:W2:Y:S02]  /*a720*/  LDG.E.U16 R2, desc[UR36][R2.64] ;  /* 0x0000002402027981 */ /* 0x000ea4000c1e1500 */
[----:B--2---:R-:W0:Y:S02]  /*a730*/  I2F.S16 R0, R2 ;  /* 0x0000000200007306 */ /* 0x004e240000101400 */
[----:B0-----:R-:W-:-:S04]  /*a740*/  F2FP.F16.F32.PACK_AB R0, RZ, R0 ;  /* 0x00000000ff00723e */ /* 0x001fc800000000ff */
[----:B------:R-:W-:Y:S01]  /*a750*/  PRMT R22, R0, 0x7610, R22 ;  /* 0x0000761000167816 */ /* 0x000fe20000000016 */
[----:B------:R-:W-:Y:S06]  /*a760*/  BRA `(.L_x_6458) ;  /* 0x0000000c00687947 */ /* 0x000fec0003800000 */
.L_x_6454:
        /* <DEDUP_REMOVED lines=9> */
.L_x_6462:
[----:B------:R0:W5:Y:S01]  /*a800*/  LDG.E.U16 R22, desc[UR36][R2.64] ;  /* 0x0000002402167981 */ /* 0x000162000c1e1500 */
[----:B------:R-:W-:Y:S05]  /*a810*/  BRA `(.L_x_6458) ;  /* 0x0000000c003c7947 */ /* 0x000fea0003800000 */
.L_x_6461:
        /* <DEDUP_REMOVED lines=9> */
.L_x_6464:
[----:B------:R1:W5:Y:S01]  /*a8b0*/  LDG.E.U16 R22, desc[UR36][R2.64] ;  /* 0x0000002402167981 */ /* 0x000362000c1e1500 */
[----:B------:R-:W-:Y:S05]  /*a8c0*/  BRA `(.L_x_6458) ;  /* 0x0000000c00107947 */ /* 0x000fea0003800000 */
.L_x_6463:
        /* <DEDUP_REMOVED lines=9> */
.L_x_6453:
        /* <DEDUP_REMOVED lines=14> */
.L_x_6467:
        /* <DEDUP_REMOVED lines=9> */
.L_x_6466:
        /* <DEDUP_REMOVED lines=28> */
.L_x_6469:
        /* <DEDUP_REMOVED lines=15> */
.L_x_6468:
[----:B------:R-:W2:Y:S02]  /*ad80*/  LDG.E.U16 R0, desc[UR36][R2.64] ;  /* 0x0000002402007981 */ /* 0x000ea4000c1e1500 */
[----:B--2---:R-:W-:-:S05]  /*ad90*/  IMAD.U32 R0, R0, 0x10000, RZ ;  /* 0x0001000000007824 */ /* 0x004fca00078e00ff */
[----:B------:R-:W-:-:S04]  /*ada0*/  F2FP.F16.F32.PACK_AB R0, RZ, R0 ;  /* 0x00000000ff00723e */ /* 0x000fc800000000ff */
[----:B------:R-:W-:Y:S01]  /*adb0*/  PRMT R22, R0, 0x7610, R22 ;  /* 0x0000761000167816 */ /* 0x000fe20000000016 */
[----:B------:R-:W-:Y:S06]  /*adc0*/  BRA `(.L_x_6458) ;  /* 0x0000000400d07947 */ /* 0x000fec0003800000 */
.L_x_6465:
        /* <DEDUP_REMOVED lines=13> */
.L_x_6472:
        /* <DEDUP_REMOVED lines=21> */
.L_x_6476:
[----:B------:R-:W-:Y:S05]  /*aff0*/  BSYNC B1 ;  /* 0x0000000000017941 */ /* 0x000fea0003800000 */
.L_x_6475:
[----:B------:R-:W-:Y:S01]  /*b000*/  LEA R3, R0, 0x3b800000, 0x17 ;  /* 0x3b80000000037811 */ /* 0x000fe200078eb8ff */
[----:B------:R-:W-:-:S05]  /*b010*/  IMAD.SHL.U32 R0, R2, 0x100000, RZ ;  /* 0x0010000002007824 */ /* 0x000fca00078e00ff */
[----:B------:R-:W-:-:S07]  /*b020*/  LOP3.LUT R0, R3, R0, R4, 0xfe, !PT ;  /* 0x0000000003007212 */ /* 0x000fce00078efe04 */
.L_x_6474:
[----:B------:R-:W-:Y:S05]  /*b030*/  BSYNC B0 ;  /* 0x0000000000007941 */ /* 0x000fea0003800000 */
.L_x_6473:
[----:B------:R-:W-:-:S04]  /*b040*/  F2FP.F16.F32.PACK_AB R0, RZ, R0 ;  /* 0x00000000ff00723e */ /* 0x000fc800000000ff */
[----:B------:R-:W-:Y:S01]  /*b050*/  PRMT R22, R0, 0x7610, R22 ;  /* 0x0000761000167816 */ /* 0x000fe20000000016 */
[----:B------:R-:W-:Y:S06]  /*b060*/  BRA `(.L_x_6458) ;  /* 0x0000000400287947 */ /* 0x000fec0003800000 */
.L_x_6471:
        /* <DEDUP_REMOVED lines=21> */
.L_x_6480:
[----:B------:R-:W-:Y:S05]  /*b1c0*/  BSYNC B1 ;  /* 0x0000000000017941 */ /* 0x000fea0003800000 */
.L_x_6479:
[----:B------:R-:W-:Y:S01]  /*b1d0*/  LEA R3, R0, 0x37800000, 0x17 ;  /* 0x3780000000037811 */ /* 0x000fe200078eb8ff */
[----:B------:R-:W-:-:S05]  /*b1e0*/  IMAD.SHL.U32 R0, R2, 0x200000, RZ ;  /* 0x0020000002007824 */ /* 0x000fca00078e00ff */
[----:B------:R-:W-:-:S07]  /*b1f0*/  LOP3.LUT R0, R3, R0, R4, 0xfe, !PT ;  /* 0x0000000003007212 */ /* 0x000fce00078efe04 */
.L_x_6478:
[----:B------:R-:W-:Y:S05]  /*b200*/  BSYNC B0 ;  /* 0x0000000000007941 */ /* 0x000fea0003800000 */
.L_x_6477:
[----:B------:R-:W-:-:S04]  /*b210*/  F2FP.F16.F32.PACK_AB R0, RZ, R0 ;  /* 0x00000000ff00723e */ /* 0x000fc800000000ff */
[----:B------:R-:W-:Y:S01]  /*b220*/  PRMT R22, R0, 0x7610, R22 ;  /* 0x0000761000167816 */ /* 0x000fe20000000016 */
[----:B------:R-:W-:Y:S06]  /*b230*/  BRA `(.L_x_6458) ;  /* 0x0000000000b47947 */ /* 0x000fec0003800000 */
.L_x_6470:
        /* <DEDUP_REMOVED lines=14> */
.L_x_6484:
[----:B------:R-:W-:Y:S05]  /*b320*/  BSYNC B0 ;  /* 0x0000000000007941 */ /* 0x000fea0003800000 */
.L_x_6483:
[----:B------:R-:W-:-:S04]  /*b330*/  F2FP.F16.F32.PACK_AB R0, RZ, R0 ;  /* 0x00000000ff00723e */ /* 0x000fc800000000ff */
[----:B------:R-:W-:Y:S01]  /*b340*/  PRMT R22, R0, 0x7610, R22 ;  /* 0x0000761000167816 */ /* 0x000fe20000000016 */
[----:B------:R-:W-:Y:S06]  /*b350*/  BRA `(.L_x_6458) ;  /* 0x00000000006c7947 */ /* 0x000fec0003800000 */
.L_x_6457:
        /* <DEDUP_REMOVED lines=16> */
.L_x_6485:
[----:B------:R-:W-:Y:S01]  /*b460*/  PRMT R22, RZ, 0x7610, R22 ;  /* 0x00007610ff167816 */ /* 0x000fe20000000016 */
[----:B------:R-:W-:Y:S06]  /*b470*/  BRA `(.L_x_6458) ;  /* 0x0000000000247947 */ /* 0x000fec0003800000 */
.L_x_6482:
[----:B------:R-:W2:Y:S02]  /*b480*/  LDG.E.64 R2, desc[UR36][R2.64] ;  /* 0x0000002402027981 */ /* 0x000ea4000c1e1b00 */
[----:B--2---:R-:W0:Y:S02]  /*b490*/  I2F.U64 R0, R2 ;  /* 0x0000000200007312 */ /* 0x004e240000301000 */
[----:B0-----:R-:W-:-:S04]  /*b4a0*/  F2FP.F16.F32.PACK_AB R0, RZ, R0 ;  /* 0x00000000ff00723e */ /* 0x001fc800000000ff */
[----:B------:R-:W-:Y:S01]  /*b4b0*/  PRMT R22, R0, 0x7610, R22 ;  /* 0x0000761000167816 */ /* 0x000fe20000000016 */
[----:B------:R-:W-:Y:S06]  /*b4c0*/  BRA `(.L_x_6458) ;  /* 0x0000000000107947 */ /* 0x000fec0003800000 */
.L_x_6481:
[----:B------:R-:W2:Y:S02]  /*b4d0*/  LDG.E R2, desc[UR36][R2.64] ;  /* 0x0000002402027981 */ /* 0x000ea4000c1e1900 */
[----:B--2---:R-:W-:-:S04]  /*b4e0*/  I2FP.F32.U32 R0, R2 ;  /* 0x0000000200007245 */ /* 0x004fc80000201000 */
[----:B------:R-:W-:-:S04]  /*b4f0*/  F2FP.F16.F32.PACK_AB R0, RZ, R0 ;  /* 0x00000000ff00723e */ /* 0x000fc800000000ff */
[----:B------:R-:W-:-:S07]  /*b500*/  PRMT R22, R0, 0x7610, R22 ;  /* 0x0000761000167816 */ /* 0x000fce0000000016 */
.L_x_6458:
        /* <DEDUP_REMOVED lines=19> */
.L_x_6489:
[----:B------:R-:W2:Y:S02]  /*b640*/  LDG.E.U8 R2, desc[UR36][R2.64] ;  /* 0x0000002402027981 */ /* 0x000ea4000c1e1100 */
[----:B--2---:R-:W-:-:S04]  /*b650*/  I2FP.F32.U32 R0, R2 ;  /* 0x0000000200007245 */ /* 0x004fc80000201000 */
[----:B------:R-:W-:Y:S01]  /*b660*/  F2FP.F16.F32.PACK_AB R0, RZ, R0 ;  /* 0x00000000ff00723e */ /* 0x000fe200000000ff */
[----:B------:R-:W-:Y:S06]  /*b670*/  BRA `(.L_x_6491) ;  /* 0x0000000c00887947 */ /* 0x000fec0003800000 */
.L_x_6488:
        /* <DEDUP_REMOVED lines=10> */
.L_x_6493:
[----:B------:R-:W2:Y:S02]  /*b720*/  LDG.E R2, desc[UR36][R2.64] ;  /* 0x0000002402027981 */ /* 0x000ea4000c1e1900 */
[----:B--2---:R-:W-:-:S04]  /*b730*/  I2FP.F32.S32 R0, R2 ;  /* 0x0000000200007245 */ /* 0x004fc80000201400 */
[----:B------:R-:W-:Y:S01]  /*b740*/  F2FP.F16.F32.PACK_AB R0, RZ, R0 ;  /* 0x00000000ff00723e */ /* 0x000fe200000000ff */
[----:B------:R-:W-:Y:S06]  /*b750*/  BRA `(.L_x_6491) ;  /* 0x0000000c00507947 */ /* 0x000fec0003800000 */
.L_x_6492:
[----:B------:R-:W2:Y:S02]  /*b760*/  LDG.E.U16 R2, desc[UR36][R2.64] ;  /* 0x0000002402027981 */ /* 0x000ea4000c1e1500 */
[----:B--2---:R-:W0:Y:S02]  /*b770*/  I2F.S16 R0, R2 ;  /* 0x0000000200007306 */ /* 0x004e240000101400 */
[----:B0-----:R-:W-:Y:S01]  /*b780*/  F2FP.F16.F32.PACK_AB R0, RZ, R0 ;  /* 0x00000000ff00723e */ /* 0x001fe200000000ff */
[----:B------:R-:W-:Y:S06]  /*b790*/  BRA `(.L_x_6491) ;  /* 0x0000000c00407947 */ /* 0x000fec0003800000 */
.L_x_6487:
        /* <DEDUP_REMOVED lines=9> */
.L_x_6495:
[----:B------:R0:W5:Y:S01]  /*b830*/  LDG.E.U16 R0, desc[UR36][R2.64] ;  /* 0x0000002402007981 */ /* 0x000162000c1e1500 */
[----:B------:R-:W-:Y:S05]  /*b840*/  BRA `(.L_x_6491) ;  /* 0x0000000c00147947 */ /* 0x000fea0003800000 */
.L_x_6494:
        /* <DEDUP_REMOVED lines=9> */
.L_x_6497:
[----:B------:R1:W5:Y:S01]  /*b8e0*/  LDG.E.U16 R0, desc[UR36][R2.64] ;  /* 0x0000002402007981 */ /* 0x000362000c1e1500 */
[----:B------:R-:W-:Y:S05]  /*b8f0*/  BRA `(.L_x_6491) ;  /* 0x0000000800e87947 */ /* 0x000fea0003800000 */
.L_x_6496:
        /* <DEDUP_REMOVED lines=8> */
.L_x_6486:
        /* <DEDUP_REMOVED lines=13> */
.L_x_6500:
        /* <DEDUP_REMOVED lines=8> */
.L_x_6499:
        /* <DEDUP_REMOVED lines=28> */
.L_x_6502:
        /* <DEDUP_REMOVED lines=15> */
.L_x_6501:
[----:B------:R-:W2:Y:S02]  /*bd80*/  LDG.E.U16 R0, desc[UR36][R2.64] ;  /* 0x0000002402007981 */ /* 0x000ea4000c1e1500 */
[----:B--2---:R-:W-:-:S05]  /*bd90*/  IMAD.U32 R0, R0, 0x10000, RZ ;  /* 0x0001000000007824 */ /* 0x004fca00078e00ff */
[----:B------:R-:W-:Y:S01]  /*bda0*/  F2FP.F16.F32.PACK_AB R0, RZ, R0 ;  /* 0x00000000ff00723e */ /* 0x000fe200000000ff */
[----:B------:R-:W-:Y:S06]  /*bdb0*/  BRA `(.L_x_6491) ;  /* 0x0000000400b87947 */ /* 0x000fec0003800000 */
.L_x_6498:
        /* <DEDUP_REMOVED lines=12> */
.L_x_6505:
        /* <DEDUP_REMOVED lines=21> */
.L_x_6509:
[----:B------:R-:W-:Y:S05]  /*bfd0*/  BSYNC B1 ;  /* 0x0000000000017941 */ /* 0x000fea0003800000 */
.L_x_6508:
[----:B------:R-:W-:Y:S01]  /*bfe0*/  LEA R3, R0, 0x3b800000, 0x17 ;  /* 0x3b80000000037811 */ /* 0x000fe200078eb8ff */
[----:B------:R-:W-:-:S05]  /*bff0*/  IMAD.SHL.U32 R0, R2, 0x100000, RZ ;  /* 0x0010000002007824 */ /* 0x000fca00078e00ff */
[----:B------:R-:W-:-:S07]  /*c000*/  LOP3.LUT R0, R3, R0, R4, 0xfe, !PT ;  /* 0x0000000003007212 */ /* 0x000fce00078efe04 */
.L_x_6507:
[----:B------:R-:W-:Y:S05]  /*c010*/  BSYNC B0 ;  /* 0x0000000000007941 */ /* 0x000fea0003800000 */
.L_x_6506:
[----:B------:R-:W-:Y:S01]  /*c020*/  F2FP.F16.F32.PACK_AB R0, RZ, R0 ;  /* 0x00000000ff00723e */ /* 0x000fe200000000ff */
[----:B------:R-:W-:Y:S06]  /*c030*/  BRA `(.L_x_6491) ;  /* 0x0000000400187947 */ /* 0x000fec0003800000 */
.L_x_6504:
        /* <DEDUP_REMOVED lines=21> */
.L_x_6513:
[----:B------:R-:W-:Y:S05]  /*c190*/  BSYNC B1 ;  /* 0x0000000000017941 */ /* 0x000fea0003800000 */
.L_x_6512:
[----:B------:R-:W-:Y:S01]  /*c1a0*/  LEA R3, R0, 0x37800000, 0x17 ;  /* 0x3780000000037811 */ /* 0x000fe200078eb8ff */
[----:B------:R-:W-:-:S05]  /*c1b0*/  IMAD.SHL.U32 R0, R2, 0x200000, RZ ;  /* 0x0020000002007824 */ /* 0x000fca00078e00ff */
[----:B------:R-:W-:-:S07]  /*c1c0*/  LOP3.LUT R0, R3, R0, R4, 0xfe, !PT ;  /* 0x0000000003007212 */ /* 0x000fce00078efe04 */
.L_x_6511:
[----:B------:R-:W-:Y:S05]  /*c1d0*/  BSYNC B0 ;  /* 0x0000000000007941 */ /* 0x000fea0003800000 */
.L_x_6510:
[----:B------:R-:W-:Y:S01]  /*c1e0*/  F2FP.F16.F32.PACK_AB R0, RZ, R0 ;  /* 0x00000000ff00723e */ /* 0x000fe200000000ff */
[----:B------:R-:W-:Y:S06]  /*c1f0*/  BRA `(.L_x_6491) ;  /* 0x0000000000a87947 */ /* 0x000fec0003800000 */
.L_x_6503:
        /* <DEDUP_REMOVED lines=14> */
.L_x_6517:
[----:B------:R-:W-:Y:S05]  /*c2e0*/  BSYNC B0 ;  /* 0x0000000000007941 */ /* 0x000fea0003800000 */
.L_x_6516:
[----:B------:R-:W-:Y:S01]  /*c2f0*/  F2FP.F16.F32.PACK_AB R0, RZ, R0 ;  /* 0x00000000ff00723e */ /* 0x000fe200000000ff */
[----:B------:R-:W-:Y:S06]  /*c300*/  BRA `(.L_x_6491) ;  /* 0x0000000000647947 */ /* 0x000fec0003800000 */
.L_x_6490:
        /* <DEDUP_REMOVED lines=16> */
.L_x_6518:
[----:B------:R-:W-:Y:S01]  /*c410*/  PRMT R0, RZ, 0x7610, R0 ;  /* 0x00007610ff007816 */ /* 0x000fe20000000000 */
[----:B------:R-:W-:Y:S06]  /*c420*/  BRA `(.L_x_6491) ;  /* 0x00000000001c7947 */ /* 0x000fec0003800000 */
.L_x_6515:
[----:B------:R-:W2:Y:S02]  /*c430*/  LDG.E.64 R2, desc[UR36][R2.64] ;  /* 0x0000002402027981 */ /* 0x000ea4000c1e1b00 */
[----:B--2---:R-:W0:Y:S02]  /*c440*/  I2F.U64 R0, R2 ;  /* 0x0000000200007312 */ /* 0x004e240000301000 */
[----:B0-----:R-:W-:Y:S01]  /*c450*/  F2FP.F16.F32.PACK_AB R0, RZ, R0 ;  /* 0x00000000ff00723e */ /* 0x001fe200000000ff */
[----:B------:R-:W-:Y:S06]  /*c460*/  BRA `(.L_x_6491) ;  /* 0x00000000000c7947 */ /* 0x000fec0003800000 */
.L_x_6514:
[----:B------:R-:W2:Y:S02]  /*c470*/  LDG.E R2, desc[UR36][R2.64] ;  /* 0x0000002402027981 */ /* 0x000ea4000c1e1900 */
[----:B--2---:R-:W-:-:S04]  /*c480*/  I2FP.F32.U32 R0, R2 ;  /* 0x0000000200007245 */ /* 0x004fc80000201000 */
[----:B------:R-:W-:-:S07]  /*c490*/  F2FP.F16.F32.PACK_AB R0, RZ, R0 ;  /* 0x00000000ff00723e */ /* 0x000fce00000000ff */
.L_x_6491:
        /* <DEDUP_REMOVED lines=27> */
.L_x_6522:
[----:B------:R-:W-:-:S06]  /*c650*/  HADD2.F32 R3, -RZ, R0.H0_H0 ;  /* 0x20000000ff037230 */ /* 0x000fcc0000004100 */
[----:B------:R-:W0:Y:S02]  /*c660*/  F2I.S64.TRUNC R2, R3 ;  /* 0x0000000300027311 */ /* 0x000e24000020d900 */
[----:B0-----:R0:W-:Y:S01]  /*c670*/  STG.E.U8 desc[UR36][R16.64], R2 ;  /* 0x0000000210007986 */ /* 0x0011e2000c101124 */
[----:B------:R-:W-:Y:S05]  /*c680*/  BRA `(.L_x_6524) ;  /* 0x0000000c00847947 */ /* 0x000fea0003800000 */
.L_x_6521:
        /* <DEDUP_REMOVED lines=10> */
.L_x_6526:
[----:B------:R-:W-:-:S04]  /*c730*/  HADD2.F32 R0, -RZ, R0.H0_H0 ;  /* 0x20000000ff007230 */ /* 0x000fc80000004100 */
[----:B------:R-:W0:Y:S02]  /*c740*/  F2I.FTZ.TRUNC.NTZ R3, R0 ;  /* 0x0000000000037305 */ /* 0x000e24000021f100 */
[----:B0-----:R0:W-:Y:S01]  /*c750*/  STG.E desc[UR36][R16.64], R3 ;  /* 0x0000000310007986 */ /* 0x0011e2000c101924 */
[----:B------:R-:W-:Y:S05]  /*c760*/  BRA `(.L_x_6524) ;  /* 0x0000000c004c7947 */ /* 0x000fea0003800000 */
.L_x_6525:
[----:B------:R-:W-:-:S04]  /*c770*/  HADD2.F32 R0, -RZ, R0.H0_H0 ;  /* 0x20000000ff007230 */ /* 0x000fc80000004100 */
[----:B------:R-:W0:Y:S02]  /*c780*/  F2I.FTZ.TRUNC.NTZ R3, R0 ;  /* 0x0000000000037305 */ /* 0x000e24000021f100 */
[----:B0-----:R0:W-:Y:S01]  /*c790*/  STG.E.U16 desc[UR36][R16.64], R3 ;  /* 0x0000000310007986 */ /* 0x0011e2000c101524 */
[----:B------:R-:W-:Y:S05]  /*c7a0*/  BRA `(.L_x_6524) ;  /* 0x0000000c003c7947 */ /* 0x000fea0003800000 */
.L_x_6520:
        /* <DEDUP_REMOVED lines=9> */
.L_x_6528:
[----:B------:R0:W-:Y:S01]  /*c840*/  STG.E.U16 desc[UR36][R16.64], R0 ;  /* 0x0000000010007986 */ /* 0x0001e2000c101524 */
[----:B------:R-:W-:Y:S05]  /*c850*/  BRA `(.L_x_6524) ;  /* 0x0000000c00107947 */ /* 0x000fea0003800000 */
.L_x_6527:
        /* <DEDUP_REMOVED lines=10> */
.L_x_6530:
[----:B------:R-:W-:-:S05]  /*c900*/  HADD2.F32 R0, -RZ, R0.H0_H0 ;  /* 0x20000000ff007230 */ /* 0x000fca0000004100 */
[----:B------:R-:W-:-:S04]  /*c910*/  F2FP.F16.F32.PACK_AB R0, RZ, R0 ;  /* 0x00000000ff00723e */ /* 0x000fc800000000ff */
[----:B------:R-:W-:-:S05]  /*c920*/  PRMT R0, R0, 0x5410, RZ ;  /* 0x0000541000007816 */ /* 0x000fca00000000ff */
[----:B------:R0:W-:Y:S01]  /*c930*/  STG.E desc[UR36][R16.64], R0 ;  /* 0x0000000010007986 */ /* 0x0001e2000c101924 */
[----:B------:R-:W-:Y:S05]  /*c940*/  BRA `(.L_x_6524) ;  /* 0x0000000800d47947 */ /* 0x000fea0003800000 */
.L_x_6529:
[----:B------:R-:W-:-:S05]  /*c950*/  HADD2.F32 R2, -RZ, R0.H0_H0 ;  /* 0x20000000ff027230 */ /* 0x000fca0000004100 */
[----:B------:R-:W-:-:S06]  /*c960*/  FMUL.FTZ R2, R2, 1 ;  /* 0x3f80000002027820 */ /* 0x000fcc0000410000 */
[----:B------:R-:W0:Y:S02]  /*c970*/  F2F.F64.F32 R2, R2 ;  /* 0x0000000200027310 */ /* 0x000e240000201800 */
[----:B0-----:R0:W-:Y:S01]  /*c980*/  STG.E.64 desc[UR36][R16.64], R2 ;  /* 0x0000000210007986 */ /* 0x0011e2000c101b24 */
[----:B------:R-:W-:Y:S05]  /*c990*/  BRA `(.L_x_6524) ;  /* 0x0000000800c07947 */ /* 0x000fea0003800000 */
.L_x_6519:
        /* <DEDUP_REMOVED lines=13> */
.L_x_6533:
[----:B------:R-:W-:Y:S01]  /*ca70*/  HADD2.F32 R0, -RZ, R0.H0_H0 ;  /* 0x20000000ff007230 */ /* 0x000fe20000004100 */
[----:B------:R-:W-:-:S04]  /*ca80*/  CS2R R6, SRZ ;  /* 0x0000000000067805 */ /* 0x000fc8000001ff00 */
[----:B------:R-:W-:-:S04]  /*ca90*/  FMUL.FTZ R0, R0, 1 ;  /* 0x3f80000000007820 */ /* 0x000fc80000410000 */
[----:B------:R-:W0:Y:S02]  /*caa0*/  F2F.F64.F32 R4, R0 ;  /* 0x0000000000047310 */ /* 0x000e240000201800 */
[----:B0-----:R0:W-:Y:S01]  /*cab0*/  STG.E.128 desc[UR36][R16.64], R4 ;  /* 0x0000000410007986 */ /* 0x0011e2000c101d24 */
[----:B------:R-:W-:Y:S05]  /*cac0*/  BRA `(.L_x_6524) ;  /* 0x0000000800747947 */ /* 0x000fea0003800000 */
.L_x_6532:
        /* <DEDUP_REMOVED lines=21> */
.L_x_6537:
[----:B------:R-:W-:Y:S05]  /*cc20*/  BSYNC B0 ;  /* 0x0000000000007941 */ /* 0x000fea0003800000 */
.L_x_6536:
[----:B------:R-:W-:-:S05]  /*cc30*/  LOP3.LUT R3, R0, R3, RZ, 0xfc, !PT ;  /* 0x0000000300037212 */ /* 0x000fca00078efcff */
[----:B------:R0:W-:Y:S01]  /*cc40*/  STG.E.U8 desc[UR36][R16.64], R3 ;  /* 0x0000000310007986 */ /* 0x0001e2000c101124 */
[----:B------:R-:W-:Y:S05]  /*cc50*/  BRA `(.L_x_6524) ;  /* 0x0000000800107947 */ /* 0x000fea0003800000 */
.L_x_6535:
        /* <DEDUP_REMOVED lines=13> */
.L_x_6539:
[----:B------:R-:W-:Y:S01]  /*cd30*/  IMAD.MOV.U32 R0, RZ, RZ, 0x7f ;  /* 0x0000007fff007424 */ /* 0x000fe200078e00ff */
[----:B------:R-:W-:-:S04]  /*cd40*/  ISETP.GT.U32.AND P0, PT, R2, 0x7f800000, PT ;  /* 0x7f8000000200780c */ /* 0x000fc80003f04070 */
[----:B------:R-:W-:-:S09]  /*cd50*/  SEL R0, R0, 0x7c, P0 ;  /* 0x0000007c00007807 */ /* 0x000fd20000000000 */
.L_x_6540:
[----:B------:R-:W-:Y:S05]  /*cd60*/  BSYNC B0 ;  /* 0x0000000000007941 */ /* 0x000fea0003800000 */
.L_x_6538:
[----:B------:R-:W-:-:S04]  /*cd70*/  LOP3.LUT R2, R3, 0x80000000, RZ, 0xc0, !PT ;  /* 0x8000000003027812 */ /* 0x000fc800078ec0ff */
[----:B------:R-:W-:-:S04]  /*cd80*/  SHF.R.U32.HI R3, RZ, 0x18, R2 ;  /* 0x00000018ff037819 */ /* 0x000fc80000011602 */
[----:B------:R-:W-:-:S05]  /*cd90*/  LOP3.LUT R3, R0, R3, RZ, 0xfc, !PT ;  /* 0x0000000300037212 */ /* 0x000fca00078efcff */
[----:B------:R0:W-:Y:S01]  /*cda0*/  STG.E.U8 desc[UR36][R16.64], R3 ;  /* 0x0000000310007986 */ /* 0x0001e2000c101124 */
[----:B------:R-:W-:Y:S05]  /*cdb0*/  BRA `(.L_x_6524) ;  /* 0x0000000400b87947 */ /* 0x000fea0003800000 */
.L_x_6534:
[----:B------:R-:W-:-:S05]  /*cdc0*/  HADD2.F32 R0, -RZ, R0.H0_H0 ;  /* 0x20000000ff007230 */ /* 0x000fca0000004100 */
[----:B------:R-:W-:-:S05]  /*cdd0*/  F2FP.BF16.F32.PACK_AB R0, RZ, R0 ;  /* 0x00000000ff00723e */ /* 0x000fca00000010ff */
[----:B------:R0:W-:Y:S01]  /*cde0*/  STG.E.U16 desc[UR36][R16.64], R0 ;  /* 0x0000000010007986 */ /* 0x0001e2000c101524 */
[----:B------:R-:W-:Y:S05]  /*cdf0*/  BRA `(.L_x_6524) ;  /* 0x0000000400a87947 */ /* 0x000fea0003800000 */
.L_x_6531:
        /* <DEDUP_REMOVED lines=12> */
.L_x_6543:
        /* <DEDUP_REMOVED lines=17> */
.L_x_6546:
[----:B------:R-:W-:-:S04]  /*cfd0*/  LOP3.LUT R2, R3, 0x80000000, RZ, 0xc0, !PT ;  /* 0x8000000003027812 */ /* 0x000fc800078ec0ff */
[----:B------:R-:W-:-:S04]  /*cfe0*/  SHF.R.U32.HI R3, RZ, 0x18, R2 ;  /* 0x00000018ff037819 */ /* 0x000fc80000011602 */
[----:B------:R-:W-:-:S04]  /*cff0*/  LOP3.LUT R0, R0, R3, RZ, 0xfc, !PT ;  /* 0x0000000300007212 */ /* 0x000fc800078efcff */
[----:B------:R-:W-:-:S07]  /*d000*/  PRMT R8, R0, 0x7610, R8 ;  /* 0x0000761000087816 */ /* 0x000fce0000000008 */
.L_x_6545:
[----:B------:R-:W-:Y:S05]  /*d010*/  BSYNC B0 ;  /* 0x0000000000007941 */ /* 0x000fea0003800000 */
.L_x_6544:
[----:B------:R3:W-:Y:S01]  /*d020*/  STG.E.U8 desc[UR36][R16.64], R8 ;  /* 0x0000000810007986 */ /* 0x0007e2000c101124 */
[----:B------:R-:W-:Y:S05]  /*d030*/  BRA `(.L_x_6524) ;  /* 0x0000000400187947 */ /* 0x000fea0003800000 */
.L_x_6542:
        /* <DEDUP_REMOVED lines=17> */
.L_x_6549:
[----:B------:R-:W-:-:S04]  /*d150*/  LOP3.LUT R2, R3, 0x80000000, RZ, 0xc0, !PT ;  /* 0x8000000003027812 */ /* 0x000fc800078ec0ff */
[----:B------:R-:W-:-:S04]  /*d160*/  SHF.R.U32.HI R3, RZ, 0x18, R2 ;  /* 0x00000018ff037819 */ /* 0x000fc80000011602 */
[----:B------:R-:W-:-:S04]  /*d170*/  LOP3.LUT R0, R0, R3, RZ, 0xfc, !PT ;  /* 0x0000000300007212 */ /* 0x000fc800078efcff */
[----:B------:R-:W-:-:S07]  /*d180*/  PRMT R8, R0, 0x7610, R8 ;  /* 0x0000761000087816 */ /* 0x000fce0000000008 */
.L_x_6548:
[----:B------:R-:W-:Y:S05]  /*d190*/  BSYNC B0 ;  /* 0x0000000000007941 */ /* 0x000fea0003800000 */
.L_x_6547:
[----:B------:R0:W-:Y:S01]  /*d1a0*/  STG.E.U8 desc[UR36][R16.64], R8 ;  /* 0x0000000810007986 */ /* 0x0001e2000c101124 */
[----:B------:R-:W-:Y:S05]  /*d1b0*/  BRA `(.L_x_6524) ;  /* 0x0000000000b87947 */ /* 0x000fea0003800000 */
.L_x_6541:
        /* <DEDUP_REMOVED lines=22> */
.L_x_6523:
        /* <DEDUP_REMOVED lines=16> */
.L_x_6552:
[----:B------:R-:W-:Y:S05]  /*d420*/  BRA `(.L_x_6524) ;  /* 0x00000000001c7947 */ /* 0x000fea0003800000 */
.L_x_6551:
[----:B------:R-:W-:-:S06]  /*d430*/  HADD2.F32 R2, -RZ, R0.H0_H0 ;  /* 0x20000000ff027230 */ /* 0x000fcc0000004100 */
[----:B------:R-:W0:Y:S02]  /*d440*/  F2I.U64.TRUNC R2, R2 ;  /* 0x0000000200027311 */ /* 0x000e24000020d800 */
[----:B0-----:R1:W-:Y:S01]  /*d450*/  STG.E.64 desc[UR36][R16.64], R2 ;  /* 0x0000000210007986 */ /* 0x0013e2000c101b24 */
[----:B------:R-:W-:Y:S05]  /*d460*/  BRA `(.L_x_6524) ;  /* 0x00000000000c7947 */ /* 0x000fea0003800000 */
.L_x_6550:
[----:B------:R-:W-:-:S04]  /*d470*/  HADD2.F32 R0, -RZ, R0.H0_H0 ;  /* 0x20000000ff007230 */ /* 0x000fc80000004100 */
[----:B------:R-:W0:Y:S02]  /*d480*/  F2I.FTZ.U32.TRUNC.NTZ R3, R0 ;  /* 0x0000000000037305 */ /* 0x000e24000021f000 */
[----:B0-----:R0:W-:Y:S02]  /*d490*/  STG.E desc[UR36][R16.64], R3 ;  /* 0x0000000310007986 */ /* 0x0011e4000c101924 */
.L_x_6524:
[----:B------:R-:W-:-:S07]  /*d4a0*/  VIADD R19, R19, 0x80 ;  /* 0x0000008013137836 */ /* 0x000fce0000000000 */
.L_x_6451:
[----:B------:R-:W-:Y:S05]  /*d4b0*/  BSYNC B6 ;  /* 0x0000000000067941 */ /* 0x000fea0003800000 */
.L_x_6450:
        /* <DEDUP_REMOVED lines=357> */
.L_x_6553:
        /* <DEDUP_REMOVED lines=23> */
.L_x_6557:
[----:B------:R-:W2:Y:S02]  /*ec80*/  LDG.E.U8 R2, desc[UR36][R2.64] ;  /* 0x0000002402027981 */ /* 0x000ea4000c1e1100 */
[----:B--2---:R-:W-:-:S04]  /*ec90*/  I2FP.F32.U32 R0, R2 ;  /* 0x0000000200007245 */ /* 0x004fc80000201000 */
[----:B------:R-:W-:-:S04]  /*eca0*/  F2FP.F16.F32.PACK_AB R0, RZ, R0 ;  /* 0x00000000ff00723e */ /* 0x000fc800000000ff */
[----:B------:R-:W-:Y:S01]  /*ecb0*/  PRMT R19, R0, 0x7610, R19 ;  /* 0x0000761000137816 */ /* 0x000fe20000000013 */
[----:B------:R-:W-:Y:S06]  /*ecc0*/  BRA `(.L_x_6559) ;  /* 0x0000000c00bc7947 */ /* 0x000fec0003800000 */
.L_x_6556:
        /* <DEDUP_REMOVED lines=11> */
.L_x_6561:
[----:B------:R-:W2:Y:S02]  /*ed80*/  LDG.E R2, desc[UR36][R2.64] ;  /* 0x0000002402027981 */ /* 0x000ea4000c1e1900 */
[----:B--2---:R-:W-:-:S04]  /*ed90*/  I2FP.F32.S32 R0, R2 ;  /* 0x0000000200007245 */ /* 0x004fc80000201400 */
[----:B------:R-:W-:-:S04]  /*eda0*/  F2FP.F16.F32.PACK_AB R0, RZ, R0 ;  /* 0x00000000ff00723e */ /* 0x000fc800000000ff */
[----:B------:R-:W-:Y:S01]  /*edb0*/  PRMT R19, R0, 0x7610, R19 ;  /* 0x0000761000137816 */ /* 0x000fe20000000013 */
[----:B------:R-:W-:Y:S06]  /*edc0*/  BRA `(.L_x_6559) ;  /* 0x0000000c007c7947 */ /* 0x000fec0003800000 */
.L_x_6560:
[----:B------:R-:W2:Y:S02]  /*edd0*/  LDG.E.U16 R2, desc[UR36][R2.64] ;  /* 0x0000002402027981 */ /* 0x000ea4000c1e1500 */
[----:B--2---:R-:W0:Y:S02]  /*ede0*/  I2F.S16 R0, R2 ;  /* 0x0000000200007306 */ /* 0x004e240000101400 */
[----:B0-----:R-:W-:-:S04]  /*edf0*/  F2FP.F16.F32.PACK_AB R0, RZ, R0 ;  /* 0x00000000ff00723e */ /* 0x001fc800000000ff */
[----:B------:R-:W-:Y:S01]  /*ee00*/  PRMT R19, R0, 0x7610, R19 ;  /* 0x0000761000137816 */ /* 0x000fe20000000013 */
[----:B------:R-:W-:Y:S06]  /*ee10*/  BRA `(.L_x_6559) ;  /* 0x0000000c00687947 */ /* 0x000fec0003800000 */
.L_x_6555:
        /* <DEDUP_REMOVED lines=9> */
.L_x_6563:
[----:B------:R1:W5:Y:S01]  /*eeb0*/  LDG.E.U16 R19, desc[UR36][R2.64] ;  /* 0x0000002402137981 */ /* 0x000362000c1e1500 */
[----:B------:R-:W-:Y:S05]  /*eec0*/  BRA `(.L_x_6559) ;  /* 0x0000000c003c7947 */ /* 0x000fea0003800000 */
.L_x_6562:
        /* <DEDUP_REMOVED lines=9> */
.L_x_6565:
[----:B------:R0:W5:Y:S01]  /*ef60*/  LDG.E.U16 R19, desc[UR36][R2.64] ;  /* 0x0000002402137981 */ /* 0x000162000c1e1500 */
[----:B------:R-:W-:Y:S05]  /*ef70*/  BRA `(.L_x_6559) ;  /* 0x0000000c00107947 */ /* 0x000fea0003800000 */
.L_x_6564:
        /* <DEDUP_REMOVED lines=9> */
.L_x_6554:
        /* <DEDUP_REMOVED lines=14> */
.L_x_6568:
        /* <DEDUP_REMOVED lines=9> */
.L_x_6567:
        /* <DEDUP_REMOVED lines=28> */
.L_x_6570:
        /* <DEDUP_REMOVED lines=15> */
.L_x_6569:
[----:B------:R-:W2:Y:S02]  /*f430*/  LDG.E.U16 R0, desc[UR36][R2.64] ;  /* 0x0000002402007981 */ /* 0x000ea4000c1e1500 */
[----:B--2---:R-:W-:-:S05]  /*f440*/  IMAD.U32 R0, R0, 0x10000, RZ ;  /* 0x0001000000007824 */ /* 0x004fca00078e00ff */
[----:B------:R-:W-:-:S04]  /*f450*/  F2FP.F16.F32.PACK_AB R0, RZ, R0 ;  /* 0x00000000ff00723e */ /* 0x000fc800000000ff */
[----:B------:R-:W-:Y:S01]  /*f460*/  PRMT R19, R0, 0x7610, R19 ;  /* 0x0000761000137816 */ /* 0x000fe20000000013 */
[----:B------:R-:W-:Y:S06]  /*f470*/  BRA `(.L_x_6559) ;  /* 0x0000000400d07947 */ /* 0x000fec0003800000 */
.L_x_6566:
        /* <DEDUP_REMOVED lines=13> */
.L_x_6573:
        /* <DEDUP_REMOVED lines=21> */
.L_x_6577:
[----:B------:R-:W-:Y:S05]  /*f6a0*/  BSYNC B1 ;  /* 0x0000000000017941 */ /* 0x000fea0003800000 */
.L_x_6576:
[----:B------:R-:W-:Y:S01]  /*f6b0*/  LEA R3, R0, 0x3b800000, 0x17 ;  /* 0x3b80000000037811 */ /* 0x000fe200078eb8ff */
[----:B------:R-:W-:-:S05]  /*f6c0*/  IMAD.SHL.U32 R0, R2, 0x100000, RZ ;  /* 0x0010000002007824 */ /* 0x000fca00078e00ff */
[----:B------:R-:W-:-:S07]  /*f6d0*/  LOP3.LUT R0, R3, R0, R4, 0xfe, !PT ;  /* 0x0000000003007212 */ /* 0x000fce00078efe04 */
.L_x_6575:
[----:B------:R-:W-:Y:S05]  /*f6e0*/  BSYNC B0 ;  /* 0x0000000000007941 */ /* 0x000fea0003800000 */
.L_x_6574:
[----:B------:R-:W-:-:S04]  /*f6f0*/  F2FP.F16.F32.PACK_AB R0, RZ, R0 ;  /* 0x00000000ff00723e */ /* 0x000fc800000000ff */
[----:B------:R-:W-:Y:S01]  /*f700*/  PRMT R19, R0, 0x7610, R19 ;  /* 0x0000761000137816 */ /* 0x000fe20000000013 */
[----:B------:R-:W-:Y:S06]  /*f710*/  BRA `(.L_x_6559) ;  /* 0x0000000400287947 */ /* 0x000fec0003800000 */
.L_x_6572:
        /* <DEDUP_REMOVED lines=21> */
.L_x_6581:
[----:B------:R-:W-:Y:S05]  /*f870*/  BSYNC B1 ;  /* 0x0000000000017941 */ /* 0x000fea0003800000 */
.L_x_6580:
[----:B------:R-:W-:Y:S01]  /*f880*/  LEA R3, R0, 0x37800000, 0x17 ;  /* 0x3780000000037811 */ /* 0x000fe200078eb8ff */
[----:B------:R-:W-:-:S05]  /*f890*/  IMAD.SHL.U32 R0, R2, 0x200000, RZ ;  /* 0x0020000002007824 */ /* 0x000fca00078e00ff */
[----:B------:R-:W-:-:S07]  /*f8a0*/  LOP3.LUT R0, R3, R0, R4, 0xfe, !PT ;  /* 0x0000000003007212 */ /* 0x000fce00078efe04 */
.L_x_6579:
[----:B------:R-:W-:Y:S05]  /*f8b0*/  BSYNC B0 ;  /* 0x0000000000007941 */ /* 0x000fea0003800000 */
.L_x_6578:
[----:B------:R-:W-:-:S04]  /*f8c0*/  F2FP.F16.F32.PACK_AB R0, RZ, R0 ;  /* 0x00000000ff00723e */ /* 0x000fc800000000ff */
[----:B------:R-:W-:Y:S01]  /*f8d0*/  PRMT R19, R0, 0x7610, R19 ;  /* 0x0000761000137816 */ /* 0x000fe20000000013 */
[----:B------:R-:W-:Y:S06]  /*f8e0*/  BRA `(.L_x_6559) ;  /* 0x0000000000b47947 */ /* 0x000fec0003800000 */
.L_x_6571:
        /* <DEDUP_REMOVED lines=14> */
.L_x_6585:
[----:B------:R-:W-:Y:S05]  /*f9d0*/  BSYNC B0 ;  /* 0x0000000000007941 */ /* 0x000fea0003800000 */
.L_x_6584:
[----:B------:R-:W-:-:S04]  /*f9e0*/  F2FP.F16.F32.PACK_AB R0, RZ, R0 ;  /* 0x00000000ff00723e */ /* 0x000fc800000000ff */
[----:B------:R-:W-:Y:S01]  /*f9f0*/  PRMT R19, R0, 0x7610, R19 ;  /* 0x0000761000137816 */ /* 0x000fe20000000013 */
[----:B------:R-:W-:Y:S06]  /*fa00*/  BRA `(.L_x_6559) ;  /* 0x00000000006c7947 */ /* 0x000fec0003800000 */
.L_x_6558:
        /* <DEDUP_REMOVED lines=16> */
.L_x_6586:
[----:B------:R-:W-:Y:S01]  /*fb10*/  PRMT R19, RZ, 0x7610, R19 ;  /* 0x00007610ff137816 */ /* 0x000fe20000000013 */
[----:B------:R-:W-:Y:S06]  /*fb20*/  BRA `(.L_x_6559) ;  /* 0x0000000000247947 */ /* 0x000fec0003800000 */
.L_x_6583:
[----:B------:R-:W2:Y:S02]  /*fb30*/  LDG.E.64 R2, desc[UR36][R2.64] ;  /* 0x0000002402027981 */ /* 0x000ea4000c1e1b00 */
[----:B--2---:R-:W0:Y:S02]  /*fb40*/  I2F.U64 R0, R2 ;  /* 0x0000000200007312 */ /* 0x004e240000301000 */
[----:B0-----:R-:W-:-:S04]  /*fb50*/  F2FP.F16.F32.PACK_AB R0, RZ, R0 ;  /* 0x00000000ff00723e */ /* 0x001fc800000000ff */
[----:B------:R-:W-:Y:S01]  /*fb60*/  PRMT R19, R0, 0x7610, R19 ;  /* 0x0000761000137816 */ /* 0x000fe20000000013 */
[----:B------:R-:W-:Y:S06]  /*fb70*/  BRA `(.L_x_6559) ;  /* 0x0000000000107947 */ /* 0x000fec0003800000 */
.L_x_6582:
[----:B------:R-:W2:Y:S02]  /*fb80*/  LDG.E R2, desc[UR36][R2.64] ;  /* 0x0000002402027981 */ /* 0x000ea4000c1e1900 */
[----:B--2---:R-:W-:-:S04]  /*fb90*/  I2FP.F32.U32 R0, R2 ;  /* 0x0000000200007245 */ /* 0x004fc80000201000 */
[----:B------:R-:W-:-:S04]  /*fba0*/  F2FP.F16.F32.PACK_AB R0, RZ, R0 ;  /* 0x00000000ff00723e */ /* 0x000fc800000000ff */
[----:B------:R-:W-:-:S07]  /*fbb0*/  PRMT R19, R0, 0x7610, R19 ;  /* 0x0000761000137816 */ /* 0x000fce0000000013 */
.L_x_6559:
        /* <DEDUP_REMOVED lines=19> */
.L_x_6590:
[----:B------:R-:W2:Y:S02]  /*fcf0*/  LDG.E.U8 R2, desc[UR36][R2.64] ;  /* 0x0000002402027981 */ /* 0x000ea4000c1e1100 */
[----:B--2---:R-:W-:-:S04]  /*fd00*/  I2FP.F32.U32 R0, R2 ;  /* 0x0000000200007245 */ /* 0x004fc80000201000 */
[----:B------:R-:W-:Y:S01]  /*fd10*/  F2FP.F16.F32.PACK_AB R0, RZ, R0 ;  /* 0x00000000ff00723e */ /* 0x000fe200000000ff */
[----:B------:R-:W-:Y:S06]  /*fd20*/  BRA `(.L_x_6592) ;  /* 0x0000000c00887947 */ /* 0x000fec0003800000 */
.L_x_6589:
        /* <DEDUP_REMOVED lines=10> */
.L_x_6594:
[----:B------:R-:W2:Y:S02]  /*fdd0*/  LDG.E R2, desc[UR36][R2.64] ;  /* 0x0000002402027981 */ /* 0x000ea4000c1e1900 */
[----:B--2---:R-:W-:-:S04]  /*fde0*/  I2FP.F32.S32 R0, R2 ;  /* 0x0000000200007245 */ /* 0x004fc80000201400 */
[----:B------:R-:W-:Y:S01]  /*fdf0*/  F2FP.F16.F32.PACK_AB R0, RZ, R0 ;  /* 0x00000000ff00723e */ /* 0x000fe200000000ff */
[----:B------:R-:W-:Y:S06]  /*fe00*/  BRA `(.L_x_6592) ;  /* 0x0000000c00507947 */ /* 0x000fec0003800000 */
.L_x_6593:
[----:B------:R-:W2:Y:S02]  /*fe10*/  LDG.E.U16 R2, desc[UR36][R2.64] ;  /* 0x0000002402027981 */ /* 0x000ea4000c1e1500 */
[----:B--2---:R-:W0:Y:S02]  /*fe20*/  I2F.S16 R0, R2 ;  /* 0x0000000200007306 */ /* 0x004e240000101400 */
[----:B0-----:R-:W-:Y:S01]  /*fe30*/  F2FP.F16.F32.PACK_AB R0, RZ, R0 ;  /* 0x00000000ff00723e */ /* 0x001fe200000000ff */
[----:B------:R-:W-:Y:S06]  /*fe40*/  BRA `(.L_x_6592) ;  /* 0x0000000c00407947 */ /* 0x000fec0003800000 */
.L_x_6588:
        /* <DEDUP_REMOVED lines=9> */
.L_x_6596:
[----:B------:R1:W5:Y:S01]  /*fee0*/  LDG.E.U16 R0, desc[UR36][R2.64] ;  /* 0x0000002402007981 */ /* 0x000362000c1e1500 */
[----:B------:R-:W-:Y:S05]  /*fef0*/  BRA `(.L_x_6592) ;  /* 0x0000000c00147947 */ /* 0x000fea0003800000 */
.L_x_6595:
        /* <DEDUP_REMOVED lines=9> */
.L_x_6598:
[----:B------:R0:W5:Y:S01]  /*ff90*/  LDG.E.U16 R0, desc[UR36][R2.64] ;  /* 0x0000002402007981 */ /* 0x000162000c1e1500 */
[----:B------:R-:W-:Y:S05]  /*ffa0*/  BRA `(.L_x_6592) ;  /* 0x0000000800e87947 */ /* 0x000fea0003800000 */
.L_x_6597:
        /* <DEDUP_REMOVED lines=8> */
.L_x_6587:
        /* <DEDUP_REMOVED lines=13> */
.L_x_6601:
        /* <DEDUP_REMOVED lines=8> */
.L_x_6600:
        /* <DEDUP_REMOVED lines=28> */
.L_x_6603:
        /* <DEDUP_REMOVED lines=15> */
.L_x_6602:
[----:B------:R-:W2:Y:S02]  /*10430*/  LDG.E.U16 R0, desc[UR36][R2.64] ;  /* 0x0000002402007981 */ /* 0x000ea4000c1e1500 */
[----:B--2---:R-:W-:-:S05]  /*10440*/  IMAD.U32 R0, R0, 0x10000, RZ ;  /* 0x0001000000007824 */ /* 0x004fca00078e00ff */
[----:B------:R-:W-:Y:S01]  /*10450*/  F2FP.F16.F32.PACK_AB R0, RZ, R0 ;  /* 0x00000000ff00723e */ /* 0x000fe200000000ff */
[----:B------:R-:W-:Y:S06]  /*10460*/  BRA `(.L_x_6592) ;  /* 0x0000000400b87947 */ /* 0x000fec0003800000 */
.L_x_6599:
        /* <DEDUP_REMOVED lines=12> */
.L_x_6606:
        /* <DEDUP_REMOVED lines=21> */
.L_x_6610:
[----:B------:R-:W-:Y:S05]  /*10680*/  BSYNC B1 ;  /* 0x0000000000017941 */ /* 0x000fea0003800000 */
.L_x_6609:
[----:B------:R-:W-:Y:S01]  /*10690*/  LEA R3, R0, 0x3b800000, 0x17 ;  /* 0x3b80000000037811 */ /* 0x000fe200078eb8ff */
[----:B------:R-:W-:-:S05]  /*106a0*/  IMAD.SHL.U32 R0, R2, 0x100000, RZ ;  /* 0x0010000002007824 */ /* 0x000fca00078e00ff */
[----:B------:R-:W-:-:S07]  /*106b0*/  LOP3.LUT R0, R3, R0, R4, 0xfe, !PT ;  /* 0x0000000003007212 */ /* 0x000fce00078efe04 */
.L_x_6608:
[----:B------:R-:W-:Y:S05]  /*106c0*/  BSYNC B0 ;  /* 0x0000000000007941 */ /* 0x000fea0003800000 */
.L_x_6607:
[----:B------:R-:W-:Y:S01]  /*106d0*/  F2FP.F16.F32.PACK_AB R0, RZ, R0 ;  /* 0x00000000ff00723e */ /* 0x000fe200000000ff */
[----:B------:R-:W-:Y:S06]  /*106e0*/  BRA `(.L_x_6592) ;  /* 0x0000000400187947 */ /* 0x000fec0003800000 */
.L_x_6605:
        /* <DEDUP_REMOVED lines=21> */
.L_x_6614:
[----:B------:R-:W-:Y:S05]  /*10840*/  BSYNC B1 ;  /* 0x0000000000017941 */ /* 0x000fea0003800000 */
.L_x_6613:
[----:B------:R-:W-:Y:S01]  /*10850*/  LEA R3, R0, 0x37800000, 0x17 ;  /* 0x3780000000037811 */ /* 0x000fe200078eb8ff */
[----:B------:R-:W-:-:S05]  /*10860*/  IMAD.SHL.U32 R0, R2, 0x200000, RZ ;  /* 0x0020000002007824 */ /* 0x000fca00078e00ff */
[----:B------:R-:W-:-:S07]  /*10870*/  LOP3.LUT R0, R3, R0, R4, 0xfe, !PT ;  /* 0x0000000003007212 */ /* 0x000fce00078efe04 */
.L_x_6612:
[----:B------:R-:W-:Y:S05]  /*10880*/  BSYNC B0 ;  /* 0x0000000000007941 */ /* 0x000fea0003800000 */
.L_x_6611:
[----:B------:R-:W-:Y:S01]  /*10890*/  F2FP.F16.F32.PACK_AB R0, RZ, R0 ;  /* 0x00000000ff00723e */ /* 0x000fe200000000ff */
[----:B------:R-:W-:Y:S06]  /*108a0*/  BRA `(.L_x_6592) ;  /* 0x0000000000a87947 */ /* 0x000fec0003800000 */
.L_x_6604:
        /* <DEDUP_REMOVED lines=14> */
.L_x_6618:
[----:B------:R-:W-:Y:S05]  /*10990*/  BSYNC B0 ;  /* 0x0000000000007941 */ /* 0x000fea0003800000 */
.L_x_6617:
[----:B------:R-:W-:Y:S01]  /*109a0*/  F2FP.F16.F32.PACK_AB R0, RZ, R0 ;  /* 0x00000000ff00723e */ /* 0x000fe200000000ff */
[----:B------:R-:W-:Y:S06]  /*109b0*/  BRA `(.L_x_6592) ;  /* 0x0000000000647947 */ /* 0x000fec0003800000 */
.L_x_6591:
        /* <DEDUP_REMOVED lines=16> */
.L_x_6619:
[----:B------:R-:W-:Y:S01]  /*10ac0*/  PRMT R0, RZ, 0x7610, R0 ;  /* 0x00007610ff007816 */ /* 0x000fe20000000000 */
[----:B------:R-:W-:Y:S06]  /*10ad0*/  BRA `(.L_x_6592) ;  /* 0x00000000001c7947 */ /* 0x000fec0003800000 */
.L_x_6616:
[----:B------:R-:W2:Y:S02]  /*10ae0*/  LDG.E.64 R2, desc[UR36][R2.64] ;  /* 0x0000002402027981 */ /* 0x000ea4000c1e1b00 */
[----:B--2---:R-:W0:Y:S02]  /*10af0*/  I2F.U64 R0, R2 ;  /* 0x0000000200007312 */ /* 0x004e240000301000 */
[----:B0-----:R-:W-:Y:S01]  /*10b00*/  F2FP.F16.F32.PACK_AB R0, RZ, R0 ;  /* 0x00000000ff00723e */ /* 0x001fe200000000ff */
[----:B------:R-:W-:Y:S06]  /*10b10*/  BRA `(.L_x_6592) ;  /* 0x00000000000c7947 */ /* 0x000fec0003800000 */
.L_x_6615:
[----:B------:R-:W2:Y:S02]  /*10b20*/  LDG.E R2, desc[UR36][R2.64] ;  /* 0x0000002402027981 */ /* 0x000ea4000c1e1900 */
[----:B--2---:R-:W-:-:S04]  /*10b30*/  I2FP.F32.U32 R0, R2 ;  /* 0x0000000200007245 */ /* 0x004fc80000201000 */
[----:B------:R-:W-:-:S07]  /*10b40*/  F2FP.F16.F32.PACK_AB R0, RZ, R0 ;  /* 0x00000000ff00723e */ /* 0x000fce00000000ff */
.L_x_6592:
        /* <DEDUP_REMOVED lines=27> */
.L_x_6623:
[----:B------:R-:W-:-:S06]  /*10d00*/  HADD2.F32 R3, -RZ, R0.H0_H0 ;  /* 0x20000000ff037230 */ /* 0x000fcc0000004100 */
[----:B------:R-:W0:Y:S02]  /*10d10*/  F2I.S64.TRUNC R2, R3 ;  /* 0x0000000300027311 */ /* 0x000e24000020d900 */
[----:B0-----:R-:W-:Y:S01]  /*10d20*/  STG.E.U8 desc[UR36][R16.64], R2 ;  /* 0x0000000210007986 */ /* 0x001fe2000c101124 */
[----:B------:R-:W-:Y:S05]  /*10d30*/  EXIT ;  /* 0x000000000000794d */ /* 0x000fea0003800000 */
.L_x_6622:
        /* <DEDUP_REMOVED lines=10> */
.L_x_6626:
[----:B------:R-:W-:-:S04]  /*10de0*/  HADD2.F32 R0, -RZ, R0.H0_H0 ;  /* 0x20000000ff007230 */ /* 0x000fc80000004100 */
[----:B------:R-:W0:Y:S02]  /*10df0*/  F2I.FTZ.TRUNC.NTZ R3, R0 ;  /* 0x0000000000037305 */ /* 0x000e24000021f100 */
[----:B0-----:R-:W-:Y:S01]  /*10e00*/  STG.E desc[UR36][R16.64], R3 ;  /* 0x0000000310007986 */ /* 0x001fe2000c101924 */
[----:B------:R-:W-:Y:S05]  /*10e10*/  EXIT ;  /* 0x000000000000794d */ /* 0x000fea0003800000 */
.L_x_6625:
[----:B------:R-:W-:-:S04]  /*10e20*/  HADD2.F32 R0, -RZ, R0.H0_H0 ;  /* 0x20000000ff007230 */ /* 0x000fc80000004100 */
[----:B------:R-:W0:Y:S02]  /*10e30*/  F2I.FTZ.TRUNC.NTZ R3, R0 ;  /* 0x0000000000037305 */ /* 0x000e24000021f100 */
[----:B0-----:R-:W-:Y:S01]  /*10e40*/  STG.E.U16 desc[UR36][R16.64], R3 ;  /* 0x0000000310007986 */ /* 0x001fe2000c101524 */
[----:B------:R-:W-:Y:S05]  /*10e50*/  EXIT ;  /* 0x000000000000794d */ /* 0x000fea0003800000 */
.L_x_6621:
        /* <DEDUP_REMOVED lines=9> */
.L_x_6628:
[----:B------:R-:W-:Y:S01]  /*10ef0*/  STG.E.U16 desc[UR36][R16.64], R0 ;  /* 0x0000000010007986 */ /* 0x000fe2000c101524 */
[----:B------:R-:W-:Y:S05]  /*10f00*/  EXIT ;  /* 0x000000000000794d */ /* 0x000fea0003800000 */
.L_x_6627:
        /* <DEDUP_REMOVED lines=10> */
.L_x_6630:
[----:B------:R-:W-:-:S05]  /*10fb0*/  HADD2.F32 R0, -RZ, R0.H0_H0 ;  /* 0x20000000ff007230 */ /* 0x000fca0000004100 */
[----:B------:R-:W-:-:S04]  /*10fc0*/  F2FP.F16.F32.PACK_AB R0, RZ, R0 ;  /* 0x00000000ff00723e */ /* 0x000fc800000000ff */
[----:B------:R-:W-:-:S05]  /*10fd0*/  PRMT R0, R0, 0x5410, RZ ;  /* 0x0000541000007816 */ /* 0x000fca00000000ff */
[----:B------:R-:W-:Y:S01]  /*10fe0*/  STG.E desc[UR36][R16.64], R0 ;  /* 0x0000000010007986 */ /* 0x000fe2000c101924 */
[----:B------:R-:W-:Y:S05]  /*10ff0*/  EXIT ;  /* 0x000000000000794d */ /* 0x000fea0003800000 */
.L_x_6629:
[----:B------:R-:W-:-:S05]  /*11000*/  HADD2.F32 R2, -RZ, R0.H0_H0 ;  /* 0x20000000ff027230 */ /* 0x000fca0000004100 */
[----:B------:R-:W-:-:S06]  /*11010*/  FMUL.FTZ R2, R2, 1 ;  /* 0x3f80000002027820 */ /* 0x000fcc0000410000 */
[----:B------:R-:W0:Y:S02]  /*11020*/  F2F.F64.F32 R2, R2 ;  /* 0x0000000200027310 */ /* 0x000e240000201800 */
[----:B0-----:R-:W-:Y:S01]  /*11030*/  STG.E.64 desc[UR36][R16.64], R2 ;  /* 0x0000000210007986 */ /* 0x001fe2000c101b24 */
[----:B------:R-:W-:Y:S05]  /*11040*/  EXIT ;  /* 0x000000000000794d */ /* 0x000fea0003800000 */
.L_x_6620:
        /* <DEDUP_REMOVED lines=13> */
.L_x_6633:
[----:B------:R-:W-:Y:S01]  /*11120*/  HADD2.F32 R0, -RZ, R0.H0_H0 ;  /* 0x20000000ff007230 */ /* 0x000fe20000004100 */
[----:B------:R-:W-:-:S04]  /*11130*/  CS2R R6, SRZ ;  /* 0x0000000000067805 */ /* 0x000fc8000001ff00 */
[----:B------:R-:W-:-:S04]  /*11140*/  FMUL.FTZ R0, R0, 1 ;  /* 0x3f80000000007820 */ /* 0x000fc80000410000 */
[----:B------:R-:W0:Y:S02]  /*11150*/  F2F.F64.F32 R4, R0 ;  /* 0x0000000000047310 */ /* 0x000e240000201800 */
[----:B0-----:R-:W-:Y:S01]  /*11160*/  STG.E.128 desc[UR36][R16.64], R4 ;  /* 0x0000000410007986 */ /* 0x001fe2000c101d24 */
[----:B------:R-:W-:Y:S05]  /*11170*/  EXIT ;  /* 0x000000000000794d */ /* 0x000fea0003800000 */
.L_x_6632:
        /* <DEDUP_REMOVED lines=21> */
.L_x_6637:
[----:B------:R-:W-:Y:S05]  /*112d0*/  BSYNC B0 ;  /* 0x0000000000007941 */ /* 0x000fea0003800000 */
.L_x_6636:
[----:B------:R-:W-:-:S05]  /*112e0*/  LOP3.LUT R3, R0, R3, RZ, 0xfc, !PT ;  /* 0x0000000300037212 */ /* 0x000fca00078efcff */
[----:B------:R-:W-:Y:S01]  /*112f0*/  STG.E.U8 desc[UR36][R16.64], R3 ;  /* 0x0000000310007986 */ /* 0x000fe2000c101124 */
[----:B------:R-:W-:Y:S05]  /*11300*/  EXIT ;  /* 0x000000000000794d */ /* 0x000fea0003800000 */
.L_x_6635:
        /* <DEDUP_REMOVED lines=13> */
.L_x_6639:
[----:B------:R-:W-:Y:S01]  /*113e0*/  IMAD.MOV.U32 R0, RZ, RZ, 0x7f ;  /* 0x0000007fff007424 */ /* 0x000fe200078e00ff */
[----:B------:R-:W-:-:S04]  /*113f0*/  ISETP.GT.U32.AND P0, PT, R2, 0x7f800000, PT ;  /* 0x7f8000000200780c */ /* 0x000fc80003f04070 */
[----:B------:R-:W-:-:S09]  /*11400*/  SEL R0, R0, 0x7c, P0 ;  /* 0x0000007c00007807 */ /* 0x000fd20000000000 */
.L_x_6640:
[----:B------:R-:W-:Y:S05]  /*11410*/  BSYNC B0 ;  /* 0x0000000000007941 */ /* 0x000fea0003800000 */
.L_x_6638:
[----:B------:R-:W-:-:S04]  /*11420*/  LOP3.LUT R2, R3, 0x80000000, RZ, 0xc0, !PT ;  /* 0x8000000003027812 */ /* 0x000fc800078ec0ff */
[----:B------:R-:W-:-:S04]  /*11430*/  SHF.R.U32.HI R3, RZ, 0x18, R2 ;  /* 0x00000018ff037819 */ /* 0x000fc80000011602 */
[----:B------:R-:W-:-:S05]  /*11440*/  LOP3.LUT R3, R0, R3, RZ, 0xfc, !PT ;  /* 0x0000000300037212 */ /* 0x000fca00078efcff */
[----:B------:R-:W-:Y:S01]  /*11450*/  STG.E.U8 desc[UR36][R16.64], R3 ;  /* 0x0000000310007986 */ /* 0x000fe2000c101124 */
[----:B------:R-:W-:Y:S05]  /*11460*/  EXIT ;  /* 0x000000000000794d */ /* 0x000fea0003800000 */
.L_x_6634:
[----:B------:R-:W-:-:S05]  /*11470*/  HADD2.F32 R0, -RZ, R0.H0_H0 ;  /* 0x20000000ff007230 */ /* 0x000fca0000004100 */
[----:B------:R-:W-:-:S05]  /*11480*/  F2FP.BF16.F32.PACK_AB R0, RZ, R0 ;  /* 0x00000000ff00723e */ /* 0x000fca00000010ff */
[----:B------:R-:W-:Y:S01]  /*11490*/  STG.E.U16 desc[UR36][R16.64], R0 ;  /* 0x0000000010007986 */ /* 0x000fe2000c101524 */
[----:B------:R-:W-:Y:S05]  /*114a0*/  EXIT ;  /* 0x000000000000794d */ /* 0x000fea0003800000 */
.L_x_6631:
        /* <DEDUP_REMOVED lines=12> */
.L_x_6643:
        /* <DEDUP_REMOVED lines=17> */
.L_x_6646:
[----:B------:R-:W-:-:S04]  /*11680*/  LOP3.LUT R2, R3, 0x80000000, RZ, 0xc0, !PT ;  /* 0x8000000003027812 */ /* 0x000fc800078ec0ff */
[----:B------:R-:W-:-:S04]  /*11690*/  SHF.R.U32.HI R3, RZ, 0x18, R2 ;  /* 0x00000018ff037819 */ /* 0x000fc80000011602 */
[----:B------:R-:W-:-:S04]  /*116a0*/  LOP3.LUT R0, R0, R3, RZ, 0xfc, !PT ;  /* 0x0000000300007212 */ /* 0x000fc800078efcff */
[----:B------:R-:W-:-:S07]  /*116b0*/  PRMT R8, R0, 0x7610, R8 ;  /* 0x0000761000087816 */ /* 0x000fce0000000008 */
.L_x_6645:
[----:B------:R-:W-:Y:S05]  /*116c0*/  BSYNC B0 ;  /* 0x0000000000007941 */ /* 0x000fea0003800000 */
.L_x_6644:
[----:B------:R-:W-:Y:S01]  /*116d0*/  STG.E.U8 desc[UR36][R16.64], R8 ;  /* 0x0000000810007986 */ /* 0x000fe2000c101124 */
[----:B------:R-:W-:Y:S05]  /*116e0*/  EXIT ;  /* 0x000000000000794d */ /* 0x000fea0003800000 */
.L_x_6642:
        /* <DEDUP_REMOVED lines=17> */
.L_x_6649:
[----:B------:R-:W-:-:S04]  /*11800*/  LOP3.LUT R2, R3, 0x80000000, RZ, 0xc0, !PT ;  /* 0x8000000003027812 */ /* 0x000fc800078ec0ff */
[----:B------:R-:W-:-:S04]  /*11810*/  SHF.R.U32.HI R3, RZ, 0x18, R2 ;  /* 0x00000018ff037819 */ /* 0x000fc80000011602 */
[----:B------:R-:W-:-:S04]  /*11820*/  LOP3.LUT R0, R0, R3, RZ, 0xfc, !PT ;  /* 0x0000000300007212 */ /* 0x000fc800078efcff */
[----:B------:R-:W-:-:S07]  /*11830*/  PRMT R8, R0, 0x7610, R8 ;  /* 0x0000761000087816 */ /* 0x000fce0000000008 */
.L_x_6648:
[----:B------:R-:W-:Y:S05]  /*11840*/  BSYNC B0 ;  /* 0x0000000000007941 */ /* 0x000fea0003800000 */
.L_x_6647:
[----:B------:R-:W-:Y:S01]  /*11850*/  STG.E.U8 desc[UR36][R16.64], R8 ;  /* 0x0000000810007986 */ /* 0x000fe2000c101124 */
[----:B------:R-:W-:Y:S05]  /*11860*/  EXIT ;  /* 0x000000000000794d */ /* 0x000fea0003800000 */
.L_x_6641:
        /* <DEDUP_REMOVED lines=22> */
.L_x_6624:
        /* <DEDUP_REMOVED lines=16> */
.L_x_6652:
[----:B------:R-:W-:Y:S05]  /*11ad0*/  EXIT ;  /* 0x000000000000794d */ /* 0x000fea0003800000 */
.L_x_6651:
[----:B------:R-:W-:-:S06]  /*11ae0*/  HADD2.F32 R2, -RZ, R0.H0_H0 ;  /* 0x20000000ff027230 */ /* 0x000fcc0000004100 */
[----:B------:R-:W0:Y:S02]  /*11af0*/  F2I.U64.TRUNC R2, R2 ;  /* 0x0000000200027311 */ /* 0x000e24000020d800 */
[----:B0-----:R-:W-:Y:S01]  /*11b00*/  STG.E.64 desc[UR36][R16.64], R2 ;  /* 0x0000000210007986 */ /* 0x001fe2000c101b24 */
[----:B------:R-:W-:Y:S05]  /*11b10*/  EXIT ;  /* 0x000000000000794d */ /* 0x000fea0003800000 */
.L_x_6650:
[----:B------:R-:W-:-:S04]  /*11b20*/  HADD2.F32 R0, -RZ, R0.H0_H0 ;  /* 0x20000000ff007230 */ /* 0x000fc80000004100 */
[----:B------:R-:W0:Y:S02]  /*11b30*/  F2I.FTZ.U32.TRUNC.NTZ R3, R0 ;  /* 0x0000000000037305 */ /* 0x000e24000021f000 */
[----:B0-----:R-:W-:Y:S01]  /*11b40*/  STG.E desc[UR36][R16.64], R3 ;  /* 0x0000000310007986 */ /* 0x001fe2000c101924 */
[----:B------:R-:W-:Y:S05]  /*11b50*/  EXIT ;  /* 0x000000000000794d */ /* 0x000fea0003800000 */
.L_x_6653:
        /* <DEDUP_REMOVED lines=10> */
.L_x_14635:


//--------------------- .text._ZN2at6native27unrolled_elementwise_kernelIZZZNS0_26logit_backward_kernel_cudaERNS_18TensorIteratorBaseERKN3c106ScalarEENKUlvE_clEvENKUlvE1_clEvEUlNS4_4HalfESA_E_St5arrayIPcLm3EELi4E23TrivialOffsetCalculatorILi2EjESF_ILi1EjENS0_6memory12LoadWithCastILi2EEENSI_13StoreWithCastILi1EEEEEviT_T0_T2_T3_T4_T5_ --------------------------
	.section	.text._ZN2at6native27unrolled_elementwise_kernelIZZZNS0_26logit_backward_kernel_cudaERNS_18TensorIteratorBaseERKN3c106ScalarEENKUlvE_clEvENKUlvE1_clEvEUlNS4_4HalfESA_E_St5arrayIPcLm3EELi4E23TrivialOffsetCalculatorILi2EjESF_ILi1EjENS0_6memory12LoadWithCastILi2EEENSI_13StoreWithCastILi1EEEEEviT_T0_T2_T3_T4_T5_,"ax",@progbits
	.align	128
        .global         _ZN2at6native27unrolled_elementwise_kernelIZZZNS0_26logit_backward_kernel_cudaERNS_18TensorIteratorBaseERKN3c106ScalarEENKUlvE_clEvENKUlvE1_clEvEUlNS4_4HalfESA_E_St5arrayIPcLm3EELi4E23TrivialOffsetCalculatorILi2EjESF_ILi1EjENS0_6memory12LoadWithCastILi2EEENSI_13StoreWithCastILi1EEEEEviT_T0_T2_T3_T4_T5_
        .type           _ZN2at6native27unrolled_elementwise_kernelIZZZNS0_26logit_backward_kernel_cudaERNS_18TensorIteratorBaseERKN3c106ScalarEENKUlvE_clEvENKUlvE1_clEvEUlNS4_4HalfESA_E_St5arrayIPcLm3EELi4E23TrivialOffsetCalculatorILi2EjESF_ILi1EjENS0_6memory12LoadWithCastILi2EEENSI_13StoreWithCastILi1EEEEEviT_T0_T2_T3_T4_T5_,@function
        .size           _ZN2at6native27unrolled_elementwise_kernelIZZZNS0_26logit_backward_kernel_cudaERNS_18TensorIteratorBaseERKN3c106ScalarEENKUlvE_clEvENKUlvE1_clEvEUlNS4_4HalfESA_E_St5arrayIPcLm3EELi4E23TrivialOffsetCalculatorILi2EjESF_ILi1EjENS0_6memory12LoadWithCastILi2EEENSI_13StoreWithCastILi1EEEEEviT_T0_T2_T3_T4_T5_,(.L_x_14636 - _ZN2at6native27unrolled_elementwise_kernelIZZZNS0_26logit_backward_kernel_cudaERNS_18TensorIteratorBaseERKN3c106ScalarEENKUlvE_clEvENKUlvE1_clEvEUlNS4_4HalfESA_E_St5arrayIPcLm3EELi4E23TrivialOffsetCalculatorILi2EjESF_ILi1EjENS0_6memory12LoadWithCastILi2EEENSI_13StoreWithCastILi1EEEEEviT_T0_T2_T3_T4_T5_)
        .other          _ZN2at6native27unrolled_elementwise_kernelIZZZNS0_26logit_backward_kernel_cudaERNS_18TensorIteratorBaseERKN3c106ScalarEENKUlvE_clEvENKUlvE1_clEvEUlNS4_4HalfESA_E_St5arrayIPcLm3EELi4E23TrivialOffsetCalculatorILi2EjESF_ILi1EjENS0_6memory12LoadWithCastILi2EEENSI_13StoreWithCastILi1EEEEEviT_T0_T2_T3_T4_T5_,@"STO_CUDA_ENTRY STV_DEFAULT"
_ZN2at6native27unrolled_elementwise_kernelIZZZNS0_26logit_backward_kernel_cudaERNS_18TensorIteratorBaseERKN3c106ScalarEENKUlvE_clEvENKUlvE1_clEvEUlNS4_4HalfESA_E_St5arrayIPcLm3EELi4E23TrivialOffsetCalculatorILi2EjESF_ILi1EjENS0_6memory12LoadWithCastILi2EEENSI_13StoreWithCastILi1EEEEEviT_T0_T2_T3_T4_T5_:
.text._ZN2at6native27unrolled_elementwise_kernelIZZZNS0_26logit_backward_kernel_cudaERNS_18TensorIteratorBaseERKN3c106ScalarEENKUlvE_clEvENKUlvE1_clEvEUlNS4_4HalfESA_E_St5arrayIPcLm3EELi4E23TrivialOffsetCalculatorILi2EjESF_ILi1EjENS0_6memory12LoadWithCastILi2EEENSI_13StoreWithCastILi1EEEEEviT_T0_T2_T3_T4_T5_:
        /* <DEDUP_REMOVED lines=36> */
.L_x_6659:
[----:B------:R-:W2:Y:S02]  /*0240*/  LDG.E.U8 R4, desc[UR36][R4.64] ;  /* 0x0000002404047981 */ /* 0x000ea4000c1e1100 */
[----:B--2---:R-:W-:-:S04]  /*0250*/  I2FP.F32.U32 R0, R4 ;  /* 0x0000000400007245 */ /* 0x004fc80000201000 */
[----:B------:R-:W-:-:S04]  /*0260*/  F2FP.F16.F32.PACK_AB R0, RZ, R0 ;  /* 0x00000000ff00723e */ /* 0x000fc800000000ff */
[----:B------:R-:W-:Y:S01]  /*0270*/  PRMT R17, R0, 0x7610, R17 ;  /* 0x0000761000117816 */ /* 0x000fe20000000011 */
[----:B------:R-:W-:Y:S06]  /*0280*/  BRA `(.L_x_6661) ;  /* 0x0000000c00bc7947 */ /* 0x000fec0003800000 */
.L_x_6658:
        /* <DEDUP_REMOVED lines=11> */
.L_x_6663:
[----:B------:R-:W2:Y:S02]  /*0340*/  LDG.E R4, desc[UR36][R4.64] ;  /* 0x0000002404047981 */ /* 0x000ea4000c1e1900 */
[----:B--2---:R-:W-:-:S04]  /*0350*/  I2FP.F32.S32 R0, R4 ;  /* 0x0000000400007245 */ /* 0x004fc80000201400 */
[----:B------:R-:W-:-:S04]  /*0360*/  F2FP.F16.F32.PACK_AB R0, RZ, R0 ;  /* 0x00000000ff00723e */ /* 0x000fc800000000ff */
[----:B------:R-:W-:Y:S01]  /*0370*/  PRMT R17, R0, 0x7610, R17 ;  /* 0x0000761000117816 */ /* 0x000fe20000000011 */
[----:B------:R-:W-:Y:S06]  /*0380*/  BRA `(.L_x_6661) ;  /* 0x0000000c007c7947 */ /* 0x000fec0003800000 */
.L_x_6662:
[----:B------:R-:W2:Y:S02]  /*0390*/  LDG.E.U16 R4, desc[UR36][R4.64] ;  /* 0x0000002404047981 */ /* 0x000ea4000c1e1500 */
[----:B--2---:R-:W0:Y:S02]  /*03a0*/  I2F.S16 R0, R4 ;  /* 0x0000000400007306 */ /* 0x004e240000101400 */
[----:B0-----:R-:W-:-:S04]  /*03b0*/  F2FP.F16.F32.PACK_AB R0, RZ, R0 ;  /* 0x00000000ff00723e */ /* 0x001fc800000000ff */
[----:B------:R-:W-:Y:S01]  /*03c0*/  PRMT R17, R0, 0x7610, R17 ;  /* 0x0000761000117816 */ /* 0x000fe20000000011 */
[----:B------:R-:W-:Y:S06]  /*03d0*/  BRA `(.L_x_6661) ;  /* 0x0000000c00687947 */ /* 0x000fec0003800000 */
.L_x_6657:
        /* <DEDUP_REMOVED lines=9> */
.L_x_6665:
[----:B------:R1:W5:Y:S01]  /*0470*/  LDG.E.U16 R17, desc[UR36][R4.64] ;  /* 0x0000002404117981 */ /* 0x000362000c1e1500 */
[----:B------:R-:W-:Y:S05]  /*0480*/  BRA `(.L_x_6661) ;  /* 0x0000000c003c7947 */ /* 0x000fea0003800000 */
.L_x_6664:
        /* <DEDUP_REMOVED lines=9> */
.L_x_6667:
[----:B------:R0:W5:Y:S01]  /*0520*/  LDG.E.U16 R17, desc[UR36][R4.64] ;  /* 0x0000002404117981 */ /* 0x000162000c1e1500 */
[----:B------:R-:W-:Y:S05]  /*0530*/  BRA `(.L_x_6661) ;  /* 0x0000000c00107947 */ /* 0x000fea0003800000 */
.L_x_6666:
        /* <DEDUP_REMOVED lines=9> */
.L_x_6656:
        /* <DEDUP_REMOVED lines=14> */
.L_x_6670:
        /* <DEDUP_REMOVED lines=9> */
.L_x_6669:
        /* <DEDUP_REMOVED lines=28> */
.L_x_6672:
        /* <DEDUP_REMOVED lines=15> */
.L_x_6671:
[----:B------:R-:W2:Y:S02]  /*09f0*/  LDG.E.U16 R0, desc[UR36][R4.64] ;  /* 0x0000002404007981 */ /* 0x000ea4000c1e1500 */
[----:B--2---:R-:W-:-:S05]  /*0a00*/  IMAD.U32 R0, R0, 0x10000, RZ ;  /* 0x0001000000007824 */ /* 0x004fca00078e00ff */
[----:B------:R-:W-:-:S04]  /*0a10*/  F2FP.F16.F32.PACK_AB R0, RZ, R0 ;  /* 0x00000000ff00723e */ /* 0x000fc800000000ff */
[----:B------:R-:W-:Y:S01]  /*0a20*/  PRMT R17, R0, 0x7610, R17 ;  /* 0x0000761000117816 */ /* 0x000fe20000000011 */
[----:B------:R-:W-:Y:S06]  /*0a30*/  BRA `(.L_x_6661) ;  /* 0x0000000400d07947 */ /* 0x000fec0003800000 */
.L_x_6668:
        /* <DEDUP_REMOVED lines=13> */
.L_x_6675:
        /* <DEDUP_REMOVED lines=21> */
.L_x_6679:
[----:B------:R-:W-:Y:S05]  /*0c60*/  BSYNC B1 ;  /* 0x0000000000017941 */ /* 0x000fea0003800000 */
.L_x_6678:
[----:B------:R-:W-:Y:S01]  /*0c70*/  LEA R5, R0, 0x3b800000, 0x17 ;  /* 0x3b80000000057811 */ /* 0x000fe200078eb8ff */
[----:B------:R-:W-:-:S05]  /*0c80*/  IMAD.SHL.U32 R0, R3, 0x100000, RZ ;  /* 0x0010000003007824 */ /* 0x000fca00078e00ff */
[----:B------:R-:W-:-:S07]  /*0c90*/  LOP3.LUT R0, R5, R0, R6, 0xfe, !PT ;  /* 0x0000000005007212 */ /* 0x000fce00078efe06 */
.L_x_6677:
[----:B------:R-:W-:Y:S05]  /*0ca0*/  BSYNC B0 ;  /* 0x0000000000007941 */ /* 0x000fea0003800000 */
.L_x_6676:
[----:B------:R-:W-:-:S04]  /*0cb0*/  F2FP.F16.F32.PACK_AB R0, RZ, R0 ;  /* 0x00000000ff00723e */ /* 0x000fc800000000ff */
[----:B------:R-:W-:Y:S01]  /*0cc0*/  PRMT R17, R0, 0x7610, R17 ;  /* 0x0000761000117816 */ /* 0x000fe20000000011 */
[----:B------:R-:W-:Y:S06]  /*0cd0*/  BRA `(.L_x_6661) ;  /* 0x0000000400287947 */ /* 0x000fec0003800000 */
.L_x_6674:
        /* <DEDUP_REMOVED lines=21> */
.L_x_6683:
[----:B------:R-:W-:Y:S05]  /*0e30*/  BSYNC B1 ;  /* 0x0000000000017941 */ /* 0x000fea0003800000 */
.L_x_6682:
[----:B------:R-:W-:Y:S01]  /*0e40*/  LEA R5, R0, 0x37800000, 0x17 ;  /* 0x3780000000057811 */ /* 0x000fe200078eb8ff */
[----:B------:R-:W-:-:S05]  /*0e50*/  IMAD.SHL.U32 R0, R3, 0x200000, RZ ;  /* 0x0020000003007824 */ /* 0x000fca00078e00ff */
[----:B------:R-:W-:-:S07]  /*0e60*/  LOP3.LUT R0, R5, R0, R6, 0xfe, !PT ;  /* 0x0000000005007212 */ /* 0x000fce00078efe06 */
.L_x_6681:
[----:B------:R-:W-:Y:S05]  /*0e70*/  BSYNC B0 ;  /* 0x0000000000007941 */ /* 0x000fea0003800000 */
.L_x_6680:
[----:B------:R-:W-:-:S04]  /*0e80*/  F2FP.F16.F32.PACK_AB R0, RZ, R0 ;  /* 0x00000000ff00723e */ /* 0x000fc800000000ff */
[----:B------:R-:W-:Y:S01]  /*0e90*/  PRMT R17, R0, 0x7610, R17 ;  /* 0x0000761000117816 */ /* 0x000fe20000000011 */
[----:B------:R-:W-:Y:S06]  /*0ea0*/  BRA `(.L_x_6661) ;  /* 0x0000000000b47947 */ /* 0x000fec0003800000 */
.L_x_6673:
        /* <DEDUP_REMOVED lines=14> */
.L_x_6687:
[----:B------:R-:W-:Y:S05]  /*0f90*/  BSYNC B0 ;  /* 0x0000000000007941 */ /* 0x000fea0003800000 */
.L_x_6686:
[----:B------:R-:W-:-:S04]  /*0fa0*/  F2FP.F16.F32.PACK_AB R0, RZ, R0 ;  /* 0x00000000ff00723e */ /* 0x000fc800000000ff */
[----:B------:R-:W-:Y:S01]  /*0fb0*/  PRMT R17, R0, 0x7610, R17 ;  /* 0x0000761000117816 */ /* 0x000fe20000000011 */
[----:B------:R-:W-:Y:S06]  /*0fc0*/  BRA `(.L_x_6661) ;  /* 0x00000000006c7947 */ /* 0x000fec0003800000 */
.L_x_6660:
        /* <DEDUP_REMOVED lines=16> */
.L_x_6688:
[----:B------:R-:W-:Y:S01]  /*10d0*/  PRMT R17, RZ, 0x7610, R17 ;  /* 0x00007610ff117816 */ /* 0x000fe20000000011 */
[----:B------:R-:W-:Y:S06]  /*10e0*/  BRA `(.L_x_6661) ;  /* 0x0000000000247947 */ /* 0x000fec0003800000 */
.L_x_6685:
[----:B------:R-:W2:Y:S02]  /*10f0*/  LDG.E.64 R4, desc[UR36][R4.64] ;  /* 0x0000002404047981 */ /* 0x000ea4000c1e1b00 */
[----:B--2---:R-:W0:Y:S02]  /*1100*/  I2F.U64 R0, R4 ;  /* 0x0000000400007312 */ /* 0x004e240000301000 */
[----:B0-----:R-:W-:-:S04]  /*1110*/  F2FP.F16.F32.PACK_AB R0, RZ, R0 ;  /* 0x00000000ff00723e */ /* 0x001fc800000000ff */
[----:B------:R-:W-:Y:S01]  /*1120*/  PRMT R17, R0, 0x7610, R17 ;  /* 0x0000761000117816 */ /* 0x000fe20000000011 */
[----:B------:R-:W-:Y:S06]  /*1130*/  BRA `(.L_x_6661) ;  /* 0x0000000000107947 */ /* 0x000fec0003800000 */
.L_x_6684:
[----:B------:R-:W2:Y:S02]  /*1140*/  LDG.E R4, desc[UR36][R4.64] ;  /* 0x0000002404047981 */ /* 0x000ea4000c1e1900 */
[----:B--2---:R-:W-:-:S04]  /*1150*/  I2FP.F32.U32 R0, R4 ;  /* 0x0000000400007245 */ /* 0x004fc80000201000 */
[----:B------:R-:W-:-:S04]  /*1160*/  F2FP.F16.F32.PACK_AB R0, RZ, R0 ;  /* 0x00000000ff00723e */ /* 0x000fc800000000ff */
[----:B------:R-:W-:-:S07]  /*1170*/  PRMT R17, R0, 0x7610, R17 ;  /* 0x0000761000117816 */ /* 0x000fce0000000011 */
.L_x_6661:
        /* <DEDUP_REMOVED lines=21> */
.L_x_6692:
[----:B------:R-:W2:Y:S02]  /*12d0*/  LDG.E.U8 R4, desc[UR36][R4.64] ;  /* 0x0000002404047981 */ /* 0x000ea4000c1e1100 */
[----:B--2---:R-:W-:-:S04]  /*12e0*/  I2FP.F32.U32 R0, R4 ;  /* 0x0000000400007245 */ /* 0x004fc80000201000 */
[----:B------:R-:W-:-:S04]  /*12f0*/  F2FP.F16.F32.PACK_AB R0, RZ, R0 ;  /* 0x00000000ff00723e */ /* 0x000fc800000000ff */
[----:B------:R-:W-:Y:S01]  /*1300*/  PRMT R18, R0, 0x7610, R18 ;  /* 0x0000761000127816 */ /* 0x000fe20000000012 */
[----:B------:R-:W-:Y:S06]  /*1310*/  BRA `(.L_x_6694) ;  /* 0x0000000c00bc7947 */ /* 0x000fec0003800000 */
.L_x_6691:
        /* <DEDUP_REMOVED lines=11> */
.L_x_6696:
[----:B------:R-:W2:Y:S02]  /*13d0*/  LDG.E R4, desc[UR36][R4.64] ;  /* 0x0000002404047981 */ /* 0x000ea4000c1e1900 */
[----:B--2---:R-:W-:-:S04]  /*13e0*/  I2FP.F32.S32 R0, R4 ;  /* 0x0000000400007245 */ /* 0x004fc80000201400 */
[----:B------:R-:W-:-:S04]  /*13f0*/  F2FP.F16.F32.PACK_AB R0, RZ, R0 ;  /* 0x00000000ff00723e */ /* 0x000fc800000000ff */
[----:B------:R-:W-:Y:S01]  /*1400*/  PRMT R18, R0, 0x7610, R18 ;  /* 0x0000761000127816 */ /* 0x000fe20000000012 */
[----:B------:R-:W-:Y:S06]  /*1410*/  BRA `(.L_x_6694) ;  /* 0x0000000c007c7947 */ /* 0x000fec0003800000 */
.L_x_6695:
[----:B------:R-:W2:Y:S02]  /*1420*/  LDG.E.U16 R4, desc[UR36][R4.64] ;  /* 0x0000002404047981 */ /* 0x000ea4000c1e1500 */
[----:B--2---:R-:W0:Y:S02]  /*1430*/  I2F.S16 R0, R4 ;  /* 0x0000000400007306 */ /* 0x004e240000101400 */
[----:B0-----:R-:W-:-:S04]  /*1440*/  F2FP.F16.F32.PACK_AB R0, RZ, R0 ;  /* 0x00000000ff00723e */ /* 0x001fc800000000ff */
[----:B------:R-:W-:Y:S01]  /*1450*/  PRMT R18, R0, 0x7610, R18 ;  /* 0x0000761000127816 */ /* 0x000fe20000000012 */
[----:B------:R-:W-:Y:S06]  /*1460*/  BRA `(.L_x_6694) ;  /* 0x0000000c00687947 */ /* 0x000fec0003800000 */
.L_x_6690:
        /* <DEDUP_REMOVED lines=9> */
.L_x_6698:
[----:B------:R1:W5:Y:S01]  /*1500*/  LDG.E.U16 R18, desc[UR36][R4.64] ;  /* 0x0000002404127981 */ /* 0x000362000c1e1500 */
[----:B------:R-:W-:Y:S05]  /*1510*/  BRA `(.L_x_6694) ;  /* 0x0000000c003c7947 */ /* 0x000fea0003800000 */
.L_x_6697:
        /* <DEDUP_REMOVED lines=9> */
.L_x_6700:
[----:B------:R0:W5:Y:S01]  /*15b0*/  LDG.E.U16 R18, desc[UR36][R4.64] ;  /* 0x0000002404127981 */ /* 0x000162000c1e1500 */
[----:B------:R-:W-:Y:S05]  /*15c0*/  BRA `(.L_x_6694) ;  /* 0x0000000c00107947 */ /* 0x000fea0003800000 */
.L_x_6699:
        /* <DEDUP_REMOVED lines=9> */
.L_x_6689:
        /* <DEDUP_REMOVED lines=14> */
.L_x_6703:
        /* <DEDUP_REMOVED lines=9> */
.L_x_6702:
        /* <DEDUP_REMOVED lines=28> */
.L_x_6705:
        /* <DEDUP_REMOVED lines=15> */
.L_x_6704:
[----:B------:R-:W2:Y:S02]  /*1a80*/  LDG.E.U16 R0, desc[UR36][R4.64] ;  /* 0x0000002404007981 */ /* 0x000ea4000c1e1500 */
[----:B--2---:R-:W-:-:S05]  /*1a90*/  IMAD.U32 R0, R0, 0x10000, RZ ;  /* 0x0001000000007824 */ /* 0x004fca00078e00ff */
[----:B------:R-:W-:-:S04]  /*1aa0*/  F2FP.F16.F32.PACK_AB R0, RZ, R0 ;  /* 0x00000000ff00723e */ /* 0x000fc800000000ff */
[----:B------:R-:W-:Y:S01]  /*1ab0*/  PRMT R18, R0, 0x7610, R18 ;  /* 0x0000761000127816 */ /* 0x000fe20000000012 */
[----:B------:R-:W-:Y:S06]  /*1ac0*/  BRA `(.L_x_6694) ;  /* 0x0000000400d07947 */ /* 0x000fec0003800000 */
.L_x_6701:
        /* <DEDUP_REMOVED lines=13> */
.L_x_6708:
        /* <DEDUP_REMOVED lines=21> */
.L_x_6712:
[----:B------:R-:W-:Y:S05]  /*1cf0*/  BSYNC B1 ;  /* 0x0000000000017941 */ /* 0x000fea0003800000 */
.L_x_6711:
[----:B------:R-:W-:Y:S01]  /*1d00*/  LEA R5, R0, 0x3b800000, 0x17 ;  /* 0x3b80000000057811 */ /* 0x000fe200078eb8ff */
[----:B------:R-:W-:-:S05]  /*1d10*/  IMAD.SHL.U32 R0, R3, 0x100000, RZ ;  /* 0x0010000003007824 */ /* 0x000fca00078e00ff */
[----:B------:R-:W-:-:S07]  /*1d20*/  LOP3.LUT R0, R5, R0, R6, 0xfe, !PT ;  /* 0x0000000005007212 */ /* 0x000fce00078efe06 */
.L_x_6710:
[----:B------:R-:W-:Y:S05]  /*1d30*/  BSYNC B0 ;  /* 0x0000000000007941 */ /* 0x000fea0003800000 */
.L_x_6709:
[----:B------:R-:W-:-:S04]  /*1d40*/  F2FP.F16.F32.PACK_AB R0, RZ, R0 ;  /* 0x00000000ff00723e */ /* 0x000fc800000000ff */
[----:B------:R-:W-:Y:S01]  /*1d50*/  PRMT R18, R0, 0x7610, R18 ;  /* 0x0000761000127816 */ /* 0x000fe20000000012 */
[----:B------:R-:W-:Y:S06]  /*1d60*/  BRA `(.L_x_6694) ;  /* 0x0000000400287947 */ /* 0x000fec0003800000 */
.L_x_6707:
        /* <DEDUP_REMOVED lines=21> */
.L_x_6716:
[----:B------:R-:W-:Y:S05]  /*1ec0*/  BSYNC B1 ;  /* 0x0000000000017941 */ /* 0x000fea0003800000 */
.L_x_6715:
[----:B------:R-:W-:Y:S01]  /*1ed0*/  LEA R5, R0, 0x37800000, 0x17 ;  /* 0x3780000000057811 */ /* 0x000fe200078eb8ff */
[----:B------:R-:W-:-:S05]  /*1ee0*/  IMAD.SHL.U32 R0, R3, 0x200000, RZ ;  /* 0x0020000003007824 */ /* 0x000fca00078e00ff */
[----:B------:R-:W-:-:S07]  /*1ef0*/  LOP3.LUT R0, R5, R0, R6, 0xfe, !PT ;  /* 0x0000000005007212 */ /* 0x000fce00078efe06 */
.L_x_6714:
[----:B------:R-:W-:Y:S05]  /*1f00*/  BSYNC B0 ;  /* 0x0000000000007941 */ /* 0x000fea0003800000 */
.L_x_6713:
[----:B------:R-:W-:-:S04]  /*1f10*/  F2FP.F16.F32.PACK_AB R0, RZ, R0 ;  /* 0x00000000ff00723e */ /* 0x000fc800000000ff */
[----:B------:R-:W-:Y:S01]  /*1f20*/  PRMT R18, R0, 0x7610, R18 ;  /* 0x0000761000127816 */ /* 0x000fe20000000012 */
[----:B------:R-:W-:Y:S06]  /*1f30*/  BRA `(.L_x_6694) ;  /* 0x0000000000b47947 */ /* 0x000fec0003800000 */
.L_x_6706:
        /* <DEDUP_REMOVED lines=14> */
.L_x_6720:
[----:B------:R-:W-:Y:S05]  /*2020*/  BSYNC B0 ;  /* 0x0000000000007941 */ /* 0x000fea0003800000 */
.L_x_6719:
[----:B------:R-:W-:-:S04]  /*2030*/  F2FP.F16.F32.PACK_AB R0, RZ, R0 ;  /* 0x00000000ff00723e */ /* 0x000fc800000000ff */
[----:B------:R-:W-:Y:S01]  /*2040*/  PRMT R18, R0, 0x7610, R18 ;  /* 0x0000761000127816 */ /* 0x000fe20000000012 */
[----:B------:R-:W-:Y:S06]  /*2050*/  BRA `(.L_x_6694) ;  /* 0x00000000006c7947 */ /* 0x000fec0003800000 */
.L_x_6693:
        /* <DEDUP_REMOVED lines=16> */
.L_x_6721:
[----:B------:R-:W-:Y:S01]  /*2160*/  PRMT R18, RZ, 0x7610, R18 ;  /* 0x00007610ff127816 */ /* 0x000fe20000000012 */
[----:B------:R-:W-:Y:S06]  /*2170*/  BRA `(.L_x_6694) ;  /* 0x0000000000247947 */ /* 0x000fec0003800000 */
.L_x_6718:
[----:B------:R-:W2:Y:S02]  /*2180*/  LDG.E.64 R4, desc[UR36][R4.64] ;  /* 0x0000002404047981 */ /* 0x000ea4000c1e1b00 */
[----:B--2---:R-:W0:Y:S02]  /*2190*/  I2F.U64 R0, R4 ;  /* 0x0000000400007312 */ /* 0x004e240000301000 */
[----:B0-----:R-:W-:-:S04]  /*21a0*/  F2FP.F16.F32.PACK_AB R0, RZ, R0 ;  /* 0x00000000ff00723e */ /* 0x001fc800000000ff */
[----:B------:R-:W-:Y:S01]  /*21b0*/  PRMT R18, R0, 0x7610, R18 ;  /* 0x0000761000127816 */ /* 0x000fe20000000012 */
[----:B------:R-:W-:Y:S06]  /*21c0*/  BRA `(.L_x_6694) ;  /* 0x0000000000107947 */ /* 0x000fec0003800000 */
.L_x_6717:
[----:B------:R-:W2:Y:S02]  /*21d0*/  LDG.E R4, desc[UR36][R4.64] ;  /* 0x0000002404047981 */ /* 0x000ea4000c1e1900 */
[----:B--2---:R-:W-:-:S04]  /*21e0*/  I2FP.F32.U32 R0, R4 ;  /* 0x0000000400007245 */ /* 0x004fc80000201000 */
[----:B------:R-:W-:-:S04]  /*21f0*/  F2FP.F16.F32.PACK_AB R0, RZ, R0 ;  /* 0x00000000ff00723e */ /* 0x000fc800000000ff */
[----:B------:R-:W-:-:S07]  /*2200*/  PRMT R18, R0, 0x7610, R18 ;  /* 0x0000761000127816 */ /* 0x000fce0000000012 */
.L_x_6694:
[----:B------:R-:W-:-:S07]  /*2210*/  VIADD R27, R27, 0x80 ;  /* 0x000000801b1b7836 */ /* 0x000fce0000000000 */
.L_x_6655:
[----:B------:R-:W-:Y:S05]  /*2220*/  BSYNC B6 ;  /* 0x0000000000067941 */ /* 0x000fea0003800000 */
.L_x_6654:
        /* <DEDUP_REMOVED lines=26> */
.L_x_6727:
[----:B------:R-:W2:Y:S02]  /*23d0*/  LDG.E.U8 R4, desc[UR36][R4.64] ;  /* 0x0000002404047981 */ /* 0x000ea4000c1e1100 */
[----:B--2---:R-:W-:-:S04]  /*23e0*/  I2FP.F32.U32 R0, R4 ;  /* 0x0000000400007245 */ /* 0x004fc80000201000 */
[----:B------:R-:W-:-:S04]  /*23f0*/  F2FP.F16.F32.PACK_AB R0, RZ, R0 ;  /* 0x00000000ff00723e */ /* 0x000fc800000000ff */
[----:B------:R-:W-:Y:S01]  /*2400*/  PRMT R16, R0, 0x7610, R16 ;  /* 0x0000761000107816 */ /* 0x000fe20000000010 */
[----:B------:R-:W-:Y:S06]  /*2410*/  BRA `(.L_x_6729) ;  /* 0x0000000c00c07947 */ /* 0x000fec0003800000 */
.L_x_6726:
        /* <DEDUP_REMOVED lines=11> */
.L_x_6731:
[----:B------:R-:W2:Y:S02]  /*24d0*/  LDG.E R4, desc[UR36][R4.64] ;  /* 0x0000002404047981 */ /* 0x000ea4000c1e1900 */
[----:B--2---:R-:W-:-:S04]  /*24e0*/  I2FP.F32.S32 R0, R4 ;  /* 0x0000000400007245 */ /* 0x004fc80000201400 */
[----:B------:R-:W-:-:S04]  /*24f0*/  F2FP.F16.F32.PACK_AB R0, RZ, R0 ;  /* 0x00000000ff00723e */ /* 0x000fc800000000ff */
[----:B------:R-:W-:Y:S01]  /*2500*/  PRMT R16, R0, 0x7610, R16 ;  /* 0x0000761000107816 */ /* 0x000fe20000000010 */
[----:B------:R-:W-:Y:S06]  /*2510*/  BRA `(.L_x_6729) ;  /* 0x0000000c00807947 */ /* 0x000fec0003800000 */
.L_x_6730:
[----:B------:R-:W2:Y:S02]  /*2520*/  LDG.E.U16 R4, desc[UR36][R4.64] ;  /* 0x0000002404047981 */ /* 0x000ea4000c1e1500 */
[----:B--2---:R-:W0:Y:S02]  /*2530*/  I2F.S16 R0, R4 ;  /* 0x0000000400007306 */ /* 0x004e240000101400 */
[----:B0-----:R-:W-:-:S04]  /*2540*/  F2FP.F16.F32.PACK_AB R0, RZ, R0 ;  /* 0x00000000ff00723e */ /* 0x001fc800000000ff */
[----:B------:R-:W-:Y:S01]  /*2550*/  PRMT R16, R0, 0x7610, R16 ;  /* 0x0000761000107816 */ /* 0x000fe20000000010 */
[----:B------:R-:W-:Y:S06]  /*2560*/  BRA `(.L_x_6729) ;  /* 0x0000000c006c7947 */ /* 0x000fec0003800000 */
.L_x_6725:
        /* <DEDUP_REMOVED lines=9> */
.L_x_6733:
[----:B------:R1:W5:Y:S01]  /*2600*/  LDG.E.U16 R16, desc[UR36][R4.64] ;  /* 0x0000002404107981 */ /* 0x000362000c1e1500 */
[----:B------:R-:W-:Y:S05]  /*2610*/  BRA `(.L_x_6729) ;  /* 0x0000000c00407947 */ /* 0x000fea0003800000 */
.L_x_6732:
        /* <DEDUP_REMOVED lines=9> */
.L_x_6735:
[----:B------:R0:W5:Y:S01]  /*26b0*/  LDG.E.U16 R16, desc[UR36][R4.64] ;  /* 0x0000002404107981 */ /* 0x000162000c1e1500 */
[----:B------:R-:W-:Y:S05]  /*26c0*/  BRA `(.L_x_6729) ;  /* 0x0000000c00147947 */ /* 0x000fea0003800000 */
.L_x_6734:
        /* <DEDUP_REMOVED lines=9> */
.L_x_6724:
        /* <DEDUP_REMOVED lines=14> */
.L_x_6738:
        /* <DEDUP_REMOVED lines=9> */
.L_x_6737:
        /* <DEDUP_REMOVED lines=28> */
.L_x_6740:
        /* <DEDUP_REMOVED lines=16> */
.L_x_6739:
[----:B------:R-:W2:Y:S02]  /*2b90*/  LDG.E.U16 R0, desc[UR36][R4.64] ;  /* 0x0000002404007981 */ /* 0x000ea4000c1e1500 */
[----:B--2---:R-:W-:-:S05]  /*2ba0*/  IMAD.U32 R0, R0, 0x10000, RZ ;  /* 0x0001000000007824 */ /* 0x004fca00078e00ff */
[----:B------:R-:W-:-:S04]  /*2bb0*/  F2FP.F16.F32.PACK_AB R0, RZ, R0 ;  /* 0x00000000ff00723e */ /* 0x000fc800000000ff */
[----:B------:R-:W-:Y:S01]  /*2bc0*/  PRMT R16, R0, 0x7610, R16 ;  /* 0x0000761000107816 */ /* 0x000fe20000000010 */
[----:B------:R-:W-:Y:S06]  /*2bd0*/  BRA `(.L_x_6729) ;  /* 0x0000000400d07947 */ /* 0x000fec0003800000 */
.L_x_6736:
        /* <DEDUP_REMOVED lines=13> */
.L_x_6743:
        /* <DEDUP_REMOVED lines=21> */
.L_x_6747:
[----:B------:R-:W-:Y:S05]  /*2e00*/  BSYNC B1 ;  /* 0x0000000000017941 */ /* 0x000fea0003800000 */
.L_x_6746:
[----:B------:R-:W-:Y:S01]  /*2e10*/  LEA R5, R0, 0x3b800000, 0x17 ;  /* 0x3b80000000057811 */ /* 0x000fe200078eb8ff */
[----:B------:R-:W-:-:S05]  /*2e20*/  IMAD.SHL.U32 R0, R3, 0x100000, RZ ;  /* 0x0010000003007824 */ /* 0x000fca00078e00ff */
[----:B------:R-:W-:-:S07]  /*2e30*/  LOP3.LUT R0, R5, R0, R6, 0xfe, !PT ;  /* 0x0000000005007212 */ /* 0x000fce00078efe06 */
.L_x_6745:
[----:B------:R-:W-:Y:S05]  /*2e40*/  BSYNC B0 ;  /* 0x0000000000007941 */ /* 0x000fea0003800000 */
.L_x_6744:
[----:B------:R-:W-:-:S04]  /*2e50*/  F2FP.F16.F32.PACK_AB R0, RZ, R0 ;  /* 0x00000000ff00723e */ /* 0x000fc800000000ff */
[----:B------:R-:W-:Y:S01]  /*2e60*/  PRMT R16, R0, 0x7610, R16 ;  /* 0x0000761000107816 */ /* 0x000fe20000000010 */
[----:B------:R-:W-:Y:S06]  /*2e70*/  BRA `(.L_x_6729) ;  /* 0x0000000400287947 */ /* 0x000fec0003800000 */
.L_x_6742:
        /* <DEDUP_REMOVED lines=21> */
.L_x_6751:
[----:B------:R-:W-:Y:S05]  /*2fd0*/  BSYNC B1 ;  /* 0x0000000000017941 */ /* 0x000fea0003800000 */
.L_x_6750:
[----:B------:R-:W-:Y:S01]  /*2fe0*/  LEA R5, R0, 0x37800000, 0x17 ;  /* 0x3780000000057811 */ /* 0x000fe200078eb8ff */
[----:B------:R-:W-:-:S05]  /*2ff0*/  IMAD.SHL.U32 R0, R3, 0x200000, RZ ;  /* 0x0020000003007824 */ /* 0x000fca00078e00ff */
[----:B------:R-:W-:-:S07]  /*3000*/  LOP3.LUT R0, R5, R0, R6, 0xfe, !PT ;  /* 0x0000000005007212 */ /* 0x000fce00078efe06 */
.L_x_6749:
[----:B------:R-:W-:Y:S05]  /*3010*/  BSYNC B0 ;  /* 0x0000000000007941 */ /* 0x000fea0003800000 */
.L_x_6748:
[----:B------:R-:W-:-:S04]  /*3020*/  F2FP.F16.F32.PACK_AB R0, RZ, R0 ;  /* 0x00000000ff00723e */ /* 0x000fc800000000ff */
[----:B------:R-:W-:Y:S01]  /*3030*/  PRMT R16, R0, 0x7610, R16 ;  /* 0x0000761000107816 */ /* 0x000fe20000000010 */
[----:B------:R-:W-:Y:S06]  /*3040*/  BRA `(.L_x_6729) ;  /* 0x0000000000b47947 */ /* 0x000fec0003800000 */
.L_x_6741:
        /* <DEDUP_REMOVED lines=14> */
.L_x_6755:
[----:B------:R-:W-:Y:S05]  /*3130*/  BSYNC B0 ;  /* 0x0000000000007941 */ /* 0x000fea0003800000 */
.L_x_6754:
[----:B------:R-:W-:-:S04]  /*3140*/  F2FP.F16.F32.PACK_AB R0, RZ, R0 ;  /* 0x00000000ff00723e */ /* 0x000fc800000000ff */
[----:B------:R-:W-:Y:S01]  /*3150*/  PRMT R16, R0, 0x7610, R16 ;  /* 0x0000761000107816 */ /* 0x000fe20000000010 */
[----:B------:R-:W-:Y:S06]  /*3160*/  BRA `(.L_x_6729) ;  /* 0x00000000006c7947 */ /* 0x000fec0003800000 */
.L_x_6728:
        /* <DEDUP_REMOVED lines=16> */
.L_x_6756:
[----:B------:R-:W-:Y:S01]  /*3270*/  PRMT R16, RZ, 0x7610, R16 ;  /* 0x00007610ff107816 */ /* 0x000fe20000000010 */
[----:B------:R-:W-:Y:S06]  /*3280*/  BRA `(.L_x_6729) ;  /* 0x0000000000247947 */ /* 0x000fec0003800000 */
.L_x_6753:
[----:B------:R-:W2:Y:S02]  /*3290*/  LDG.E.64 R4, desc[UR36][R4.64] ;  /* 0x0000002404047981 */ /* 0x000ea4000c1e1b00 */
[----:B--2---:R-:W0:Y:S02]  /*32a0*/  I2F.U64 R0, R4 ;  /* 0x0000000400007312 */ /* 0x004e240000301000 */
[----:B0-----:R-:W-:-:S04]  /*32b0*/  F2FP.F16.F32.PACK_AB R0, RZ, R0 ;  /* 0x00000000ff00723e */ /* 0x001fc800000000ff */
[----:B------:R-:W-:Y:S01]  /*32c0*/  PRMT R16, R0, 0x7610, R16 ;  /* 0x0000761000107816 */ /* 0x000fe20000000010 */
[----:B------:R-:W-:Y:S06]  /*32d0*/  BRA `(.L_x_6729) ;  /* 0x0000000000107947 */ /* 0x000fec0003800000 */
.L_x_6752:
[----:B------:R-:W2:Y:S02]  /*32e0*/  LDG.E R4, desc[UR36][R4.64] ;  /* 0x0000002404047981 */ /* 0x000ea4000c1e1900 */
[----:B--2---:R-:W-:-:S04]  /*32f0*/  I2FP.F32.U32 R0, R4 ;  /* 0x0000000400007245 */ /* 0x004fc80000201000 */
[----:B------:R-:W-:-:S04]  /*3300*/  F2FP.F16.F32.PACK_AB R0, RZ, R0 ;  /* 0x00000000ff00723e */ /* 0x000fc800000000ff */
[----:B------:R-:W-:-:S07]  /*3310*/  PRMT R16, R0, 0x7610, R16 ;  /* 0x0000761000107816 */ /* 0x000fce0000000010 */
.L_x_6729:
        /* <DEDUP_REMOVED lines=21> */
.L_x_6760:
[----:B------:R-:W2:Y:S02]  /*3470*/  LDG.E.U8 R4, desc[UR36][R4.64] ;  /* 0x0000002404047981 */ /* 0x000ea4000c1e1100 */
[----:B--2---:R-:W-:-:S04]  /*3480*/  I2FP.F32.U32 R0, R4 ;  /* 0x0000000400007245 */ /* 0x004fc80000201000 */
[----:B------:R-:W-:-:S04]  /*3490*/  F2FP.F16.F32.PACK_AB R0, RZ, R0 ;  /* 0x00000000ff00723e */ /* 0x000fc800000000ff */
[----:B------:R-:W-:Y:S01]  /*34a0*/  PRMT R19, R0, 0x7610, R19 ;  /* 0x0000761000137816 */ /* 0x000fe20000000013 */
[----:B------:R-:W-:Y:S06]  /*34b0*/  BRA `(.L_x_6762) ;  /* 0x0000000c00bc7947 */ /* 0x000fec0003800000 */
.L_x_6759:
        /* <DEDUP_REMOVED lines=11> */
.L_x_6764:
[----:B------:R-:W2:Y:S02]  /*3570*/  LDG.E R4, desc[UR36][R4.64] ;  /* 0x0000002404047981 */ /* 0x000ea4000c1e1900 */
[----:B--2---:R-:W-:-:S04]  /*3580*/  I2FP.F32.S32 R0, R4 ;  /* 0x0000000400007245 */ /* 0x004fc80000201400 */
[----:B------:R-:W-:-:S04]  /*3590*/  F2FP.F16.F32.PACK_AB R0, RZ, R0 ;  /* 0x00000000ff00723e */ /* 0x000fc800000000ff */
[----:B------:R-:W-:Y:S01]  /*35a0*/  PRMT R19, R0, 0x7610, R19 ;  /* 0x0000761000137816 */ /* 0x000fe20000000013 */
[----:B------:R-:W-:Y:S06]  /*35b0*/  BRA `(.L_x_6762) ;  /* 0x0000000c007c7947 */ /* 0x000fec0003800000 */
.L_x_6763:
[----:B------:R-:W2:Y:S02]  /*35c0*/  LDG.E.U16 R4, desc[UR36][R4.64] ;  /* 0x0000002404047981 */ /* 0x000ea4000c1e1500 */
[----:B--2---:R-:W0:Y:S02]  /*35d0*/  I2F.S16 R0, R4 ;  /* 0x0000000400007306 */ /* 0x004e240000101400 */
[----:B0-----:R-:W-:-:S04]  /*35e0*/  F2FP.F16.F32.PACK_AB R0, RZ, R0 ;  /* 0x00000000ff00723e */ /* 0x001fc800000000ff */
[----:B------:R-:W-:Y:S01]  /*35f0*/  PRMT R19, R0, 0x7610, R19 ;  /* 0x0000761000137816 */ /* 0x000fe20000000013 */
[----:B------:R-:W-:Y:S06]  /*3600*/  BRA `(.L_x_6762) ;  /* 0x0000000c00687947 */ /* 0x000fec0003800000 */
.L_x_6758:
        /* <DEDUP_REMOVED lines=9> */
.L_x_6766:
[----:B------:R1:W5:Y:S01]  /*36a0*/  LDG.E.U16 R19, desc[UR36][R4.64] ;  /* 0x0000002404137981 */ /* 0x000362000c1e1500 */
[----:B------:R-:W-:Y:S05]  /*36b0*/  BRA `(.L_x_6762) ;  /* 0x0000000c003c7947 */ /* 0x000fea0003800000 */
.L_x_6765:
        /* <DEDUP_REMOVED lines=9> */
.L_x_6768:
[----:B------:R0:W5:Y:S01]  /*3750*/  LDG.E.U16 R19, desc[UR36][R4.64] ;  /* 0x0000002404137981 */ /* 0x000162000c1e1500 */
[----:B------:R-:W-:Y:S05]  /*3760*/  BRA `(.L_x_6762) ;  /* 0x0000000c00107947 */ /* 0x000fea0003800000 */
.L_x_6767:
        /* <DEDUP_REMOVED lines=9> */
.L_x_6757:
        /* <DEDUP_REMOVED lines=14> */
.L_x_6771:
        /* <DEDUP_REMOVED lines=9> */
.L_x_6770:
        /* <DEDUP_REMOVED lines=28> */
.L_x_6773:
        /* <DEDUP_REMOVED lines=15> */
.L_x_6772:
[----:B------:R-:W2:Y:S02]  /*3c20*/  LDG.E.U16 R0, desc[UR36][R4.64] ;  /* 0x0000002404007981 */ /* 0x000ea4000c1e1500 */
[----:B--2---:R-:W-:-:S05]  /*3c30*/  IMAD.U32 R0, R0, 0x10000, RZ ;  /* 0x0001000000007824 */ /* 0x004fca00078e00ff */
[----:B------:R-:W-:-:S04]  /*3c40*/  F2FP.F16.F32.PACK_AB R0, RZ, R0 ;  /* 0x00000000ff00723e */ /* 0x000fc800000000ff */
[----:B------:R-:W-:Y:S01]  /*3c50*/  PRMT R19, R0, 0x7610, R19 ;  /* 0x0000761000137816 */ /* 0x000fe20000000013 */
[----:B------:R-:W-:Y:S06]  /*3c60*/  BRA `(.L_x_6762) ;  /* 0x0000000400d07947 */ /* 0x000fec0003800000 */
.L_x_6769:
        /* <DEDUP_REMOVED lines=13> */
.L_x_6776:
        /* <DEDUP_REMOVED lines=21> */
.L_x_6780:
[----:B------:R-:W-:Y:S05]  /*3e90*/  BSYNC B1 ;  /* 0x0000000000017941 */ /* 0x000fea0003800000 */
.L_x_6779:
[----:B------:R-:W-:Y:S01]  /*3ea0*/  LEA R5, R0, 0x3b800000, 0x17 ;  /* 0x3b80000000057811 */ /* 0x000fe200078eb8ff */
[----:B------:R-:W-:-:S05]  /*3eb0*/  IMAD.SHL.U32 R0, R3, 0x100000, RZ ;  /* 0x0010000003007824 */ /* 0x000fca00078e00ff */
[----:B------:R-:W-:-:S07]  /*3ec0*/  LOP3.LUT R0, R5, R0, R6, 0xfe, !PT ;  /* 0x0000000005007212 */ /* 0x000fce00078efe06 */
.L_x_6778:
[----:B------:R-:W-:Y:S05]  /*3ed0*/  BSYNC B0 ;  /* 0x0000000000007941 */ /* 0x000fea0003800000 */
.L_x_6777:
[----:B------:R-:W-:-:S04]  /*3ee0*/  F2FP.F16.F32.PACK_AB R0, RZ, R0 ;  /* 0x00000000ff00723e */ /* 0x000fc800000000ff */
[----:B------:R-:W-:Y:S01]  /*3ef0*/  PRMT R19, R0, 0x7610, R19 ;  /* 0x0000761000137816 */ /* 0x000fe20000000013 */
[----:B------:R-:W-:Y:S06]  /*3f00*/  BRA `(.L_x_6762) ;  /* 0x0000000400287947 */ /* 0x000fec0003800000 */
.L_x_6775:
        /* <DEDUP_REMOVED lines=21> */
.L_x_6784:
[----:B------:R-:W-:Y:S05]  /*4060*/  BSYNC B1 ;  /* 0x0000000000017941 */ /* 0x000fea0003800000 */
.L_x_6783:
[----:B------:R-:W-:Y:S01]  /*4070*/  LEA R5, R0, 0x37800000, 0x17 ;  /* 0x3780000000057811 */ /* 0x000fe200078eb8ff */
[----:B------:R-:W-:-:S05]  /*4080*/  IMAD.SHL.U32 R0, R3, 0x200000, RZ ;  /* 0x0020000003007824 */ /* 0x000fca00078e00ff */
[----:B------:R-:W-:-:S07]  /*4090*/  LOP3.LUT R0, R5, R0, R6, 0xfe, !PT ;  /* 0x0000000005007212 */ /* 0x000fce00078efe06 */
.L_x_6782:
[----:B------:R-:W-:Y:S05]  /*40a0*/  BSYNC B0 ;  /* 0x0000000000007941 */ /* 0x000fea0003800000 */
.L_x_6781:
[----:B------:R-:W-:-:S04]  /*40b0*/  F2FP.F16.F32.PACK_AB R0, RZ, R0 ;  /* 0x00000000ff00723e */ /* 0x000fc800000000ff */
[----:B------:R-:W-:Y:S01]  /*40c0*/  PRMT R19, R0, 0x7610, R19 ;  /* 0x0000761000137816 */ /* 0x000fe20000000013 */
[----:B------:R-:W-:Y:S06]  /*40d0*/  BRA `(.L_x_6762) ;  /* 0x0000000000b47947 */ /* 0x000fec0003800000 */
.L_x_6774:
        /* <DEDUP_REMOVED lines=14> */
.L_x_6788:
[----:B------:R-:W-:Y:S05]  /*41c0*/  BSYNC B0 ;  /* 0x0000000000007941 */ /* 0x000fea0003800000 */
.L_x_6787:
[----:B------:R-:W-:-:S04]  /*41d0*/  F2FP.F16.F32.PACK_AB R0, RZ, R0 ;  /* 0x00000000ff00723e */ /* 0x000fc800000000ff */
[----:B------:R-:W-:Y:S01]  /*41e0*/  PRMT R19, R0, 0x7610, R19 ;  /* 0x0000761000137816 */ /* 0x000fe20000000013 */
[----:B------:R-:W-:Y:S06]  /*41f0*/  BRA `(.L_x_6762) ;  /* 0x00000000006c7947 */ /* 0x000fec0003800000 */
.L_x_6761:
        /* <DEDUP_REMOVED lines=16> */
.L_x_6789:
[----:B------:R-:W-:Y:S01]  /*4300*/  PRMT R19, RZ, 0x7610, R19 ;  /* 0x00007610ff137816 */ /* 0x000fe20000000013 */
[----:B------:R-:W-:Y:S06]  /*4310*/  BRA `(.L_x_6762) ;  /* 0x0000000000247947 */ /* 0x000fec0003800000 */
.L_x_6786:
[----:B------:R-:W2:Y:S02]  /*4320*/  LDG.E.64 R4, desc[UR36][R4.64] ;  /* 0x0000002404047981 */ /* 0x000ea4000c1e1b00 */
[----:B--2---:R-:W0:Y:S02]  /*4330*/  I2F.U64 R0, R4 ;  /* 0x0000000400007312 */ /* 0x004e240000301000 */
[----:B0-----:R-:W-:-:S04]  /*4340*/  F2FP.F16.F32.PACK_AB R0, RZ, R0 ;  /* 0x00000000ff00723e */ /* 0x001fc800000000ff */
[----:B------:R-:W-:Y:S01]  /*4350*/  PRMT R19, R0, 0x7610, R19 ;  /* 0x0000761000137816 */ /* 0x000fe20000000013 */
[----:B------:R-:W-:Y:S06]  /*4360*/  BRA `(.L_x_6762) ;  /* 0x0000000000107947 */ /* 0x000fec0003800000 */
.L_x_6785:
[----:B------:R-:W2:Y:S02]  /*4370*/  LDG.E R4, desc[UR36][R4.64] ;  /* 0x0000002404047981 */ /* 0x000ea4000c1e1900 */
[----:B--2---:R-:W-:-:S04]  /*4380*/  I2FP.F32.U32 R0, R4 ;  /* 0x0000000400007245 */ /* 0x004fc80000201000 */
[----:B------:R-:W-:-:S04]  /*4390*/  F2FP.F16.F32.PACK_AB R0, RZ, R0 ;  /* 0x00000000ff00723e */ /* 0x000fc800000000ff */
[----:B------:R-:W-:-:S07]  /*43a0*/  PRMT R19, R0, 0x7610, R19 ;  /* 0x0000761000137816 */ /* 0x000fce0000000013 */
.L_x_6762:
[----:B------:R-:W-:-:S07]  /*43b0*/  VIADD R27, R27, 0x80 ;  /* 0x000000801b1b7836 */ /* 0x000fce0000000000 */
.L_x_6723:
[----:B------:R-:W-:Y:S05]  /*43c0*/  BSYNC B6 ;  /* 0x0000000000067941 */ /* 0x000fea0003800000 */
.L_x_6722:
        /* <DEDUP_REMOVED lines=28> */
.L_x_6795:
[----:B------:R-:W2:Y:S02]  /*4590*/  LDG.E.U8 R4, desc[UR36][R4.64] ;  /* 0x0000002404047981 */ /* 0x000ea4000c1e1100 */
[----:B--2---:R-:W-:-:S04]  /*45a0*/  I2FP.F32.U32 R0, R4 ;  /* 0x0000000400007245 */ /* 0x004fc80000201000 */
[----:B------:R-:W-:-:S04]  /*45b0*/  F2FP.F16.F32.PACK_AB R0, RZ, R0 ;  /* 0x00000000ff00723e */ /* 0x000fc800000000ff */
[----:B------:R-:W-:Y:S01]  /*45c0*/  PRMT R23, R0, 0x7610, R23 ;  /* 0x0000761000177816 */ /* 0x000fe20000000017 */
[----:B------:R-:W-:Y:S06]  /*45d0*/  BRA `(.L_x_6797) ;  /* 0x0000000c00bc7947 */ /* 0x000fec0003800000 */
.L_x_6794:
        /* <DEDUP_REMOVED lines=11> */
.L_x_6799:
[----:B------:R-:W2:Y:S02]  /*4690*/  LDG.E R4, desc[UR36][R4.64] ;  /* 0x0000002404047981 */ /* 0x000ea4000c1e1900 */
[----:B--2---:R-:W-:-:S04]  /*46a0*/  I2FP.F32.S32 R0, R4 ;  /* 0x0000000400007245 */ /* 0x004fc80000201400 */
[----:B------:R-:W-:-:S04]  /*46b0*/  F2FP.F16.F32.PACK_AB R0, RZ, R0 ;  /* 0x00000000ff00723e */ /* 0x000fc800000000ff */
[----:B------:R-:W-:Y:S01]  /*46c0*/  PRMT R23, R0, 0x7610, R23 ;  /* 0x0000761000177816 */ /* 0x000fe20000000017 */
[----:B------:R-:W-:Y:S06]  /*46d0*/  BRA `(.L_x_6797) ;  /* 0x0000000c007c7947 */ /* 0x000fec0003800000 */
.L_x_6798:
[----:B------:R-:W2:Y:S02]  /*46e0*/  LDG.E.U16 R4, desc[UR36][R4.64] ;  /* 0x0000002404047981 */ /* 0x000ea4000c1e1500 */
[----:B--2---:R-:W0:Y:S02]  /*46f0*/  I2F.S16 R0, R4 ;  /* 0x0000000400007306 */ /* 0x004e240000101400 */
[----:B0-----:R-:W-:-:S04]  /*4700*/  F2FP.F16.F32.PACK_AB R0, RZ, R0 ;  /* 0x00000000ff00723e */ /* 0x001fc800000000ff */
[----:B------:R-:W-:Y:S01]  /*4710*/  PRMT R23, R0, 0x7610, R23 ;  /* 0x0000761000177816 */ /* 0x000fe20000000017 */
[----:B------:R-:W-:Y:S06]  /*4720*/  BRA `(.L_x_6797) ;  /* 0x0000000c00687947 */ /* 0x000fec0003800000 */
.L_x_6793:
        /* <DEDUP_REMOVED lines=9> */
.L_x_6801:
[----:B------:R1:W5:Y:S01]  /*47c0*/  LDG.E.U16 R23, desc[UR36][R4.64] ;  /* 0x0000002404177981 */ /* 0x000362000c1e1500 */
[----:B------:R-:W-:Y:S05]  /*47d0*/  BRA `(.L_x_6797) ;  /* 0x0000000c003c7947 */ /* 0x000fea0003800000 */
.L_x_6800:
        /* <DEDUP_REMOVED lines=9> */
.L_x_6803:
[----:B------:R0:W5:Y:S01]  /*4870*/  LDG.E.U16 R23, desc[UR36][R4.64] ;  /* 0x0000002404177981 */ /* 0x000162000c1e1500 */
[----:B------:R-:W-:Y:S05]  /*4880*/  BRA `(.L_x_6797) ;  /* 0x0000000c00107947 */ /* 0x000fea0003800000 */
.L_x_6802:
        /* <DEDUP_REMOVED lines=9> */
.L_x_6792:
        /* <DEDUP_REMOVED lines=14> */
.L_x_6806:
        /* <DEDUP_REMOVED lines=9> */
.L_x_6805:
        /* <DEDUP_REMOVED lines=28> */
.L_x_6808:
        /* <DEDUP_REMOVED lines=15> */
.L_x_6807:
[----:B------:R-:W2:Y:S02]  /*4d40*/  LDG.E.U16 R0, desc[UR36][R4.64] ;  /* 0x0000002404007981 */ /* 0x000ea4000c1e1500 */
[----:B--2---:R-:W-:-:S05]  /*4d50*/  IMAD.U32 R0, R0, 0x10000, RZ ;  /* 0x0001000000007824 */ /* 0x004fca00078e00ff */
[----:B------:R-:W-:-:S04]  /*4d60*/  F2FP.F16.F32.PACK_AB R0, RZ, R0 ;  /* 0x00000000ff00723e */ /* 0x000fc800000000ff */
[----:B------:R-:W-:Y:S01]  /*4d70*/  PRMT R23, R0, 0x7610, R23 ;  /* 0x0000761000177816 */ /* 0x000fe20000000017 */
[----:B------:R-:W-:Y:S06]  /*4d80*/  BRA `(.L_x_6797) ;  /* 0x0000000400d07947 */ /* 0x000fec0003800000 */
.L_x_6804:
        /* <DEDUP_REMOVED lines=13> */
.L_x_6811:
        /* <DEDUP_REMOVED lines=21> */
.L_x_6815:
[----:B------:R-:W-:Y:S05]  /*4fb0*/  BSYNC B1 ;  /* 0x0000000000017941 */ /* 0x000fea0003800000 */
.L_x_6814:
[----:B------:R-:W-:Y:S01]  /*4fc0*/  LEA R5, R0, 0x3b800000, 0x17 ;  /* 0x3b80000000057811 */ /* 0x000fe200078eb8ff */
[----:B------:R-:W-:-:S05]  /*4fd0*/  IMAD.SHL.U32 R0, R3, 0x100000, RZ ;  /* 0x0010000003007824 */ /* 0x000fca00078e00ff */
[----:B------:R-:W-:-:S07]  /*4fe0*/  LOP3.LUT R0, R5, R0, R6, 0xfe, !PT ;  /* 0x0000000005007212 */ /* 0x000fce00078efe06 */
.L_x_6813:
[----:B------:R-:W-:Y:S05]  /*4ff0*/  BSYNC B0 ;  /* 0x0000000000007941 */ /* 0x000fea0003800000 */
.L_x_6812:
[----:B------:R-:W-:-:S04]  /*5000*/  F2FP.F16.F32.PACK_AB R0, RZ, R0 ;  /* 0x00000000ff00723e */ /* 0x000fc800000000ff */
[----:B------:R-:W-:Y:S01]  /*5010*/  PRMT R23, R0, 0x7610, R23 ;  /* 0x0000761000177816 */ /* 0x000fe20000000017 */
[----:B------:R-:W-:Y:S06]  /*5020*/  BRA `(.L_x_6797) ;  /* 0x0000000400287947 */ /* 0x000fec0003800000 */
.L_x_6810:
        /* <DEDUP_REMOVED lines=21> */
.L_x_6819:
[----:B------:R-:W-:Y:S05]  /*5180*/  BSYNC B1 ;  /* 0x0000000000017941 */ /* 0x000fea0003800000 */
.L_x_6818:
[----:B------:R-:W-:Y:S01]  /*5190*/  LEA R5, R0, 0x37800000, 0x17 ;  /* 0x3780000000057811 */ /* 0x000fe200078eb8ff */
[----:B------:R-:W-:-:S05]  /*51a0*/  IMAD.SHL.U32 R0, R3, 0x200000, RZ ;  /* 0x0020000003007824 */ /* 0x000fca00078e00ff */
[----:B------:R-:W-:-:S07]  /*51b0*/  LOP3.LUT R0, R5, R0, R6, 0xfe, !PT ;  /* 0x0000000005007212 */ /* 0x000fce00078efe06 */
.L_x_6817:
[----:B------:R-:W-:Y:S05]  /*51c0*/  BSYNC B0 ;  /* 0x0000000000007941 */ /* 0x000fea0003800000 */
.L_x_6816:
[----:B------:R-:W-:-:S04]  /*51d0*/  F2FP.F16.F32.PACK_AB R0, RZ, R0 ;  /* 0x00000000ff00723e */ /* 0x000fc800000000ff */
[----:B------:R-:W-:Y:S01]  /*51e0*/  PRMT R23, R0, 0x7610, R23 ;  /* 0x0000761000177816 */ /* 0x000fe20000000017 */
[----:B------:R-:W-:Y:S06]  /*51f0*/  BRA `(.L_x_6797) ;  /* 0x0000000000b47947 */ /* 0x000fec0003800000 */
.L_x_6809:
        /* <DEDUP_REMOVED lines=14> */
.L_x_6823:
[----:B------:R-:W-:Y:S05]  /*52e0*/  BSYNC B0 ;  /* 0x0000000000007941 */ /* 0x000fea0003800000 */
.L_x_6822:
[----:B------:R-:W-:-:S04]  /*52f0*/  F2FP.F16.F32.PACK_AB R0, RZ, R0 ;  /* 0x00000000ff00723e */ /* 0x000fc800000000ff */
[----:B------:R-:W-:Y:S01]  /*5300*/  PRMT R23, R0, 0x7610, R23 ;  /* 0x0000761000177816 */ /* 0x000fe20000000017 */
[----:B------:R-:W-:Y:S06]  /*5310*/  BRA `(.L_x_6797) ;  /* 0x00000000006c7947 */ /* 0x000fec0003800000 */
.L_x_6796:
        /* <DEDUP_REMOVED lines=16> */
.L_x_6824:
[----:B------:R-:W-:Y:S01]  /*5420*/  PRMT R23, RZ, 0x7610, R23 ;  /* 0x00007610ff177816 */ /* 0x000fe20000000017 */
[----:B------:R-:W-:Y:S06]  /*5430*/  BRA `(.L_x_6797) ;  /* 0x0000000000247947 */ /* 0x000fec0003800000 */
.L_x_6821:
[----:B------:R-:W2:Y:S02]  /*5440*/  LDG.E.64 R4, desc[UR36][R4.64] ;  /* 0x0000002404047981 */ /* 0x000ea4000c1e1b00 */
[----:B--2---:R-:W0:Y:S02]  /*5450*/  I2F.U64 R0, R4 ;  /* 0x0000000400007312 */ /* 0x004e240000301000 */
[----:B0-----:R-:W-:-:S04]  /*5460*/  F2FP.F16.F32.PACK_AB R0, RZ, R0 ;  /* 0x00000000ff00723e */ /* 0x001fc800000000ff */
[----:B------:R-:W-:Y:S01]  /*5470*/  PRMT R23, R0, 0x7610, R23 ;  /* 0x0000761000177816 */ /* 0x000fe20000000017 */
[----:B------:R-:W-:Y:S06]  /*5480*/  BRA `(.L_x_6797) ;  /* 0x0000000000107947 */ /* 0x000fec0003800000 */
.L_x_6820:
[----:B------:R-:W2:Y:S02]  /*5490*/  LDG.E R4, desc[UR36][R4.64] ;  /* 0x0000002404047981 */ /* 0x000ea4000c1e1900 */
[----:B--2---:R-:W-:-:S04]  /*54a0*/  I2FP.F32.U32 R0, R4 ;  /* 0x0000000400007245 */ /* 0x004fc80000201000 */
[----:B------:R-:W-:-:S04]  /*54b0*/  F2FP.F16.F32.PACK_AB R0, RZ, R0 ;  /* 0x00000000ff00723e */ /* 0x000fc800000000ff */
[----:B------:R-:W-:-:S07]  /*54c0*/  PRMT R23, R0, 0x7610, R23 ;  /* 0x0000761000177816 */ /* 0x000fce0000000017 */
.L_x_6797:
        /* <DEDUP_REMOVED lines=22> */
.L_x_6828:
[----:B------:R-:W2:Y:S02]  /*5630*/  LDG.E.U8 R4, desc[UR36][R4.64] ;  /* 0x0000002404047981 */ /* 0x000ea4000c1e1100 */
[----:B--2---:R-:W-:-:S04]  /*5640*/  I2FP.F32.U32 R0, R4 ;  /* 0x0000000400007245 */ /* 0x004fc80000201000 */
[----:B------:R-:W-:-:S04]  /*5650*/  F2FP.F16.F32.PACK_AB R0, RZ, R0 ;  /* 0x00000000ff00723e */ /* 0x000fc800000000ff */
[----:B------:R-:W-:Y:S01]  /*5660*/  PRMT R24, R0, 0x7610, R24 ;  /* 0x0000761000187816 */ /* 0x000fe20000000018 */
[----:B------:R-:W-:Y:S06]  /*5670*/  BRA `(.L_x_6830) ;  /* 0x0000000c00bc7947 */ /* 0x000fec0003800000 */
.L_x_6827:
        /* <DEDUP_REMOVED lines=11> */
.L_x_6832:
[----:B------:R-:W2:Y:S02]  /*5730*/  LDG.E R4, desc[UR36][R4.64] ;  /* 0x0000002404047981 */ /* 0x000ea4000c1e1900 */
[----:B--2---:R-:W-:-:S04]  /*5740*/  I2FP.F32.S32 R0, R4 ;  /* 0x0000000400007245 */ /* 0x004fc80000201400 */
[----:B------:R-:W-:-:S04]  /*5750*/  F2FP.F16.F32.PACK_AB R0, RZ, R0 ;  /* 0x00000000ff00723e */ /* 0x000fc800000000ff */
[----:B------:R-:W-:Y:S01]  /*5760*/  PRMT R24, R0, 0x7610, R24 ;  /* 0x0000761000187816 */ /* 0x000fe20000000018 */
[----:B------:R-:W-:Y:S06]  /*5770*/  BRA `(.L_x_6830) ;  /* 0x0000000c007c7947 */ /* 0x000fec0003800000 */
.L_x_6831:
[----:B------:R-:W2:Y:S02]  /*5780*/  LDG.E.U16 R4, desc[UR36][R4.64] ;  /* 0x0000002404047981 */ /* 0x000ea4000c1e1500 */
[----:B--2---:R-:W0:Y:S02]  /*5790*/  I2F.S16 R0, R4 ;  /* 0x0000000400007306 */ /* 0x004e240000101400 */
[----:B0-----:R-:W-:-:S04]  /*57a0*/  F2FP.F16.F32.PACK_AB R0, RZ, R0 ;  /* 0x00000000ff00723e */ /* 0x001fc800000000ff */
[----:B------:R-:W-:Y:S01]  /*57b0*/  PRMT R24, R0, 0x7610, R24 ;  /* 0x0000761000187816 */ /* 0x000fe20000000018 */
[----:B------:R-:W-:Y:S06]  /*57c0*/  BRA `(.L_x_6830) ;  /* 0x0000000c00687947 */ /* 0x000fec0003800000 */
.L_x_6826:
        /* <DEDUP_REMOVED lines=9> */
.L_x_6834:
[----:B------:R1:W5:Y:S01]  /*5860*/  LDG.E.U16 R24, desc[UR36][R4.64] ;  /* 0x0000002404187981 */ /* 0x000362000c1e1500 */
[----:B------:R-:W-:Y:S05]  /*5870*/  BRA `(.L_x_6830) ;  /* 0x0000000c003c7947 */ /* 0x000fea0003800000 */
.L_x_6833:
        /* <DEDUP_REMOVED lines=9> */
.L_x_6836:
[----:B------:R0:W5:Y:S01]  /*5910*/  LDG.E.U16 R24, desc[UR36][R4.64] ;  /* 0x0000002404187981 */ /* 0x000162000c1e1500 */
[----:B------:R-:W-:Y:S05]  /*5920*/  BRA `(.L_x_6830) ;  /* 0x0000000c00107947 */ /* 0x000fea0003800000 */
.L_x_6835:
        /* <DEDUP_REMOVED lines=9> */
.L_x_6825:
        /* <DEDUP_REMOVED lines=14> */
.L_x_6839:
        /* <DEDUP_REMOVED lines=9> */
.L_x_6838:
        /* <DEDUP_REMOVED lines=28> */
.L_x_6841:
        /* <DEDUP_REMOVED lines=15> */
.L_x_6840:
[----:B------:R-:W2:Y:S02]  /*5de0*/  LDG.E.U16 R0, desc[UR36][R4.64] ;  /* 0x0000002404007981 */ /* 0x000ea4000c1e1500 */
[----:B--2---:R-:W-:-:S05]  /*5df0*/  IMAD.U32 R0, R0, 0x10000, RZ ;  /* 0x0001000000007824 */ /* 0x004fca00078e00ff */
[----:B------:R-:W-:-:S04]  /*5e00*/  F2FP.F16.F32.PACK_AB R0, RZ, R0 ;  /* 0x00000000ff00723e */ /* 0x000fc800000000ff */
[----:B------:R-:W-:Y:S01]  /*5e10*/  PRMT R24, R0, 0x7610, R24 ;  /* 0x0000761000187816 */ /* 0x000fe20000000018 */
[----:B------:R-:W-:Y:S06]  /*5e20*/  BRA `(.L_x_6830) ;  /* 0x0000000400d07947 */ /* 0x000fec0003800000 */
.L_x_6837:
        /* <DEDUP_REMOVED lines=13> */
.L_x_6844:
        /* <DEDUP_REMOVED lines=21> */
.L_x_6848:
[----:B------:R-:W-:Y:S05]  /*6050*/  BSYNC B1 ;  /* 0x0000000000017941 */ /* 0x000fea0003800000 */
.L_x_6847:
[----:B------:R-:W-:Y:S01]  /*6060*/  LEA R5, R0, 0x3b800000, 0x17 ;  /* 0x3b80000000057811 */ /* 0x000fe200078eb8ff */
[----:B------:R-:W-:-:S05]  /*6070*/  IMAD.SHL.U32 R0, R3, 0x100000, RZ ;  /* 0x0010000003007824 */ /* 0x000fca00078e00ff */
[----:B------:R-:W-:-:S07]  /*6080*/  LOP3.LUT R0, R5, R0, R6, 0xfe, !PT ;  /* 0x0000000005007212 */ /* 0x000fce00078efe06 */
.L_x_6846:
[----:B------:R-:W-:Y:S05]  /*6090*/  BSYNC B0 ;  /* 0x0000000000007941 */ /* 0x000fea0003800000 */
.L_x_6845:
[----:B------:R-:W-:-:S04]  /*60a0*/  F2FP.F16.F32.PACK_AB R0, RZ, R0 ;  /* 0x00000000ff00723e */ /* 0x000fc800000000ff */
[----:B------:R-:W-:Y:S01]  /*60b0*/  PRMT R24, R0, 0x7610, R24 ;  /* 0x0000761000187816 */ /* 0x000fe20000000018 */
[----:B------:R-:W-:Y:S06]  /*60c0*/  BRA `(.L_x_6830) ;  /* 0x0000000400287947 */ /* 0x000fec0003800000 */
.L_x_6843:
        /* <DEDUP_REMOVED lines=21> */
.L_x_6852:
[----:B------:R-:W-:Y:S05]  /*6220*/  BSYNC B1 ;  /* 0x0000000000017941 */ /* 0x000fea0003800000 */
.L_x_6851:
[----:B------:R-:W-:Y:S01]  /*6230*/  LEA R5, R0, 0x37800000, 0x17 ;  /* 0x3780000000057811 */ /* 0x000fe200078eb8ff */
[----:B------:R-:W-:-:S05]  /*6240*/  IMAD.SHL.U32 R0, R3, 0x200000, RZ ;  /* 0x0020000003007824 */ /* 0x000fca00078e00ff */
[----:B------:R-:W-:-:S07]  /*6250*/  LOP3.LUT R0, R5, R0, R6, 0xfe, !PT ;  /* 0x0000000005007212 */ /* 0x000fce00078efe06 */
.L_x_6850:
[----:B------:R-:W-:Y:S05]  /*6260*/  BSYNC B0 ;  /* 0x0000000000007941 */ /* 0x000fea0003800000 */
.L_x_6849:
[----:B------:R-:W-:-:S04]  /*6270*/  F2FP.F16.F32.PACK_AB R0, RZ, R0 ;  /* 0x00000000ff00723e */ /* 0x000fc800000000ff */
[----:B------:R-:W-:Y:S01]  /*6280*/  PRMT R24, R0, 0x7610, R24 ;  /* 0x0000761000187816 */ /* 0x000fe20000000018 */
[----:B------:R-:W-:Y:S06]  /*6290*/  BRA `(.L_x_6830) ;  /* 0x0000000000b47947 */ /* 0x000fec0003800000 */
.L_x_6842:
        /* <DEDUP_REMOVED lines=14> */
.L_x_6856:
[----:B------:R-:W-:Y:S05]  /*6380*/  BSYNC B0 ;  /* 0x0000000000007941 */ /* 0x000fea0003800000 */
.L_x_6855:
[----:B------:R-:W-:-:S04]  /*6390*/  F2FP.F16.F32.PACK_AB R0, RZ, R0 ;  /* 0x00000000ff00723e */ /* 0x000fc800000000ff */
[----:B------:R-:W-:Y:S01]  /*63a0*/  PRMT R24, R0, 0x7610, R24 ;  /* 0x0000761000187816 */ /* 0x000fe20000000018 */
[----:B------:R-:W-:Y:S06]  /*63b0*/  BRA `(.L_x_6830) ;  /* 0x00000000006c7947 */ /* 0x000fec0003800000 */
.L_x_6829:
        /* <DEDUP_REMOVED lines=16> */
.L_x_6857:
[----:B------:R-:W-:Y:S01]  /*64c0*/  PRMT R24, RZ, 0x7610, R24 ;  /* 0x00007610ff187816 */ /* 0x000fe20000000018 */
[----:B------:R-:W-:Y:S06]  /*64d0*/  BRA `(.L_x_6830) ;  /* 0x0000000000247947 */ /* 0x000fec0003800000 */
.L_x_6854:
[----:B------:R-:W2:Y:S02]  /*64e0*/  LDG.E.64 R4, desc[UR36][R4.64] ;  /* 0x0000002404047981 */ /* 0x000ea4000c1e1b00 */
[----:B--2---:R-:W0:Y:S02]  /*64f0*/  I2F.U64 R0, R4 ;  /* 0x0000000400007312 */ /* 0x004e240000301000 */
[----:B0-----:R-:W-:-:S04]  /*6500*/  F2FP.F16.F32.PACK_AB R0, RZ, R0 ;  /* 0x00000000ff00723e */ /* 0x001fc800000000ff */
[----:B------:R-:W-:Y:S01]  /*6510*/  PRMT R24, R0, 0x7610, R24 ;  /* 0x0000761000187816 */ /* 0x000fe20000000018 */
[----:B------:R-:W-:Y:S06]  /*6520*/  BRA `(.L_x_6830) ;  /* 0x0000000000107947 */ /* 0x000fec0003800000 */
.L_x_6853:
[----:B------:R-:W2:Y:S02]  /*6530*/  LDG.E R4, desc[UR36][R4.64] ;  /* 0x0000002404047981 */ /* 0x000ea4000c1e1900 */
[----:B--2---:R-:W-:-:S04]  /*6540*/  I2FP.F32.U32 R0, R4 ;  /* 0x0000000400007245 */ /* 0x004fc80000201000 */
[----:B------:R-:W-:-:S04]  /*6550*/  F2FP.F16.F32.PACK_AB R0, RZ, R0 ;  /* 0x00000000ff00723e */ /* 0x000fc800000000ff */
[----:B------:R-:W-:-:S07]  /*6560*/  PRMT R24, R0, 0x7610, R24 ;  /* 0x0000761000187816 */ /* 0x000fce0000000018 */
.L_x_6830:
[----:B------:R-:W-:-:S07]  /*6570*/  VIADD R27, R27, 0x80 ;  /* 0x000000801b1b7836 */ /* 0x000fce0000000000 */
.L_x_6791:
[----:B------:R-:W-:Y:S05]  /*6580*/  BSYNC B6 ;  /* 0x0000000000067941 */ /* 0x000fea0003800000 */
.L_x_6790:
        /* <DEDUP_REMOVED lines=26> */
.L_x_6863:
[----:B------:R-:W2:Y:S02]  /*6730*/  LDG.E.U8 R4, desc[UR36][R4.64] ;  /* 0x0000002404047981 */ /* 0x000ea4000c1e1100 */
[----:B--2---:R-:W-:-:S04]  /*6740*/  I2FP.F32.U32 R0, R4 ;  /* 0x0000000400007245 */ /* 0x004fc80000201000 */
[----:B------:R-:W-:-:S04]  /*6750*/  F2FP.F16.F32.PACK_AB R0, RZ, R0 ;  /* 0x00000000ff00723e */ /* 0x000fc800000000ff */
[----:B------:R-:W-:Y:S01]  /*6760*/  PRMT R22, R0, 0x7610, R22 ;  /* 0x0000761000167816 */ /* 0x000fe20000000016 */
[----:B------:R-:W-:Y:S06]  /*6770*/  BRA `(.L_x_6865) ;  /* 0x0000000c00bc7947 */ /* 0x000fec0003800000 */
.L_x_6862:
        /* <DEDUP_REMOVED lines=11> */
.L_x_6867:
[----:B------:R-:W2:Y:S02]  /*6830*/  LDG.E R4, desc[UR36][R4.64] ;  /* 0x0000002404047981 */ /* 0x000ea4000c1e1900 */
[----:B--2---:R-:W-:-:S04]  /*6840*/  I2FP.F32.S32 R0, R4 ;  /* 0x0000000400007245 */ /* 0x004fc80000201400 */
[----:B------:R-:W-:-:S04]  /*6850*/  F2FP.F16.F32.PACK_AB R0, RZ, R0 ;  /* 0x00000000ff00723e */ /* 0x000fc800000000ff */
[----:B------:R-:W-:Y:S01]  /*6860*/  PRMT R22, R0, 0x7610, R22 ;  /* 0x0000761000167816 */ /* 0x000fe20000000016 */
[----:B------:R-:W-:Y:S06]  /*6870*/  BRA `(.L_x_6865) ;  /* 0x0000000c007c7947 */ /* 0x000fec0003800000 */
.L_x_6866:
[----:B------:R-:W2:Y:S02]  /*6880*/  LDG.E.U16 R4, desc[UR36][R4.64] ;  /* 0x0000002404047981 */ /* 0x000ea4000c1e1500 */
[----:B--2---:R-:W0:Y:S02]  /*6890*/  I2F.S16 R0, R4 ;  /* 0x0000000400007306 */ /* 0x004e240000101400 */
[----:B0-----:R-:W-:-:S04]  /*68a0*/  F2FP.F16.F32.PACK_AB R0, RZ, R0 ;  /* 0x00000000ff00723e */ /* 0x001fc800000000ff */
[----:B------:R-:W-:Y:S01]  /*68b0*/  PRMT R22, R0, 0x7610, R22 ;  /* 0x0000761000167816 */ /* 0x000fe20000000016 */
[----:B------:R-:W-:Y:S06]  /*68c0*/  BRA `(.L_x_6865) ;  /* 0x0000000c00687947 */ /* 0x000fec0003800000 */
.L_x_6861:
        /* <DEDUP_REMOVED lines=9> */
.L_x_6869:
[----:B------:R0:W5:Y:S01]  /*6960*/  LDG.E.U16 R22, desc[UR36][R4.64] ;  /* 0x0000002404167981 */ /* 0x000162000c1e1500 */
[----:B------:R-:W-:Y:S05]  /*6970*/  BRA `(.L_x_6865) ;  /* 0x0000000c003c7947 */ /* 0x000fea0003800000 */
.L_x_6868:
        /* <DEDUP_REMOVED lines=9> */
.L_x_6871:
[----:B------:R1:W5:Y:S01]  /*6a10*/  LDG.E.U16 R22, desc[UR36][R4.64] ;  /* 0x0000002404167981 */ /* 0x000362000c1e1500 */
[----:B------:R-:W-:Y:S05]  /*6a20*/  BRA `(.L_x_6865) ;  /* 0x0000000c00107947 */ /* 0x000fea0003800000 */
.L_x_6870:
        /* <DEDUP_REMOVED lines=9> */
.L_x_6860:
        /* <DEDUP_REMOVED lines=14> */
.L_x_6874:
        /* <DEDUP_REMOVED lines=9> */
.L_x_6873:
        /* <DEDUP_REMOVED lines=28> */
.L_x_6876:
        /* <DEDUP_REMOVED lines=15> */
.L_x_6875:
[----:B------:R-:W2:Y:S02]  /*6ee0*/  LDG.E.U16 R0, desc[UR36][R4.64] ;  /* 0x0000002404007981 */ /* 0x000ea4000c1e1500 */
[----:B--2---:R-:W-:-:S05]  /*6ef0*/  IMAD.U32 R0, R0, 0x10000, RZ ;  /* 0x0001000000007824 */ /* 0x004fca00078e00ff */
[----:B------:R-:W-:-:S04]  /*6f00*/  F2FP.F16.F32.PACK_AB R0, RZ, R0 ;  /* 0x00000000ff00723e */ /* 0x000fc800000000ff */
[----:B------:R-:W-:Y:S01]  /*6f10*/  PRMT R22, R0, 0x7610, R22 ;  /* 0x0000761000167816 */ /* 0x000fe20000000016 */
[----:B------:R-:W-:Y:S06]  /*6f20*/  BRA `(.L_x_6865) ;  /* 0x0000000400d07947 */ /* 0x000fec0003800000 */
.L_x_6872:
        /* <DEDUP_REMOVED lines=13> */
.L_x_6879:
        /* <DEDUP_REMOVED lines=21> */
.L_x_6883:
[----:B------:R-:W-:Y:S05]  /*7150*/  BSYNC B1 ;  /* 0x0000000000017941 */ /* 0x000fea0003800000 */
.L_x_6882:
[----:B------:R-:W-:Y:S01]  /*7160*/  LEA R5, R0, 0x3b800000, 0x17 ;  /* 0x3b80000000057811 */ /* 0x000fe200078eb8ff */
[----:B------:R-:W-:-:S05]  /*7170*/  IMAD.SHL.U32 R0, R3, 0x100000, RZ ;  /* 0x0010000003007824 */ /* 0x000fca00078e00ff */
[----:B------:R-:W-:-:S07]  /*7180*/  LOP3.LUT R0, R5, R0, R6, 0xfe, !PT ;  /* 0x0000000005007212 */ /* 0x000fce00078efe06 */
.L_x_6881:
[----:B------:R-:W-:Y:S05]  /*7190*/  BSYNC B0 ;  /* 0x0000000000007941 */ /* 0x000fea0003800000 */
.L_x_6880:
[----:B------:R-:W-:-:S04]  /*71a0*/  F2FP.F16.F32.PACK_AB R0, RZ, R0 ;  /* 0x00000000ff00723e */ /* 0x000fc800000000ff */
[----:B------:R-:W-:Y:S01]  /*71b0*/  PRMT R22, R0, 0x7610, R22 ;  /* 0x0000761000167816 */ /* 0x000fe20000000016 */
[----:B------:R-:W-:Y:S06]  /*71c0*/  BRA `(.L_x_6865) ;  /* 0x0000000400287947 */ /* 0x000fec0003800000 */
.L_x_6878:
        /* <DEDUP_REMOVED lines=21> */
.L_x_6887:
[----:B------:R-:W-:Y:S05]  /*7320*/  BSYNC B1 ;  /* 0x0000000000017941 */ /* 0x000fea0003800000 */
.L_x_6886:
[----:B------:R-:W-:Y:S01]  /*7330*/  LEA R5, R0, 0x37800000, 0x17 ;  /* 0x3780000000057811 */ /* 0x000fe200078eb8ff */
[----:B------:R-:W-:-:S05]  /*7340*/  IMAD.SHL.U32 R0, R3, 0x200000, RZ ;  /* 0x0020000003007824 */ /* 0x000fca00078e00ff */
[----:B------:R-:W-:-:S07]  /*7350*/  LOP3.LUT R0, R5, R0, R6, 0xfe, !PT ;  /* 0x0000000005007212 */ /* 0x000fce00078efe06 */
.L_x_6885:
[----:B------:R-:W-:Y:S05]  /*7360*/  BSYNC B0 ;  /* 0x0000000000007941 */ /* 0x000fea0003800000 */
.L_x_6884:
[----:B------:R-:W-:-:S04]  /*7370*/  F2FP.F16.F32.PACK_AB R0, RZ, R0 ;  /* 0x00000000ff00723e */ /* 0x000fc800000000ff */
[----:B------:R-:W-:Y:S01]  /*7380*/  PRMT R22, R0, 0x7610, R22 ;  /* 0x0000761000167816 */ /* 0x000fe20000000016 */
[----:B------:R-:W-:Y:S06]  /*7390*/  BRA `(.L_x_6865) ;  /* 0x0000000000b47947 */ /* 0x000fec0003800000 */
.L_x_6877:
        /* <DEDUP_REMOVED lines=14> */
.L_x_6891:
[----:B------:R-:W-:Y:S05]  /*7480*/  BSYNC B0 ;  /* 0x0000000000007941 */ /* 0x000fea0003800000 */
.L_x_6890:
[----:B------:R-:W-:-:S04]  /*7490*/  F2FP.F16.F32.PACK_AB R0, RZ, R0 ;  /* 0x00000000ff00723e */ /* 0x000fc800000000ff */
[----:B------:R-:W-:Y:S01]  /*74a0*/  PRMT R22, R0, 0x7610, R22 ;  /* 0x0000761000167816 */ /* 0x000fe20000000016 */
[----:B------:R-:W-:Y:S06]  /*74b0*/  BRA `(.L_x_6865) ;  /* 0x00000000006c7947 */ /* 0x000fec0003800000 */
.L_x_6864:
        /* <DEDUP_REMOVED lines=16> */
.L_x_6892:
[----:B------:R-:W-:Y:S01]  /*75c0*/  PRMT R22, RZ, 0x7610, R22 ;  /* 0x00007610ff167816 */ /* 0x000fe20000000016 */
[----:B------:R-:W-:Y:S06]  /*75d0*/  BRA `(.L_x_6865) ;  /* 0x0000000000247947 */ /* 0x000fec0003800000 */
.L_x_6889:
[----:B------:R-:W2:Y:S02]  /*75e0*/  LDG.E.64 R4, desc[UR36][R4.64] ;  /* 0x0000002404047981 */ /* 0x000ea4000c1e1b00 */
[----:B--2---:R-:W0:Y:S02]  /*75f0*/  I2F.U64 R0, R4 ;  /* 0x0000000400007312 */ /* 0x004e240000301000 */
[----:B0-----:R-:W-:-:S04]  /*7600*/  F2FP.F16.F32.PACK_AB R0, RZ, R0 ;  /* 0x00000000ff00723e */ /* 0x001fc800000000ff */
[----:B------:R-:W-:Y:S01]  /*7610*/  PRMT R22, R0, 0x7610, R22 ;  /* 0x0000761000167816 */ /* 0x000fe20000000016 */
[----:B------:R-:W-:Y:S06]  /*7620*/  BRA `(.L_x_6865) ;  /* 0x0000000000107947 */ /* 0x000fec0003800000 */
.L_x_6888:
[----:B------:R-:W2:Y:S02]  /*7630*/  LDG.E R4, desc[UR36][R4.64] ;  /* 0x0000002404047981 */ /* 0x000ea4000c1e1900 */
[----:B--2---:R-:W-:-:S04]  /*7640*/  I2FP.F32.U32 R0, R4 ;  /* 0x0000000400007245 */ /* 0x004fc80000201000 */
[----:B------:R-:W-:-:S04]  /*7650*/  F2FP.F16.F32.PACK_AB R0, RZ, R0 ;  /* 0x00000000ff00723e */ /* 0x000fc800000000ff */
[----:B------:R-:W-:-:S07]  /*7660*/  PRMT R22, R0, 0x7610, R22 ;  /* 0x0000761000167816 */ /* 0x000fce0000000016 */
.L_x_6865:
        /* <DEDUP_REMOVED lines=21> */
.L_x_6896:
[----:B------:R-:W2:Y:S02]  /*77c0*/  LDG.E.U8 R4, desc[UR36][R4.64] ;  /* 0x0000002404047981 */ /* 0x000ea4000c1e1100 */
[----:B--2---:R-:W-:-:S04]  /*77d0*/  I2FP.F32.U32 R0, R4 ;  /* 0x0000000400007245 */ /* 0x004fc80000201000 */
[----:B------:R-:W-:Y:S01]  /*77e0*/  F2FP.F16.F32.PACK_AB R0, RZ, R0 ;  /* 0x00000000ff00723e */ /* 0x000fe200000000ff */
[----:B------:R-:W-:Y:S06]  /*77f0*/  BRA `(.L_x_6859) ;  /* 0x0000000c00847947 */ /* 0x000fec0003800000 */
.L_x_6895:
        /* <DEDUP_REMOVED lines=10> */
.L_x_6899:
[----:B------:R-:W2:Y:S02]  /*78a0*/  LDG.E R4, desc[UR36][R4.64] ;  /* 0x0000002404047981 */ /* 0x000ea4000c1e1900 */
[----:B--2---:R-:W-:-:S04]  /*78b0*/  I2FP.F32.S32 R0, R4 ;  /* 0x0000000400007245 */ /* 0x004fc80000201400 */
[----:B------:R-:W-:Y:S01]  /*78c0*/  F2FP.F16.F32.PACK_AB R0, RZ, R0 ;  /* 0x00000000ff00723e */ /* 0x000fe200000000ff */
[----:B------:R-:W-:Y:S06]  /*78d0*/  BRA `(.L_x_6859) ;  /* 0x0000000c004c7947 */ /* 0x000fec0003800000 */
.L_x_6898:
[----:B------:R-:W2:Y:S02]  /*78e0*/  LDG.E.U16 R4, desc[UR36][R4.64] ;  /* 0x0000002404047981 */ /* 0x000ea4000c1e1500 */
[----:B--2---:R-:W0:Y:S02]  /*78f0*/  I2F.S16 R0, R4 ;  /* 0x0000000400007306 */ /* 0x004e240000101400 */
[----:B0-----:R-:W-:Y:S01]  /*7900*/  F2FP.F16.F32.PACK_AB R0, RZ, R0 ;  /* 0x00000000ff00723e */ /* 0x001fe200000000ff */
[----:B------:R-:W-:Y:S06]  /*7910*/  BRA `(.L_x_6859) ;  /* 0x0000000c003c7947 */ /* 0x000fec0003800000 */
.L_x_6894:
        /* <DEDUP_REMOVED lines=9> */
.L_x_6901:
[----:B------:R2:W5:Y:S01]  /*79b0*/  LDG.E.U16 R0, desc[UR36][R4.64] ;  /* 0x0000002404007981 */ /* 0x000562000c1e1500 */
[----:B------:R-:W-:Y:S05]  /*79c0*/  BRA `(.L_x_6859) ;  /* 0x0000000c00107947 */ /* 0x000fea0003800000 */
.L_x_6900:
        /* <DEDUP_REMOVED lines=9> */
.L_x_6903:
[----:B------:R3:W5:Y:S01]  /*7a60*/  LDG.E.U16 R0, desc[UR36][R4.64] ;  /* 0x0000002404007981 */ /* 0x000762000c1e1500 */
[----:B------:R-:W-:Y:S05]  /*7a70*/  BRA `(.L_x_6859) ;  /* 0x0000000800e47947 */ /* 0x000fea0003800000 */
.L_x_6902:
        /* <DEDUP_REMOVED lines=8> */
.L_x_6893:
        /* <DEDUP_REMOVED lines=13> */
.L_x_6906:
        /* <DEDUP_REMOVED lines=8> */
.L_x_6905:
        /* <DEDUP_REMOVED lines=28> */
.L_x_6908:
        /* <DEDUP_REMOVED lines=14> */
.L_x_6907:
[----:B------:R-:W2:Y:S02]  /*7ef0*/  LDG.E.U16 R0, desc[UR36][R4.64] ;  /* 0x0000002404007981 */ /* 0x000ea4000c1e1500 */
[----:B--2---:R-:W-:-:S05]  /*7f00*/  IMAD.U32 R0, R0, 0x10000, RZ ;  /* 0x0001000000007824 */ /* 0x004fca00078e00ff */
[----:B------:R-:W-:Y:S01]  /*7f10*/  F2FP.F16.F32.PACK_AB R0, RZ, R0 ;  /* 0x00000000ff00723e */ /* 0x000fe200000000ff */
[----:B------:R-:W-:Y:S06]  /*7f20*/  BRA `(.L_x_6859) ;  /* 0x0000000400b87947 */ /* 0x000fec0003800000 */
.L_x_6904:
        /* <DEDUP_REMOVED lines=12> */
.L_x_6911:
        /* <DEDUP_REMOVED lines=21> */
.L_x_6915:
[----:B------:R-:W-:Y:S05]  /*8140*/  BSYNC B1 ;  /* 0x0000000000017941 */ /* 0x000fea0003800000 */
.L_x_6914:
[----:B------:R-:W-:Y:S01]  /*8150*/  LEA R5, R0, 0x3b800000, 0x17 ;  /* 0x3b80000000057811 */ /* 0x000fe200078eb8ff */
[----:B------:R-:W-:-:S05]  /*8160*/  IMAD.SHL.U32 R0, R3, 0x100000, RZ ;  /* 0x0010000003007824 */ /* 0x000fca00078e00ff */
[----:B------:R-:W-:-:S07]  /*8170*/  LOP3.LUT R0, R5, R0, R6, 0xfe, !PT ;  /* 0x0000000005007212 */ /* 0x000fce00078efe06 */
.L_x_6913:
[----:B------:R-:W-:Y:S05]  /*8180*/  BSYNC B0 ;  /* 0x0000000000007941 */ /* 0x000fea0003800000 */
.L_x_6912:
[----:B------:R-:W-:Y:S01]  /*8190*/  F2FP.F16.F32.PACK_AB R0, RZ, R0 ;  /* 0x00000000ff00723e */ /* 0x000fe200000000ff */
[----:B------:R-:W-:Y:S06]  /*81a0*/  BRA `(.L_x_6859) ;  /* 0x0000000400187947 */ /* 0x000fec0003800000 */
.L_x_6910:
        /* <DEDUP_REMOVED lines=21> */
.L_x_6919:
[----:B------:R-:W-:Y:S05]  /*8300*/  BSYNC B1 ;  /* 0x0000000000017941 */ /* 0x000fea0003800000 */
.L_x_6918:
[----:B------:R-:W-:Y:S01]  /*8310*/  LEA R5, R0, 0x37800000, 0x17 ;  /* 0x3780000000057811 */ /* 0x000fe200078eb8ff */
[----:B------:R-:W-:-:S05]  /*8320*/  IMAD.SHL.U32 R0, R3, 0x200000, RZ ;  /* 0x0020000003007824 */ /* 0x000fca00078e00ff */
[----:B------:R-:W-:-:S07]  /*8330*/  LOP3.LUT R0, R5, R0, R6, 0xfe, !PT ;  /* 0x0000000005007212 */ /* 0x000fce00078efe06 */
.L_x_6917:
[----:B------:R-:W-:Y:S05]  /*8340*/  BSYNC B0 ;  /* 0x0000000000007941 */ /* 0x000fea0003800000 */
.L_x_6916:
[----:B------:R-:W-:Y:S01]  /*8350*/  F2FP.F16.F32.PACK_AB R0, RZ, R0 ;  /* 0x00000000ff00723e */ /* 0x000fe200000000ff */
[----:B------:R-:W-:Y:S06]  /*8360*/  BRA `(.L_x_6859) ;  /* 0x0000000000a87947 */ /* 0x000fec0003800000 */
.L_x_6909:
        /* <DEDUP_REMOVED lines=14> */
.L_x_6923:
[----:B------:R-:W-:Y:S05]  /*8450*/  BSYNC B0 ;  /* 0x0000000000007941 */ /* 0x000fea0003800000 */
.L_x_6922:
[----:B------:R-:W-:Y:S01]  /*8460*/  F2FP.F16.F32.PACK_AB R0, RZ, R0 ;  /* 0x00000000ff00723e */ /* 0x000fe200000000ff */
[----:B------:R-:W-:Y:S06]  /*8470*/  BRA `(.L_x_6859) ;  /* 0x0000000000647947 */ /* 0x000fec0003800000 */
.L_x_6897:
        /* <DEDUP_REMOVED lines=16> */
.L_x_6924:
[----:B------:R-:W-:Y:S01]  /*8580*/  PRMT R0, RZ, 0x7610, R0 ;  /* 0x00007610ff007816 */ /* 0x000fe20000000000 */
[----:B------:R-:W-:Y:S06]  /*8590*/  BRA `(.L_x_6859) ;  /* 0x00000000001c7947 */ /* 0x000fec0003800000 */
.L_x_6921:
[----:B------:R-:W2:Y:S02]  /*85a0*/  LDG.E.64 R4, desc[UR36][R4.64] ;  /* 0x0000002404047981 */ /* 0x000ea4000c1e1b00 */
[----:B--2---:R-:W0:Y:S02]  /*85b0*/  I2F.U64 R0, R4 ;  /* 0x0000000400007312 */ /* 0x004e240000301000 */
[----:B0-----:R-:W-:Y:S01]  /*85c0*/  F2FP.F16.F32.PACK_AB R0, RZ, R0 ;  /* 0x00000000ff00723e */ /* 0x001fe200000000ff */
[----:B------:R-:W-:Y:S06]  /*85d0*/  BRA `(.L_x_6859) ;  /* 0x00000000000c7947 */ /* 0x000fec0003800000 */
.L_x_6920:
[----:B------:R-:W2:Y:S02]  /*85e0*/  LDG.E R4, desc[UR36][R4.64] ;  /* 0x0000002404047981 */ /* 0x000ea4000c1e1900 */
[----:B--2---:R-:W-:-:S04]  /*85f0*/  I2FP.F32.U32 R0, R4 ;  /* 0x0000000400007245 */ /* 0x004fc80000201000 */
[----:B------:R-:W-:-:S07]  /*8600*/  F2FP.F16.F32.PACK_AB R0, RZ, R0 ;  /* 0x00000000ff00723e */ /* 0x000fce00000000ff */
.L_x_6859:
[----:B------:R-:W-:Y:S05]  /*8610*/  BSYNC B6 ;  /* 0x0000000000067941 */ /* 0x000fea0003800000 */
.L_x_6858:
        /* <DEDUP_REMOVED lines=21> */
[----:B------:R-:W-:-:S07]  /*8770*/  F2FP.F16.F32.PACK_AB R3, RZ, R3 ;  /* 0x00000003ff03723e */ /* 0x000fce00000000ff */
.L_x_6926:
[----:B------:R-:W-:Y:S05]  /*8780*/  BSYNC B0 ;  /* 0x0000000000007941 */ /* 0x000fea0003800000 */
.L_x_6925:
[----:B------:R-:W-:Y:S04]  /*8790*/  BSSY B0, `(.L_x_6927) ;  /* 0x000000d000007945 */ /* 0x000fe80003800000 */
[----:B------:R-:W-:Y:S05]  /*87a0*/  @P4 BRA `(.L_x_6928) ;  /* 0x00000000002c4947 */ /* 0x000fea0003800000 */
[----:B-----5:R-:W-:Y:S02]  /*87b0*/  HADD2.F32 R19, -RZ, R19.H0_H0 ;  /* 0x20000013ff137230 */ /* 0x020fe40000004100 */
[----:B------:R-:W-:Y:S02]  /*87c0*/  HADD2.F32 R5, -RZ, R16.H0_H0 ;  /* 0x20000010ff057230 */ /* 0x000fe40000004100 */
[----:B------:R-:W-:Y:S01]  /*87d0*/  IMAD.MOV.U32 R18, RZ, RZ, 0x7fc00000 ;  /* 0x7fc00000ff127424 */ /* 0x000fe200078e00ff */
[C---:B------:R-:W-:Y:S02]  /*87e0*/  FSETP.GEU.FTZ.AND P4, PT, R19.reuse, RZ, PT ;  /* 0x000000ff1300720b */ /* 0x040fe40003f9e000 */
[----:B------:R-:W-:-:S04]  /*87f0*/  FSETP.GT.FTZ.AND P0, PT, R19, 1, PT ;  /* 0x3f8000001300780b */ /* 0x000fc80003f14000 */
[----:B------:R-:W-:-:S13]  /*8800*/  PLOP3.LUT P0, PT, P4, P0, PT, 0x8a, 0x0 ;  /* 0x000000000000781c */ /* 0x000fda0002701172 */
[----:B------:R-:W-:-:S04]  /*8810*/  @!P0 FADD.FTZ R4, -R19, 1 ;  /* 0x3f80000013048421 */ /* 0x000fc80000010100 */
[----:B------:R-:W-:-:S06]  /*8820*/  @!P0 FMUL.FTZ R4, R19, R4 ;  /* 0x0000000413048220 */ /* 0x000fcc0000410000 */
[----:B------:R-:W0:Y:S02]  /*8830*/  @!P0 MUFU.RCP R4, R4 ;  /* 0x0000000400048308 */ /* 0x000e240000001000 */
[----:B0-----:R-:W-:-:S05]  /*8840*/  @!P0 FMUL.FTZ R18, R5, R4 ;  /* 0x0000000405128220 */ /* 0x001fca0000410000 */
[----:B------:R-:W-:-:S07]  /*8850*/  F2FP.F16.F32.PACK_AB R18, RZ, R18 ;  /* 0x00000012ff12723e */ /* 0x000fce00000000ff */
.L_x_6928:
[----:B------:R-:W-:Y:S05]  /*8860*/  BSYNC B0 ;  /* 0x0000000000007941 */ /* 0x000fea0003800000 */
.L_x_6927:
        /* <DEDUP_REMOVED lines=13> */
.L_x_6930:
[----:B------:R-:W-:Y:S05]  /*8940*/  BSYNC B0 ;  /* 0x0000000000007941 */ /* 0x000fea0003800000 */
.L_x_6929:
[----:B------:R-:W-:Y:S04]  /*8950*/  BSSY B0, `(.L_x_6931) ;  /* 0x000000d000007945 */ /* 0x000fe80003800000 */
[----:B------:R-:W-:Y:S05]  /*8960*/  @P2 BRA `(.L_x_6932) ;  /* 0x00000000002c2947 */ /* 0x000fea0003800000 */
[----:B-----5:R-:W-:Y:S02]  /*8970*/  HADD2.F32 R5, -RZ, R0.H0_H0 ;  /* 0x20000000ff057230 */ /* 0x020fe40000004100 */
[----:B------:R-:W-:-:S03]  /*8980*/  IMAD.MOV.U32 R17, RZ, RZ, 0x7fc00000 ;  /* 0x7fc00000ff117424 */ /* 0x000fc600078e00ff */
[C---:B------:R-:W-:Y:S02]  /*8990*/  FSETP.GEU.FTZ.AND P1, PT, R5.reuse, RZ, PT ;  /* 0x000000ff0500720b */ /* 0x040fe40003f3e000 */
[----:B------:R-:W-:-:S04]  /*89a0*/  FSETP.GT.FTZ.AND P0, PT, R5, 1, PT ;  /* 0x3f8000000500780b */ /* 0x000fc80003f14000 */
[----:B------:R-:W-:-:S13]  /*89b0*/  PLOP3.LUT P0, PT, P1, P0, PT, 0x8a, 0x0 ;  /* 0x000000000000781c */ /* 0x000fda0000f01172 */
[----:B------:R-:W-:-:S04]  /*89c0*/  @!P0 FADD.FTZ R0, -R5, 1 ;  /* 0x3f80000005008421 */ /* 0x000fc80000010100 */
[----:B------:R-:W-:Y:S01]  /*89d0*/  @!P0 FMUL.FTZ R0, R5, R0 ;  /* 0x0000000005008220 */ /* 0x000fe20000410000 */
[----:B------:R-:W-:-:S05]  /*89e0*/  HADD2.F32 R5, -RZ, R22.H0_H0 ;  /* 0x20000016ff057230 */ /* 0x000fca0000004100 */
[----:B------:R-:W0:Y:S02]  /*89f0*/  @!P0 MUFU.RCP R0, R0 ;  /* 0x0000000000008308 */ /* 0x000e240000001000 */
[----:B0-----:R-:W-:-:S05]  /*8a00*/  @!P0 FMUL.FTZ R17, R5, R0 ;  /* 0x0000000005118220 */ /* 0x001fca0000410000 */
[----:B------:R-:W-:-:S07]  /*8a10*/  F2FP.F16.F32.PACK_AB R17, RZ, R17 ;  /* 0x00000011ff11723e */ /* 0x000fce00000000ff */
.L_x_6932:
[----:B------:R-:W-:Y:S05]  /*8a20*/  BSYNC B0 ;  /* 0x0000000000007941 */ /* 0x000fea0003800000 */
.L_x_6931:
        /* <DEDUP_REMOVED lines=24> */
.L_x_6938:
[----:B------:R-:W-:Y:S02]  /*8bb0*/  HADD2.F32 R5, -RZ, R3.H0_H0 ;  /* 0x20000003ff057230 */ /* 0x000fe40000004100 */
[----:B------:R-:W-:-:S04]  /*8bc0*/  IMAD.MOV.U32 R27, RZ, RZ, R26 ;  /* 0x000000ffff1b7224 */ /* 0x000fc800078e001a */
[----:B------:R-:W0:Y:S02]  /*8bd0*/  F2I.S64.TRUNC R4, R5 ;  /* 0x0000000500047311 */ /* 0x000e24000020d900 */
[----:B0-----:R0:W-:Y:S01]  /*8be0*/  STG.E.U8 desc[UR36][R8.64], R4 ;  /* 0x0000000408007986 */ /* 0x0011e2000c101124 */
[----:B------:R-:W-:Y:S05]  /*8bf0*/  BRA `(.L_x_6934) ;  /* 0x0000000c00d47947 */ /* 0x000fea0003800000 */
.L_x_6937:
        /* <DEDUP_REMOVED lines=11> */
.L_x_6941:
[----:B------:R-:W-:Y:S02]  /*8cb0*/  HADD2.F32 R3, -RZ, R3.H0_H0 ;  /* 0x20000003ff037230 */ /* 0x000fe40000004100 */
[----:B------:R-:W-:-:S04]  /*8cc0*/  IMAD.MOV.U32 R27, RZ, RZ, R26 ;  /* 0x000000ffff1b7224 */ /* 0x000fc800078e001a */
[----:B------:R-:W0:Y:S02]  /*8cd0*/  F2I.FTZ.TRUNC.NTZ R3, R3 ;  /* 0x0000000300037305 */ /* 0x000e24000021f100 */
[----:B0-----:R0:W-:Y:S01]  /*8ce0*/  STG.E desc[UR36][R8.64], R3 ;  /* 0x0000000308007986 */ /* 0x0011e2000c101924 */
[----:B------:R-:W-:Y:S05]  /*8cf0*/  BRA `(.L_x_6934) ;  /* 0x0000000c00947947 */ /* 0x000fea0003800000 */
.L_x_6940:
[----:B------:R-:W-:Y:S02]  /*8d00*/  HADD2.F32 R3, -RZ, R3.H0_H0 ;  /* 0x20000003ff037230 */ /* 0x000fe40000004100 */
[----:B------:R-:W-:-:S04]  /*8d10*/  IMAD.MOV.U32 R27, RZ, RZ, R26 ;  /* 0x000000ffff1b7224 */ /* 0x000fc800078e001a */
[----:B------:R-:W0:Y:S02]  /*8d20*/  F2I.FTZ.TRUNC.NTZ R3, R3 ;  /* 0x0000000300037305 */ /* 0x000e24000021f100 */
[----:B0-----:R0:W-:Y:S01]  /*8d30*/  STG.E.U16 desc[UR36][R8.64], R3 ;  /* 0x0000000308007986 */ /* 0x0011e2000c101524 */
[----:B------:R-:W-:Y:S05]  /*8d40*/  BRA `(.L_x_6934) ;  /* 0x0000000c00807947 */ /* 0x000fea0003800000 */
.L_x_6936:
        /* <DEDUP_REMOVED lines=10> */
.L_x_6943:
[----:B------:R0:W-:Y:S01]  /*8df0*/  STG.E.U16 desc[UR36][R8.64], R3 ;  /* 0x0000000308007986 */ /* 0x0001e2000c101524 */
[----:B------:R-:W-:Y:S01]  /*8e00*/  IMAD.MOV.U32 R27, RZ, RZ, R26 ;  /* 0x000000ffff1b7224 */ /* 0x000fe200078e001a */
[----:B------:R-:W-:Y:S06]  /*8e10*/  BRA `(.L_x_6934) ;  /* 0x0000000c004c7947 */ /* 0x000fec0003800000 */
.L_x_6942:
        /* <DEDUP_REMOVED lines=11> */
.L_x_6945:
[----:B------:R-:W-:Y:S02]  /*8ed0*/  HADD2.F32 R0, -RZ, R3.H0_H0 ;  /* 0x20000003ff007230 */ /* 0x000fe40000004100 */
[----:B------:R-:W-:-:S03]  /*8ee0*/  IMAD.MOV.U32 R27, RZ, RZ, R26 ;  /* 0x000000ffff1b7224 */ /* 0x000fc600078e001a */
[----:B------:R-:W-:-:S04]  /*8ef0*/  F2FP.F16.F32.PACK_AB R0, RZ, R0 ;  /* 0x00000000ff00723e */ /* 0x000fc800000000ff */
[----:B------:R-:W-:-:S05]  /*8f00*/  PRMT R0, R0, 0x5410, RZ ;  /* 0x0000541000007816 */ /* 0x000fca00000000ff */
[----:B------:R0:W-:Y:S01]  /*8f10*/  STG.E desc[UR36][R8.64], R0 ;  /* 0x0000000008007986 */ /* 0x0001e2000c101924 */
[----:B------:R-:W-:Y:S05]  /*8f20*/  BRA `(.L_x_6934) ;  /* 0x0000000c00087947 */ /* 0x000fea0003800000 */
.L_x_6944:
[----:B------:R-:W-:Y:S02]  /*8f30*/  HADD2.F32 R4, -RZ, R3.H0_H0 ;  /* 0x20000003ff047230 */ /* 0x000fe40000004100 */
[----:B------:R-:W-:-:S03]  /*8f40*/  IMAD.MOV.U32 R27, RZ, RZ, R26 ;  /* 0x000000ffff1b7224 */ /* 0x000fc600078e001a */
[----:B------:R-:W-:-:S06]  /*8f50*/  FMUL.FTZ R4, R4, 1 ;  /* 0x3f80000004047820 */ /* 0x000fcc0000410000 */
[----:B------:R-:W0:Y:S02]  /*8f60*/  F2F.F64.F32 R4, R4 ;  /* 0x0000000400047310 */ /* 0x000e240000201800 */
[----:B0-----:R0:W-:Y:S01]  /*8f70*/  STG.E.64 desc[UR36][R8.64], R4 ;  /* 0x0000000408007986 */ /* 0x0011e2000c101b24 */
[----:B------:R-:W-:Y:S05]  /*8f80*/  BRA `(.L_x_6934) ;  /* 0x0000000800f07947 */ /* 0x000fea0003800000 */
.L_x_6935:
        /* <DEDUP_REMOVED lines=14> */
.L_x_6948:
[----:B------:R-:W-:Y:S01]  /*9070*/  HADD2.F32 R3, -RZ, R3.H0_H0 ;  /* 0x20000003ff037230 */ /* 0x000fe20000004100 */
[----:B------:R-:W-:Y:S01]  /*9080*/  CS2R R6, SRZ ;  /* 0x0000000000067805 */ /* 0x000fe2000001ff00 */
[----:B------:R-:W-:-:S03]  /*9090*/  IMAD.MOV.U32 R27, RZ, RZ, R26 ;  /* 0x000000ffff1b7224 */ /* 0x000fc600078e001a */
[----:B------:R-:W-:-:S04]  /*90a0*/  FMUL.FTZ R3, R3, 1 ;  /* 0x3f80000003037820 */ /* 0x000fc80000410000 */
[----:B------:R-:W0:Y:S02]  /*90b0*/  F2F.F64.F32 R4, R3 ;  /* 0x0000000300047310 */ /* 0x000e240000201800 */
[----:B0-----:R0:W-:Y:S01]  /*90c0*/  STG.E.128 desc[UR36][R8.64], R4 ;  /* 0x0000000408007986 */ /* 0x0011e2000c101d24 */
[----:B------:R-:W-:Y:S05]  /*90d0*/  BRA `(.L_x_6934) ;  /* 0x00000008009c7947 */ /* 0x000fea0003800000 */
.L_x_6947:
        /* <DEDUP_REMOVED lines=21> */
.L_x_6952:
[----:B------:R-:W-:Y:S05]  /*9230*/  BSYNC B0 ;  /* 0x0000000000007941 */ /* 0x000fea0003800000 */
.L_x_6951:
[----:B------:R-:W-:Y:S01]  /*9240*/  LOP3.LUT R5, R0, R5, RZ, 0xfc, !PT ;  /* 0x0000000500057212 */ /* 0x000fe200078efcff */
[----:B------:R-:W-:-:S04]  /*9250*/  IMAD.MOV.U32 R27, RZ, RZ, R26 ;  /* 0x000000ffff1b7224 */ /* 0x000fc800078e001a */
[----:B------:R3:W-:Y:S01]  /*9260*/  STG.E.U8 desc[UR36][R8.64], R5 ;  /* 0x0000000508007986 */ /* 0x0007e2000c101124 */
[----:B------:R-:W-:Y:S05]  /*9270*/  BRA `(.L_x_6934) ;  /* 0x0000000800347947 */ /* 0x000fea0003800000 */
.L_x_6950:
        /* <DEDUP_REMOVED lines=13> */
.L_x_6954:
[----:B------:R-:W-:Y:S01]  /*9350*/  IMAD.MOV.U32 R0, RZ, RZ, 0x7f ;  /* 0x0000007fff007424 */ /* 0x000fe200078e00ff */
[----:B------:R-:W-:-:S04]  /*9360*/  ISETP.GT.U32.AND P0, PT, R3, 0x7f800000, PT ;  /* 0x7f8000000300780c */ /* 0x000fc80003f04070 */
[----:B------:R-:W-:-:S09]  /*9370*/  SEL R0, R0, 0x7c, P0 ;  /* 0x0000007c00007807 */ /* 0x000fd20000000000 */
.L_x_6955:
[----:B------:R-:W-:Y:S05]  /*9380*/  BSYNC B0 ;  /* 0x0000000000007941 */ /* 0x000fea0003800000 */
.L_x_6953:
[----:B------:R-:W-:Y:S01]  /*9390*/  LOP3.LUT R3, R5, 0x80000000, RZ, 0xc0, !PT ;  /* 0x8000000005037812 */ /* 0x000fe200078ec0ff */
[----:B------:R-:W-:-:S03]  /*93a0*/  IMAD.MOV.U32 R27, RZ, RZ, R26 ;  /* 0x000000ffff1b7224 */ /* 0x000fc600078e001a */
[----:B------:R-:W-:-:S04]  /*93b0*/  SHF.R.U32.HI R3, RZ, 0x18, R3 ;  /* 0x00000018ff037819 */ /* 0x000fc80000011603 */
[----:B------:R-:W-:-:S05]  /*93c0*/  LOP3.LUT R3, R0, R3, RZ, 0xfc, !PT ;  /* 0x0000000300037212 */ /* 0x000fca00078efcff */
[----:B------:R4:W-:Y:S01]  /*93d0*/  STG.E.U8 desc[UR36][R8.64], R3 ;  /* 0x0000000308007986 */ /* 0x0009e2000c101124 */
[----:B------:R-:W-:Y:S05]  /*93e0*/  BRA `(.L_x_6934) ;  /* 0x0000000400d87947 */ /* 0x000fea0003800000 */
.L_x_6949:
[----:B------:R-:W-:Y:S02]  /*93f0*/  HADD2.F32 R0, -RZ, R3.H0_H0 ;  /* 0x20000003ff007230 */ /* 0x000fe40000004100 */
[----:B------:R-:W-:-:S03]  /*9400*/  IMAD.MOV.U32 R27, RZ, RZ, R26 ;  /* 0x000000ffff1b7224 */ /* 0x000fc600078e001a */
[----:B------:R-:W-:-:S05]  /*9410*/  F2FP.BF16.F32.PACK_AB R0, RZ, R0 ;  /* 0x00000000ff00723e */ /* 0x000fca00000010ff */
[----:B------:R2:W-:Y:S01]  /*9420*/  STG.E.U16 desc[UR36][R8.64], R0 ;  /* 0x0000000008007986 */ /* 0x0005e2000c101524 */
[----:B------:R-:W-:Y:S05]  /*9430*/  BRA `(.L_x_6934) ;  /* 0x0000000400c47947 */ /* 0x000fea0003800000 */
.L_x_6946:
        /* <DEDUP_REMOVED lines=13> */
.L_x_6958:
        /* <DEDUP_REMOVED lines=17> */
.L_x_6961:
[----:B------:R-:W-:-:S04]  /*9620*/  LOP3.LUT R3, R5, 0x80000000, RZ, 0xc0, !PT ;  /* 0x8000000005037812 */ /* 0x000fc800078ec0ff */
[----:B------:R-:W-:-:S04]  /*9630*/  SHF.R.U32.HI R3, RZ, 0x18, R3 ;  /* 0x00000018ff037819 */ /* 0x000fc80000011603 */
[----:B------:R-:W-:-:S04]  /*9640*/  LOP3.LUT R0, R0, R3, RZ, 0xfc, !PT ;  /* 0x0000000300007212 */ /* 0x000fc800078efcff */
[----:B------:R-:W-:-:S07]  /*9650*/  PRMT R4, R0, 0x7610, R4 ;  /* 0x0000761000047816 */ /* 0x000fce0000000004 */
.L_x_6960:
[----:B------:R-:W-:Y:S05]  /*9660*/  BSYNC B0 ;  /* 0x0000000000007941 */ /* 0x000fea0003800000 */
.L_x_6959:
[----:B------:R0:W-:Y:S01]  /*9670*/  STG.E.U8 desc[UR36][R8.64], R4 ;  /* 0x0000000408007986 */ /* 0x0001e2000c101124 */
[----:B------:R-:W-:Y:S01]  /*9680*/  IMAD.MOV.U32 R27, RZ, RZ, R26 ;  /* 0x000000ffff1b7224 */ /* 0x000fe200078e001a */
[----:B------:R-:W-:Y:S06]  /*9690*/  BRA `(.L_x_6934) ;  /* 0x00000004002c7947 */ /* 0x000fec0003800000 */
.L_x_6957:
        /* <DEDUP_REMOVED lines=17> */
.L_x_6964:
[----:B------:R-:W-:-:S04]  /*97b0*/  LOP3.LUT R3, R5, 0x80000000, RZ, 0xc0, !PT ;  /* 0x8000000005037812 */ /* 0x000fc800078ec0ff */
[----:B------:R-:W-:-:S04]  /*97c0*/  SHF.R.U32.HI R3, RZ, 0x18, R3 ;  /* 0x00000018ff037819 */ /* 0x000fc80000011603 */
[----:B------:R-:W-:-:S04]  /*97d0*/  LOP3.LUT R0, R0, R3, RZ, 0xfc, !PT ;  /* 0x0000000300007212 */ /* 0x000fc800078efcff */
[----:B------:R-:W-:-:S07]  /*97e0*/  PRMT R4, R0, 0x7610, R4 ;  /* 0x0000761000047816 */ /* 0x000fce0000000004 */
.L_x_6963:
[----:B------:R-:W-:Y:S05]  /*97f0*/  BSYNC B0 ;  /* 0x0000000000007941 */ /* 0x000fea0003800000 */
.L_x_6962:
[----:B------:R0:W-:Y:S01]  /*9800*/  STG.E.U8 desc[UR36][R8.64], R4 ;  /* 0x0000000408007986 */ /* 0x0001e2000c101124 */
[----:B------:R-:W-:Y:S01]  /*9810*/  IMAD.MOV.U32 R27, RZ, RZ, R26 ;  /* 0x000000ffff1b7224 */ /* 0x000fe200078e001a */
[----:B------:R-:W-:Y:S06]  /*9820*/  BRA `(.L_x_6934) ;  /* 0x0000000000c87947 */ /* 0x000fec0003800000 */
.L_x_6956:
        /* <DEDUP_REMOVED lines=23> */
.L_x_6939:
        /* <DEDUP_REMOVED lines=16> */
.L_x_6967:
[----:B------:R-:W-:Y:S01]  /*9aa0*/  IMAD.MOV.U32 R27, RZ, RZ, R26 ;  /* 0x000000ffff1b7224 */ /* 0x000fe200078e001a */
[----:B------:R-:W-:Y:S06]  /*9ab0*/  BRA `(.L_x_6934) ;  /* 0x0000000000247947 */ /* 0x000fec0003800000 */
.L_x_6966:
[----:B------:R-:W-:Y:S02]  /*9ac0*/  HADD2.F32 R4, -RZ, R3.H0_H0 ;  /* 0x20000003ff047230 */ /* 0x000fe40000004100 */
[----:B------:R-:W-:-:S04]  /*9ad0*/  IMAD.MOV.U32 R27, RZ, RZ, R26 ;  /* 0x000000ffff1b7224 */ /* 0x000fc800078e001a */
[----:B------:R-:W0:Y:S02]  /*9ae0*/  F2I.U64.TRUNC R4, R4 ;  /* 0x0000000400047311 */ /* 0x000e24000020d800 */
[----:B0-----:R0:W-:Y:S01]  /*9af0*/  STG.E.64 desc[UR36][R8.64], R4 ;  /* 0x0000000408007986 */ /* 0x0011e2000c101b24 */
[----:B------:R-:W-:Y:S05]  /*9b00*/  BRA `(.L_x_6934) ;  /* 0x0000000000107947 */ /* 0x000fea0003800000 */
.L_x_6965:
[----:B------:R-:W-:Y:S02]  /*9b10*/  HADD2.F32 R3, -RZ, R3.H0_H0 ;  /* 0x20000003ff037230 */ /* 0x000fe40000004100 */
[----:B------:R-:W-:-:S04]  /*9b20*/  IMAD.MOV.U32 R27, RZ, RZ, R26 ;  /* 0x000000ffff1b7224 */ /* 0x000fc800078e001a */
[----:B------:R-:W0:Y:S02]  /*9b30*/  F2I.FTZ.U32.TRUNC.NTZ R3, R3 ;  /* 0x0000000300037305 */ /* 0x000e24000021f000 */
[----:B0-----:R0:W-:Y:S02]  /*9b40*/  STG.E desc[UR36][R8.64], R3 ;  /* 0x0000000308007986 */ /* 0x0011e4000c101924 */
.L_x_6934:
[----:B------:R-:W-:Y:S05]  /*9b50*/  BSYNC B6 ;  /* 0x0000000000067941 */ /* 0x000fea0003800000 */
.L_x_6933:
        /* <DEDUP_REMOVED lines=25> */
.L_x_6973:
[----:B------:R-:W-:-:S06]  /*9cf0*/  HADD2.F32 R5, -RZ, R18.H0_H0 ;  /* 0x20000012ff057230 */ /* 0x000fcc0000004100 */
[----:B------:R-:W0:Y:S02]  /*9d00*/  F2I.S64.TRUNC R4, R5 ;  /* 0x0000000500047311 */ /* 0x000e24000020d900 */
[----:B0-----:R0:W-:Y:S01]  /*9d10*/  STG.E.U8 desc[UR36][R8.64], R4 ;  /* 0x0000000408007986 */ /* 0x0011e2000c101124 */
[----:B------:R-:W-:Y:S05]  /*9d20*/  BRA `(.L_x_6975) ;  /* 0x0000000c00847947 */ /* 0x000fea0003800000 */
.L_x_6972:
        /* <DEDUP_REMOVED lines=10> */
.L_x_6977:
[----:B------:R-:W-:-:S04]  /*9dd0*/  HADD2.F32 R18, -RZ, R18.H0_H0 ;  /* 0x20000012ff127230 */ /* 0x000fc80000004100 */
[----:B------:R-:W0:Y:S02]  /*9de0*/  F2I.FTZ.TRUNC.NTZ R3, R18 ;  /* 0x0000001200037305 */ /* 0x000e24000021f100 */
[----:B0-----:R0:W-:Y:S01]  /*9df0*/  STG.E desc[UR36][R8.64], R3 ;  /* 0x0000000308007986 */ /* 0x0011e2000c101924 */
[----:B------:R-:W-:Y:S05]  /*9e00*/  BRA `(.L_x_6975) ;  /* 0x0000000c004c7947 */ /* 0x000fea0003800000 */
.L_x_6976:
[----:B------:R-:W-:-:S04]  /*9e10*/  HADD2.F32 R18, -RZ, R18.H0_H0 ;  /* 0x20000012ff127230 */ /* 0x000fc80000004100 */
[----:B------:R-:W0:Y:S02]  /*9e20*/  F2I.FTZ.TRUNC.NTZ R3, R18 ;  /* 0x0000001200037305 */ /* 0x000e24000021f100 */
[----:B0-----:R0:W-:Y:S01]  /*9e30*/  STG.E.U16 desc[UR36][R8.64], R3 ;  /* 0x0000000308007986 */ /* 0x0011e2000c101524 */
[----:B------:R-:W-:Y:S05]  /*9e40*/  BRA `(.L_x_6975) ;  /* 0x0000000c003c7947 */ /* 0x000fea0003800000 */
.L_x_6971:
        /* <DEDUP_REMOVED lines=9> */
.L_x_6979:
[----:B------:R0:W-:Y:S01]  /*9ee0*/  STG.E.U16 desc[UR36][R8.64], R18 ;  /* 0x0000001208007986 */ /* 0x0001e2000c101524 */
[----:B------:R-:W-:Y:S05]  /*9ef0*/  BRA `(.L_x_6975) ;  /* 0x0000000c00107947 */ /* 0x000fea0003800000 */
.L_x_6978:
        /* <DEDUP_REMOVED lines=10> */
.L_x_6981:
[----:B------:R-:W-:-:S05]  /*9fa0*/  HADD2.F32 R0, -RZ, R18.H0_H0 ;  /* 0x20000012ff007230 */ /* 0x000fca0000004100 */
[----:B------:R-:W-:-:S04]  /*9fb0*/  F2FP.F16.F32.PACK_AB R0, RZ, R0 ;  /* 0x00000000ff00723e */ /* 0x000fc800000000ff */
[----:B------:R-:W-:-:S05]  /*9fc0*/  PRMT R0, R0, 0x5410, RZ ;  /* 0x0000541000007816 */ /* 0x000fca00000000ff */
[----:B------:R0:W-:Y:S01]  /*9fd0*/  STG.E desc[UR36][R8.64], R0 ;  /* 0x0000000008007986 */ /* 0x0001e2000c101924 */
[----:B------:R-:W-:Y:S05]  /*9fe0*/  BRA `(.L_x_6975) ;  /* 0x0000000800d47947 */ /* 0x000fea0003800000 */
.L_x_6980:
[----:B------:R-:W-:-:S05]  /*9ff0*/  HADD2.F32 R4, -RZ, R18.H0_H0 ;  /* 0x20000012ff047230 */ /* 0x000fca0000004100 */
[----:B------:R-:W-:-:S06]  /*a000*/  FMUL.FTZ R4, R4, 1 ;  /* 0x3f80000004047820 */ /* 0x000fcc0000410000 */
[----:B------:R-:W0:Y:S02]  /*a010*/  F2F.F64.F32 R4, R4 ;  /* 0x0000000400047310 */ /* 0x000e240000201800 */
[----:B0-----:R0:W-:Y:S01]  /*a020*/  STG.E.64 desc[UR36][R8.64], R4 ;  /* 0x0000000408007986 */ /* 0x0011e2000c101b24 */
[----:B------:R-:W-:Y:S05]  /*a030*/  BRA `(.L_x_6975) ;  /* 0x0000000800c07947 */ /* 0x000fea0003800000 */
.L_x_6970:
        /* <DEDUP_REMOVED lines=13> */
.L_x_6984:
[----:B------:R-:W-:Y:S01]  /*a110*/  HADD2.F32 R18, -RZ, R18.H0_H0 ;  /* 0x20000012ff127230 */ /* 0x000fe20000004100 */
[----:B------:R-:W-:-:S04]  /*a120*/  CS2R R6, SRZ ;  /* 0x0000000000067805 */ /* 0x000fc8000001ff00 */
[----:B------:R-:W-:-:S06]  /*a130*/  FMUL.FTZ R4, R18, 1 ;  /* 0x3f80000012047820 */ /* 0x000fcc0000410000 */
[----:B------:R-:W0:Y:S02]  /*a140*/  F2F.F64.F32 R4, R4 ;  /* 0x0000000400047310 */ /* 0x000e240000201800 */
[----:B0-----:R0:W-:Y:S01]  /*a150*/  STG.E.128 desc[UR36][R8.64], R4 ;  /* 0x0000000408007986 */ /* 0x0011e2000c101d24 */
[----:B------:R-:W-:Y:S05]  /*a160*/  BRA `(.L_x_6975) ;  /* 0x0000000800747947 */ /* 0x000fea0003800000 */
.L_x_6983:
        /* <DEDUP_REMOVED lines=21> */
.L_x_6988:
[----:B------:R-:W-:Y:S05]  /*a2c0*/  BSYNC B0 ;  /* 0x0000000000007941 */ /* 0x000fea0003800000 */
.L_x_6987:
[----:B------:R-:W-:-:S05]  /*a2d0*/  LOP3.LUT R5, R0, R5, RZ, 0xfc, !PT ;  /* 0x0000000500057212 */ /* 0x000fca00078efcff */
[----:B------:R3:W-:Y:S01]  /*a2e0*/  STG.E.U8 desc[UR36][R8.64], R5 ;  /* 0x0000000508007986 */ /* 0x0007e2000c101124 */
[----:B------:R-:W-:Y:S05]  /*a2f0*/  BRA `(.L_x_6975) ;  /* 0x0000000800107947 */ /* 0x000fea0003800000 */
.L_x_6986:
        /* <DEDUP_REMOVED lines=13> */
.L_x_6990:
[----:B------:R-:W-:Y:S01]  /*a3d0*/  IMAD.MOV.U32 R0, RZ, RZ, 0x7f ;  /* 0x0000007fff007424 */ /* 0x000fe200078e00ff */
[----:B------:R-:W-:-:S04]  /*a3e0*/  ISETP.GT.U32.AND P0, PT, R3, 0x7f800000, PT ;  /* 0x7f8000000300780c */ /* 0x000fc80003f04070 */
[----:B------:R-:W-:-:S09]  /*a3f0*/  SEL R0, R0, 0x7c, P0 ;  /* 0x0000007c00007807 */ /* 0x000fd20000000000 */
.L_x_6991:
[----:B------:R-:W-:Y:S05]  /*a400*/  BSYNC B0 ;  /* 0x0000000000007941 */ /* 0x000fea0003800000 */
.L_x_6989:
[----:B------:R-:W-:-:S04]  /*a410*/  LOP3.LUT R3, R5, 0x80000000, RZ, 0xc0, !PT ;  /* 0x8000000005037812 */ /* 0x000fc800078ec0ff */
[----:B------:R-:W-:-:S04]  /*a420*/  SHF.R.U32.HI R3, RZ, 0x18, R3 ;  /* 0x00000018ff037819 */ /* 0x000fc80000011603 */
[----:B------:R-:W-:-:S05]  /*a430*/  LOP3.LUT R3, R0, R3, RZ, 0xfc, !PT ;  /* 0x0000000300037212 */ /* 0x000fca00078efcff */
[----:B------:R4:W-:Y:S01]  /*a440*/  STG.E.U8 desc[UR36][R8.64], R3 ;  /* 0x0000000308007986 */ /* 0x0009e2000c101124 */
[----:B------:R-:W-:Y:S05]  /*a450*/  BRA `(.L_x_6975) ;  /* 0x0000000400b87947 */ /* 0x000fea0003800000 */
.L_x_6985:
[----:B------:R-:W-:-:S05]  /*a460*/  HADD2.F32 R0, -RZ, R18.H0_H0 ;  /* 0x20000012ff007230 */ /* 0x000fca0000004100 */
[----:B------:R-:W-:-:S05]  /*a470*/  F2FP.BF16.F32.PACK_AB R0, RZ, R0 ;  /* 0x00000000ff00723e */ /* 0x000fca00000010ff */
[----:B------:R2:W-:Y:S01]  /*a480*/  STG.E.U16 desc[UR36][R8.64], R0 ;  /* 0x0000000008007986 */ /* 0x0005e2000c101524 */
[----:B------:R-:W-:Y:S05]  /*a490*/  BRA `(.L_x_6975) ;  /* 0x0000000400a87947 */ /* 0x000fea0003800000 */
.L_x_6982:
        /* <DEDUP_REMOVED lines=12> */
.L_x_6994:
        /* <DEDUP_REMOVED lines=17> */
.L_x_6997:
[----:B------:R-:W-:-:S04]  /*a670*/  LOP3.LUT R3, R5, 0x80000000, RZ, 0xc0, !PT ;  /* 0x8000000005037812 */ /* 0x000fc800078ec0ff */
[----:B------:R-:W-:-:S04]  /*a680*/  SHF.R.U32.HI R3, RZ, 0x18, R3 ;  /* 0x00000018ff037819 */ /* 0x000fc80000011603 */
[----:B------:R-:W-:-:S04]  /*a690*/  LOP3.LUT R0, R0, R3, RZ, 0xfc, !PT ;  /* 0x0000000300007212 */ /* 0x000fc800078efcff */
[----:B------:R-:W-:-:S07]  /*a6a0*/  PRMT R4, R0, 0x7610, R4 ;  /* 0x0000761000047816 */ /* 0x000fce0000000004 */
.L_x_6996:
[----:B------:R-:W-:Y:S05]  /*a6b0*/  BSYNC B0 ;  /* 0x0000000000007941 */ /* 0x000fea0003800000 */
.L_x_6995:
[----:B------:R0:W-:Y:S01]  /*a6c0*/  STG.E.U8 desc[UR36][R8.64], R4 ;  /* 0x0000000408007986 */ /* 0x0001e2000c101124 */
[----:B------:R-:W-:Y:S05]  /*a6d0*/  BRA `(.L_x_6975) ;  /* 0x0000000400187947 */ /* 0x000fea0003800000 */
.L_x_6993:
        /* <DEDUP_REMOVED lines=17> */
.L_x_7000:
[----:B------:R-:W-:-:S04]  /*a7f0*/  LOP3.LUT R3, R5, 0x80000000, RZ, 0xc0, !PT ;  /* 0x8000000005037812 */ /* 0x000fc800078ec0ff */
[----:B------:R-:W-:-:S04]  /*a800*/  SHF.R.U32.HI R3, RZ, 0x18, R3 ;  /* 0x00000018ff037819 */ /* 0x000fc80000011603 */
[----:B------:R-:W-:-:S04]  /*a810*/  LOP3.LUT R0, R0, R3, RZ, 0xfc, !PT ;  /* 0x0000000300007212 */ /* 0x000fc800078efcff */
[----:B------:R-:W-:-:S07]  /*a820*/  PRMT R4, R0, 0x7610, R4 ;  /* 0x0000761000047816 */ /* 0x000fce0000000004 */
.L_x_6999:
[----:B------:R-:W-:Y:S05]  /*a830*/  BSYNC B0 ;  /* 0x0000000000007941 */ /* 0x000fea0003800000 */
.L_x_6998:
[----:B------:R0:W-:Y:S01]  /*a840*/  STG.E.U8 desc[UR36][R8.64], R4 ;  /* 0x0000000408007986 */ /* 0x0001e2000c101124 */
[----:B------:R-:W-:Y:S05]  /*a850*/  BRA `(.L_x_6975) ;  /* 0x0000000000b87947 */ /* 0x000fea0003800000 */
.L_x_6992:
        /* <DEDUP_REMOVED lines=22> */
.L_x_6974:
        /* <DEDUP_REMOVED lines=16> */
.L_x_7003:
[----:B------:R-:W-:Y:S05]  /*aac0*/  BRA `(.L_x_6975) ;  /* 0x00000000001c7947 */ /* 0x000fea0003800000 */
.L_x_7002:
[----:B------:R-:W-:-:S06]  /*aad0*/  HADD2.F32 R4, -RZ, R18.H0_H0 ;  /* 0x20000012ff047230 */ /* 0x000fcc0000004100 */
[----:B------:R-:W0:Y:S02]  /*aae0*/  F2I.U64.TRUNC R4, R4 ;  /* 0x0000000400047311 */ /* 0x000e24000020d800 */
[----:B0-----:R0:W-:Y:S01]  /*aaf0*/  STG.E.64 desc[UR36][R8.64], R4 ;  /* 0x0000000408007986 */ /* 0x0011e2000c101b24 */
[----:B------:R-:W-:Y:S05]  /*ab00*/  BRA `(.L_x_6975) ;  /* 0x00000000000c7947 */ /* 0x000fea0003800000 */
.L_x_7001:
[----:B------:R-:W-:-:S04]  /*ab10*/  HADD2.F32 R18, -RZ, R18.H0_H0 ;  /* 0x20000012ff127230 */ /* 0x000fc80000004100 */
[----:B------:R-:W0:Y:S02]  /*ab20*/  F2I.FTZ.U32.TRUNC.NTZ R3, R18 ;  /* 0x0000001200037305 */ /* 0x000e24000021f000 */
[----:B0-----:R0:W-:Y:S02]  /*ab30*/  STG.E desc[UR36][R8.64], R3 ;  /* 0x0000000308007986 */ /* 0x0011e4000c101924 */
.L_x_6975:
        /* <DEDUP_REMOVED lines=25> */
.L_x_7007:
[----:B------:R-:W-:-:S06]  /*acd0*/  HADD2.F32 R5, -RZ, R16.H0_H0 ;  /* 0x20000010ff057230 */ /* 0x000fcc0000004100 */
[----:B------:R-:W0:Y:S02]  /*ace0*/  F2I.S64.TRUNC R4, R5 ;  /* 0x0000000500047311 */ /* 0x000e24000020d900 */
[----:B0-----:R0:W-:Y:S01]  /*acf0*/  STG.E.U8 desc[UR36][R8.64], R4 ;  /* 0x0000000408007986 */ /* 0x0011e2000c101124 */
[----:B------:R-:W-:Y:S05]  /*ad00*/  BRA `(.L_x_7009) ;  /* 0x0000000c00847947 */ /* 0x000fea0003800000 */
.L_x_7006:
        /* <DEDUP_REMOVED lines=10> */
.L_x_7011:
[----:B------:R-:W-:-:S04]  /*adb0*/  HADD2.F32 R16, -RZ, R16.H0_H0 ;  /* 0x20000010ff107230 */ /* 0x000fc80000004100 */
[----:B------:R-:W0:Y:S02]  /*adc0*/  F2I.FTZ.TRUNC.NTZ R3, R16 ;  /* 0x0000001000037305 */ /* 0x000e24000021f100 */
[----:B0-----:R0:W-:Y:S01]  /*add0*/  STG.E desc[UR36][R8.64], R3 ;  /* 0x0000000308007986 */ /* 0x0011e2000c101924 */
[----:B------:R-:W-:Y:S05]  /*ade0*/  BRA `(.L_x_7009) ;  /* 0x0000000c004c7947 */ /* 0x000fea0003800000 */
.L_x_7010:
[----:B------:R-:W-:-:S04]  /*adf0*/  HADD2.F32 R16, -RZ, R16.H0_H0 ;  /* 0x20000010ff107230 */ /* 0x000fc80000004100 */
[----:B------:R-:W0:Y:S02]  /*ae00*/  F2I.FTZ.TRUNC.NTZ R3, R16 ;  /* 0x0000001000037305 */ /* 0x000e24000021f100 */
[----:B0-----:R0:W-:Y:S01]  /*ae10*/  STG.E.U16 desc[UR36][R8.64], R3 ;  /* 0x0000000308007986 */ /* 0x0011e2000c101524 */
[----:B------:R-:W-:Y:S05]  /*ae20*/  BRA `(.L_x_7009) ;  /* 0x0000000c003c7947 */ /* 0x000fea0003800000 */
.L_x_7005:
        /* <DEDUP_REMOVED lines=9> */
.L_x_7013:
[----:B------:R0:W-:Y:S01]  /*aec0*/  STG.E.U16 desc[UR36][R8.64], R16 ;  /* 0x0000001008007986 */ /* 0x0001e2000c101524 */
[----:B------:R-:W-:Y:S05]  /*aed0*/  BRA `(.L_x_7009) ;  /* 0x0000000c00107947 */ /* 0x000fea0003800000 */
.L_x_7012:
        /* <DEDUP_REMOVED lines=10> */
.L_x_7015:
[----:B------:R-:W-:-:S05]  /*af80*/  HADD2.F32 R0, -RZ, R16.H0_H0 ;  /* 0x20000010ff007230 */ /* 0x000fca0000004100 */
[----:B------:R-:W-:-:S04]  /*af90*/  F2FP.F16.F32.PACK_AB R0, RZ, R0 ;  /* 0x00000000ff00723e */ /* 0x000fc800000000ff */
[----:B------:R-:W-:-:S05]  /*afa0*/  PRMT R0, R0, 0x5410, RZ ;  /* 0x0000541000007816 */ /* 0x000fca00000000ff */
[----:B------:R2:W-:Y:S01]  /*afb0*/  STG.E desc[UR36][R8.64], R0 ;  /* 0x0000000008007986 */ /* 0x0005e2000c101924 */
[----:B------:R-:W-:Y:S05]  /*afc0*/  BRA `(.L_x_7009) ;  /* 0x0000000800d47947 */ /* 0x000fea0003800000 */
.L_x_7014:
[----:B------:R-:W-:-:S05]  /*afd0*/  HADD2.F32 R4, -RZ, R16.H0_H0 ;  /* 0x20000010ff047230 */ /* 0x000fca0000004100 */
[----:B------:R-:W-:-:S06]  /*afe0*/  FMUL.FTZ R4, R4, 1 ;  /* 0x3f80000004047820 */ /* 0x000fcc0000410000 */
[----:B------:R-:W0:Y:S02]  /*aff0*/  F2F.F64.F32 R4, R4 ;  /* 0x0000000400047310 */ /* 0x000e240000201800 */
[----:B0-----:R4:W-:Y:S01]  /*b000*/  STG.E.64 desc[UR36][R8.64], R4 ;  /* 0x0000000408007986 */ /* 0x0019e2000c101b24 */
[----:B------:R-:W-:Y:S05]  /*b010*/  BRA `(.L_x_7009) ;  /* 0x0000000800c07947 */ /* 0x000fea0003800000 */
.L_x_7004:
        /* <DEDUP_REMOVED lines=13> */
.L_x_7018:
[----:B------:R-:W-:Y:S01]  /*b0f0*/  HADD2.F32 R16, -RZ, R16.H0_H0 ;  /* 0x20000010ff107230 */ /* 0x000fe20000004100 */
[----:B------:R-:W-:-:S04]  /*b100*/  CS2R R6, SRZ ;  /* 0x0000000000067805 */ /* 0x000fc8000001ff00 */
[----:B------:R-:W-:-:S06]  /*b110*/  FMUL.FTZ R4, R16, 1 ;  /* 0x3f80000010047820 */ /* 0x000fcc0000410000 */
[----:B------:R-:W0:Y:S02]  /*b120*/  F2F.F64.F32 R4, R4 ;  /* 0x0000000400047310 */ /* 0x000e240000201800 */
[----:B0-----:R0:W-:Y:S01]  /*b130*/  STG.E.128 desc[UR36][R8.64], R4 ;  /* 0x0000000408007986 */ /* 0x0011e2000c101d24 */
[----:B------:R-:W-:Y:S05]  /*b140*/  BRA `(.L_x_7009) ;  /* 0x0000000800747947 */ /* 0x000fea0003800000 */
.L_x_7017:
        /* <DEDUP_REMOVED lines=21> */
.L_x_7022:
[----:B------:R-:W-:Y:S05]  /*b2a0*/  BSYNC B0 ;  /* 0x0000000000007941 */ /* 0x000fea0003800000 */
.L_x_7021:
[----:B------:R-:W-:-:S05]  /*b2b0*/  LOP3.LUT R5, R0, R5, RZ, 0xfc, !PT ;  /* 0x0000000500057212 */ /* 0x000fca00078efcff */
[----:B------:R0:W-:Y:S01]  /*b2c0*/  STG.E.U8 desc[UR36][R8.64], R5 ;  /* 0x0000000508007986 */ /* 0x0001e2000c101124 */
[----:B------:R-:W-:Y:S05]  /*b2d0*/  BRA `(.L_x_7009) ;  /* 0x0000000800107947 */ /* 0x000fea0003800000 */
.L_x_7020:
        /* <DEDUP_REMOVED lines=13> */
.L_x_7024:
[----:B------:R-:W-:Y:S01]  /*b3b0*/  IMAD.MOV.U32 R0, RZ, RZ, 0x7f ;  /* 0x0000007fff007424 */ /* 0x000fe200078e00ff */
[----:B------:R-:W-:-:S04]  /*b3c0*/  ISETP.GT.U32.AND P0, PT, R3, 0x7f800000, PT ;  /* 0x7f8000000300780c */ /* 0x000fc80003f04070 */
[----:B------:R-:W-:-:S09]  /*b3d0*/  SEL R0, R0, 0x7c, P0 ;  /* 0x0000007c00007807 */ /* 0x000fd20000000000 */
.L_x_7025:
[----:B------:R-:W-:Y:S05]  /*b3e0*/  BSYNC B0 ;  /* 0x0000000000007941 */ /* 0x000fea0003800000 */
.L_x_7023:
[----:B------:R-:W-:-:S04]  /*b3f0*/  LOP3.LUT R3, R5, 0x80000000, RZ, 0xc0, !PT ;  /* 0x8000000005037812 */ /* 0x000fc800078ec0ff */
[----:B------:R-:W-:-:S04]  /*b400*/  SHF.R.U32.HI R3, RZ, 0x18, R3 ;  /* 0x00000018ff037819 */ /* 0x000fc80000011603 */
[----:B------:R-:W-:-:S05]  /*b410*/  LOP3.LUT R3, R0, R3, RZ, 0xfc, !PT ;  /* 0x0000000300037212 */ /* 0x000fca00078efcff */
[----:B------:R0:W-:Y:S01]  /*b420*/  STG.E.U8 desc[UR36][R8.64], R3 ;  /* 0x0000000308007986 */ /* 0x0001e2000c101124 */
[----:B------:R-:W-:Y:S05]  /*b430*/  BRA `(.L_x_7009) ;  /* 0x0000000400b87947 */ /* 0x000fea0003800000 */
.L_x_7019:
[----:B------:R-:W-:-:S05]  /*b440*/  HADD2.F32 R0, -RZ, R16.H0_H0 ;  /* 0x20000010ff007230 */ /* 0x000fca0000004100 */
[----:B------:R-:W-:-:S05]  /*b450*/  F2FP.BF16.F32.PACK_AB R0, RZ, R0 ;  /* 0x00000000ff00723e */ /* 0x000fca00000010ff */
[----:B------:R0:W-:Y:S01]  /*b460*/  STG.E.U16 desc[UR36][R8.64], R0 ;  /* 0x0000000008007986 */ /* 0x0001e2000c101524 */
[----:B------:R-:W-:Y:S05]  /*b470*/  BRA `(.L_x_7009) ;  /* 0x0000000400a87947 */ /* 0x000fea0003800000 */
.L_x_7016:
        /* <DEDUP_REMOVED lines=12> */
.L_x_7028:
        /* <DEDUP_REMOVED lines=17> */
.L_x_7031:
[----:B------:R-:W-:-:S04]  /*b650*/  LOP3.LUT R3, R5, 0x80000000, RZ, 0xc0, !PT ;  /* 0x8000000005037812 */ /* 0x000fc800078ec0ff */
[----:B------:R-:W-:-:S04]  /*b660*/  SHF.R.U32.HI R3, RZ, 0x18, R3 ;  /* 0x00000018ff037819 */ /* 0x000fc80000011603 */
[----:B------:R-:W-:-:S04]  /*b670*/  LOP3.LUT R0, R0, R3, RZ, 0xfc, !PT ;  /* 0x0000000300007212 */ /* 0x000fc800078efcff */
[----:B------:R-:W-:-:S07]  /*b680*/  PRMT R4, R0, 0x7610, R4 ;  /* 0x0000761000047816 */ /* 0x000fce0000000004 */
.L_x_7030:
[----:B------:R-:W-:Y:S05]  /*b690*/  BSYNC B0 ;  /* 0x0000000000007941 */ /* 0x000fea0003800000 */
.L_x_7029:
[----:B------:R0:W-:Y:S01]  /*b6a0*/  STG.E.U8 desc[UR36][R8.64], R4 ;  /* 0x0000000408007986 */ /* 0x0001e2000c101124 */
[----:B------:R-:W-:Y:S05]  /*b6b0*/  BRA `(.L_x_7009) ;  /* 0x0000000400187947 */ /* 0x000fea0003800000 */
.L_x_7027:
        /* <DEDUP_REMOVED lines=17> */
.L_x_7034:
[----:B------:R-:W-:-:S04]  /*b7d0*/  LOP3.LUT R3, R5, 0x80000000, RZ, 0xc0, !PT ;  /* 0x8000000005037812 */ /* 0x000fc800078ec0ff */
[----:B------:R-:W-:-:S04]  /*b7e0*/  SHF.R.U32.HI R3, RZ, 0x18, R3 ;  /* 0x00000018ff037819 */ /* 0x000fc80000011603 */
[----:B------:R-:W-:-:S04]  /*b7f0*/  LOP3.LUT R0, R0, R3, RZ, 0xfc, !PT ;  /* 0x0000000300007212 */ /* 0x000fc800078efcff */
[----:B------:R-:W-:-:S07]  /*b800*/  PRMT R4, R0, 0x7610, R4 ;  /* 0x0000761000047816 */ /* 0x000fce0000000004 */
.L_x_7033:
[----:B------:R-:W-:Y:S05]  /*b810*/  BSYNC B0 ;  /* 0x0000000000007941 */ /* 0x000fea0003800000 */
.L_x_7032:
[----:B------:R0:W-:Y:S01]  /*b820*/  STG.E.U8 desc[UR36][R8.64], R4 ;  /* 0x0000000408007986 */ /* 0x0001e2000c101124 */
[----:B------:R-:W-:Y:S05]  /*b830*/  BRA `(.L_x_7009) ;  /* 0x0000000000b87947 */ /* 0x000fea0003800000 */
.L_x_7026:
        /* <DEDUP_REMOVED lines=22> */
.L_x_7008:
        /* <DEDUP_REMOVED lines=16> */
.L_x_7037:
[----:B------:R-:W-:Y:S05]  /*baa0*/  BRA `(.L_x_7009) ;  /* 0x00000000001c7947 */ /* 0x000fea0003800000 */
.L_x_7036:
[----:B------:R-:W-:-:S06]  /*bab0*/  HADD2.F32 R4, -RZ, R16.H0_H0 ;  /* 0x20000010ff047230 */ /* 0x000fcc0000004100 */
[----:B------:R-:W0:Y:S02]  /*bac0*/  F2I.U64.TRUNC R4, R4 ;  /* 0x0000000400047311 */ /* 0x000e24000020d800 */
[----:B0-----:R0:W-:Y:S01]  /*bad0*/  STG.E.64 desc[UR36][R8.64], R4 ;  /* 0x0000000408007986 */ /* 0x0011e2000c101b24 */
[----:B------:R-:W-:Y:S05]  /*bae0*/  BRA `(.L_x_7009) ;  /* 0x00000000000c7947 */ /* 0x000fea0003800000 */
.L_x_7035:
[----:B------:R-:W-:-:S04]  /*baf0*/  HADD2.F32 R16, -RZ, R16.H0_H0 ;  /* 0x20000010ff107230 */ /* 0x000fc80000004100 */
[----:B------:R-:W0:Y:S02]  /*bb00*/  F2I.FTZ.U32.TRUNC.NTZ R3, R16 ;  /* 0x0000001000037305 */ /* 0x000e24000021f000 */
[----:B0-----:R0:W-:Y:S02]  /*bb10*/  STG.E desc[UR36][R8.64], R3 ;  /* 0x0000000308007986 */ /* 0x0011e4000c101924 */
.L_x_7009:
[----:B------:R-:W-:-:S07]  /*bb20*/  VIADD R27, R27, 0x80 ;  /* 0x000000801b1b7836 */ /* 0x000fce0000000000 */
.L_x_6969:
[----:B------:R-:W-:Y:S05]  /*bb30*/  BSYNC B6 ;  /* 0x0000000000067941 */ /* 0x000fea0003800000 */
.L_x_6968:
        /* <DEDUP_REMOVED lines=23> */
.L_x_7041:
[----:B------:R-:W-:-:S06]  /*bcb0*/  HADD2.F32 R5, -RZ, R17.H0_H0 ;  /* 0x20000011ff057230 */ /* 0x000fcc0000004100 */
[----:B------:R-:W0:Y:S02]  /*bcc0*/  F2I.S64.TRUNC R4, R5 ;  /* 0x0000000500047311 */ /* 0x000e24000020d900 */
[----:B0-----:R-:W-:Y:S01]  /*bcd0*/  STG.E.U8 desc[UR36][R2.64], R4 ;  /* 0x0000000402007986 */ /* 0x001fe2000c101124 */
[----:B------:R-:W-:Y:S05]  /*bce0*/  EXIT ;  /* 0x000000000000794d */ /* 0x000fea0003800000 */
.L_x_7040:
        /* <DEDUP_REMOVED lines=10> */
.L_x_7044:
[----:B------:R-:W-:-:S06]  /*bd90*/  HADD2.F32 R17, -RZ, R17.H0_H0 ;  /* 0x20000011ff117230 */ /* 0x000fcc0000004100 */
[----:B------:R-:W0:Y:S02]  /*bda0*/  F2I.FTZ.TRUNC.NTZ R17, R17 ;  /* 0x0000001100117305 */ /* 0x000e24000021f100 */
[----:B0-----:R-:W-:Y:S01]  /*bdb0*/  STG.E desc[UR36][R2.64], R17 ;  /* 0x0000001102007986 */ /* 0x001fe2000c101924 */
[----:B------:R-:W-:Y:S05]  /*bdc0*/  EXIT ;  /* 0x000000000000794d */ /* 0x000fea0003800000 */
.L_x_7043:
[----:B------:R-:W-:-:S06]  /*bdd0*/  HADD2.F32 R17, -RZ, R17.H0_H0 ;  /* 0x20000011ff117230 */ /* 0x000fcc0000004100 */
[----:B------:R-:W0:Y:S02]  /*bde0*/  F2I.FTZ.TRUNC.NTZ R17, R17 ;  /* 0x0000001100117305 */ /* 0x000e24000021f100 */
[----:B0-----:R-:W-:Y:S01]  /*bdf0*/  STG.E.U16 desc[UR36][R2.64], R17 ;  /* 0x0000001102007986 */ /* 0x001fe2000c101524 */
[----:B------:R-:W-:Y:S05]  /*be00*/  EXIT ;  /* 0x000000000000794d */ /* 0x000fea0003800000 */
.L_x_7039:
        /* <DEDUP_REMOVED lines=9> */
.L_x_7046:
[----:B------:R-:W-:Y:S01]  /*bea0*/  STG.E.U16 desc[UR36][R2.64], R17 ;  /* 0x0000001102007986 */ /* 0x000fe2000c101524 */
[----:B------:R-:W-:Y:S05]  /*beb0*/  EXIT ;  /* 0x000000000000794d */ /* 0x000fea0003800000 */
.L_x_7045:
        /* <DEDUP_REMOVED lines=10> */
.L_x_7048:
[----:B------:R-:W-:-:S05]  /*bf60*/  HADD2.F32 R0, -RZ, R17.H0_H0 ;  /* 0x20000011ff007230 */ /* 0x000fca0000004100 */
[----:B------:R-:W-:-:S04]  /*bf70*/  F2FP.F16.F32.PACK_AB R0, RZ, R0 ;  /* 0x00000000ff00723e */ /* 0x000fc800000000ff */
[----:B------:R-:W-:-:S05]  /*bf80*/  PRMT R0, R0, 0x5410, RZ ;  /* 0x0000541000007816 */ /* 0x000fca00000000ff */
[----:B------:R-:W-:Y:S01]  /*bf90*/  STG.E desc[UR36][R2.64], R0 ;  /* 0x0000000002007986 */ /* 0x000fe2000c101924 */
[----:B------:R-:W-:Y:S05]  /*bfa0*/  EXIT ;  /* 0x000000000000794d */ /* 0x000fea0003800000 */
.L_x_7047:
[----:B------:R-:W-:-:S05]  /*bfb0*/  HADD2.F32 R4, -RZ, R17.H0_H0 ;  /* 0x20000011ff047230 */ /* 0x000fca0000004100 */
[----:B------:R-:W-:-:S06]  /*bfc0*/  FMUL.FTZ R4, R4, 1 ;  /* 0x3f80000004047820 */ /* 0x000fcc0000410000 */
[----:B------:R-:W0:Y:S02]  /*bfd0*/  F2F.F64.F32 R4, R4 ;  /* 0x0000000400047310 */ /* 0x000e240000201800 */
[----:B0-----:R-:W-:Y:S01]  /*bfe0*/  STG.E.64 desc[UR36][R2.64], R4 ;  /* 0x0000000402007986 */ /* 0x001fe2000c101b24 */
[----:B------:R-:W-:Y:S05]  /*bff0*/  EXIT ;  /* 0x000000000000794d */ /* 0x000fea0003800000 */
.L_x_7038:
        /* <DEDUP_REMOVED lines=13> */
.L_x_7051:
[----:B------:R-:W-:Y:S01]  /*c0d0*/  HADD2.F32 R17, -RZ, R17.H0_H0 ;  /* 0x20000011ff117230 */ /* 0x000fe20000004100 */
[----:B------:R-:W-:-:S04]  /*c0e0*/  CS2R R6, SRZ ;  /* 0x0000000000067805 */ /* 0x000fc8000001ff00 */
[----:B------:R-:W-:-:S06]  /*c0f0*/  FMUL.FTZ R4, R17, 1 ;  /* 0x3f80000011047820 */ /* 0x000fcc0000410000 */
[----:B------:R-:W0:Y:S02]  /*c100*/  F2F.F64.F32 R4, R4 ;  /* 0x0000000400047310 */ /* 0x000e240000201800 */
[----:B0-----:R-:W-:Y:S01]  /*c110*/  STG.E.128 desc[UR36][R2.64], R4 ;  /* 0x0000000402007986 */ /* 0x001fe2000c101d24 */
[----:B------:R-:W-:Y:S05]  /*c120*/  EXIT ;  /* 0x000000000000794d */ /* 0x000fea0003800000 */
.L_x_7050:
        /* <DEDUP_REMOVED lines=21> */
.L_x_7055:
[----:B------:R-:W-:Y:S05]  /*c280*/  BSYNC B0 ;  /* 0x0000000000007941 */ /* 0x000fea0003800000 */
.L_x_7054:
[----:B------:R-:W-:-:S05]  /*c290*/  LOP3.LUT R5, R0, R5, RZ, 0xfc, !PT ;  /* 0x0000000500057212 */ /* 0x000fca00078efcff */
[----:B------:R-:W-:Y:S01]  /*c2a0*/  STG.E.U8 desc[UR36][R2.64], R5 ;  /* 0x0000000502007986 */ /* 0x000fe2000c101124 */
[----:B------:R-:W-:Y:S05]  /*c2b0*/  EXIT ;  /* 0x000000000000794d */ /* 0x000fea0003800000 */
.L_x_7053:
        /* <DEDUP_REMOVED lines=13> */
.L_x_7057:
[----:B------:R-:W-:Y:S01]  /*c390*/  IMAD.MOV.U32 R0, RZ, RZ, 0x7f ;  /* 0x0000007fff007424 */ /* 0x000fe200078e00ff */
[----:B------:R-:W-:-:S04]  /*c3a0*/  ISETP.GT.U32.AND P0, PT, R4, 0x7f800000, PT ;  /* 0x7f8000000400780c */ /* 0x000fc80003f04070 */
[----:B------:R-:W-:-:S09]  /*c3b0*/  SEL R0, R0, 0x7c, P0 ;  /* 0x0000007c00007807 */ /* 0x000fd20000000000 */
.L_x_7058:
[----:B------:R-:W-:Y:S05]  /*c3c0*/  BSYNC B0 ;  /* 0x0000000000007941 */ /* 0x000fea0003800000 */
.L_x_7056:
[----:B------:R-:W-:-:S04]  /*c3d0*/  LOP3.LUT R4, R17, 0x80000000, RZ, 0xc0, !PT ;  /* 0x8000000011047812 */ /* 0x000fc800078ec0ff */
[----:B------:R-:W-:-:S04]  /*c3e0*/  SHF.R.U32.HI R5, RZ, 0x18, R4 ;  /* 0x00000018ff057819 */ /* 0x000fc80000011604 */
[----:B------:R-:W-:-:S05]  /*c3f0*/  LOP3.LUT R5, R0, R5, RZ, 0xfc, !PT ;  /* 0x0000000500057212 */ /* 0x000fca00078efcff */
[----:B------:R-:W-:Y:S01]  /*c400*/  STG.E.U8 desc[UR36][R2.64], R5 ;  /* 0x0000000502007986 */ /* 0x000fe2000c101124 */
[----:B------:R-:W-:Y:S05]  /*c410*/  EXIT ;  /* 0x000000000000794d */ /* 0x000fea0003800000 */
.L_x_7052:
[----:B------:R-:W-:-:S05]  /*c420*/  HADD2.F32 R0, -RZ, R17.H0_H0 ;  /* 0x20000011ff007230 */ /* 0x000fca0000004100 */
[----:B------:R-:W-:-:S05]  /*c430*/  F2FP.BF16.F32.PACK_AB R0, RZ, R0 ;  /* 0x00000000ff00723e */ /* 0x000fca00000010ff */
[----:B------:R-:W-:Y:S01]  /*c440*/  STG.E.U16 desc[UR36][R2.64], R0 ;  /* 0x0000000002007986 */ /* 0x000fe2000c101524 */
[----:B------:R-:W-:Y:S05]  /*c450*/  EXIT ;  /* 0x000000000000794d */ /* 0x000fea0003800000 */
.L_x_7049:
        /* <DEDUP_REMOVED lines=12> */
.L_x_7061:
        /* <DEDUP_REMOVED lines=17> */
.L_x_7064:
[----:B------:R-:W-:-:S04]  /*c630*/  LOP3.LUT R0, R17, 0x80000000, RZ, 0xc0, !PT ;  /* 0x8000000011007812 */ /* 0x000fc800078ec0ff */
[----:B------:R-:W-:-:S04]  /*c640*/  SHF.R.U32.HI R5, RZ, 0x18, R0 ;  /* 0x00000018ff057819 */ /* 0x000fc80000011600 */
[----:B------:R-:W-:-:S04]  /*c650*/  LOP3.LUT R4, R4, R5, RZ, 0xfc, !PT ;  /* 0x0000000504047212 */ /* 0x000fc800078efcff */
[----:B------:R-:W-:-:S07]  /*c660*/  PRMT R0, R4, 0x7610, R0 ;  /* 0x0000761004007816 */ /* 0x000fce0000000000 */
.L_x_7063:
[----:B------:R-:W-:Y:S05]  /*c670*/  BSYNC B0 ;  /* 0x0000000000007941 */ /* 0x000fea0003800000 */
.L_x_7062:
[----:B------:R-:W-:Y:S01]  /*c680*/  STG.E.U8 desc[UR36][R2.64], R0 ;  /* 0x0000000002007986 */ /* 0x000fe2000c101124 */
[----:B------:R-:W-:Y:S05]  /*c690*/  EXIT ;  /* 0x000000000000794d */ /* 0x000fea0003800000 */
.L_x_7060:
        /* <DEDUP_REMOVED lines=17> */
.L_x_7067:
[----:B------:R-:W-:-:S04]  /*c7b0*/  LOP3.LUT R0, R17, 0x80000000, RZ, 0xc0, !PT ;  /* 0x8000000011007812 */ /* 0x000fc800078ec0ff */
[----:B------:R-:W-:-:S04]  /*c7c0*/  SHF.R.U32.HI R5, RZ, 0x18, R0 ;  /* 0x00000018ff057819 */ /* 0x000fc80000011600 */
[----:B------:R-:W-:-:S04]  /*c7d0*/  LOP3.LUT R4, R4, R5, RZ, 0xfc, !PT ;  /* 0x0000000504047212 */ /* 0x000fc800078efcff */
[----:B------:R-:W-:-:S07]  /*c7e0*/  PRMT R0, R4, 0x7610, R0 ;  /* 0x0000761004007816 */ /* 0x000fce0000000000 */
.L_x_7066:
[----:B------:R-:W-:Y:S05]  /*c7f0*/  BSYNC B0 ;  /* 0x0000000000007941 */ /* 0x000fea0003800000 */
.L_x_7065:
[----:B------:R-:W-:Y:S01]  /*c800*/  STG.E.U8 desc[UR36][R2.64], R0 ;  /* 0x0000000002007986 */ /* 0x000fe2000c101124 */
[----:B------:R-:W-:Y:S05]  /*c810*/  EXIT ;  /* 0x000000000000794d */ /* 0x000fea0003800000 */
.L_x_7059:
        /* <DEDUP_REMOVED lines=22> */
.L_x_7042:
        /* <DEDUP_REMOVED lines=16> */
.L_x_7070:
[----:B------:R-:W-:Y:S05]  /*ca80*/  EXIT ;  /* 0x000000000000794d */ /* 0x000fea0003800000 */
.L_x_7069:
[----:B------:R-:W-:-:S06]  /*ca90*/  HADD2.F32 R4, -RZ, R17.H0_H0 ;  /* 0x20000011ff047230 */ /* 0x000fcc0000004100 */
[----:B------:R-:W0:Y:S02]  /*caa0*/  F2I.U64.TRUNC R4, R4 ;  /* 0x0000000400047311 */ /* 0x000e24000020d800 */
[----:B0-----:R-:W-:Y:S01]  /*cab0*/  STG.E.64 desc[UR36][R2.64], R4 ;  /* 0x0000000402007986 */ /* 0x001fe2000c101b24 */
[----:B------:R-:W-:Y:S05]  /*cac0*/  EXIT ;  /* 0x000000000000794d */ /* 0x000fea0003800000 */
.L_x_7068:
[----:B------:R-:W-:-:S06]  /*cad0*/  HADD2.F32 R17, -RZ, R17.H0_H0 ;  /* 0x20000011ff117230 */ /* 0x000fcc0000004100 */
[----:B------:R-:W0:Y:S02]  /*cae0*/  F2I.FTZ.U32.TRUNC.NTZ R17, R17 ;  /* 0x0000001100117305 */ /* 0x000e24000021f000 */
[----:B0-----:R-:W-:Y:S01]  /*caf0*/  STG.E desc[UR36][R2.64], R17 ;  /* 0x0000001102007986 */ /* 0x001fe2000c101924 */
[----:B------:R-:W-:Y:S05]  /*cb00*/  EXIT ;  /* 0x000000000000794d */ /* 0x000fea0003800000 */
.L_x_7071:
        /* <DEDUP_REMOVED lines=15> */
.L_x_14636:


//--------------------- .text._ZN2at6native18elementwise_kernelILi128ELi4EZNS0_22gpu_kernel_impl_nocastIZZZNS0_26logit_backward_kernel_cudaERNS_18TensorIteratorBaseERKN3c106ScalarEENKUlvE_clEvENKUlvE1_clEvEUlNS5_4HalfESB_E_EEvS4_RKT_EUliE_EEviT1_ --------------------------
	.section	.text._ZN2at6native18elementwise_kernelILi128ELi4EZNS0_22gpu_kernel_impl_nocastIZZZNS0_26logit_backward_kernel_cudaERNS_18TensorIteratorBaseERKN3c106ScalarEENKUlvE_clEvENKUlvE1_clEvEUlNS5_4HalfESB_E_EEvS4_RKT_EUliE_EEviT1_,"ax",@progbits
	.align	128
        .global         _ZN2at6native18elementwise_kernelILi128ELi4EZNS0_22gpu_kernel_impl_nocastIZZZNS0_26logit_backward_kernel_cudaERNS_18TensorIteratorBaseERKN3c106ScalarEENKUlvE_clEvENKUlvE1_clEvEUlNS5_4HalfESB_E_EEvS4_RKT_EUliE_EEviT1_
        .type           _ZN2at6native18elementwise_kernelILi128ELi4EZNS0_22gpu_kernel_impl_nocastIZZZNS0_26logit_backward_kernel_cudaERNS_18TensorIteratorBaseERKN3c106ScalarEENKUlvE_clEvENKUlvE1_clEvEUlNS5_4HalfESB_E_EEvS4_RKT_EUliE_EEviT1_,@function
        .size           _ZN2at6native18elementwise_kernelILi128ELi4EZNS0_22gpu_kernel_impl_nocastIZZZNS0_26logit_backward_kernel_cudaERNS_18TensorIteratorBaseERKN3c106ScalarEENKUlvE_clEvENKUlvE1_clEvEUlNS5_4HalfESB_E_EEvS4_RKT_EUliE_EEviT1_,(.L_x_14637 - _ZN2at6native18elementwise_kernelILi128ELi4EZNS0_22gpu_kernel_impl_nocastIZZZNS0_26logit_backward_kernel_cudaERNS_18TensorIteratorBaseERKN3c106ScalarEENKUlvE_clEvENKUlvE1_clEvEUlNS5_4HalfESB_E_EEvS4_RKT_EUliE_EEviT1_)
        .other          _ZN2at6native18elementwise_kernelILi128ELi4EZNS0_22gpu_kernel_impl_nocastIZZZNS0_26logit_backward_kernel_cudaERNS_18TensorIteratorBaseERKN3c106ScalarEENKUlvE_clEvENKUlvE1_clEvEUlNS5_4HalfESB_E_EEvS4_RKT_EUliE_EEviT1_,@"STO_CUDA_ENTRY STV_DEFAULT"
_ZN2at6native18elementwise_kernelILi128ELi4EZNS0_22gpu_kernel_impl_nocastIZZZNS0_26logit_backward_kernel_cudaERNS_18TensorIteratorBaseERKN3c106ScalarEENKUlvE_clEvENKUlvE1_clEvEUlNS5_4HalfESB_E_EEvS4_RKT_EUliE_EEviT1_:
.text._ZN2at6native18elementwise_kernelILi128ELi4EZNS0_22gpu_kernel_impl_nocastIZZZNS0_26logit_backward_kernel_cudaERNS_18TensorIteratorBaseERKN3c106ScalarEENKUlvE_clEvENKUlvE1_clEvEUlNS5_4HalfESB_E_EEvS4_RKT_EUliE_EEviT1_:
        /* <DEDUP_REMOVED lines=363> */
.L_x_7074:
        /* <DEDUP_REMOVED lines=11> */
[C---:B------:R-:W-:Y:S02]  /*1760*/  FSETP.GEU.FTZ.AND P1, PT, R11.reuse, RZ, PT ;  /* 0x000000ff0b00720b */ /* 0x040fe40003f3e000 */
[----:B------:R-:W-:Y:S01]  /*1770*/  FSETP.GT.FTZ.AND P0, PT, R11, 1, PT ;  /* 0x3f8000000b00780b */ /* 0x000fe20003f14000 */
[----:B---3--:R-:W-:-:S03]  /*1780*/  HADD2.F32 R9, -RZ, R6.H0_H0 ;  /* 0x20000006ff097230 */ /* 0x008fc60000004100 */
[----:B------:R-:W-:-:S13]  /*1790*/  PLOP3.LUT P0, PT, P1, P0, PT, 0x8a, 0x0 ;  /* 0x000000000000781c */ /* 0x000fda0000f01172 */
[----:B------:R-:W-:-:S04]  /*17a0*/  @!P0 FADD.FTZ R0, -R11, 1 ;  /* 0x3f8000000b008421 */ /* 0x000fc80000010100 */
[----:B------:R-:W-:Y:S01]  /*17b0*/  @!P0 FMUL.FTZ R2, R11, R0 ;  /* 0x000000000b028220 */ /* 0x000fe20000410000 */
[----:B------:R-:W-:-:S05]  /*17c0*/  MOV R0, 0x7fc00000 ;  /* 0x7fc0000000007802 */ /* 0x000fca0000000f00 */
[----:B------:R-:W0:Y:S02]  /*17d0*/  @!P0 MUFU.RCP R2, R2 ;  /* 0x0000000200028308 */ /* 0x000e240000001000 */
[----:B0-----:R-:W-:Y:S01]  /*17e0*/  @!P0 FMUL.FTZ R0, R9, R2 ;  /* 0x0000000209008220 */ /* 0x001fe20000410000 */
[----:B------:R-:W-:-:S04]  /*17f0*/  IADD3 R4, P0, R5, UR8, RZ ;  /* 0x0000000805047c10 */ /* 0x000fc8000ff1e0ff */
[----:B------:R-:W-:Y:S02]  /*1800*/  F2FP.F16.F32.PACK_AB R0, RZ, R0 ;  /* 0x00000000ff00723e */ /* 0x000fe400000000ff */
[----:B------:R-:W-:-:S05]  /*1810*/  IADD3.X R5, RZ, UR9, RZ, P0, !PT ;  /* 0x00000009ff057c10 */ /* 0x000fca00087fe4ff */
[----:B------:R0:W-:Y:S02]  /*1820*/  STG.E.U16 desc[UR4][R4.64], R0 ;  /* 0x0000000004007986 */ /* 0x0001e4000c101504 */
.L_x_7073:
[----:B------:R-:W-:Y:S05]  /*1830*/  BSYNC B0 ;  /* 0x0000000000007941 */ /* 0x000fea0003800000 */
.L_x_7072:
        /* <DEDUP_REMOVED lines=356> */
.L_x_7077:
        /* <DEDUP_REMOVED lines=379> */
.L_x_7078:
        /* <DEDUP_REMOVED lines=24> */
.L_x_7076:
[----:B------:R-:W-:Y:S05]  /*47b0*/  BSYNC B0 ;  /* 0x0000000000007941 */ /* 0x000fea0003800000 */
.L_x_7075:
        /* <DEDUP_REMOVED lines=355> */
.L_x_7079:
        /* <DEDUP_REMOVED lines=22> */
[----:B------:R-:W-:Y:S01]  /*5f50*/  STG.E.U16 desc[UR4][R2.64], R0 ;  /* 0x0000000002007986 */ /* 0x000fe2000c101504 */
[----:B------:R-:W-:Y:S05]  /*5f60*/  EXIT ;  /* 0x000000000000794d */ /* 0x000fea0003800000 */
.L_x_7080:
        /* <DEDUP_REMOVED lines=9> */
.L_x_14637:


//--------------------- .text._ZN2at6native27unrolled_elementwise_kernelIZZZNS0_26logit_backward_kernel_cudaERNS_18TensorIteratorBaseERKN3c106ScalarEENKUlvE_clEvENKUlvE1_clEvEUlNS4_4HalfESA_E_St5arrayIPcLm3EELi4E23TrivialOffsetCalculatorILi2EjESF_ILi1EjENS0_6memory15LoadWithoutCastENSI_16StoreWithoutCastEEEviT_T0_T2_T3_T4_T5_ --------------------------
	.section	.text._ZN2at6native27unrolled_elementwise_kernelIZZZNS0_26logit_backward_kernel_cudaERNS_18TensorIteratorBaseERKN3c106ScalarEENKUlvE_clEvENKUlvE1_clEvEUlNS4_4HalfESA_E_St5arrayIPcLm3EELi4E23TrivialOffsetCalculatorILi2EjESF_ILi1EjENS0_6memory15LoadWithoutCastENSI_16StoreWithoutCastEEEviT_T0_T2_T3_T4_T5_,"ax",@progbits
	.align	128
        .global         _ZN2at6native27unrolled_elementwise_kernelIZZZNS0_26logit_backward_kernel_cudaERNS_18TensorIteratorBaseERKN3c106ScalarEENKUlvE_clEvENKUlvE1_clEvEUlNS4_4HalfESA_E_St5arrayIPcLm3EELi4E23TrivialOffsetCalculatorILi2EjESF_ILi1EjENS0_6memory15LoadWithoutCastENSI_16StoreWithoutCastEEEviT_T0_T2_T3_T4_T5_
        .type           _ZN2at6native27unrolled_elementwise_kernelIZZZNS0_26logit_backward_kernel_cudaERNS_18TensorIteratorBaseERKN3c106ScalarEENKUlvE_clEvENKUlvE1_clEvEUlNS4_4HalfESA_E_St5arrayIPcLm3EELi4E23TrivialOffsetCalculatorILi2EjESF_ILi1EjENS0_6memory15LoadWithoutCastENSI_16StoreWithoutCastEEEviT_T0_T2_T3_T4_T5_,@function
        .size           _ZN2at6native27unrolled_elementwise_kernelIZZZNS0_26logit_backward_kernel_cudaERNS_18TensorIteratorBaseERKN3c106ScalarEENKUlvE_clEvENKUlvE1_clEvEUlNS4_4HalfESA_E_St5arrayIPcLm3EELi4E23TrivialOffsetCalculatorILi2EjESF_ILi1EjENS0_6memory15LoadWithoutCastENSI_16StoreWithoutCastEEEviT_T0_T2_T3_T4_T5_,(.L_x_14638 - _ZN2at6native27unrolled_elementwise_kernelIZZZNS0_26logit_backward_kernel_cudaERNS_18TensorIteratorBaseERKN3c106ScalarEENKUlvE_clEvENKUlvE1_clEvEUlNS4_4HalfESA_E_St5arrayIPcLm3EELi4E23TrivialOffsetCalculatorILi2EjESF_ILi1EjENS0_6memory15LoadWithoutCastENSI_16StoreWithoutCastEEEviT_T0_T2_T3_T4_T5_)
        .other          _ZN2at6native27unrolled_elementwise_kernelIZZZNS0_26logit_backward_kernel_cudaERNS_18TensorIteratorBaseERKN3c106ScalarEENKUlvE_clEvENKUlvE1_clEvEUlNS4_4HalfESA_E_St5arrayIPcLm3EELi4E23TrivialOffsetCalculatorILi2EjESF_ILi1EjENS0_6memory15LoadWithoutCastENSI_16StoreWithoutCastEEEviT_T0_T2_T3_T4_T5_,@"STO_CUDA_ENTRY STV_DEFAULT"
_ZN2at6native27unrolled_elementwise_kernelIZZZNS0_26logit_backward_kernel_cudaERNS_18TensorIteratorBaseERKN3c106ScalarEENKUlvE_clEvENKUlvE1_clEvEUlNS4_4HalfESA_E_St5arrayIPcLm3EELi4E23TrivialOffsetCalculatorILi2EjESF_ILi1EjENS0_6memory15LoadWithoutCastENSI_16StoreWithoutCastEEEviT_T0_T2_T3_T4_T5_:
.text._ZN2at6native27unrolled_elementwise_kernelIZZZNS0_26logit_backward_kernel_cudaERNS_18TensorIteratorBaseERKN3c106ScalarEENKUlvE_clEvENKUlvE1_clEvEUlNS4_4HalfESA_E_St5arrayIPcLm3EELi4E23TrivialOffsetCalculatorILi2EjESF_ILi1EjENS0_6memory15LoadWithoutCastENSI_16StoreWithoutCastEEEviT_T0_T2_T3_T4_T5_:
        /* <DEDUP_REMOVED lines=9> */
[----:B------:R-:W-:Y:S01]  /*0090*/  @!P1 LEA R14, R12, R17, 0x9 ;  /* 0x000000110c0e9211 */ /* 0x000fe200078e48ff */
[----:B------:R-:W-:Y:S01]  /*00a0*/  @!P1 VIADD R17, R17, 0x80 ;  /* 0x0000008011119836 */ /* 0x000fe20000000000 */
[----:B------:R-:W0:Y:S04]  /*00b0*/  @!P1 LDC.64 R24, c[0x0][0x228] ;  /* 0x00008a00ff189b82 */ /* 0x000e280000000a00 */
[----:B------:R-:W-:-:S13]  /*00c0*/  ISETP.GE.AND P0, PT, R17, R13, PT ;  /* 0x0000000d1100720c */ /* 0x000fda0003f06270 */
[----:B------:R-:W1:Y:S01]  /*00d0*/  @!P0 LDC.64 R22, c[0x0][0x220] ;  /* 0x00008800ff168b82 */ /* 0x000e620000000a00 */
[----:B------:R-:W-:Y:S01]  /*00e0*/  @!P0 LEA R19, R12, R17, 0x9 ;  /* 0x000000110c138211 */ /* 0x000fe200078e48ff */
        /* <DEDUP_REMOVED lines=13> */
[----:B0-----:R-:W-:-:S02]  /*01c0*/  @!P0 IMAD.WIDE.U32 R2, R19, 0x2, R2 ;  /* 0x0000000213028825 */ /* 0x001fc400078e0002 */
[----:B------:R-:W-:Y:S02]  /*01d0*/  @!P2 LEA R17, R12, R17, 0x9 ;  /* 0x000000110c11a211 */ /* 0x000fe400078e48ff */
[C---:B--2---:R-:W-:Y:S01]  /*01e0*/  @!P3 IMAD.WIDE.U32 R4, R21.reuse, 0x2, R4 ;  /* 0x000000021504b825 */ /* 0x044fe200078e0004 */
[----:B------:R0:W5:Y:S01]  /*01f0*/  @!P0 LDG.E.U16 R16, desc[UR4][R2.64] ;  /* 0x0000000402108981 */ /* 0x000162000c1e1500 */
[----:B------:R-:W2:Y:S02]  /*0200*/  @!P2 LDC.64 R8, c[0x0][0x220] ;  /* 0x00008800ff08ab82 */ /* 0x000ea40000000a00 */
[----:B-1----:R-:W-:Y:S01]  /*0210*/  @!P3 IMAD.WIDE.U32 R6, R21, 0x2, R6 ;  /* 0x000000021506b825 */ /* 0x002fe200078e0006 */
[----:B------:R-:W-:-:S05]  /*0220*/  PRMT R21, RZ, 0x7610, R21 ;  /* 0x00007610ff157816 */ /* 0x000fca0000000015 */
[----:B------:R-:W1:Y:S01]  /*0230*/  @!P2 LDC.64 R10, c[0x0][0x228] ;  /* 0x00008a00ff0aab82 */ /* 0x000e620000000a00 */
[----:B------:R-:W5:Y:S01]  /*0240*/  @!P1 LDG.E.U16 R21, desc[UR4][R24.64] ;  /* 0x0000000418159981 */ /* 0x000f62000c1e1500 */
[----:B---3--:R-:W-:Y:S01]  /*0250*/  @!P1 IMAD.WIDE.U32 R22, R14, 0x2, R22 ;  /* 0x000000020e169825 */ /* 0x008fe200078e0016 */
[----:B------:R-:W-:-:S05]  /*0260*/  PRMT R14, RZ, 0x7610, R14 ;  /* 0x00007610ff0e7816 */ /* 0x000fca000000000e */
[----:B0-----:R-:W0:Y:S01]  /*0270*/  @!P1 LDC.64 R2, c[0x0][0x218] ;  /* 0x00008600ff029b82 */ /* 0x001e220000000a00 */
        /* <DEDUP_REMOVED lines=11> */
[----:B-1----:R-:W-:-:S05]  /*0330*/  IMAD.MOV.U32 R4, RZ, RZ, R15 ;  /* 0x000000ffff047224 */ /* 0x002fca00078e000f */
[C---:B------:R-:W-:Y:S01]  /*0340*/  IADD3 R10, R4.reuse, 0x80, RZ ;  /* 0x00000080040a7810 */ /* 0x040fe20007ffe0ff */
[----:B--2---:R-:W-:Y:S01]  /*0350*/  VIADD R6, R4, 0x100 ;  /* 0x0000010004067836 */ /* 0x004fe20000000000 */
[----:B------:R-:W-:Y:S02]  /*0360*/  @!P1 LEA R5, R12, R15, 0x9 ;  /* 0x0000000f0c059211 */ /* 0x000fe400078e48ff */
[----:B---3--:R-:W-:Y:S01]  /*0370*/  IADD3 R8, R4, 0x180, RZ ;  /* 0x0000018004087810 */ /* 0x008fe20007ffe0ff */
[----:B------:R-:W-:Y:S01]  /*0380*/  @!P1 IMAD.MOV.U32 R4, RZ, RZ, R10 ;  /* 0x000000ffff049224 */ /* 0x000fe200078e000a */
[----:B------:R-:W-:Y:S01]  /*0390*/  BSSY B0, `(.L_x_7081) ;  /* 0x0000012000007945 */ /* 0x000fe20003800000 */
[-C--:B------:R-:W-:Y:S01]  /*03a0*/  ISETP.GE.AND P5, PT, R10, R13.reuse, PT ;  /* 0x0000000d0a00720c */ /* 0x080fe20003fa6270 */
[----:B0-----:R-:W-:Y:S01]  /*03b0*/  @!P1 IMAD.WIDE.U32 R2, R5, 0x2, R2 ;  /* 0x0000000205029825 */ /* 0x001fe200078e0002 */
[-C--:B------:R-:W-:Y:S02]  /*03c0*/  ISETP.GE.AND P2, PT, R6, R13.reuse, PT ;  /* 0x0000000d0600720c */ /* 0x080fe40003f46270 */
[----:B------:R-:W-:-:S02]  /*03d0*/  ISETP.GE.AND P3, PT, R8, R13, PT ;  /* 0x0000000d0800720c */ /* 0x000fc40003f66270 */
[----:B------:R-:W-:Y:S01]  /*03e0*/  ISETP.GE.AND P4, PT, R4, R13, PT ;  /* 0x0000000d0400720c */ /* 0x000fe20003f86270 */
[----:B------:R-:W-:-:S12]  /*03f0*/  @P1 BRA `(.L_x_7082) ;  /* 0x00000000002c1947 */ /* 0x000fd80003800000 */
        /* <DEDUP_REMOVED lines=11> */
.L_x_7082:
[----:B------:R-:W-:Y:S05]  /*04b0*/  BSYNC B0 ;  /* 0x0000000000007941 */ /* 0x000fea0003800000 */
.L_x_7081:
[----:B------:R-:W-:Y:S04]  /*04c0*/  BSSY B0, `(.L_x_7083) ;  /* 0x000000d000007945 */ /* 0x000fe80003800000 */
[----:B------:R-:W-:Y:S05]  /*04d0*/  @P5 BRA `(.L_x_7084) ;  /* 0x00000000002c5947 */ /* 0x000fea0003800000 */
[----:B-----5:R-:W-:-:S05]  /*04e0*/  HADD2.F32 R7, -RZ, R16.H0_H0 ;  /* 0x20000010ff077230 */ /* 0x020fca0000004100 */
[C---:B------:R-:W-:Y:S02]  /*04f0*/  FSETP.GEU.FTZ.AND P5, PT, R7.reuse, RZ, PT ;  /* 0x000000ff0700720b */ /* 0x040fe40003fbe000 */
[----:B------:R-:W-:-:S04]  /*0500*/  FSETP.GT.FTZ.AND P0, PT, R7, 1, PT ;  /* 0x3f8000000700780b */ /* 0x000fc80003f14000 */
[----:B------:R-:W-:-:S13]  /*0510*/  PLOP3.LUT P0, PT, P5, P0, PT, 0x8a, 0x0 ;  /* 0x000000000000781c */ /* 0x000fda0002f01172 */
[----:B------:R-:W-:-:S04]  /*0520*/  @!P0 FADD.FTZ R6, -R7, 1 ;  /* 0x3f80000007068421 */ /* 0x000fc80000010100 */
[----:B------:R-:W-:Y:S01]  /*0530*/  @!P0 FMUL.FTZ R6, R7, R6 ;  /* 0x0000000607068220 */ /* 0x000fe20000410000 */
[----:B------:R-:W-:Y:S01]  /*0540*/  HADD2.F32 R7, -RZ, R0.H0_H0 ;  /* 0x20000000ff077230 */ /* 0x000fe20000004100 */
[----:B------:R-:W-:-:S04]  /*0550*/  MOV R0, 0x7fc00000 ;  /* 0x7fc0000000007802 */ /* 0x000fc80000000f00 */
[----:B------:R-:W0:Y:S02]  /*0560*/  @!P0 MUFU.RCP R6, R6 ;  /* 0x0000000600068308 */ /* 0x000e240000001000 */
[----:B0-----:R-:W-:-:S05]  /*0570*/  @!P0 FMUL.FTZ R0, R7, R6 ;  /* 0x0000000607008220 */ /* 0x001fca0000410000 */
[----:B------:R-:W-:-:S07]  /*0580*/  F2FP.F16.F32.PACK_AB R0, RZ, R0 ;  /* 0x00000000ff00723e */ /* 0x000fce00000000ff */
.L_x_7084:
[----:B------:R-:W-:Y:S05]  /*0590*/  BSYNC B0 ;  /* 0x0000000000007941 */ /* 0x000fea0003800000 */
.L_x_7083:
[----:B------:R-:W-:Y:S04]  /*05a0*/  BSSY B0, `(.L_x_7085) ;  /* 0x000000d000007945 */ /* 0x000fe80003800000 */
[----:B------:R-:W-:Y:S05]  /*05b0*/  @P2 BRA `(.L_x_7086) ;  /* 0x00000000002c2947 */ /* 0x000fea0003800000 */
        /* <DEDUP_REMOVED lines=11> */
.L_x_7086:
[----:B------:R-:W-:Y:S05]  /*0670*/  BSYNC B0 ;  /* 0x0000000000007941 */ /* 0x000fea0003800000 */
.L_x_7085:
        /* <DEDUP_REMOVED lines=12> */
[----:B------:R-:W-:-:S07]  /*0740*/  F2FP.F16.F32.PACK_AB R9, RZ, R6 ;  /* 0x00000006ff09723e */ /* 0x000fce00000000ff */
.L_x_7088:
[----:B------:R-:W-:Y:S05]  /*0750*/  BSYNC B0 ;  /* 0x0000000000007941 */ /* 0x000fea0003800000 */
.L_x_7087:
[----:B------:R0:W-:Y:S01]  /*0760*/  @!P1 STG.E.U16 desc[UR4][R2.64], R5 ;  /* 0x0000000502009986 */ /* 0x0001e2000c101504 */
[----:B------:R-:W-:Y:S04]  /*0770*/  BSSY B0, `(.L_x_7089) ;  /* 0x000000c000007945 */ /* 0x000fe80003800000 */
[----:B------:R-:W-:Y:S05]  /*0780*/  @P4 BRA `(.L_x_7090) ;  /* 0x0000000000284947 */ /* 0x000fea0003800000 */
[----:B------:R-:W1:Y:S01]  /*0790*/  LDC.64 R6, c[0x0][0x218] ;  /* 0x00008600ff067b82 */ /* 0x000e620000000a00 */
[----:B0-----:R-:W-:Y:S01]  /*07a0*/  IMAD R3, R12, 0x200, R4 ;  /* 0x000002000c037824 */ /* 0x001fe200078e0204 */
[----:B------:R-:W-:-:S04]  /*07b0*/  IADD3 R4, R4, 0x80, RZ ;  /* 0x0000008004047810 */ /* 0x000fc80007ffe0ff */
[----:B------:R-:W-:-:S13]  /*07c0*/  ISETP.GE.AND P0, PT, R4, R13, PT ;  /* 0x0000000d0400720c */ /* 0x000fda0003f06270 */
[----:B------:R-:W-:Y:S01]  /*07d0*/  @!P0 IMAD R5, R12, 0x200, R4 ;  /* 0x000002000c058824 */ /* 0x000fe200078e0204 */
[----:B------:R-:W-:Y:S01]  /*07e0*/  @!P0 IADD3 R4, R4, 0x80, RZ ;  /* 0x0000008004048810 */ /* 0x000fe20007ffe0ff */
[----:B-1----:R-:W-:-:S04]  /*07f0*/  IMAD.WIDE.U32 R2, R3, 0x2, R6 ;  /* 0x0000000203027825 */ /* 0x002fc800078e0006 */
[----:B------:R-:W-:Y:S01]  /*0800*/  @!P0 IMAD.WIDE.U32 R6, R5, 0x2, R6 ;  /* 0x0000000205068825 */ /* 0x000fe200078e0006 */
[----:B-----5:R1:W-:Y:S04]  /*0810*/  STG.E.U16 desc[UR4][R2.64], R0 ;  /* 0x0000000002007986 */ /* 0x0203e8000c101504 */
[----:B------:R1:W-:Y:S02]  /*0820*/  @!P0 STG.E.U16 desc[UR4][R6.64], R8 ;  /* 0x0000000806008986 */ /* 0x0003e4000c101504 */
.L_x_7090:
[----:B------:R-:W-:Y:S05]  /*0830*/  BSYNC B0 ;  /* 0x0000000000007941 */ /* 0x000fea0003800000 */
.L_x_7089:
[----:B------:R-:W-:-:S13]  /*0840*/  ISETP.GE.AND P0, PT, R4, R13, PT ;  /* 0x0000000d0400720c */ /* 0x000fda0003f06270 */
[----:B------:R-:W-:Y:S05]  /*0850*/  @P0 EXIT ;  /* 0x000000000000094d */ /* 0x000fea0003800000 */
[----:B01----:R-:W0:Y:S01]  /*0860*/  LDC.64 R2, c[0x0][0x218] ;  /* 0x00008600ff027b82 */ /* 0x003e220000000a00 */
[----:B------:R-:W-:-:S04]  /*0870*/  IMAD R5, R12, 0x200, R4 ;  /* 0x000002000c057824 */ /* 0x000fc800078e0204 */
[----:B0-----:R-:W-:-:S05]  /*0880*/  IMAD.WIDE.U32 R2, R5, 0x2, R2 ;  /* 0x0000000205027825 */ /* 0x001fca00078e0002 */
[----:B------:R-:W-:Y:S01]  /*0890*/  STG.E.U16 desc[UR4][R2.64], R9 ;  /* 0x0000000902007986 */ /* 0x000fe2000c101504 */
[----:B------:R-:W-:Y:S05]  /*08a0*/  EXIT ;  /* 0x000000000000794d */ /* 0x000fea0003800000 */
.L_x_7091:
        /* <DEDUP_REMOVED lines=13> */
.L_x_14638:


//--------------------- .text._ZN2at6native29vectorized_elementwise_kernelILi2EZZZNS0_26logit_backward_kernel_cudaERNS_18TensorIteratorBaseERKN3c106ScalarEENKUlvE_clEvENKUlvE1_clEvEUlNS4_4HalfESA_E_St5arrayIPcLm3EEEEviT0_T1_ --------------------------
	.section	.text._ZN2at6native29vectorized_elementwise_kernelILi2EZZZNS0_26logit_backward_kernel_cudaERNS_18TensorIteratorBaseERKN3c106ScalarEENKUlvE_clEvENKUlvE1_clEvEUlNS4_4HalfESA_E_St5arrayIPcLm3EEEEviT0_T1_,"ax",@progbits
	.align	128
        .global         _ZN2at6native29vectorized_elementwise_kernelILi2EZZZNS0_26logit_backward_kernel_cudaERNS_18TensorIteratorBaseERKN3c106ScalarEENKUlvE_clEvENKUlvE1_clEvEUlNS4_4HalfESA_E_St5arrayIPcLm3EEEEviT0_T1_
        .type           _ZN2at6native29vectorized_elementwise_kernelILi2EZZZNS0_26logit_backward_kernel_cudaERNS_18TensorIteratorBaseERKN3c106ScalarEENKUlvE_clEvENKUlvE1_clEvEUlNS4_4HalfESA_E_St5arrayIPcLm3EEEEviT0_T1_,@function
        .size           _ZN2at6native29vectorized_elementwise_kernelILi2EZZZNS0_26logit_backward_kernel_cudaERNS_18TensorIteratorBaseERKN3c106ScalarEENKUlvE_clEvENKUlvE1_clEvEUlNS4_4HalfESA_E_St5arrayIPcLm3EEEEviT0_T1_,(.L_x_14639 - _ZN2at6native29vectorized_elementwise_kernelILi2EZZZNS0_26logit_backward_kernel_cudaERNS_18TensorIteratorBaseERKN3c106ScalarEENKUlvE_clEvENKUlvE1_clEvEUlNS4_4HalfESA_E_St5arrayIPcLm3EEEEviT0_T1_)
        .other          _ZN2at6native29vectorized_elementwise_kernelILi2EZZZNS0_26logit_backward_kernel_cudaERNS_18TensorIteratorBaseERKN3c106ScalarEENKUlvE_clEvENKUlvE1_clEvEUlNS4_4HalfESA_E_St5arrayIPcLm3EEEEviT0_T1_,@"STO_CUDA_ENTRY STV_DEFAULT"
_ZN2at6native29vectorized_elementwise_kernelILi2EZZZNS0_26logit_backward_kernel_cudaERNS_18TensorIteratorBaseERKN3c106ScalarEENKUlvE_clEvENKUlvE1_clEvEUlNS4_4HalfESA_E_St5arrayIPcLm3EEEEviT0_T1_:
.text._ZN2at6native29vectorized_elementwise_kernelILi2EZZZNS0_26logit_backward_kernel_cudaERNS_18TensorIteratorBaseERKN3c106ScalarEENKUlvE_clEvENKUlvE1_clEvEUlNS4_4HalfESA_E_St5arrayIPcLm3EEEEviT0_T1_:
        /* <DEDUP_REMOVED lines=23> */
[C---:B------:R-:W-:Y:S02]  /*0170*/  FSETP.GEU.FTZ.AND P1, PT, R6.reuse, RZ, PT ;  /* 0x000000ff0600720b */ /* 0x040fe40003f3e000 */
[----:B------:R-:W-:-:S04]  /*0180*/  FSETP.GT.FTZ.AND P0, PT, R6, 1, PT ;  /* 0x3f8000000600780b */ /* 0x000fc80003f14000 */
        /* <DEDUP_REMOVED lines=8> */
[----:B------:R-:W-:Y:S01]  /*0210*/  IMAD.MOV.U32 R6, RZ, RZ, 0x7fc00000 ;  /* 0x7fc00000ff067424 */ /* 0x000fe200078e00ff */
[----:B------:R-:W-:Y:S01]  /*0220*/  FSETP.GEU.FTZ.AND P1, PT, R12, RZ, PT ;  /* 0x000000ff0c00720b */ /* 0x000fe20003f3e000 */
[--C-:B----4-:R-:W-:Y:S01]  /*0230*/  HADD2.F32 R18, -RZ, R15.reuse.H0_H0 ;  /* 0x2000000fff127230 */ /* 0x110fe20000004100 */
[C---:B------:R-:W-:Y:S01]  /*0240*/  FSETP.GEU.FTZ.AND P5, PT, R16.reuse, RZ, PT ;  /* 0x000000ff1000720b */ /* 0x040fe20003fbe000 */
[----:B------:R-:W-:Y:S01]  /*0250*/  HADD2.F32 R15, -RZ, R15.H1_H1 ;  /* 0x3000000fff0f7230 */ /* 0x000fe20000004100 */
[----:B------:R-:W-:-:S02]  /*0260*/  FSETP.GT.FTZ.AND P2, PT, R16, 1, PT ;  /* 0x3f8000001000780b */ /* 0x000fc40003f54000 */
[----:B------:R-:W-:Y:S01]  /*0270*/  FSETP.GEU.FTZ.AND P4, PT, R17, RZ, PT ;  /* 0x000000ff1100720b */ /* 0x000fe20003f9e000 */
[----:B0-----:R-:W-:Y:S01]  /*0280*/  @!P0 FMUL.FTZ R6, R7, R10 ;  /* 0x0000000a07068220 */ /* 0x001fe20000410000 */
[----:B------:R-:W-:Y:S02]  /*0290*/  FSETP.GT.FTZ.AND P0, PT, R12, 1, PT ;  /* 0x3f8000000c00780b */ /* 0x000fe40003f14000 */
[----:B------:R-:W-:Y:S01]  /*02a0*/  FSETP.GT.FTZ.AND P6, PT, R17, 1, PT ;  /* 0x3f8000001100780b */ /* 0x000fe20003fd4000 */
[----:B-----5:R-:W-:Y:S01]  /*02b0*/  HADD2.F32 R14, -RZ, R11.H0_H0 ;  /* 0x2000000bff0e7230 */ /* 0x020fe20000004100 */
[----:B------:R-:W-:Y:S02]  /*02c0*/  PLOP3.LUT P0, PT, P1, P0, PT, 0x8a, 0x0 ;  /* 0x000000000000781c */ /* 0x000fe40000f01172 */
[----:B------:R-:W-:Y:S02]  /*02d0*/  PLOP3.LUT P5, PT, P5, P2, PT, 0x8a, 0x0 ;  /* 0x000000000000781c */ /* 0x000fe40002fa5172 */
[----:B------:R-:W-:-:S02]  /*02e0*/  PLOP3.LUT P4, PT, P4, P6, PT, 0x8a, 0x0 ;  /* 0x000000000000781c */ /* 0x000fc4000278d172 */
[C---:B------:R-:W-:Y:S02]  /*02f0*/  FSETP.GEU.FTZ.AND P3, PT, R18.reuse, RZ, PT ;  /* 0x000000ff1200720b */ /* 0x040fe40003f7e000 */
[----:B------:R-:W-:Y:S02]  /*0300*/  FSETP.GT.FTZ.AND P1, PT, R18, 1, PT ;  /* 0x3f8000001200780b */ /* 0x000fe40003f34000 */
[C---:B------:R-:W-:Y:S02]  /*0310*/  FSETP.GEU.FTZ.AND P2, PT, R15.reuse, RZ, PT ;  /* 0x000000ff0f00720b */ /* 0x040fe40003f5e000 */
[----:B------:R-:W-:Y:S01]  /*0320*/  FSETP.GT.FTZ.AND P6, PT, R15, 1, PT ;  /* 0x3f8000000f00780b */ /* 0x000fe20003fd4000 */
[----:B------:R-:W-:Y:S01]  /*0330*/  HADD2.F32 R11, -RZ, R11.H1_H1 ;  /* 0x3000000bff0b7230 */ /* 0x000fe20000004100 */
[----:B------:R-:W-:Y:S02]  /*0340*/  PLOP3.LUT P3, PT, P3, P1, PT, 0x8a, 0x0 ;  /* 0x000000000000781c */ /* 0x000fe40001f63172 */
[----:B------:R-:W-:-:S02]  /*0350*/  PLOP3.LUT P2, PT, P2, P6, PT, 0x8a, 0x0 ;  /* 0x000000000000781c */ /* 0x000fc4000174d172 */
[C---:B------:R-:W-:Y:S02]  /*0360*/  FSETP.GEU.FTZ.AND P1, PT, R14.reuse, RZ, PT ;  /* 0x000000ff0e00720b */ /* 0x040fe40003f3e000 */
[----:B------:R-:W-:Y:S02]  /*0370*/  FSETP.GT.FTZ.AND P6, PT, R14, 1, PT ;  /* 0x3f8000000e00780b */ /* 0x000fe40003fd4000 */
[----:B------:R-:W-:Y:S02]  /*0380*/  P2R R7, PR, RZ, 0x1 ;  /* 0x00000001ff077803 */ /* 0x000fe40000000000 */
[----:B------:R-:W-:Y:S02]  /*0390*/  PLOP3.LUT P1, PT, P1, P6, PT, 0x8a, 0x0 ;  /* 0x000000000000781c */ /* 0x000fe40000f2d172 */
[C---:B------:R-:W-:Y:S02]  /*03a0*/  FSETP.GEU.FTZ.AND P6, PT, R11.reuse, RZ, PT ;  /* 0x000000ff0b00720b */ /* 0x040fe40003fde000 */
[----:B------:R-:W-:-:S04]  /*03b0*/  FSETP.GT.FTZ.AND P0, PT, R11, 1, PT ;  /* 0x3f8000000b00780b */ /* 0x000fc80003f14000 */
        /* <DEDUP_REMOVED lines=22> */
[----:B------:R-:W-:-:S07]  /*0520*/  HADD2.F32 R18, -RZ, R8.H0_H0 ;  /* 0x20000008ff127230 */ /* 0x000fce0000004100 */
[----:B------:R-:W-:Y:S01]  /*0530*/  @!P3 MUFU.RCP R12, R12 ;  /* 0x0000000c000cb308 */ /* 0x000fe20000001000 */
[----:B------:R-:W-:-:S07]  /*0540*/  HADD2.F32 R23, -RZ, R8.H1_H1 ;  /* 0x30000008ff177230 */ /* 0x000fce0000004100 */
[----:B------:R-:W-:Y:S08]  /*0550*/  @!P2 MUFU.RCP R15, R15 ;  /* 0x0000000f000fa308 */ /* 0x000ff00000001000 */
[----:B------:R-:W5:Y:S08]  /*0560*/  @!P1 MUFU.RCP R17, R17 ;  /* 0x0000001100119308 */ /* 0x000f700000001000 */
[----:B------:R0:W5:Y:S01]  /*0570*/  @!P6 MUFU.RCP R5, R20 ;  /* 0x000000140005e308 */ /* 0x0001620000001000 */
[----:B------:R-:W-:Y:S01]  /*0580*/  MOV R19, 0x7fc00000 ;  /* 0x7fc0000000137802 */ /* 0x000fe20000000f00 */
[----:B------:R-:W-:Y:S01]  /*0590*/  IMAD.MOV.U32 R14, RZ, RZ, 0x7fc00000 ;  /* 0x7fc00000ff0e7424 */ /* 0x000fe200078e00ff */
[----:B------:R-:W-:Y:S01]  /*05a0*/  MOV R11, 0x7fc00000 ;  /* 0x7fc00000000b7802 */ /* 0x000fe20000000f00 */
[----:B-1----:R-:W-:Y:S01]  /*05b0*/  @!P0 FMUL.FTZ R19, R21, R10 ;  /* 0x0000000a15138220 */ /* 0x002fe20000410000 */
[----:B---3--:R-:W-:Y:S01]  /*05c0*/  @!P5 FMUL.FTZ R14, R18, R13 ;  /* 0x0000000d120ed220 */ /* 0x008fe20000410000 */
[----:B----4-:R-:W-:Y:S01]  /*05d0*/  @!P4 FMUL.FTZ R11, R23, R16 ;  /* 0x00000010170bc220 */ /* 0x010fe20000410000 */
[----:B------:R-:W-:-:S02]  /*05e0*/  HADD2.F32 R16, -RZ, R9.H0_H0 ;  /* 0x20000009ff107230 */ /* 0x000fc40000004100 */
[----:B0-----:R-:W-:Y:S01]  /*05f0*/  HADD2.F32 R20, -RZ, R9.H1_H1 ;  /* 0x30000009ff147230 */ /* 0x001fe20000004100 */
[----:B------:R-:W-:Y:S01]  /*0600*/  MOV R8, 0x7fc00000 ;  /* 0x7fc0000000087802 */ /* 0x000fe20000000f00 */
[----:B------:R-:W-:Y:S01]  /*0610*/  IMAD.MOV.U32 R21, RZ, RZ, 0x7fc00000 ;  /* 0x7fc00000ff157424 */ /* 0x000fe200078e00ff */
[----:B------:R-:W-:Y:S01]  /*0620*/  MOV R18, 0x7fc00000 ;  /* 0x7fc0000000127802 */ /* 0x000fe20000000f00 */
[----:B------:R-:W-:Y:S02]  /*0630*/  IMAD.MOV.U32 R23, RZ, RZ, 0x7fc00000 ;  /* 0x7fc00000ff177424 */ /* 0x000fe400078e00ff */
        /* <DEDUP_REMOVED lines=17> */
.L_x_7092:
        /* <DEDUP_REMOVED lines=106> */
.L_x_7094:
[----:B------:R-:W-:Y:S05]  /*0df0*/  BSYNC B0 ;  /* 0x0000000000007941 */ /* 0x000fea0003800000 */
.L_x_7093:
[----:B------:R-:W-:Y:S04]  /*0e00*/  BSSY B0, `(.L_x_7095) ;  /* 0x000000d000007945 */ /* 0x000fe80003800000 */
[----:B------:R-:W-:Y:S05]  /*0e10*/  @P4 BRA `(.L_x_7096) ;  /* 0x00000000002c4947 */ /* 0x000fea0003800000 */
[----:B-----5:R-:W-:Y:S01]  /*0e20*/  HADD2.F32 R14, -RZ, R5.H0_H0 ;  /* 0x20000005ff0e7230 */ /* 0x020fe20000004100 */
[----:B------:R-:W-:Y:S01]  /*0e30*/  MOV R13, 0x7fc00000 ;  /* 0x7fc00000000d7802 */ /* 0x000fe20000000f00 */
[----:B------:R-:W-:-:S03]  /*0e40*/  HADD2.F32 R4, -RZ, R4.H0_H0 ;  /* 0x20000004ff047230 */ /* 0x000fc60000004100 */
        /* <DEDUP_REMOVED lines=8> */
.L_x_7096:
[----:B------:R-:W-:Y:S05]  /*0ed0*/  BSYNC B0 ;  /* 0x0000000000007941 */ /* 0x000fea0003800000 */
.L_x_7095:
        /* <DEDUP_REMOVED lines=12> */
[----:B------:R-:W-:-:S05]  /*0fa0*/  HADD2.F32 R14, -RZ, R7.H0_H0 ;  /* 0x20000007ff0e7230 */ /* 0x000fca0000004100 */
[C---:B------:R-:W-:Y:S02]  /*0fb0*/  FSETP.GEU.FTZ.AND P2, PT, R14.reuse, RZ, PT ;  /* 0x000000ff0e00720b */ /* 0x040fe40003f5e000 */
[----:B------:R-:W-:-:S04]  /*0fc0*/  FSETP.GT.FTZ.AND P0, PT, R14, 1, PT ;  /* 0x3f8000000e00780b */ /* 0x000fc80003f14000 */
[----:B------:R-:W-:-:S13]  /*0fd0*/  PLOP3.LUT P0, PT, P2, P0, PT, 0x8a, 0x0 ;  /* 0x000000000000781c */ /* 0x000fda0001701172 */
[----:B------:R-:W-:-:S04]  /*0fe0*/  @!P0 FADD.FTZ R7, -R14, 1 ;  /* 0x3f8000000e078421 */ /* 0x000fc80000010100 */
[----:B------:R-:W-:Y:S01]  /*0ff0*/  @!P0 FMUL.FTZ R7, R14, R7 ;  /* 0x000000070e078220 */ /* 0x000fe20000410000 */
[----:B------:R-:W-:Y:S02]  /*1000*/  HADD2.F32 R14, -RZ, R6.H0_H0 ;  /* 0x20000006ff0e7230 */ /* 0x000fe40000004100 */
[----:B------:R-:W-:-:S03]  /*1010*/  IMAD.MOV.U32 R6, RZ, RZ, 0x7fc00000 ;  /* 0x7fc00000ff067424 */ /* 0x000fc600078e00ff */
[----:B------:R-:W1:Y:S02]  /*1020*/  @!P0 MUFU.RCP R7, R7 ;  /* 0x0000000700078308 */ /* 0x000e640000001000 */
[----:B-1----:R-:W-:-:S05]  /*1030*/  @!P0 FMUL.FTZ R6, R14, R7 ;  /* 0x000000070e068220 */ /* 0x002fca0000410000 */
[----:B------:R-:W-:-:S07]  /*1040*/  F2FP.F16.F32.PACK_AB R6, RZ, R6 ;  /* 0x00000006ff06723e */ /* 0x000fce00000000ff */
.L_x_7098:
[----:B------:R-:W-:Y:S05]  /*1050*/  BSYNC B0 ;  /* 0x0000000000007941 */ /* 0x000fea0003800000 */
.L_x_7097:
[----:B------:R-:W-:Y:S01]  /*1060*/  @!P1 IADD3 R7, R0, R3, RZ ;  /* 0x0000000300079210 */ /* 0x000fe20007ffe0ff */
[----:B------:R-:W-:Y:S01]  /*1070*/  BSSY B0, `(.L_x_7099) ;  /* 0x000000f000007945 */ /* 0x000fe20003800000 */
[----:B------:R-:W-:-:S03]  /*1080*/  ISETP.GE.AND P2, PT, R15, R2, PT ;  /* 0x000000020f00720c */ /* 0x000fc60003f46270 */
[----:B0-----:R-:W-:Y:S01]  /*1090*/  @!P1 IMAD.WIDE.U32 R4, R7, 0x2, R4 ;  /* 0x0000000207049825 */ /* 0x001fe200078e0004 */
[----:B------:R-:W-:Y:S09]  /*10a0*/  @P3 BRA `(.L_x_7100) ;  /* 0x00000000002c3947 */ /* 0x000ff20003800000 */
[----:B------:R-:W-:Y:S02]  /*10b0*/  HADD2.F32 R14, -RZ, R9.H0_H0 ;  /* 0x20000009ff0e7230 */ /* 0x000fe40000004100 */
        /* <DEDUP_REMOVED lines=10> */
.L_x_7100:
[----:B------:R-:W-:Y:S05]  /*1160*/  BSYNC B0 ;  /* 0x0000000000007941 */ /* 0x000fea0003800000 */
.L_x_7099:
[----:B------:R-:W-:Y:S04]  /*1170*/  BSSY B0, `(.L_x_7101) ;  /* 0x000000d000007945 */ /* 0x000fe80003800000 */
[----:B------:R-:W-:Y:S05]  /*1180*/  @P4 BRA `(.L_x_7102) ;  /* 0x00000000002c4947 */ /* 0x000fea0003800000 */
[----:B------:R-:W-:Y:S02]  /*1190*/  HADD2.F32 R11, -RZ, R11.H0_H0 ;  /* 0x2000000bff0b7230 */ /* 0x000fe40000004100 */
        /* <DEDUP_REMOVED lines=10> */
.L_x_7102:
[----:B------:R-:W-:Y:S05]  /*1240*/  BSYNC B0 ;  /* 0x0000000000007941 */ /* 0x000fea0003800000 */
.L_x_7101:
        /* <DEDUP_REMOVED lines=13> */
.L_x_7104:
[----:B------:R-:W-:Y:S05]  /*1320*/  BSYNC B0 ;  /* 0x0000000000007941 */ /* 0x000fea0003800000 */
.L_x_7103:
        /* <DEDUP_REMOVED lines=13> */
.L_x_7106:
[----:B------:R-:W-:Y:S05]  /*1400*/  BSYNC B0 ;  /* 0x0000000000007941 */ /* 0x000fea0003800000 */
.L_x_7105:
        /* <DEDUP_REMOVED lines=13> */
.L_x_7108:
[----:B------:R-:W-:Y:S05]  /*14e0*/  BSYNC B0 ;  /* 0x0000000000007941 */ /* 0x000fea0003800000 */
.L_x_7107:
        /* <DEDUP_REMOVED lines=18> */
.L_x_7111:
[----:B------:R-:W-:-:S13]  /*1610*/  ISETP.GE.AND P0, PT, R3, R2, PT ;  /* 0x000000020300720c */ /* 0x000fda0003f06270 */
[----:B------:R-:W-:Y:S05]  /*1620*/  @P0 BRA `(.L_x_7113) ;  /* 0x0000000000300947 */ /* 0x000fea0003800000 */
[----:B0-----:R-:W0:Y:S01]  /*1630*/  LDC.64 R4, c[0x0][0x218] ;  /* 0x00008600ff047b82 */ /* 0x001e220000000a00 */
[----:B------:R-:W-:Y:S01]  /*1640*/  IMAD.IADD R13, R0, 0x1, R3 ;  /* 0x00000001000d7824 */ /* 0x000fe200078e0203 */
[----:B------:R-:W-:-:S03]  /*1650*/  IADD3 R3, R3, 0x80, RZ ;  /* 0x0000008003037810 */ /* 0x000fc60007ffe0ff */
[----:B0-----:R-:W-:-:S05]  /*1660*/  IMAD.WIDE.U32 R4, R13, 0x2, R4 ;  /* 0x000000020d047825 */ /* 0x001fca00078e0004 */
[----:B------:R1:W-:Y:S02]  /*1670*/  STG.E.U16 desc[UR4][R4.64], R7 ;  /* 0x0000000704007986 */ /* 0x0003e4000c101504 */
.L_x_7112:
[----:B------:R-:W-:-:S13]  /*1680*/  ISETP.GE.AND P0, PT, R3, R2, PT ;  /* 0x000000020300720c */ /* 0x000fda0003f06270 */
[----:B------:R-:W-:Y:S05]  /*1690*/  @P0 BRA `(.L_x_7114) ;  /* 0x0000000000340947 */ /* 0x000fea0003800000 */
[----:B01----:R-:W0:Y:S01]  /*16a0*/  LDC.64 R4, c[0x0][0x218] ;  /* 0x00008600ff047b82 */ /* 0x003e220000000a00 */
[----:B------:R-:W-:Y:S01]  /*16b0*/  IADD3 R7, R0, R3, RZ ;  /* 0x0000000300077210 */ /* 0x000fe20007ffe0ff */
[----:B------:R-:W-:-:S04]  /*16c0*/  VIADD R3, R3, 0x80 ;  /* 0x0000008003037836 */ /* 0x000fc80000000000 */
[----:B0-----:R-:W-:-:S05]  /*16d0*/  IMAD.WIDE.U32 R4, R7, 0x2, R4 ;  /* 0x0000000207047825 */ /* 0x001fca00078e0004 */
[----:B------:R1:W-:Y:S02]  /*16e0*/  STG.E.U16 desc[UR4][R4.64], R8 ;  /* 0x0000000804007986 */ /* 0x0003e4000c101504 */
.L_x_7113:
        /* <DEDUP_REMOVED lines=8> */
.L_x_7114:
[----:B------:R-:W-:Y:S05]  /*1770*/  BSYNC B1 ;  /* 0x0000000000017941 */ /* 0x000fea0003800000 */
.L_x_7110:
[----:B------:R-:W-:-:S13]  /*1780*/  ISETP.GE.AND P0, PT, R3, R2, PT ;  /* 0x000000020300720c */ /* 0x000fda0003f06270 */
[----:B012---:R-:W0:Y:S01]  /*1790*/  @!P0 LDC.64 R4, c[0x0][0x218] ;  /* 0x00008600ff048b82 */ /* 0x007e220000000a00 */
[----:B------:R-:W-:Y:S01]  /*17a0*/  @!P0 IMAD.IADD R7, R0, 0x1, R3 ;  /* 0x0000000100078824 */ /* 0x000fe200078e0203 */
[----:B------:R-:W-:-:S03]  /*17b0*/  @!P0 IADD3 R3, R3, 0x80, RZ ;  /* 0x0000008003038810 */ /* 0x000fc60007ffe0ff */
[----:B0-----:R-:W-:-:S05]  /*17c0*/  @!P0 IMAD.WIDE.U32 R4, R7, 0x2, R4 ;  /* 0x0000000207048825 */ /* 0x001fca00078e0004 */
[----:B------:R2:W-:Y:S02]  /*17d0*/  @!P0 STG.E.U16 desc[UR4][R4.64], R10 ;  /* 0x0000000a04008986 */ /* 0x0005e4000c101504 */
.L_x_7115:
[----:B------:R-:W-:Y:S05]  /*17e0*/  BSYNC B0 ;  /* 0x0000000000007941 */ /* 0x000fea0003800000 */
.L_x_7109:
        /* <DEDUP_REMOVED lines=8> */
.L_x_7116:
        /* <DEDUP_REMOVED lines=9> */
.L_x_14639:


//--------------------- .text._ZN2at6native29vectorized_elementwise_kernelILi4EZZZNS0_26logit_backward_kernel_cudaERNS_18TensorIteratorBaseERKN3c106ScalarEENKUlvE_clEvENKUlvE1_clEvEUlNS4_4HalfESA_E_St5arrayIPcLm3EEEEviT0_T1_ --------------------------
	.section	.text._ZN2at6native29vectorized_elementwise_kernelILi4EZZZNS0_26logit_backward_kernel_cudaERNS_18TensorIteratorBaseERKN3c106ScalarEENKUlvE_clEvENKUlvE1_clEvEUlNS4_4HalfESA_E_St5arrayIPcLm3EEEEviT0_T1_,"ax",@progbits
	.align	128
        .global         _ZN2at6native29vectorized_elementwise_kernelILi4EZZZNS0_26logit_backward_kernel_cudaERNS_18TensorIteratorBaseERKN3c106ScalarEENKUlvE_clEvENKUlvE1_clEvEUlNS4_4HalfESA_E_St5arrayIPcLm3EEEEviT0_T1_
        .type           _ZN2at6native29vectorized_elementwise_kernelILi4EZZZNS0_26logit_backward_kernel_cudaERNS_18TensorIteratorBaseERKN3c106ScalarEENKUlvE_clEvENKUlvE1_clEvEUlNS4_4HalfESA_E_St5arrayIPcLm3EEEEviT0_T1_,@function
        .size           _ZN2at6native29vectorized_elementwise_kernelILi4EZZZNS0_26logit_backward_kernel_cudaERNS_18TensorIteratorBaseERKN3c106ScalarEENKUlvE_clEvENKUlvE1_clEvEUlNS4_4HalfESA_E_St5arrayIPcLm3EEEEviT0_T1_,(.L_x_14640 - _ZN2at6native29vectorized_elementwise_kernelILi4EZZZNS0_26logit_backward_kernel_cudaERNS_18TensorIteratorBaseERKN3c106ScalarEENKUlvE_clEvENKUlvE1_clEvEUlNS4_4HalfESA_E_St5arrayIPcLm3EEEEviT0_T1_)
        .other          _ZN2at6native29vectorized_elementwise_kernelILi4EZZZNS0_26logit_backward_kernel_cudaERNS_18TensorIteratorBaseERKN3c106ScalarEENKUlvE_clEvENKUlvE1_clEvEUlNS4_4HalfESA_E_St5arrayIPcLm3EEEEviT0_T1_,@"STO_CUDA_ENTRY STV_DEFAULT"
_ZN2at6native29vectorized_elementwise_kernelILi4EZZZNS0_26logit_backward_kernel_cudaERNS_18TensorIteratorBaseERKN3c106ScalarEENKUlvE_clEvENKUlvE1_clEvEUlNS4_4HalfESA_E_St5arrayIPcLm3EEEEviT0_T1_:
.text._ZN2at6native29vectorized_elementwise_kernelILi4EZZZNS0_26logit_backward_kernel_cudaERNS_18TensorIteratorBaseERKN3c106ScalarEENKUlvE_clEvENKUlvE1_clEvEUlNS4_4HalfESA_E_St5arrayIPcLm3EEEEviT0_T1_:
        /* <DEDUP_REMOVED lines=20> */
[C---:B------:R-:W-:Y:S02]  /*0140*/  FSETP.GEU.FTZ.AND P1, PT, R9.reuse, RZ, PT ;  /* 0x000000ff0900720b */ /* 0x040fe40003f3e000 */
[----:B------:R-:W-:-:S04]  /*0150*/  FSETP.GT.FTZ.AND P0, PT, R9, 1, PT ;  /* 0x3f8000000900780b */ /* 0x000fc80003f14000 */
        /* <DEDUP_REMOVED lines=8> */
[----:B------:R-:W-:Y:S01]  /*01e0*/  IMAD.MOV.U32 R9, RZ, RZ, 0x7fc00000 ;  /* 0x7fc00000ff097424 */ /* 0x000fe200078e00ff */
[----:B------:R-:W-:Y:S01]  /*01f0*/  FSETP.GEU.FTZ.AND P1, PT, R6, RZ, PT ;  /* 0x000000ff0600720b */ /* 0x000fe20003f3e000 */
[--C-:B--2---:R-:W-:Y:S01]  /*0200*/  HADD2.F32 R18, -RZ, R10.reuse.H0_H0 ;  /* 0x2000000aff127230 */ /* 0x104fe20000004100 */
[C---:B------:R-:W-:Y:S01]  /*0210*/  FSETP.GEU.FTZ.AND P5, PT, R16.reuse, RZ, PT ;  /* 0x000000ff1000720b */ /* 0x040fe20003fbe000 */
[----:B------:R-:W-:Y:S01]  /*0220*/  HADD2.F32 R12, -RZ, R10.H1_H1 ;  /* 0x3000000aff0c7230 */ /* 0x000fe20000004100 */
[----:B------:R-:W-:-:S02]  /*0230*/  FSETP.GT.FTZ.AND P2, PT, R16, 1, PT ;  /* 0x3f8000001000780b */ /* 0x000fc40003f54000 */
[C---:B------:R-:W-:Y:S01]  /*0240*/  FSETP.GEU.FTZ.AND P4, PT, R17.reuse, RZ, PT ;  /* 0x000000ff1100720b */ /* 0x040fe20003f9e000 */
[----:B0-----:R-:W-:Y:S01]  /*0250*/  @!P0 FMUL.FTZ R9, R14, R15 ;  /* 0x0000000f0e098220 */ /* 0x001fe20000410000 */
[----:B------:R-:W-:Y:S02]  /*0260*/  FSETP.GT.FTZ.AND P0, PT, R6, 1, PT ;  /* 0x3f8000000600780b */ /* 0x000fe40003f14000 */
[----:B------:R-:W-:Y:S01]  /*0270*/  FSETP.GT.FTZ.AND P6, PT, R17, 1, PT ;  /* 0x3f8000001100780b */ /* 0x000fe20003fd4000 */
[----:B------:R-:W-:Y:S01]  /*0280*/  HADD2.F32 R10, -RZ, R11.H0_H0 ;  /* 0x2000000bff0a7230 */ /* 0x000fe20000004100 */
        /* <DEDUP_REMOVED lines=35> */
[----:B------:R-:W-:-:S07]  /*04c0*/  HADD2.F32 R17, -RZ, R2.H1_H1 ;  /* 0x30000002ff117230 */ /* 0x000fce0000004100 */
[----:B------:R-:W3:Y:S01]  /*04d0*/  @!P3 MUFU.RCP R15, R15 ;  /* 0x0000000f000fb308 */ /* 0x000ee20000001000 */
[----:B------:R-:W-:-:S07]  /*04e0*/  HADD2.F32 R19, -RZ, R3.H0_H0 ;  /* 0x20000003ff137230 */ /* 0x000fce0000004100 */
[----:B------:R-:W4:Y:S08]  /*04f0*/  @!P2 MUFU.RCP R12, R12 ;  /* 0x0000000c000ca308 */ /* 0x000f300000001000 */
[----:B------:R-:W4:Y:S08]  /*0500*/  @!P4 MUFU.RCP R11, R11 ;  /* 0x0000000b000bc308 */ /* 0x000f300000001000 */
[----:B------:R3:W4:Y:S08]  /*0510*/  @!P1 MUFU.RCP R13, R18 ;  /* 0x00000012000d9308 */ /* 0x0007300000001000 */
[----:B------:R-:W4:Y:S01]  /*0520*/  @!P6 MUFU.RCP R21, R21 ;  /* 0x000000150015e308 */ /* 0x000f220000001000 */
[----:B------:R-:W-:Y:S01]  /*0530*/  MOV R10, 0x7fc00000 ;  /* 0x7fc00000000a7802 */ /* 0x000fe20000000f00 */
[----:B------:R-:W-:-:S02]  /*0540*/  IMAD.MOV.U32 R2, RZ, RZ, 0x7fc00000 ;  /* 0x7fc00000ff027424 */ /* 0x000fc400078e00ff */
        /* <DEDUP_REMOVED lines=8> */
[----:B------:R-:W-:Y:S01]  /*05d0*/  MOV R4, 0x7fc00000 ;  /* 0x7fc0000000047802 */ /* 0x000fe20000000f00 */
[----:B------:R-:W-:Y:S01]  /*05e0*/  IMAD.MOV.U32 R5, RZ, RZ, 0x7fc00000 ;  /* 0x7fc00000ff057424 */ /* 0x000fe200078e00ff */
[----:B------:R-:W-:Y:S01]  /*05f0*/  MOV R3, 0x7fc00000 ;  /* 0x7fc0000000037802 */ /* 0x000fe20000000f00 */
[----:B------:R-:W-:Y:S01]  /*0600*/  IMAD.MOV.U32 R19, RZ, RZ, 0x7fc00000 ;  /* 0x7fc00000ff137424 */ /* 0x000fe200078e00ff */
[----:B---3--:R-:W-:Y:S01]  /*0610*/  MOV R18, 0x7fc00000 ;  /* 0x7fc0000000127802 */ /* 0x008fe20000000f00 */
[----:B------:R-:W-:Y:S01]  /*0620*/  @!P3 FMUL.FTZ R5, R14, R15 ;  /* 0x0000000f0e05b220 */ /* 0x000fe20000410000 */
[----:B----4-:R-:W-:Y:S01]  /*0630*/  @!P2 FMUL.FTZ R4, R17, R12 ;  /* 0x0000000c1104a220 */ /* 0x010fe20000410000 */
[----:B------:R-:W-:Y:S01]  /*0640*/  @!P4 FMUL.FTZ R3, R0, R11 ;  /* 0x0000000b0003c220 */ /* 0x000fe20000410000 */
[----:B------:R-:W-:Y:S01]  /*0650*/  @!P1 FMUL.FTZ R19, R16, R13 ;  /* 0x0000000d10139220 */ /* 0x000fe20000410000 */
[----:B------:R-:W-:Y:S01]  /*0660*/  @!P6 FMUL.FTZ R18, R20, R21 ;  /* 0x000000151412e220 */ /* 0x000fe20000410000 */
[----:B------:R-:W-:Y:S01]  /*0670*/  IMAD.WIDE R6, R8, 0x8, R6 ;  /* 0x0000000808067825 */ /* 0x000fe200078e0206 */
[----:B------:R-:W-:-:S02]  /*0680*/  F2FP.F16.F32.PACK_AB R4, R4, R5 ;  /* 0x000000050404723e */ /* 0x000fc400000000ff */
[----:B------:R-:W-:Y:S02]  /*0690*/  F2FP.F16.F32.PACK_AB R10, R10, R9 ;  /* 0x000000090a0a723e */ /* 0x000fe400000000ff */
[----:B------:R-:W-:Y:S02]  /*06a0*/  F2FP.F16.F32.PACK_AB R11, R3, R2 ;  /* 0x00000002030b723e */ /* 0x000fe400000000ff */
[----:B------:R-:W-:-:S03]  /*06b0*/  F2FP.F16.F32.PACK_AB R5, R18, R19 ;  /* 0x000000131205723e */ /* 0x000fc600000000ff */
[----:B------:R-:W-:Y:S04]  /*06c0*/  STG.E.64 desc[UR4][R6.64], R10 ;  /* 0x0000000a06007986 */ /* 0x000fe8000c101b04 */
[----:B------:R-:W-:Y:S01]  /*06d0*/  STG.E.64 desc[UR4][R6.64+0x400], R4 ;  /* 0x0004000406007986 */ /* 0x000fe2000c101b04 */
[----:B------:R-:W-:Y:S05]  /*06e0*/  EXIT ;  /* 0x000000000000794d */ /* 0x000fea0003800000 */
.L_x_7117:
        /* <DEDUP_REMOVED lines=106> */
.L_x_7119:
[----:B------:R-:W-:Y:S05]  /*0d90*/  BSYNC B0 ;  /* 0x0000000000007941 */ /* 0x000fea0003800000 */
.L_x_7118:
        /* <DEDUP_REMOVED lines=13> */
.L_x_7121:
[----:B------:R-:W-:Y:S05]  /*0e70*/  BSYNC B0 ;  /* 0x0000000000007941 */ /* 0x000fea0003800000 */
.L_x_7120:
        /* <DEDUP_REMOVED lines=23> */
.L_x_7123:
[----:B------:R-:W-:Y:S05]  /*0ff0*/  BSYNC B0 ;  /* 0x0000000000007941 */ /* 0x000fea0003800000 */
.L_x_7122:
        /* <DEDUP_REMOVED lines=16> */
.L_x_7125:
[----:B------:R-:W-:Y:S05]  /*1100*/  BSYNC B0 ;  /* 0x0000000000007941 */ /* 0x000fea0003800000 */
.L_x_7124:
        /* <DEDUP_REMOVED lines=13> */
.L_x_7127:
[----:B------:R-:W-:Y:S05]  /*11e0*/  BSYNC B0 ;  /* 0x0000000000007941 */ /* 0x000fea0003800000 */
.L_x_7126:
        /* <DEDUP_REMOVED lines=13> */
.L_x_7129:
[----:B------:R-:W-:Y:S05]  /*12c0*/  BSYNC B0 ;  /* 0x0000000000007941 */ /* 0x000fea0003800000 */
.L_x_7128:
        /* <DEDUP_REMOVED lines=13> */
.L_x_7131:
[----:B------:R-:W-:Y:S05]  /*13a0*/  BSYNC B0 ;  /* 0x0000000000007941 */ /* 0x000fea0003800000 */
.L_x_7130:
        /* <DEDUP_REMOVED lines=13> */
.L_x_7133:
[----:B------:R-:W-:Y:S05]  /*1480*/  BSYNC B0 ;  /* 0x0000000000007941 */ /* 0x000fea0003800000 */
.L_x_7132:
        /* <DEDUP_REMOVED lines=18> */
.L_x_7136:
[----:B------:R-:W-:-:S13]  /*15b0*/  ISETP.GE.AND P0, PT, R3, R2, PT ;  /* 0x000000020300720c */ /* 0x000fda0003f06270 */
[----:B------:R-:W-:Y:S05]  /*15c0*/  @P0 BRA `(.L_x_7138) ;  /* 0x0000000000300947 */ /* 0x000fea0003800000 */
[----:B0-----:R-:W0:Y:S01]  /*15d0*/  LDC.64 R4, c[0x0][0x218] ;  /* 0x00008600ff047b82 */ /* 0x001e220000000a00 */
[----:B------:R-:W-:Y:S01]  /*15e0*/  IMAD.IADD R13, R0, 0x1, R3 ;  /* 0x00000001000d7824 */ /* 0x000fe200078e0203 */
[----:B------:R-:W-:-:S03]  /*15f0*/  IADD3 R3, R3, 0x80, RZ ;  /* 0x0000008003037810 */ /* 0x000fc60007ffe0ff */
[----:B0-----:R-:W-:-:S05]  /*1600*/  IMAD.WIDE.U32 R4, R13, 0x2, R4 ;  /* 0x000000020d047825 */ /* 0x001fca00078e0004 */
[----:B------:R1:W-:Y:S02]  /*1610*/  STG.E.U16 desc[UR4][R4.64], R7 ;  /* 0x0000000704007986 */ /* 0x0003e4000c101504 */
.L_x_7137:
[----:B------:R-:W-:-:S13]  /*1620*/  ISETP.GE.AND P0, PT, R3, R2, PT ;  /* 0x000000020300720c */ /* 0x000fda0003f06270 */
[----:B------:R-:W-:Y:S05]  /*1630*/  @P0 BRA `(.L_x_7139) ;  /* 0x0000000000340947 */ /* 0x000fea0003800000 */
[----:B01----:R-:W0:Y:S01]  /*1640*/  LDC.64 R4, c[0x0][0x218] ;  /* 0x00008600ff047b82 */ /* 0x003e220000000a00 */
[----:B------:R-:W-:Y:S01]  /*1650*/  IADD3 R7, R0, R3, RZ ;  /* 0x0000000300077210 */ /* 0x000fe20007ffe0ff */
[----:B------:R-:W-:-:S04]  /*1660*/  VIADD R3, R3, 0x80 ;  /* 0x0000008003037836 */ /* 0x000fc80000000000 */
[----:B0-----:R-:W-:-:S05]  /*1670*/  IMAD.WIDE.U32 R4, R7, 0x2, R4 ;  /* 0x0000000207047825 */ /* 0x001fca00078e0004 */
[----:B------:R1:W-:Y:S02]  /*1680*/  STG.E.U16 desc[UR4][R4.64], R8 ;  /* 0x0000000804007986 */ /* 0x0003e4000c101504 */
.L_x_7138:
        /* <DEDUP_REMOVED lines=8> */
.L_x_7139:
[----:B------:R-:W-:Y:S05]  /*1710*/  BSYNC B1 ;  /* 0x0000000000017941 */ /* 0x000fea0003800000 */
.L_x_7135:
[----:B------:R-:W-:-:S13]  /*1720*/  ISETP.GE.AND P0, PT, R3, R2, PT ;  /* 0x000000020300720c */ /* 0x000fda0003f06270 */
[----:B012---:R-:W0:Y:S01]  /*1730*/  @!P0 LDC.64 R4, c[0x0][0x218] ;  /* 0x00008600ff048b82 */ /* 0x007e220000000a00 */
[----:B------:R-:W-:Y:S01]  /*1740*/  @!P0 IMAD.IADD R7, R0, 0x1, R3 ;  /* 0x0000000100078824 */ /* 0x000fe200078e0203 */
[----:B------:R-:W-:-:S03]  /*1750*/  @!P0 IADD3 R3, R3, 0x80, RZ ;  /* 0x0000008003038810 */ /* 0x000fc60007ffe0ff */
[----:B0-----:R-:W-:-:S05]  /*1760*/  @!P0 IMAD.WIDE.U32 R4, R7, 0x2, R4 ;  /* 0x0000000207048825 */ /* 0x001fca00078e0004 */
[----:B------:R2:W-:Y:S02]  /*1770*/  @!P0 STG.E.U16 desc[UR4][R4.64], R10 ;  /* 0x0000000a04008986 */ /* 0x0005e4000c101504 */
.L_x_7140:
[----:B------:R-:W-:Y:S05]  /*1780*/  BSYNC B0 ;  /* 0x0000000000007941 */ /* 0x000fea0003800000 */
.L_x_7134:
        /* <DEDUP_REMOVED lines=8> */
.L_x_7141:
        /* <DEDUP_REMOVED lines=15> */
.L_x_14640:


//--------------------- .text._ZN2at6native29vectorized_elementwise_kernelILi8EZZZNS0_26logit_backward_kernel_cudaERNS_18TensorIteratorBaseERKN3c106ScalarEENKUlvE_clEvENKUlvE1_clEvEUlNS4_4HalfESA_E_St5arrayIPcLm3EEEEviT0_T1_ --------------------------
	.section	.text._ZN2at6native29vectorized_elementwise_kernelILi8EZZZNS0_26logit_backward_kernel_cudaERNS_18TensorIteratorBaseERKN3c106ScalarEENKUlvE_clEvENKUlvE1_clEvEUlNS4_4HalfESA_E_St5arrayIPcLm3EEEEviT0_T1_,"ax",@progbits
	.align	128
        .global         _ZN2at6native29vectorized_elementwise_kernelILi8EZZZNS0_26logit_backward_kernel_cudaERNS_18TensorIteratorBaseERKN3c106ScalarEENKUlvE_clEvENKUlvE1_clEvEUlNS4_4HalfESA_E_St5arrayIPcLm3EEEEviT0_T1_
        .type           _ZN2at6native29vectorized_elementwise_kernelILi8EZZZNS0_26logit_backward_kernel_cudaERNS_18TensorIteratorBaseERKN3c106ScalarEENKUlvE_clEvENKUlvE1_clEvEUlNS4_4HalfESA_E_St5arrayIPcLm3EEEEviT0_T1_,@function
        .size           _ZN2at6native29vectorized_elementwise_kernelILi8EZZZNS0_26logit_backward_kernel_cudaERNS_18TensorIteratorBaseERKN3c106ScalarEENKUlvE_clEvENKUlvE1_clEvEUlNS4_4HalfESA_E_St5arrayIPcLm3EEEEviT0_T1_,(.L_x_14641 - _ZN2at6native29vectorized_elementwise_kernelILi8EZZZNS0_26logit_backward_kernel_cudaERNS_18TensorIteratorBaseERKN3c106ScalarEENKUlvE_clEvENKUlvE1_clEvEUlNS4_4HalfESA_E_St5arrayIPcLm3EEEEviT0_T1_)
        .other          _ZN2at6native29vectorized_elementwise_kernelILi8EZZZNS0_26logit_backward_kernel_cudaERNS_18TensorIteratorBaseERKN3c106ScalarEENKUlvE_clEvENKUlvE1_clEvEUlNS4_4HalfESA_E_St5arrayIPcLm3EEEEviT0_T1_,@"STO_CUDA_ENTRY STV_DEFAULT"
_ZN2at6native29vectorized_elementwise_kernelILi8EZZZNS0_26logit_backward_kernel_cudaERNS_18TensorIteratorBaseERKN3c106ScalarEENKUlvE_clEvENKUlvE1_clEvEUlNS4_4HalfESA_E_St5arrayIPcLm3EEEEviT0_T1_:
.text._ZN2at6native29vectorized_elementwise_kernelILi8EZZZNS0_26logit_backward_kernel_cudaERNS_18TensorIteratorBaseERKN3c106ScalarEENKUlvE_clEvENKUlvE1_clEvEUlNS4_4HalfESA_E_St5arrayIPcLm3EEEEviT0_T1_:
        /* <DEDUP_REMOVED lines=18> */
[--C-:B0-----:R-:W-:Y:S02]  /*0120*/  HADD2.F32 R2, -RZ, R9.reuse.H0_H0 ;  /* 0x20000009ff027230 */ /* 0x101fe40000004100 */
[----:B------:R-:W-:Y:S01]  /*0130*/  HADD2.F32 R8, -RZ, R8.H1_H1 ;  /* 0x30000008ff087230 */ /* 0x000fe20000004100 */
[C---:B------:R-:W-:Y:S01]  /*0140*/  FSETP.GEU.FTZ.AND P1, PT, R13.reuse, RZ, PT ;  /* 0x000000ff0d00720b */ /* 0x040fe20003f3e000 */
[----:B------:R-:W-:Y:S01]  /*0150*/  HADD2.F32 R9, -RZ, R9.H1_H1 ;  /* 0x30000009ff097230 */ /* 0x000fe20000004100 */
[----:B------:R-:W-:Y:S01]  /*0160*/  FSETP.GT.FTZ.AND P0, PT, R13, 1, PT ;  /* 0x3f8000000d00780b */ /* 0x000fe20003f14000 */
[--C-:B------:R-:W-:Y:S01]  /*0170*/  HADD2.F32 R17, -RZ, R10.reuse.H0_H0 ;  /* 0x2000000aff117230 */ /* 0x100fe20000004100 */
[----:B------:R-:W-:Y:S01]  /*0180*/  FSETP.GEU.FTZ.AND P5, PT, R2, RZ, PT ;  /* 0x000000ff0200720b */ /* 0x000fe20003fbe000 */
[----:B------:R-:W-:Y:S01]  /*0190*/  HADD2.F32 R16, -RZ, R10.H1_H1 ;  /* 0x3000000aff107230 */ /* 0x000fe20000004100 */
[----:B------:R-:W-:Y:S01]  /*01a0*/  PLOP3.LUT P0, PT, P1, P0, PT, 0x8a, 0x0 ;  /* 0x000000000000781c */ /* 0x000fe20000f01172 */
[----:B------:R-:W-:Y:S01]  /*01b0*/  HADD2.F32 R10, -RZ, R11.H0_H0 ;  /* 0x2000000bff0a7230 */ /* 0x000fe20000004100 */
[----:B------:R-:W-:-:S02]  /*01c0*/  FSETP.GEU.FTZ.AND P1, PT, R8, RZ, PT ;  /* 0x000000ff0800720b */ /* 0x000fc40003f3e000 */
[----:B------:R-:W-:Y:S02]  /*01d0*/  FSETP.GT.FTZ.AND P2, PT, R2, 1, PT ;  /* 0x3f8000000200780b */ /* 0x000fe40003f54000 */
[C---:B------:R-:W-:Y:S02]  /*01e0*/  FSETP.GEU.FTZ.AND P4, PT, R9.reuse, RZ, PT ;  /* 0x000000ff0900720b */ /* 0x040fe40003f9e000 */
[----:B------:R-:W-:Y:S02]  /*01f0*/  FSETP.GT.FTZ.AND P6, PT, R9, 1, PT ;  /* 0x3f8000000900780b */ /* 0x000fe40003fd4000 */
[----:B------:R-:W-:Y:S02]  /*0200*/  PLOP3.LUT P5, PT, P5, P2, PT, 0x8a, 0x0 ;  /* 0x000000000000781c */ /* 0x000fe40002fa5172 */
[----:B------:R-:W-:Y:S01]  /*0210*/  PLOP3.LUT P4, PT, P4, P6, PT, 0x8a, 0x0 ;  /* 0x000000000000781c */ /* 0x000fe2000278d172 */
[----:B------:R-:W-:Y:S01]  /*0220*/  @!P0 FADD.FTZ R14, -R13, 1 ;  /* 0x3f8000000d0e8421 */ /* 0x000fe20000010100 */
[----:B------:R-:W-:-:S02]  /*0230*/  FSETP.GEU.FTZ.AND P3, PT, R17, RZ, PT ;  /* 0x000000ff1100720b */ /* 0x000fc40003f7e000 */
[C---:B------:R-:W-:Y:S01]  /*0240*/  FSETP.GEU.FTZ.AND P2, PT, R16.reuse, RZ, PT ;  /* 0x000000ff1000720b */ /* 0x040fe20003f5e000 */
[----:B------:R-:W-:Y:S01]  /*0250*/  @!P0 FMUL.FTZ R15, R13, R14 ;  /* 0x0000000e0d0f8220 */ /* 0x000fe20000410000 */
[----:B------:R-:W-:Y:S01]  /*0260*/  IMAD.MOV.U32 R13, RZ, RZ, 0x7fc00000 ;  /* 0x7fc00000ff0d7424 */ /* 0x000fe200078e00ff */
[----:B------:R-:W-:Y:S01]  /*0270*/  FSETP.GT.FTZ.AND P6, PT, R16, 1, PT ;  /* 0x3f8000001000780b */ /* 0x000fe20003fd4000 */
[----:B---3--:R-:W-:Y:S02]  /*0280*/  HADD2.F32 R14, -RZ, R4.H0_H0 ;  /* 0x20000004ff0e7230 */ /* 0x008fe40000004100 */
[--C-:B------:R-:W-:Y:S01]  /*0290*/  HADD2.F32 R20, -RZ, R6.reuse.H0_H0 ;  /* 0x20000006ff147230 */ /* 0x100fe20000004100 */
[----:B------:R-:W0:Y:S01]  /*02a0*/  @!P0 MUFU.RCP R15, R15 ;  /* 0x0000000f000f8308 */ /* 0x000e220000001000 */
[----:B------:R-:W-:Y:S01]  /*02b0*/  PLOP3.LUT P2, PT, P2, P6, PT, 0x8a, 0x0 ;  /* 0x000000000000781c */ /* 0x000fe2000174d172 */
[----:B------:R-:W-:Y:S01]  /*02c0*/  HADD2.F32 R6, -RZ, R6.H1_H1 ;  /* 0x30000006ff067230 */ /* 0x000fe20000004100 */
[----:B------:R-:W-:Y:S01]  /*02d0*/  FSETP.GT.FTZ.AND P6, PT, R10, 1, PT ;  /* 0x3f8000000a00780b */ /* 0x000fe20003fd4000 */
[----:B------:R-:W-:-:S02]  /*02e0*/  HADD2.F32 R21, -RZ, R7.H0_H0 ;  /* 0x20000007ff157230 */ /* 0x000fc40000004100 */
[----:B------:R-:W-:Y:S01]  /*02f0*/  HADD2.F32 R22, -RZ, R7.H1_H1 ;  /* 0x30000007ff167230 */ /* 0x000fe20000004100 */
[----:B------:R-:W-:Y:S01]  /*0300*/  MOV R7, 0x7fc00000 ;  /* 0x7fc0000000077802 */ /* 0x000fe20000000f00 */
[----:B0-----:R-:W-:Y:S01]  /*0310*/  @!P0 FMUL.FTZ R13, R14, R15 ;  /* 0x0000000f0e0d8220 */ /* 0x001fe20000410000 */
[----:B------:R-:W-:Y:S01]  /*0320*/  FSETP.GT.FTZ.AND P0, PT, R8, 1, PT ;  /* 0x3f8000000800780b */ /* 0x000fe20003f14000 */
[----:B------:R-:W-:-:S03]  /*0330*/  HADD2.F32 R15, -RZ, R11.H1_H1 ;  /* 0x3000000bff0f7230 */ /* 0x000fc60000004100 */
[----:B------:R-:W-:Y:S02]  /*0340*/  PLOP3.LUT P0, PT, P1, P0, PT, 0x8a, 0x0 ;  /* 0x000000000000781c */ /* 0x000fe40000f01172 */
[----:B------:R-:W-:Y:S02]  /*0350*/  FSETP.GT.FTZ.AND P1, PT, R17, 1, PT ;  /* 0x3f8000001100780b */ /* 0x000fe40003f34000 */
[----:B------:R-:W-:Y:S02]  /*0360*/  P2R R3, PR, RZ, 0x1 ;  /* 0x00000001ff037803 */ /* 0x000fe40000000000 */
[----:B------:R-:W-:Y:S02]  /*0370*/  PLOP3.LUT P3, PT, P3, P1, PT, 0x8a, 0x0 ;  /* 0x000000000000781c */ /* 0x000fe40001f63172 */
[----:B------:R-:W-:Y:S02]  /*0380*/  FSETP.GEU.FTZ.AND P1, PT, R10, RZ, PT ;  /* 0x000000ff0a00720b */ /* 0x000fe40003f3e000 */
[----:B------:R-:W-:-:S02]  /*0390*/  FSETP.GT.FTZ.AND P0, PT, R15, 1, PT ;  /* 0x3f8000000f00780b */ /* 0x000fc40003f14000 */
[----:B------:R-:W-:Y:S02]  /*03a0*/  PLOP3.LUT P1, PT, P1, P6, PT, 0x8a, 0x0 ;  /* 0x000000000000781c */ /* 0x000fe40000f2d172 */
[----:B------:R-:W-:-:S04]  /*03b0*/  FSETP.GEU.FTZ.AND P6, PT, R15, RZ, PT ;  /* 0x000000ff0f00720b */ /* 0x000fc80003fde000 */
[----:B------:R-:W-:Y:S02]  /*03c0*/  PLOP3.LUT P6, PT, P6, P0, PT, 0x8a, 0x0 ;  /* 0x000000000000781c */ /* 0x000fe400037c1172 */
[----:B------:R-:W-:-:S05]  /*03d0*/  ISETP.NE.AND P0, PT, R3, RZ, PT ;  /* 0x000000ff0300720c */ /* 0x000fca0003f05270 */
[----:B------:R-:W-:-:S04]  /*03e0*/  @!P1 FADD.FTZ R19, -R10, 1 ;  /* 0x3f8000000a139421 */ /* 0x000fc80000010100 */
[----:B------:R-:W-:Y:S01]  /*03f0*/  @!P1 FMUL.FTZ R18, R10, R19 ;  /* 0x000000130a129220 */ /* 0x000fe20000410000 */
[----:B------:R-:W-:Y:S02]  /*0400*/  HADD2.F32 R19, -RZ, R5.H0_H0 ;  /* 0x20000005ff137230 */ /* 0x000fe40000004100 */
[----:B------:R-:W-:Y:S01]  /*0410*/  @!P6 FADD.FTZ R10, -R15, 1 ;  /* 0x3f8000000f0ae421 */ /* 0x000fe20000010100 */
[----:B------:R-:W-:-:S03]  /*0420*/  @!P0 FADD.FTZ R3, -R8, 1 ;  /* 0x3f80000008038421 */ /* 0x000fc60000010100 */
[----:B------:R-:W-:Y:S01]  /*0430*/  @!P6 FMUL.FTZ R23, R15, R10 ;  /* 0x0000000a0f17e220 */ /* 0x000fe20000410000 */
[----:B------:R-:W-:Y:S02]  /*0440*/  HADD2.F32 R15, -RZ, R4.H1_H1 ;  /* 0x30000004ff0f7230 */ /* 0x000fe40000004100 */
[----:B------:R-:W-:Y:S01]  /*0450*/  @!P0 FMUL.FTZ R8, R8, R3 ;  /* 0x0000000308088220 */ /* 0x000fe20000410000 */
[C---:B------:R-:W-:Y:S01]  /*0460*/  @!P5 FADD.FTZ R3, -R2.reuse, 1 ;  /* 0x3f8000000203d421 */ /* 0x040fe20000010100 */
[----:B------:R-:W-:Y:S01]  /*0470*/  HADD2.F32 R4, -RZ, R5.H1_H1 ;  /* 0x30000005ff047230 */ /* 0x000fe20000004100 */
[----:B------:R-:W-:Y:S01]  /*0480*/  @!P1 MUFU.RCP R18, R18 ;  /* 0x0000001200129308 */ /* 0x000fe20000001000 */
[----:B------:R-:W-:Y:S02]  /*0490*/  IMAD.MOV.U32 R10, RZ, RZ, 0x7fc00000 ;  /* 0x7fc00000ff0a7424 */ /* 0x000fe400078e00ff */
[----:B------:R-:W-:Y:S01]  /*04a0*/  @!P5 FMUL.FTZ R14, R2, R3 ;  /* 0x00000003020ed220 */ /* 0x000fe20000410000 */
[----:B------:R-:W-:-:S04]  /*04b0*/  @!P4 FADD.FTZ R2, -R9, 1 ;  /* 0x3f8000000902c421 */ /* 0x000fc80000010100 */
[----:B------:R-:W-:Y:S01]  /*04c0*/  @!P4 FMUL.FTZ R9, R9, R2 ;  /* 0x000000020909c220 */ /* 0x000fe20000410000 */
[C---:B------:R-:W-:Y:S01]  /*04d0*/  @!P3 FADD.FTZ R2, -R17.reuse, 1 ;  /* 0x3f8000001102b421 */ /* 0x040fe20000010100 */
[----:B------:R-:W0:Y:S03]  /*04e0*/  @!P0 MUFU.RCP R8, R8 ;  /* 0x0000000800088308 */ /* 0x000e260000001000 */
[----:B------:R-:W-:Y:S01]  /*04f0*/  @!P3 FMUL.FTZ R11, R17, R2 ;  /* 0x00000002110bb220 */ /* 0x000fe20000410000 */
[C---:B------:R-:W-:Y:S01]  /*0500*/  @!P2 FADD.FTZ R17, -R16.reuse, 1 ;  /* 0x3f8000001011a421 */ /* 0x040fe20000010100 */
[----:B------:R-:W1:Y:S03]  /*0510*/  LDC.64 R2, c[0x0][0x218] ;  /* 0x00008600ff027b82 */ /* 0x000e660000000a00 */
[----:B------:R-:W-:Y:S01]  /*0520*/  @!P2 FMUL.FTZ R17, R16, R17 ;  /* 0x000000111011a220 */ /* 0x000fe20000410000 */
[----:B------:R-:W2:Y:S01]  /*0530*/  @!P5 MUFU.RCP R14, R14 ;  /* 0x0000000e000ed308 */ /* 0x000ea20000001000 */
[----:B------:R-:W-:-:S07]  /*0540*/  MOV R16, 0x7fc00000 ;  /* 0x7fc0000000107802 */ /* 0x000fce0000000f00 */
[----:B------:R-:W3:Y:S01]  /*0550*/  @!P4 MUFU.RCP R9, R9 ;  /* 0x000000090009c308 */ /* 0x000ee20000001000 */
[----:B0-----:R-:W-:Y:S01]  /*0560*/  @!P0 FMUL.FTZ R16, R15, R8 ;  /* 0x000000080f108220 */ /* 0x001fe20000410000 */
[----:B------:R-:W-:Y:S02]  /*0570*/  IMAD.MOV.U32 R15, RZ, RZ, 0x7fc00000 ;  /* 0x7fc00000ff0f7424 */ /* 0x000fe400078e00ff */
[----:B------:R-:W-:Y:S02]  /*0580*/  IMAD.MOV.U32 R8, RZ, RZ, 0x7fc00000 ;  /* 0x7fc00000ff087424 */ /* 0x000fe400078e00ff */
[----:B------:R-:W-:Y:S01]  /*0590*/  @!P1 FMUL.FTZ R8, R21, R18 ;  /* 0x0000001215089220 */ /* 0x000fe20000410000 */
[----:B------:R-:W-:Y:S01]  /*05a0*/  F2FP.F16.F32.PACK_AB R16, R16, R13 ;  /* 0x0000000d1010723e */ /* 0x000fe200000000ff */
[----:B------:R-:W0:Y:S01]  /*05b0*/  @!P3 MUFU.RCP R11, R11 ;  /* 0x0000000b000bb308 */ /* 0x000e220000001000 */
[----:B--2---:R-:W-:Y:S01]  /*05c0*/  @!P5 FMUL.FTZ R10, R19, R14 ;  /* 0x0000000e130ad220 */ /* 0x004fe20000410000 */
[----:B------:R-:W-:Y:S01]  /*05d0*/  MOV R19, 0x7fc00000 ;  /* 0x7fc0000000137802 */ /* 0x000fe20000000f00 */
[----:B-1----:R-:W-:Y:S01]  /*05e0*/  IMAD.WIDE.U32 R2, R0, 0x2, R2 ;  /* 0x0000000200027825 */ /* 0x002fe200078e0002 */
[----:B------:R-:W-:-:S04]  /*05f0*/  MOV R0, 0x7fc00000 ;  /* 0x7fc0000000007802 */ /* 0x000fc80000000f00 */
[----:B------:R-:W1:Y:S01]  /*0600*/  @!P2 MUFU.RCP R17, R17 ;  /* 0x000000110011a308 */ /* 0x000e620000001000 */
[----:B---3--:R-:W-:Y:S01]  /*0610*/  @!P4 FMUL.FTZ R7, R4, R9 ;  /* 0x000000090407c220 */ /* 0x008fe20000410000 */
[----:B------:R-:W-:-:S06]  /*0620*/  IMAD.WIDE R2, R12, 0x10, R2 ;  /* 0x000000100c027825 */ /* 0x000fcc00078e0202 */
[----:B------:R-:W2:Y:S01]  /*0630*/  @!P6 MUFU.RCP R5, R23 ;  /* 0x000000170005e308 */ /* 0x000ea20000001000 */
[----:B0-----:R-:W-:Y:S01]  /*0640*/  @!P3 FMUL.FTZ R15, R20, R11 ;  /* 0x0000000b140fb220 */ /* 0x001fe20000410000 */
[----:B-1----:R-:W-:Y:S01]  /*0650*/  @!P2 FMUL.FTZ R0, R6, R17 ;  /* 0x000000110600a220 */ /* 0x002fe20000410000 */
[----:B------:R-:W-:-:S04]  /*0660*/  F2FP.F16.F32.PACK_AB R17, R7, R10 ;  /* 0x0000000a0711723e */ /* 0x000fc800000000ff */
[----:B------:R-:W-:Y:S01]  /*0670*/  F2FP.F16.F32.PACK_AB R18, R0, R15 ;  /* 0x0000000f0012723e */ /* 0x000fe200000000ff */
[----:B--2---:R-:W-:-:S05]  /*0680*/  @!P6 FMUL.FTZ R19, R22, R5 ;  /* 0x000000051613e220 */ /* 0x004fca0000410000 */
[----:B------:R-:W-:-:S05]  /*0690*/  F2FP.F16.F32.PACK_AB R19, R19, R8 ;  /* 0x000000081313723e */ /* 0x000fca00000000ff */
[----:B------:R-:W-:Y:S01]  /*06a0*/  STG.E.128 desc[UR4][R2.64], R16 ;  /* 0x0000001002007986 */ /* 0x000fe2000c101d04 */
[----:B------:R-:W-:Y:S05]  /*06b0*/  EXIT ;  /* 0x000000000000794d */ /* 0x000fea0003800000 */
.L_x_7142:
        /* <DEDUP_REMOVED lines=106> */
.L_x_7144:
[----:B------:R-:W-:Y:S05]  /*0d60*/  BSYNC B0 ;  /* 0x0000000000007941 */ /* 0x000fea0003800000 */
.L_x_7143:
        /* <DEDUP_REMOVED lines=13> */
.L_x_7146:
[----:B------:R-:W-:Y:S05]  /*0e40*/  BSYNC B0 ;  /* 0x0000000000007941 */ /* 0x000fea0003800000 */
.L_x_7145:
        /* <DEDUP_REMOVED lines=23> */
.L_x_7148:
[----:B------:R-:W-:Y:S05]  /*0fc0*/  BSYNC B0 ;  /* 0x0000000000007941 */ /* 0x000fea0003800000 */
.L_x_7147:
        /* <DEDUP_REMOVED lines=16> */
.L_x_7150:
[----:B------:R-:W-:Y:S05]  /*10d0*/  BSYNC B0 ;  /* 0x0000000000007941 */ /* 0x000fea0003800000 */
.L_x_7149:
        /* <DEDUP_REMOVED lines=13> */
.L_x_7152:
[----:B------:R-:W-:Y:S05]  /*11b0*/  BSYNC B0 ;  /* 0x0000000000007941 */ /* 0x000fea0003800000 */
.L_x_7151:
        /* <DEDUP_REMOVED lines=13> */
.L_x_7154:
[----:B------:R-:W-:Y:S05]  /*1290*/  BSYNC B0 ;  /* 0x0000000000007941 */ /* 0x000fea0003800000 */
.L_x_7153:
        /* <DEDUP_REMOVED lines=13> */
.L_x_7156:
[----:B------:R-:W-:Y:S05]  /*1370*/  BSYNC B0 ;  /* 0x0000000000007941 */ /* 0x000fea0003800000 */
.L_x_7155:
        /* <DEDUP_REMOVED lines=13> */
.L_x_7158:
[----:B------:R-:W-:Y:S05]  /*1450*/  BSYNC B0 ;  /* 0x0000000000007941 */ /* 0x000fea0003800000 */
.L_x_7157:
        /* <DEDUP_REMOVED lines=18> */
.L_x_7161:
[----:B------:R-:W-:-:S13]  /*1580*/  ISETP.GE.AND P0, PT, R3, R2, PT ;  /* 0x000000020300720c */ /* 0x000fda0003f06270 */
[----:B------:R-:W-:Y:S05]  /*1590*/  @P0 BRA `(.L_x_7163) ;  /* 0x0000000000300947 */ /* 0x000fea0003800000 */
[----:B0-----:R-:W0:Y:S01]  /*15a0*/  LDC.64 R4, c[0x0][0x218] ;  /* 0x00008600ff047b82 */ /* 0x001e220000000a00 */
[----:B------:R-:W-:Y:S01]  /*15b0*/  IMAD.IADD R13, R0, 0x1, R3 ;  /* 0x00000001000d7824 */ /* 0x000fe200078e0203 */
[----:B------:R-:W-:-:S03]  /*15c0*/  IADD3 R3, R3, 0x80, RZ ;  /* 0x0000008003037810 */ /* 0x000fc60007ffe0ff */
[----:B0-----:R-:W-:-:S05]  /*15d0*/  IMAD.WIDE.U32 R4, R13, 0x2, R4 ;  /* 0x000000020d047825 */ /* 0x001fca00078e0004 */
[----:B------:R1:W-:Y:S02]  /*15e0*/  STG.E.U16 desc[UR4][R4.64], R7 ;  /* 0x0000000704007986 */ /* 0x0003e4000c101504 */
.L_x_7162:
[----:B------:R-:W-:-:S13]  /*15f0*/  ISETP.GE.AND P0, PT, R3, R2, PT ;  /* 0x000000020300720c */ /* 0x000fda0003f06270 */
[----:B------:R-:W-:Y:S05]  /*1600*/  @P0 BRA `(.L_x_7164) ;  /* 0x0000000000340947 */ /* 0x000fea0003800000 */
[----:B01----:R-:W0:Y:S01]  /*1610*/  LDC.64 R4, c[0x0][0x218] ;  /* 0x00008600ff047b82 */ /* 0x003e220000000a00 */
[----:B------:R-:W-:Y:S01]  /*1620*/  IADD3 R7, R0, R3, RZ ;  /* 0x0000000300077210 */ /* 0x000fe20007ffe0ff */
[----:B------:R-:W-:-:S04]  /*1630*/  VIADD R3, R3, 0x80 ;  /* 0x0000008003037836 */ /* 0x000fc80000000000 */
[----:B0-----:R-:W-:-:S05]  /*1640*/  IMAD.WIDE.U32 R4, R7, 0x2, R4 ;  /* 0x0000000207047825 */ /* 0x001fca00078e0004 */
[----:B------:R1:W-:Y:S02]  /*1650*/  STG.E.U16 desc[UR4][R4.64], R8 ;  /* 0x0000000804007986 */ /* 0x0003e4000c101504 */
.L_x_7163:
        /* <DEDUP_REMOVED lines=8> */
.L_x_7164:
[----:B------:R-:W-:Y:S05]  /*16e0*/  BSYNC B1 ;  /* 0x0000000000017941 */ /* 0x000fea0003800000 */
.L_x_7160:
[----:B------:R-:W-:-:S13]  /*16f0*/  ISETP.GE.AND P0, PT, R3, R2, PT ;  /* 0x000000020300720c */ /* 0x000fda0003f06270 */
[----:B012---:R-:W0:Y:S01]  /*1700*/  @!P0 LDC.64 R4, c[0x0][0x218] ;  /* 0x00008600ff048b82 */ /* 0x007e220000000a00 */
[----:B------:R-:W-:Y:S01]  /*1710*/  @!P0 IMAD.IADD R7, R0, 0x1, R3 ;  /* 0x0000000100078824 */ /* 0x000fe200078e0203 */
[----:B------:R-:W-:-:S03]  /*1720*/  @!P0 IADD3 R3, R3, 0x80, RZ ;  /* 0x0000008003038810 */ /* 0x000fc60007ffe0ff */
[----:B0-----:R-:W-:-:S05]  /*1730*/  @!P0 IMAD.WIDE.U32 R4, R7, 0x2, R4 ;  /* 0x0000000207048825 */ /* 0x001fca00078e0004 */
[----:B------:R2:W-:Y:S02]  /*1740*/  @!P0 STG.E.U16 desc[UR4][R4.64], R10 ;  /* 0x0000000a04008986 */ /* 0x0005e4000c101504 */
.L_x_7165:
[----:B------:R-:W-:Y:S05]  /*1750*/  BSYNC B0 ;  /* 0x0000000000007941 */ /* 0x000fea0003800000 */
.L_x_7159:
        /* <DEDUP_REMOVED lines=8> */
.L_x_7166:
        /* <DEDUP_REMOVED lines=10> */
.L_x_14641:


//--------------------- .text._ZN2at6native18elementwise_kernelILi128ELi4EZNS0_15gpu_kernel_implIZZZNS0_26logit_backward_kernel_cudaERNS_18TensorIteratorBaseERKN3c106ScalarEENKUlvE_clEvENKUlvE0_clEvEUlffE0_EEvS4_RKT_EUliE_EEviT1_ --------------------------
	.section	.text._ZN2at6native18elementwise_kernelILi128ELi4EZNS0_15gpu_kernel_implIZZZNS0_26logit_backward_kernel_cudaERNS_18TensorIteratorBaseERKN3c106ScalarEENKUlvE_clEvENKUlvE0_clEvEUlffE0_EEvS4_RKT_EUliE_EEviT1_,"ax",@progbits
	.align	128
        .global         _ZN2at6native18elementwise_kernelILi128ELi4EZNS0_15gpu_kernel_implIZZZNS0_26logit_backward_kernel_cudaERNS_18TensorIteratorBaseERKN3c106ScalarEENKUlvE_clEvENKUlvE0_clEvEUlffE0_EEvS4_RKT_EUliE_EEviT1_
        .type           _ZN2at6native18elementwise_kernelILi128ELi4EZNS0_15gpu_kernel_implIZZZNS0_26logit_backward_kernel_cudaERNS_18TensorIteratorBaseERKN3c106ScalarEENKUlvE_clEvENKUlvE0_clEvEUlffE0_EEvS4_RKT_EUliE_EEviT1_,@function
        .size           _ZN2at6native18elementwise_kernelILi128ELi4EZNS0_15gpu_kernel_implIZZZNS0_26logit_backward_kernel_cudaERNS_18TensorIteratorBaseERKN3c106ScalarEENKUlvE_clEvENKUlvE0_clEvEUlffE0_EEvS4_RKT_EUliE_EEviT1_,(.L_x_14642 - _ZN2at6native18elementwise_kernelILi128ELi4EZNS0_15gpu_kernel_implIZZZNS0_26logit_backward_kernel_cudaERNS_18TensorIteratorBaseERKN3c106ScalarEENKUlvE_clEvENKUlvE0_clEvEUlffE0_EEvS4_RKT_EUliE_EEviT1_)
        .other          _ZN2at6native18elementwise_kernelILi128ELi4EZNS0_15gpu_kernel_implIZZZNS0_26logit_backward_kernel_cudaERNS_18TensorIteratorBaseERKN3c106ScalarEENKUlvE_clEvENKUlvE0_clEvEUlffE0_EEvS4_RKT_EUliE_EEviT1_,@"STO_CUDA_ENTRY STV_DEFAULT"
_ZN2at6native18elementwise_kernelILi128ELi4EZNS0_15gpu_kernel_implIZZZNS0_26logit_backward_kernel_cudaERNS_18TensorIteratorBaseERKN3c106ScalarEENKUlvE_clEvENKUlvE0_clEvEUlffE0_EEvS4_RKT_EUliE_EEviT1_:
.text._ZN2at6native18elementwise_kernelILi128ELi4EZNS0_15gpu_kernel_implIZZZNS0_26logit_backward_kernel_cudaERNS_18TensorIteratorBaseERKN3c106ScalarEENKUlvE_clEvENKUlvE0_clEvEUlffE0_EEvS4_RKT_EUliE_EEviT1_:
        /* <DEDUP_REMOVED lines=365> */
.L_x_7169:
        /* <DEDUP_REMOVED lines=22> */
.L_x_7174:
[----:B------:R-:W2:Y:S02]  /*1830*/  LDG.E.U8 R2, desc[UR36][R2.64] ;  /* 0x0000002402027981 */ /* 0x000ea4000c1e1100 */
[----:B--2---:R-:W-:Y:S01]  /*1840*/  I2FP.F32.U32 R19, R2 ;  /* 0x0000000200137245 */ /* 0x004fe20000201000 */
[----:B------:R-:W-:Y:S06]  /*1850*/  BRA `(.L_x_7176) ;  /* 0x0000000c002c7947 */ /* 0x000fec0003800000 */
.L_x_7173:
        /* <DEDUP_REMOVED lines=9> */
.L_x_7178:
[----:B------:R-:W2:Y:S02]  /*18f0*/  LDG.E R2, desc[UR36][R2.64] ;  /* 0x0000002402027981 */ /* 0x000ea4000c1e1900 */
[----:B--2---:R-:W-:Y:S01]  /*1900*/  I2FP.F32.S32 R19, R2 ;  /* 0x0000000200137245 */ /* 0x004fe20000201400 */
[----:B------:R-:W-:Y:S06]  /*1910*/  BRA `(.L_x_7176) ;  /* 0x0000000800fc7947 */ /* 0x000fec0003800000 */
.L_x_7177:
[----:B------:R-:W2:Y:S02]  /*1920*/  LDG.E.U16 R2, desc[UR36][R2.64] ;  /* 0x0000002402027981 */ /* 0x000ea4000c1e1500 */
[----:B--2---:R0:W1:Y:S01]  /*1930*/  I2F.S16 R19, R2 ;  /* 0x0000000200137306 */ /* 0x0040620000101400 */
[----:B------:R-:W-:Y:S05]  /*1940*/  BRA `(.L_x_7176) ;  /* 0x0000000800f07947 */ /* 0x000fea0003800000 */
.L_x_7172:
        /* <DEDUP_REMOVED lines=8> */
.L_x_7180:
[----:B------:R-:W2:Y:S02]  /*19d0*/  LDG.E.U16 R2, desc[UR36][R2.64] ;  /* 0x0000002402027981 */ /* 0x000ea4000c1e1500 */
[----:B--2---:R-:W-:Y:S01]  /*19e0*/  HADD2.F32 R19, -RZ, R2.H0_H0 ;  /* 0x20000002ff137230 */ /* 0x004fe20000004100 */
[----:B------:R-:W-:Y:S06]  /*19f0*/  BRA `(.L_x_7176) ;  /* 0x0000000800c47947 */ /* 0x000fec0003800000 */
.L_x_7179:
        /* <DEDUP_REMOVED lines=8> */
.L_x_7182:
[----:B------:R-:W2:Y:S02]  /*1a80*/  LDG.E.U16 R2, desc[UR36][R2.64] ;  /* 0x0000002402027981 */ /* 0x000ea4000c1e1500 */
[----:B--2---:R-:W-:Y:S01]  /*1a90*/  HADD2.F32 R19, -RZ, R2.H0_H0 ;  /* 0x20000002ff137230 */ /* 0x004fe20000004100 */
[----:B------:R-:W-:Y:S06]  /*1aa0*/  BRA `(.L_x_7176) ;  /* 0x0000000800987947 */ /* 0x000fec0003800000 */
.L_x_7181:
[----:B------:R-:W2:Y:S01]  /*1ab0*/  LDG.E.64 R2, desc[UR36][R2.64] ;  /* 0x0000002402027981 */ /* 0x000ea2000c1e1b00 */
[----:B------:R-:W-:Y:S01]  /*1ac0*/  UMOV UR4, 0xf0000000 ;  /* 0xf000000000047882 */ /* 0x000fe20000000000 */
[----:B------:R-:W-:Y:S01]  /*1ad0*/  UMOV UR5, 0x380fffff ;  /* 0x380fffff00057882 */ /* 0x000fe20000000000 */
[----:B--2---:R-:W0:Y:S01]  /*1ae0*/  F2F.F32.F64 R19, R2 ;  /* 0x0000000200137310 */ /* 0x004e220000301000 */
[----:B------:R-:W-:-:S14]  /*1af0*/  DSETP.GEU.AND P0, PT, |R2|, UR4, PT ;  /* 0x0000000402007e2a */ /* 0x000fdc000bf0e200 */
[----:B0-----:R-:W-:Y:S01]  /*1b00*/  @!P0 FMUL R19, R19, 1.175494350822287508e-38 ;  /* 0x0080000013138820 */ /* 0x001fe20000400000 */
[----:B------:R-:W-:Y:S06]  /*1b10*/  BRA `(.L_x_7176) ;  /* 0x00000008007c7947 */ /* 0x000fec0003800000 */
.L_x_7171:
        /* <DEDUP_REMOVED lines=12> */
.L_x_7185:
[----:B------:R-:W2:Y:S01]  /*1be0*/  LDG.E.64 R2, desc[UR36][R2.64] ;  /* 0x0000002402027981 */ /* 0x000ea2000c1e1b00 */
[----:B------:R-:W-:Y:S01]  /*1bf0*/  UMOV UR4, 0xf0000000 ;  /* 0xf000000000047882 */ /* 0x000fe20000000000 */
[----:B------:R-:W-:Y:S01]  /*1c00*/  UMOV UR5, 0x380fffff ;  /* 0x380fffff00057882 */ /* 0x000fe20000000000 */
[----:B--2---:R-:W0:Y:S01]  /*1c10*/  F2F.F32.F64 R19, R2 ;  /* 0x0000000200137310 */ /* 0x004e220000301000 */
[----:B------:R-:W-:-:S14]  /*1c20*/  DSETP.GEU.AND P0, PT, |R2|, UR4, PT ;  /* 0x0000000402007e2a */ /* 0x000fdc000bf0e200 */
[----:B0-----:R-:W-:Y:S01]  /*1c30*/  @!P0 FMUL R19, R19, 1.175494350822287508e-38 ;  /* 0x0080000013138820 */ /* 0x001fe20000400000 */
[----:B------:R-:W-:Y:S06]  /*1c40*/  BRA `(.L_x_7176) ;  /* 0x0000000800307947 */ /* 0x000fec0003800000 */
.L_x_7184:
        /* <DEDUP_REMOVED lines=26> */
.L_x_7187:
        /* <DEDUP_REMOVED lines=13> */
.L_x_7186:
[----:B------:R-:W2:Y:S02]  /*1ec0*/  LDG.E.U16 R2, desc[UR36][R2.64] ;  /* 0x0000002402027981 */ /* 0x000ea4000c1e1500 */
[----:B--2---:R-:W-:Y:S01]  /*1ed0*/  IMAD.U32 R19, R2, 0x10000, RZ ;  /* 0x0001000002137824 */ /* 0x004fe200078e00ff */
[----:B------:R-:W-:Y:S06]  /*1ee0*/  BRA `(.L_x_7176) ;  /* 0x0000000400887947 */ /* 0x000fec0003800000 */
.L_x_7183:
        /* <DEDUP_REMOVED lines=11> */
.L_x_7190:
        /* <DEDUP_REMOVED lines=20> */
.L_x_7192:
[----:B------:R-:W-:Y:S05]  /*20e0*/  BSYNC B0 ;  /* 0x0000000000007941 */ /* 0x000fea0003800000 */
.L_x_7191:
[----:B------:R-:W-:Y:S01]  /*20f0*/  IMAD.SHL.U32 R2, R2, 0x100000, RZ ;  /* 0x0010000002027824 */ /* 0x000fe200078e00ff */
[----:B------:R-:W-:-:S04]  /*2100*/  LEA R0, R0, 0x3b800000, 0x17 ;  /* 0x3b80000000007811 */ /* 0x000fc800078eb8ff */
[----:B------:R-:W-:Y:S01]  /*2110*/  LOP3.LUT R19, R0, R2, R19, 0xfe, !PT ;  /* 0x0000000200137212 */ /* 0x000fe200078efe13 */
[----:B------:R-:W-:Y:S06]  /*2120*/  BRA `(.L_x_7176) ;  /* 0x0000000000f87947 */ /* 0x000fec0003800000 */
.L_x_7189:
        /* <DEDUP_REMOVED lines=20> */
.L_x_7194:
[----:B------:R-:W-:Y:S05]  /*2270*/  BSYNC B0 ;  /* 0x0000000000007941 */ /* 0x000fea0003800000 */
.L_x_7193:
[----:B------:R-:W-:Y:S01]  /*2280*/  IMAD.SHL.U32 R2, R2, 0x200000, RZ ;  /* 0x0020000002027824 */ /* 0x000fe200078e00ff */
[----:B------:R-:W-:-:S04]  /*2290*/  LEA R0, R0, 0x37800000, 0x17 ;  /* 0x3780000000007811 */ /* 0x000fc800078eb8ff */
[----:B------:R-:W-:Y:S01]  /*22a0*/  LOP3.LUT R19, R0, R2, R19, 0xfe, !PT ;  /* 0x0000000200137212 */ /* 0x000fe200078efe13 */
[----:B------:R-:W-:Y:S06]  /*22b0*/  BRA `(.L_x_7176) ;  /* 0x0000000000947947 */ /* 0x000fec0003800000 */
.L_x_7188:
        /* <DEDUP_REMOVED lines=14> */
.L_x_7175:
        /* <DEDUP_REMOVED lines=16> */
.L_x_7197:
[----:B------:R-:W-:Y:S01]  /*24a0*/  IMAD.MOV.U32 R19, RZ, RZ, RZ ;  /* 0x000000ffff137224 */ /* 0x000fe200078e00ff */
[----:B------:R-:W-:Y:S06]  /*24b0*/  BRA `(.L_x_7176) ;  /* 0x0000000000147947 */ /* 0x000fec0003800000 */
.L_x_7196:
[----:B------:R-:W2:Y:S02]  /*24c0*/  LDG.E.64 R2, desc[UR36][R2.64] ;  /* 0x0000002402027981 */ /* 0x000ea4000c1e1b00 */
[----:B--2---:R0:W1:Y:S01]  /*24d0*/  I2F.U64 R19, R2 ;  /* 0x0000000200137312 */ /* 0x0040620000301000 */
[----:B------:R-:W-:Y:S05]  /*24e0*/  BRA `(.L_x_7176) ;  /* 0x0000000000087947 */ /* 0x000fea0003800000 */
.L_x_7195:
[----:B------:R-:W2:Y:S02]  /*24f0*/  LDG.E R2, desc[UR36][R2.64] ;  /* 0x0000002402027981 */ /* 0x000ea4000c1e1900 */
[----:B--2---:R-:W-:-:S07]  /*2500*/  I2FP.F32.U32 R19, R2 ;  /* 0x0000000200137245 */ /* 0x004fce0000201000 */
.L_x_7176:
[----:B------:R-:W-:Y:S05]  /*2510*/  BSYNC B6 ;  /* 0x0000000000067941 */ /* 0x000fea0003800000 */
.L_x_7170:
        /* <DEDUP_REMOVED lines=19> */
.L_x_7202:
[----:B------:R-:W2:Y:S02]  /*2650*/  LDG.E.U8 R0, desc[UR36][R2.64] ;  /* 0x0000002402007981 */ /* 0x000ea4000c1e1100 */
[----:B--2---:R-:W-:Y:S01]  /*2660*/  I2FP.F32.U32 R0, R0 ;  /* 0x0000000000007245 */ /* 0x004fe20000201000 */
[----:B------:R-:W-:Y:S06]  /*2670*/  BRA `(.L_x_7204) ;  /* 0x0000000c002c7947 */ /* 0x000fec0003800000 */
.L_x_7201:
        /* <DEDUP_REMOVED lines=9> */
.L_x_7206:
[----:B------:R-:W2:Y:S02]  /*2710*/  LDG.E R0, desc[UR36][R2.64] ;  /* 0x0000002402007981 */ /* 0x000ea4000c1e1900 */
[----:B--2---:R-:W-:Y:S01]  /*2720*/  I2FP.F32.S32 R0, R0 ;  /* 0x0000000000007245 */ /* 0x004fe20000201400 */
[----:B------:R-:W-:Y:S06]  /*2730*/  BRA `(.L_x_7204) ;  /* 0x0000000800fc7947 */ /* 0x000fec0003800000 */
.L_x_7205:
[----:B------:R-:W2:Y:S02]  /*2740*/  LDG.E.U16 R0, desc[UR36][R2.64] ;  /* 0x0000002402007981 */ /* 0x000ea4000c1e1500 */
[----:B--2---:R-:W4:Y:S01]  /*2750*/  I2F.S16 R0, R0 ;  /* 0x0000000000007306 */ /* 0x004f220000101400 */
[----:B------:R-:W-:Y:S05]  /*2760*/  BRA `(.L_x_7204) ;  /* 0x0000000800f07947 */ /* 0x000fea0003800000 */
.L_x_7200:
        /* <DEDUP_REMOVED lines=8> */
.L_x_7208:
[----:B------:R-:W2:Y:S02]  /*27f0*/  LDG.E.U16 R0, desc[UR36][R2.64] ;  /* 0x0000002402007981 */ /* 0x000ea4000c1e1500 */
[----:B--2---:R-:W-:Y:S01]  /*2800*/  HADD2.F32 R0, -RZ, R0.H0_H0 ;  /* 0x20000000ff007230 */ /* 0x004fe20000004100 */
[----:B------:R-:W-:Y:S06]  /*2810*/  BRA `(.L_x_7204) ;  /* 0x0000000800c47947 */ /* 0x000fec0003800000 */
.L_x_7207:
        /* <DEDUP_REMOVED lines=8> */
.L_x_7210:
[----:B------:R-:W2:Y:S02]  /*28a0*/  LDG.E.U16 R0, desc[UR36][R2.64] ;  /* 0x0000002402007981 */ /* 0x000ea4000c1e1500 */
[----:B--2---:R-:W-:Y:S01]  /*28b0*/  HADD2.F32 R0, -RZ, R0.H0_H0 ;  /* 0x20000000ff007230 */ /* 0x004fe20000004100 */
[----:B------:R-:W-:Y:S06]  /*28c0*/  BRA `(.L_x_7204) ;  /* 0x0000000800987947 */ /* 0x000fec0003800000 */
.L_x_7209:
[----:B------:R-:W2:Y:S01]  /*28d0*/  LDG.E.64 R2, desc[UR36][R2.64] ;  /* 0x0000002402027981 */ /* 0x000ea2000c1e1b00 */
[----:B------:R-:W-:Y:S01]  /*28e0*/  UMOV UR4, 0xf0000000 ;  /* 0xf000000000047882 */ /* 0x000fe20000000000 */
[----:B------:R-:W-:Y:S01]  /*28f0*/  UMOV UR5, 0x380fffff ;  /* 0x380fffff00057882 */ /* 0x000fe20000000000 */
[----:B--2---:R-:W0:Y:S01]  /*2900*/  F2F.F32.F64 R0, R2 ;  /* 0x0000000200007310 */ /* 0x004e220000301000 */
[----:B------:R-:W-:-:S14]  /*2910*/  DSETP.GEU.AND P0, PT, |R2|, UR4, PT ;  /* 0x0000000402007e2a */ /* 0x000fdc000bf0e200 */
[----:B0-----:R-:W-:Y:S01]  /*2920*/  @!P0 FMUL R0, R0, 1.175494350822287508e-38 ;  /* 0x0080000000008820 */ /* 0x001fe20000400000 */
[----:B------:R-:W-:Y:S06]  /*2930*/  BRA `(.L_x_7204) ;  /* 0x00000008007c7947 */ /* 0x000fec0003800000 */
.L_x_7199:
        /* <DEDUP_REMOVED lines=12> */
.L_x_7213:
[----:B------:R-:W2:Y:S01]  /*2a00*/  LDG.E.64 R2, desc[UR36][R2.64] ;  /* 0x0000002402027981 */ /* 0x000ea2000c1e1b00 */
[----:B------:R-:W-:Y:S01]  /*2a10*/  UMOV UR4, 0xf0000000 ;  /* 0xf000000000047882 */ /* 0x000fe20000000000 */
[----:B------:R-:W-:Y:S01]  /*2a20*/  UMOV UR5, 0x380fffff ;  /* 0x380fffff00057882 */ /* 0x000fe20000000000 */
[----:B--2---:R-:W0:Y:S01]  /*2a30*/  F2F.F32.F64 R0, R2 ;  /* 0x0000000200007310 */ /* 0x004e220000301000 */
[----:B------:R-:W-:-:S14]  /*2a40*/  DSETP.GEU.AND P0, PT, |R2|, UR4, PT ;  /* 0x0000000402007e2a */ /* 0x000fdc000bf0e200 */
[----:B0-----:R-:W-:Y:S01]  /*2a50*/  @!P0 FMUL R0, R0, 1.175494350822287508e-38 ;  /* 0x0080000000008820 */ /* 0x001fe20000400000 */
[----:B------:R-:W-:Y:S06]  /*2a60*/  BRA `(.L_x_7204) ;  /* 0x0000000800307947 */ /* 0x000fec0003800000 */
.L_x_7212:
        /* <DEDUP_REMOVED lines=26> */
.L_x_7215:
        /* <DEDUP_REMOVED lines=13> */
.L_x_7214:
[----:B------:R-:W2:Y:S02]  /*2ce0*/  LDG.E.U16 R0, desc[UR36][R2.64] ;  /* 0x0000002402007981 */ /* 0x000ea4000c1e1500 */
[----:B--2---:R-:W-:Y:S01]  /*2cf0*/  IMAD.U32 R0, R0, 0x10000, RZ ;  /* 0x0001000000007824 */ /* 0x004fe200078e00ff */
[----:B------:R-:W-:Y:S06]  /*2d00*/  BRA `(.L_x_7204) ;  /* 0x0000000400887947 */ /* 0x000fec0003800000 */
.L_x_7211:
        /* <DEDUP_REMOVED lines=11> */
.L_x_7218:
        /* <DEDUP_REMOVED lines=20> */
.L_x_7220:
[----:B------:R-:W-:Y:S05]  /*2f00*/  BSYNC B0 ;  /* 0x0000000000007941 */ /* 0x000fea0003800000 */
.L_x_7219:
[----:B------:R-:W-:Y:S01]  /*2f10*/  LEA R3, R0, 0x3b800000, 0x17 ;  /* 0x3b80000000037811 */ /* 0x000fe200078eb8ff */
[----:B------:R-:W-:-:S05]  /*2f20*/  IMAD.SHL.U32 R0, R2, 0x100000, RZ ;  /* 0x0010000002007824 */ /* 0x000fca00078e00ff */
[----:B------:R-:W-:Y:S01]  /*2f30*/  LOP3.LUT R0, R3, R0, R4, 0xfe, !PT ;  /* 0x0000000003007212 */ /* 0x000fe200078efe04 */
[----:B------:R-:W-:Y:S06]  /*2f40*/  BRA `(.L_x_7204) ;  /* 0x0000000000f87947 */ /* 0x000fec0003800000 */
.L_x_7217:
        /* <DEDUP_REMOVED lines=20> */
.L_x_7222:
[----:B------:R-:W-:Y:S05]  /*3090*/  BSYNC B0 ;  /* 0x0000000000007941 */ /* 0x000fea0003800000 */
.L_x_7221:
[----:B------:R-:W-:Y:S01]  /*30a0*/  LEA R3, R0, 0x37800000, 0x17 ;  /* 0x3780000000037811 */ /* 0x000fe200078eb8ff */
[----:B------:R-:W-:-:S05]  /*30b0*/  IMAD.SHL.U32 R0, R2, 0x200000, RZ ;  /* 0x0020000002007824 */ /* 0x000fca00078e00ff */
[----:B------:R-:W-:Y:S01]  /*30c0*/  LOP3.LUT R0, R3, R0, R4, 0xfe, !PT ;  /* 0x0000000003007212 */ /* 0x000fe200078efe04 */
[----:B------:R-:W-:Y:S06]  /*30d0*/  BRA `(.L_x_7204) ;  /* 0x0000000000947947 */ /* 0x000fec0003800000 */
.L_x_7216:
        /* <DEDUP_REMOVED lines=14> */
.L_x_7203:
        /* <DEDUP_REMOVED lines=16> */
.L_x_7225:
[----:B------:R-:W-:Y:S01]  /*32c0*/  IMAD.MOV.U32 R0, RZ, RZ, RZ ;  /* 0x000000ffff007224 */ /* 0x000fe200078e00ff */
[----:B------:R-:W-:Y:S06]  /*32d0*/  BRA `(.L_x_7204) ;  /* 0x0000000000147947 */ /* 0x000fec0003800000 */
.L_x_7224:
[----:B------:R-:W2:Y:S02]  /*32e0*/  LDG.E.64 R2, desc[UR36][R2.64] ;  /* 0x0000002402027981 */ /* 0x000ea4000c1e1b00 */
[----:B--2---:R0:W1:Y:S01]  /*32f0*/  I2F.U64 R0, R2 ;  /* 0x0000000200007312 */ /* 0x0040620000301000 */
[----:B------:R-:W-:Y:S05]  /*3300*/  BRA `(.L_x_7204) ;  /* 0x0000000000087947 */ /* 0x000fea0003800000 */
.L_x_7223:
[----:B------:R-:W2:Y:S02]  /*3310*/  LDG.E R0, desc[UR36][R2.64] ;  /* 0x0000002402007981 */ /* 0x000ea4000c1e1900 */
[----:B--2---:R-:W-:-:S07]  /*3320*/  I2FP.F32.U32 R0, R0 ;  /* 0x0000000000007245 */ /* 0x004fce0000201000 */
.L_x_7204:
[----:B------:R-:W-:Y:S05]  /*3330*/  BSYNC B6 ;  /* 0x0000000000067941 */ /* 0x000fea0003800000 */
.L_x_7198:
[----:B------:R-:W-:Y:S01]  /*3340*/  ULDC.64 UR4, c[0x0][0x490] ;  /* 0x0001240000047ab9 */ /* 0x000fe20000000a00 */
[----:B------:R-:W2:Y:S01]  /*3350*/  LDC.U8 R5, c[0x0][0x4a0] ;  /* 0x00012800ff057b82 */ /* 0x000ea20000000000 */
[C---:B01--45:R-:W-:Y:S01]  /*3360*/  FSETP.GEU.FTZ.AND P1, PT, R0.reuse, UR4, PT ;  /* 0x0000000400007c0b */ /* 0x073fe2000bf3e000 */
[----:B--23--:R-:W-:Y:S01]  /*3370*/  IMAD.MOV.U32 R2, RZ, RZ, RZ ;  /* 0x000000ffff027224 */ /* 0x00cfe200078e00ff */
[----:B------:R-:W-:-:S04]  /*3380*/  FSETP.GT.FTZ.AND P0, PT, R0, UR5, PT ;  /* 0x0000000500007c0b */ /* 0x000fc8000bf14000 */
[----:B------:R-:W-:-:S13]  /*3390*/  PLOP3.LUT P0, PT, P1, P0, PT, 0x8a, 0x0 ;  /* 0x000000000000781c */ /* 0x000fda0000f01172 */
[----:B------:R-:W-:-:S04]  /*33a0*/  @!P0 FADD.FTZ R3, -R0, 1 ;  /* 0x3f80000000038421 */ /* 0x000fc80000010100 */
[----:B------:R-:W-:Y:S01]  /*33b0*/  @!P0 FMUL.FTZ R3, R3, R0 ;  /* 0x0000000003038220 */ /* 0x000fe20000410000 */
[----:B------:R-:W-:-:S03]  /*33c0*/  PRMT R4, R5, 0x9910, RZ ;  /* 0x0000991005047816 */ /* 0x000fc600000000ff */
[----:B------:R-:W0:Y:S01]  /*33d0*/  @!P0 MUFU.RCP R0, R3 ;  /* 0x0000000300008308 */ /* 0x000e220000001000 */
[----:B------:R-:W-:Y:S01]  /*33e0*/  ISETP.GT.AND P1, PT, R4, 0x9, PT ;  /* 0x000000090400780c */ /* 0x000fe20003f24270 */
[----:B0-----:R-:W-:-:S12]  /*33f0*/  @!P0 FMUL.FTZ R2, R0, R19 ;  /* 0x0000001300028220 */ /* 0x001fd80000410000 */
        /* <DEDUP_REMOVED lines=12> */
.L_x_7229:
[----:B------:R-:W0:Y:S02]  /*34c0*/  F2I.S64.TRUNC R2, R2 ;  /* 0x0000000200027311 */ /* 0x000e24000020d900 */
[----:B0-----:R-:W-:-:S05]  /*34d0*/  IMAD.MOV.U32 R5, RZ, RZ, R2 ;  /* 0x000000ffff057224 */ /* 0x001fca00078e0002 */
[----:B------:R0:W-:Y:S01]  /*34e0*/  STG.E.U8 desc[UR36][R16.64], R5 ;  /* 0x0000000510007986 */ /* 0x0001e2000c101124 */
[----:B------:R-:W-:Y:S05]  /*34f0*/  BRA `(.L_x_7231) ;  /* 0x0000000c00407947 */ /* 0x000fea0003800000 */
.L_x_7228:
        /* <DEDUP_REMOVED lines=9> */
.L_x_7233:
[----:B------:R-:W0:Y:S02]  /*3590*/  F2I.FTZ.TRUNC.NTZ R3, R2 ;  /* 0x0000000200037305 */ /* 0x000e24000021f100 */
[----:B0-----:R0:W-:Y:S01]  /*35a0*/  STG.E desc[UR36][R16.64], R3 ;  /* 0x0000000310007986 */ /* 0x0011e2000c101924 */
[----:B------:R-:W-:Y:S05]  /*35b0*/  BRA `(.L_x_7231) ;  /* 0x0000000c00107947 */ /* 0x000fea0003800000 */
.L_x_7232:
[----:B------:R-:W0:Y:S02]  /*35c0*/  F2I.FTZ.TRUNC.NTZ R3, R2 ;  /* 0x0000000200037305 */ /* 0x000e24000021f100 */
[----:B0-----:R0:W-:Y:S01]  /*35d0*/  STG.E.U16 desc[UR36][R16.64], R3 ;  /* 0x0000000310007986 */ /* 0x0011e2000c101524 */
[----:B------:R-:W-:Y:S05]  /*35e0*/  BRA `(.L_x_7231) ;  /* 0x0000000c00047947 */ /* 0x000fea0003800000 */
.L_x_7227:
        /* <DEDUP_REMOVED lines=8> */
.L_x_7235:
[----:B------:R-:W-:-:S05]  /*3670*/  F2FP.F16.F32.PACK_AB R2, RZ, R2 ;  /* 0x00000002ff02723e */ /* 0x000fca00000000ff */
[----:B------:R0:W-:Y:S01]  /*3680*/  STG.E.U16 desc[UR36][R16.64], R2 ;  /* 0x0000000210007986 */ /* 0x0001e2000c101524 */
[----:B------:R-:W-:Y:S05]  /*3690*/  BRA `(.L_x_7231) ;  /* 0x0000000800d87947 */ /* 0x000fea0003800000 */
.L_x_7234:
        /* <DEDUP_REMOVED lines=9> */
.L_x_7237:
[----:B------:R-:W-:-:S04]  /*3730*/  F2FP.F16.F32.PACK_AB R3, RZ, R2 ;  /* 0x00000002ff03723e */ /* 0x000fc800000000ff */
[----:B------:R-:W-:-:S05]  /*3740*/  PRMT R3, R3, 0x5410, RZ ;  /* 0x0000541003037816 */ /* 0x000fca00000000ff */
[----:B------:R2:W-:Y:S01]  /*3750*/  STG.E desc[UR36][R16.64], R3 ;  /* 0x0000000310007986 */ /* 0x0005e2000c101924 */
[----:B------:R-:W-:Y:S05]  /*3760*/  BRA `(.L_x_7231) ;  /* 0x0000000800a47947 */ /* 0x000fea0003800000 */
.L_x_7236:
[----:B------:R-:W-:-:S06]  /*3770*/  FMUL.FTZ R2, R2, 1 ;  /* 0x3f80000002027820 */ /* 0x000fcc0000410000 */
[----:B------:R-:W0:Y:S02]  /*3780*/  F2F.F64.F32 R2, R2 ;  /* 0x0000000200027310 */ /* 0x000e240000201800 */
[----:B0-----:R4:W-:Y:S01]  /*3790*/  STG.E.64 desc[UR36][R16.64], R2 ;  /* 0x0000000210007986 */ /* 0x0019e2000c101b24 */
[----:B------:R-:W-:Y:S05]  /*37a0*/  BRA `(.L_x_7231) ;  /* 0x0000000800947947 */ /* 0x000fea0003800000 */
.L_x_7226:
        /* <DEDUP_REMOVED lines=12> */
.L_x_7240:
[----:B------:R-:W-:Y:S01]  /*3870*/  FMUL.FTZ R4, R2, 1 ;  /* 0x3f80000002047820 */ /* 0x000fe20000410000 */
[----:B------:R-:W-:-:S05]  /*3880*/  CS2R R6, SRZ ;  /* 0x0000000000067805 */ /* 0x000fca000001ff00 */
[----:B------:R-:W0:Y:S02]  /*3890*/  F2F.F64.F32 R4, R4 ;  /* 0x0000000400047310 */ /* 0x000e240000201800 */
[----:B0-----:R0:W-:Y:S01]  /*38a0*/  STG.E.128 desc[UR36][R16.64], R4 ;  /* 0x0000000410007986 */ /* 0x0011e2000c101d24 */
[----:B------:R-:W-:Y:S05]  /*38b0*/  BRA `(.L_x_7231) ;  /* 0x0000000800507947 */ /* 0x000fea0003800000 */
.L_x_7239:
        /* <DEDUP_REMOVED lines=20> */
.L_x_7244:
[----:B------:R-:W-:Y:S05]  /*3a00*/  BSYNC B0 ;  /* 0x0000000000007941 */ /* 0x000fea0003800000 */
.L_x_7243:
[----:B------:R-:W-:-:S05]  /*3a10*/  LOP3.LUT R5, R0, R5, RZ, 0xfc, !PT ;  /* 0x0000000500057212 */ /* 0x000fca00078efcff */
[----:B------:R0:W-:Y:S01]  /*3a20*/  STG.E.U8 desc[UR36][R16.64], R5 ;  /* 0x0000000510007986 */ /* 0x0001e2000c101124 */
[----:B------:R-:W-:Y:S05]  /*3a30*/  BRA `(.L_x_7231) ;  /* 0x0000000400f07947 */ /* 0x000fea0003800000 */
.L_x_7242:
        /* <DEDUP_REMOVED lines=12> */
.L_x_7246:
[----:B------:R-:W-:Y:S01]  /*3b00*/  IMAD.MOV.U32 R0, RZ, RZ, 0x7f ;  /* 0x0000007fff007424 */ /* 0x000fe200078e00ff */
[----:B------:R-:W-:-:S04]  /*3b10*/  ISETP.GT.U32.AND P0, PT, R4, 0x7f800000, PT ;  /* 0x7f8000000400780c */ /* 0x000fc80003f04070 */
[----:B------:R-:W-:-:S09]  /*3b20*/  SEL R0, R0, 0x7c, P0 ;  /* 0x0000007c00007807 */ /* 0x000fd20000000000 */
.L_x_7247:
[----:B------:R-:W-:Y:S05]  /*3b30*/  BSYNC B0 ;  /* 0x0000000000007941 */ /* 0x000fea0003800000 */
.L_x_7245:
[----:B------:R-:W-:-:S04]  /*3b40*/  LOP3.LUT R2, R2, 0x80000000, RZ, 0xc0, !PT ;  /* 0x8000000002027812 */ /* 0x000fc800078ec0ff */
[----:B------:R-:W-:-:S04]  /*3b50*/  SHF.R.U32.HI R3, RZ, 0x18, R2 ;  /* 0x00000018ff037819 */ /* 0x000fc80000011602 */
[----:B------:R-:W-:-:S05]  /*3b60*/  LOP3.LUT R3, R0, R3, RZ, 0xfc, !PT ;  /* 0x0000000300037212 */ /* 0x000fca00078efcff */
[----:B------:R0:W-:Y:S01]  /*3b70*/  STG.E.U8 desc[UR36][R16.64], R3 ;  /* 0x0000000310007986 */ /* 0x0001e2000c101124 */
[----:B------:R-:W-:Y:S05]  /*3b80*/  BRA `(.L_x_7231) ;  /* 0x00000004009c7947 */ /* 0x000fea0003800000 */
.L_x_7241:
[----:B------:R-:W-:-:S05]  /*3b90*/  F2FP.BF16.F32.PACK_AB R2, RZ, R2 ;  /* 0x00000002ff02723e */ /* 0x000fca00000010ff */
[----:B------:R0:W-:Y:S01]  /*3ba0*/  STG.E.U16 desc[UR36][R16.64], R2 ;  /* 0x0000000210007986 */ /* 0x0001e2000c101524 */
[----:B------:R-:W-:Y:S05]  /*3bb0*/  BRA `(.L_x_7231) ;  /* 0x0000000400907947 */ /* 0x000fea0003800000 */
.L_x_7238:
        /* <DEDUP_REMOVED lines=11> */
.L_x_7250:
        /* <DEDUP_REMOVED lines=16> */
.L_x_7253:
[----:B------:R-:W-:-:S04]  /*3d70*/  LOP3.LUT R2, R2, 0x80000000, RZ, 0xc0, !PT ;  /* 0x8000000002027812 */ /* 0x000fc800078ec0ff */
[----:B------:R-:W-:-:S04]  /*3d80*/  SHF.R.U32.HI R3, RZ, 0x18, R2 ;  /* 0x00000018ff037819 */ /* 0x000fc80000011602 */
[----:B------:R-:W-:-:S04]  /*3d90*/  LOP3.LUT R0, R0, R3, RZ, 0xfc, !PT ;  /* 0x0000000300007212 */ /* 0x000fc800078efcff */
[----:B------:R-:W-:-:S07]  /*3da0*/  PRMT R8, R0, 0x7610, R8 ;  /* 0x0000761000087816 */ /* 0x000fce0000000008 */
.L_x_7252:
[----:B------:R-:W-:Y:S05]  /*3db0*/  BSYNC B0 ;  /* 0x0000000000007941 */ /* 0x000fea0003800000 */
.L_x_7251:
[----:B------:R0:W-:Y:S01]  /*3dc0*/  STG.E.U8 desc[UR36][R16.64], R8 ;  /* 0x0000000810007986 */ /* 0x0001e2000c101124 */
[----:B------:R-:W-:Y:S05]  /*3dd0*/  BRA `(.L_x_7231) ;  /* 0x0000000400087947 */ /* 0x000fea0003800000 */
.L_x_7249:
        /* <DEDUP_REMOVED lines=16> */
.L_x_7256:
[----:B------:R-:W-:-:S04]  /*3ee0*/  LOP3.LUT R2, R2, 0x80000000, RZ, 0xc0, !PT ;  /* 0x8000000002027812 */ /* 0x000fc800078ec0ff */
[----:B------:R-:W-:-:S04]  /*3ef0*/  SHF.R.U32.HI R3, RZ, 0x18, R2 ;  /* 0x00000018ff037819 */ /* 0x000fc80000011602 */
[----:B------:R-:W-:-:S04]  /*3f00*/  LOP3.LUT R0, R0, R3, RZ, 0xfc, !PT ;  /* 0x0000000300007212 */ /* 0x000fc800078efcff */
[----:B------:R-:W-:-:S07]  /*3f10*/  PRMT R8, R0, 0x7610, R8 ;  /* 0x0000761000087816 */ /* 0x000fce0000000008 */
.L_x_7255:
[----:B------:R-:W-:Y:S05]  /*3f20*/  BSYNC B0 ;  /* 0x0000000000007941 */ /* 0x000fea0003800000 */
.L_x_7254:
[----:B------:R0:W-:Y:S01]  /*3f30*/  STG.E.U8 desc[UR36][R16.64], R8 ;  /* 0x0000000810007986 */ /* 0x0001e2000c101124 */
[----:B------:R-:W-:Y:S05]  /*3f40*/  BRA `(.L_x_7231) ;  /* 0x0000000000ac7947 */ /* 0x000fea0003800000 */
.L_x_7248:
        /* <DEDUP_REMOVED lines=21> */
.L_x_7230:
        /* <DEDUP_REMOVED lines=16> */
.L_x_7259:
[----:B------:R-:W-:Y:S05]  /*41a0*/  BRA `(.L_x_7231) ;  /* 0x0000000000147947 */ /* 0x000fea0003800000 */
.L_x_7258:
[----:B------:R-:W0:Y:S02]  /*41b0*/  F2I.U64.TRUNC R2, R2 ;  /* 0x0000000200027311 */ /* 0x000e24000020d800 */
[----:B0-----:R0:W-:Y:S01]  /*41c0*/  STG.E.64 desc[UR36][R16.64], R2 ;  /* 0x0000000210007986 */ /* 0x0011e2000c101b24 */
[----:B------:R-:W-:Y:S05]  /*41d0*/  BRA `(.L_x_7231) ;  /* 0x0000000000087947 */ /* 0x000fea0003800000 */
.L_x_7257:
[----:B------:R-:W0:Y:S02]  /*41e0*/  F2I.FTZ.U32.TRUNC.NTZ R3, R2 ;  /* 0x0000000200037305 */ /* 0x000e24000021f000 */
[----:B0-----:R0:W-:Y:S02]  /*41f0*/  STG.E desc[UR36][R16.64], R3 ;  /* 0x0000000310007986 */ /* 0x0011e4000c101924 */
.L_x_7231:
[----:B------:R-:W-:-:S04]  /*4200*/  IMAD R18, R18, 0x200, R23 ;  /* 0x0000020012127824 */ /* 0x000fc800078e0217 */
[----:B------:R-:W-:-:S07]  /*4210*/  VIADD R19, R18, 0x80 ;  /* 0x0000008012137836 */ /* 0x000fce0000000000 */
.L_x_7168:
[----:B------:R-:W-:Y:S05]  /*4220*/  BSYNC B7 ;  /* 0x0000000000077941 */ /* 0x000fea0003800000 */
.L_x_7167:
        /* <DEDUP_REMOVED lines=358> */
.L_x_7262:
        /* <DEDUP_REMOVED lines=22> */
.L_x_7267:
[----:B------:R-:W2:Y:S02]  /*59f0*/  LDG.E.U8 R2, desc[UR36][R2.64] ;  /* 0x0000002402027981 */ /* 0x000ea4000c1e1100 */
[----:B--2---:R-:W-:Y:S01]  /*5a00*/  I2FP.F32.U32 R22, R2 ;  /* 0x0000000200167245 */ /* 0x004fe20000201000 */
[----:B------:R-:W-:Y:S06]  /*5a10*/  BRA `(.L_x_7269) ;  /* 0x0000000c002c7947 */ /* 0x000fec0003800000 */
.L_x_7266:
        /* <DEDUP_REMOVED lines=9> */
.L_x_7271:
[----:B------:R-:W2:Y:S02]  /*5ab0*/  LDG.E R2, desc[UR36][R2.64] ;  /* 0x0000002402027981 */ /* 0x000ea4000c1e1900 */
[----:B--2---:R-:W-:Y:S01]  /*5ac0*/  I2FP.F32.S32 R22, R2 ;  /* 0x0000000200167245 */ /* 0x004fe20000201400 */
[----:B------:R-:W-:Y:S06]  /*5ad0*/  BRA `(.L_x_7269) ;  /* 0x0000000800fc7947 */ /* 0x000fec0003800000 */
.L_x_7270:
[----:B------:R-:W2:Y:S02]  /*5ae0*/  LDG.E.U16 R2, desc[UR36][R2.64] ;  /* 0x0000002402027981 */ /* 0x000ea4000c1e1500 */
[----:B--2---:R0:W1:Y:S01]  /*5af0*/  I2F.S16 R22, R2 ;  /* 0x0000000200167306 */ /* 0x0040620000101400 */
[----:B------:R-:W-:Y:S05]  /*5b00*/  BRA `(.L_x_7269) ;  /* 0x0000000800f07947 */ /* 0x000fea0003800000 */
.L_x_7265:
        /* <DEDUP_REMOVED lines=8> */
.L_x_7273:
[----:B------:R-:W2:Y:S02]  /*5b90*/  LDG.E.U16 R2, desc[UR36][R2.64] ;  /* 0x0000002402027981 */ /* 0x000ea4000c1e1500 */
[----:B--2---:R-:W-:Y:S01]  /*5ba0*/  HADD2.F32 R22, -RZ, R2.H0_H0 ;  /* 0x20000002ff167230 */ /* 0x004fe20000004100 */
[----:B------:R-:W-:Y:S06]  /*5bb0*/  BRA `(.L_x_7269) ;  /* 0x0000000800c47947 */ /* 0x000fec0003800000 */
.L_x_7272:
        /* <DEDUP_REMOVED lines=8> */
.L_x_7275:
[----:B------:R-:W2:Y:S02]  /*5c40*/  LDG.E.U16 R2, desc[UR36][R2.64] ;  /* 0x0000002402027981 */ /* 0x000ea4000c1e1500 */
[----:B--2---:R-:W-:Y:S01]  /*5c50*/  HADD2.F32 R22, -RZ, R2.H0_H0 ;  /* 0x20000002ff167230 */ /* 0x004fe20000004100 */
[----:B------:R-:W-:Y:S06]  /*5c60*/  BRA `(.L_x_7269) ;  /* 0x0000000800987947 */ /* 0x000fec0003800000 */
.L_x_7274:
[----:B------:R-:W2:Y:S01]  /*5c70*/  LDG.E.64 R2, desc[UR36][R2.64] ;  /* 0x0000002402027981 */ /* 0x000ea2000c1e1b00 */
[----:B------:R-:W-:Y:S01]  /*5c80*/  UMOV UR4, 0xf0000000 ;  /* 0xf000000000047882 */ /* 0x000fe20000000000 */
[----:B------:R-:W-:Y:S01]  /*5c90*/  UMOV UR5, 0x380fffff ;  /* 0x380fffff00057882 */ /* 0x000fe20000000000 */
[----:B--2---:R-:W0:Y:S01]  /*5ca0*/  F2F.F32.F64 R22, R2 ;  /* 0x0000000200167310 */ /* 0x004e220000301000 */
[----:B------:R-:W-:-:S14]  /*5cb0*/  DSETP.GEU.AND P0, PT, |R2|, UR4, PT ;  /* 0x0000000402007e2a */ /* 0x000fdc000bf0e200 */
[----:B0-----:R-:W-:Y:S01]  /*5cc0*/  @!P0 FMUL R22, R22, 1.175494350822287508e-38 ;  /* 0x0080000016168820 */ /* 0x001fe20000400000 */
[----:B------:R-:W-:Y:S06]  /*5cd0*/  BRA `(.L_x_7269) ;  /* 0x00000008007c7947 */ /* 0x000fec0003800000 */
.L_x_7264:
        /* <DEDUP_REMOVED lines=12> */
.L_x_7278:
[----:B------:R-:W2:Y:S01]  /*5da0*/  LDG.E.64 R2, desc[UR36][R2.64] ;  /* 0x0000002402027981 */ /* 0x000ea2000c1e1b00 */
[----:B------:R-:W-:Y:S01]  /*5db0*/  UMOV UR4, 0xf0000000 ;  /* 0xf000000000047882 */ /* 0x000fe20000000000 */
[----:B------:R-:W-:Y:S01]  /*5dc0*/  UMOV UR5, 0x380fffff ;  /* 0x380fffff00057882 */ /* 0x000fe20000000000 */
[----:B--2---:R-:W0:Y:S01]  /*5dd0*/  F2F.F32.F64 R22, R2 ;  /* 0x0000000200167310 */ /* 0x004e220000301000 */
[----:B------:R-:W-:-:S14]  /*5de0*/  DSETP.GEU.AND P0, PT, |R2|, UR4, PT ;  /* 0x0000000402007e2a */ /* 0x000fdc000bf0e200 */
[----:B0-----:R-:W-:Y:S01]  /*5df0*/  @!P0 FMUL R22, R22, 1.175494350822287508e-38 ;  /* 0x0080000016168820 */ /* 0x001fe20000400000 */
[----:B------:R-:W-:Y:S06]  /*5e00*/  BRA `(.L_x_7269) ;  /* 0x0000000800307947 */ /* 0x000fec0003800000 */
.L_x_7277:
        /* <DEDUP_REMOVED lines=26> */
.L_x_7280:
        /* <DEDUP_REMOVED lines=13> */
.L_x_7279:
[----:B------:R-:W2:Y:S02]  /*6080*/  LDG.E.U16 R2, desc[UR36][R2.64] ;  /* 0x0000002402027981 */ /* 0x000ea4000c1e1500 */
[----:B--2---:R-:W-:Y:S01]  /*6090*/  IMAD.U32 R22, R2, 0x10000, RZ ;  /* 0x0001000002167824 */ /* 0x004fe200078e00ff */
[----:B------:R-:W-:Y:S06]  /*60a0*/  BRA `(.L_x_7269) ;  /* 0x0000000400887947 */ /* 0x000fec0003800000 */
.L_x_7276:
        /* <DEDUP_REMOVED lines=11> */
.L_x_7283:
        /* <DEDUP_REMOVED lines=20> */
.L_x_7285:
[----:B------:R-:W-:Y:S05]  /*62a0*/  BSYNC B0 ;  /* 0x0000000000007941 */ /* 0x000fea0003800000 */
.L_x_7284:
[----:B------:R-:W-:Y:S01]  /*62b0*/  IMAD.SHL.U32 R2, R2, 0x100000, RZ ;  /* 0x0010000002027824 */ /* 0x000fe200078e00ff */
[----:B------:R-:W-:-:S04]  /*62c0*/  LEA R3, R0, 0x3b800000, 0x17 ;  /* 0x3b80000000037811 */ /* 0x000fc800078eb8ff */
[----:B------:R-:W-:Y:S01]  /*62d0*/  LOP3.LUT R22, R3, R2, R22, 0xfe, !PT ;  /* 0x0000000203167212 */ /* 0x000fe200078efe16 */
[----:B------:R-:W-:Y:S06]  /*62e0*/  BRA `(.L_x_7269) ;  /* 0x0000000000f87947 */ /* 0x000fec0003800000 */
.L_x_7282:
        /* <DEDUP_REMOVED lines=20> */
.L_x_7287:
[----:B------:R-:W-:Y:S05]  /*6430*/  BSYNC B0 ;  /* 0x0000000000007941 */ /* 0x000fea0003800000 */
.L_x_7286:
[----:B------:R-:W-:Y:S01]  /*6440*/  IMAD.SHL.U32 R2, R2, 0x200000, RZ ;  /* 0x0020000002027824 */ /* 0x000fe200078e00ff */
[----:B------:R-:W-:-:S04]  /*6450*/  LEA R3, R0, 0x37800000, 0x17 ;  /* 0x3780000000037811 */ /* 0x000fc800078eb8ff */
[----:B------:R-:W-:Y:S01]  /*6460*/  LOP3.LUT R22, R3, R2, R22, 0xfe, !PT ;  /* 0x0000000203167212 */ /* 0x000fe200078efe16 */
[----:B------:R-:W-:Y:S06]  /*6470*/  BRA `(.L_x_7269) ;  /* 0x0000000000947947 */ /* 0x000fec0003800000 */
.L_x_7281:
        /* <DEDUP_REMOVED lines=14> */
.L_x_7268:
        /* <DEDUP_REMOVED lines=16> */
.L_x_7290:
[----:B------:R-:W-:Y:S01]  /*6660*/  IMAD.MOV.U32 R22, RZ, RZ, RZ ;  /* 0x000000ffff167224 */ /* 0x000fe200078e00ff */
[----:B------:R-:W-:Y:S06]  /*6670*/  BRA `(.L_x_7269) ;  /* 0x0000000000147947 */ /* 0x000fec0003800000 */
.L_x_7289:
[----:B------:R-:W2:Y:S02]  /*6680*/  LDG.E.64 R22, desc[UR36][R2.64] ;  /* 0x0000002402167981 */ /* 0x000ea4000c1e1b00 */
[----:B--2---:R0:W1:Y:S01]  /*6690*/  I2F.U64 R22, R22 ;  /* 0x0000001600167312 */ /* 0x0040620000301000 */
[----:B------:R-:W-:Y:S05]  /*66a0*/  BRA `(.L_x_7269) ;  /* 0x0000000000087947 */ /* 0x000fea0003800000 */
.L_x_7288:
[----:B------:R-:W2:Y:S02]  /*66b0*/  LDG.E R2, desc[UR36][R2.64] ;  /* 0x0000002402027981 */ /* 0x000ea4000c1e1900 */
[----:B--2---:R-:W-:-:S07]  /*66c0*/  I2FP.F32.U32 R22, R2 ;  /* 0x0000000200167245 */ /* 0x004fce0000201000 */
.L_x_7269:
[----:B------:R-:W-:Y:S05]  /*66d0*/  BSYNC B6 ;  /* 0x0000000000067941 */ /* 0x000fea0003800000 */
.L_x_7263:
        /* <DEDUP_REMOVED lines=19> */
.L_x_7295:
[----:B------:R-:W2:Y:S02]  /*6810*/  LDG.E.U8 R0, desc[UR36][R2.64] ;  /* 0x0000002402007981 */ /* 0x000ea4000c1e1100 */
[----:B--2---:R-:W-:Y:S01]  /*6820*/  I2FP.F32.U32 R0, R0 ;  /* 0x0000000000007245 */ /* 0x004fe20000201000 */
[----:B------:R-:W-:Y:S06]  /*6830*/  BRA `(.L_x_7297) ;  /* 0x0000000c002c7947 */ /* 0x000fec0003800000 */
.L_x_7294:
        /* <DEDUP_REMOVED lines=9> */
.L_x_7299:
[----:B------:R-:W2:Y:S02]  /*68d0*/  LDG.E R0, desc[UR36][R2.64] ;  /* 0x0000002402007981 */ /* 0x000ea4000c1e1900 */
[----:B--2---:R-:W-:Y:S01]  /*68e0*/  I2FP.F32.S32 R0, R0 ;  /* 0x0000000000007245 */ /* 0x004fe20000201400 */
[----:B------:R-:W-:Y:S06]  /*68f0*/  BRA `(.L_x_7297) ;  /* 0x0000000800fc7947 */ /* 0x000fec0003800000 */
.L_x_7298:
[----:B------:R-:W2:Y:S02]  /*6900*/  LDG.E.U16 R0, desc[UR36][R2.64] ;  /* 0x0000002402007981 */ /* 0x000ea4000c1e1500 */
[----:B--2---:R-:W0:Y:S01]  /*6910*/  I2F.S16 R0, R0 ;  /* 0x0000000000007306 */ /* 0x004e220000101400 */
[----:B------:R-:W-:Y:S05]  /*6920*/  BRA `(.L_x_7297) ;  /* 0x0000000800f07947 */ /* 0x000fea0003800000 */
.L_x_7293:
        /* <DEDUP_REMOVED lines=8> */
.L_x_7301:
[----:B------:R-:W2:Y:S02]  /*69b0*/  LDG.E.U16 R0, desc[UR36][R2.64] ;  /* 0x0000002402007981 */ /* 0x000ea4000c1e1500 */
[----:B--2---:R-:W-:Y:S01]  /*69c0*/  HADD2.F32 R0, -RZ, R0.H0_H0 ;  /* 0x20000000ff007230 */ /* 0x004fe20000004100 */
[----:B------:R-:W-:Y:S06]  /*69d0*/  BRA `(.L_x_7297) ;  /* 0x0000000800c47947 */ /* 0x000fec0003800000 */
.L_x_7300:
        /* <DEDUP_REMOVED lines=8> */
.L_x_7303:
[----:B------:R-:W2:Y:S02]  /*6a60*/  LDG.E.U16 R0, desc[UR36][R2.64] ;  /* 0x0000002402007981 */ /* 0x000ea4000c1e1500 */
[----:B--2---:R-:W-:Y:S01]  /*6a70*/  HADD2.F32 R0, -RZ, R0.H0_H0 ;  /* 0x20000000ff007230 */ /* 0x004fe20000004100 */
[----:B------:R-:W-:Y:S06]  /*6a80*/  BRA `(.L_x_7297) ;  /* 0x0000000800987947 */ /* 0x000fec0003800000 */
.L_x_7302:
[----:B------:R-:W2:Y:S01]  /*6a90*/  LDG.E.64 R2, desc[UR36][R2.64] ;  /* 0x0000002402027981 */ /* 0x000ea2000c1e1b00 */
[----:B------:R-:W-:Y:S01]  /*6aa0*/  UMOV UR4, 0xf0000000 ;  /* 0xf000000000047882 */ /* 0x000fe20000000000 */
[----:B------:R-:W-:Y:S01]  /*6ab0*/  UMOV UR5, 0x380fffff ;  /* 0x380fffff00057882 */ /* 0x000fe20000000000 */
[----:B--2---:R-:W0:Y:S01]  /*6ac0*/  F2F.F32.F64 R0, R2 ;  /* 0x0000000200007310 */ /* 0x004e220000301000 */
[----:B------:R-:W-:-:S14]  /*6ad0*/  DSETP.GEU.AND P0, PT, |R2|, UR4, PT ;  /* 0x0000000402007e2a */ /* 0x000fdc000bf0e200 */
[----:B0-----:R-:W-:Y:S01]  /*6ae0*/  @!P0 FMUL R0, R0, 1.175494350822287508e-38 ;  /* 0x0080000000008820 */ /* 0x001fe20000400000 */
[----:B------:R-:W-:Y:S06]  /*6af0*/  BRA `(.L_x_7297) ;  /* 0x00000008007c7947 */ /* 0x000fec0003800000 */
.L_x_7292:
        /* <DEDUP_REMOVED lines=12> */
.L_x_7306:
[----:B------:R-:W2:Y:S01]  /*6bc0*/  LDG.E.64 R2, desc[UR36][R2.64] ;  /* 0x0000002402027981 */ /* 0x000ea2000c1e1b00 */
[----:B------:R-:W-:Y:S01]  /*6bd0*/  UMOV UR4, 0xf0000000 ;  /* 0xf000000000047882 */ /* 0x000fe20000000000 */
[----:B------:R-:W-:Y:S01]  /*6be0*/  UMOV UR5, 0x380fffff ;  /* 0x380fffff00057882 */ /* 0x000fe20000000000 */
[----:B--2---:R-:W0:Y:S01]  /*6bf0*/  F2F.F32.F64 R0, R2 ;  /* 0x0000000200007310 */ /* 0x004e220000301000 */
[----:B------:R-:W-:-:S14]  /*6c00*/  DSETP.GEU.AND P0, PT, |R2|, UR4, PT ;  /* 0x0000000402007e2a */ /* 0x000fdc000bf0e200 */
[----:B0-----:R-:W-:Y:S01]  /*6c10*/  @!P0 FMUL R0, R0, 1.175494350822287508e-38 ;  /* 0x0080000000008820 */ /* 0x001fe20000400000 */
[----:B------:R-:W-:Y:S06]  /*6c20*/  BRA `(.L_x_7297) ;  /* 0x0000000800307947 */ /* 0x000fec0003800000 */
.L_x_7305:
        /* <DEDUP_REMOVED lines=26> */
.L_x_7308:
        /* <DEDUP_REMOVED lines=13> */
.L_x_7307:
[----:B------:R-:W2:Y:S02]  /*6ea0*/  LDG.E.U16 R0, desc[UR36][R2.64] ;  /* 0x0000002402007981 */ /* 0x000ea4000c1e1500 */
[----:B--2---:R-:W-:Y:S01]  /*6eb0*/  IMAD.U32 R0, R0, 0x10000, RZ ;  /* 0x0001000000007824 */ /* 0x004fe200078e00ff */
[----:B------:R-:W-:Y:S06]  /*6ec0*/  BRA `(.L_x_7297) ;  /* 0x0000000400887947 */ /* 0x000fec0003800000 */
.L_x_7304:
        /* <DEDUP_REMOVED lines=11> */
.L_x_7311:
        /* <DEDUP_REMOVED lines=20> */
.L_x_7313:
[----:B------:R-:W-:Y:S05]  /*70c0*/  BSYNC B0 ;  /* 0x0000000000007941 */ /* 0x000fea0003800000 */
.L_x_7312:
[----:B------:R-:W-:Y:S01]  /*70d0*/  LEA R3, R0, 0x3b800000, 0x17 ;  /* 0x3b80000000037811 */ /* 0x000fe200078eb8ff */
[----:B------:R-:W-:-:S05]  /*70e0*/  IMAD.SHL.U32 R0, R2, 0x100000, RZ ;  /* 0x0010000002007824 */ /* 0x000fca00078e00ff */
[----:B------:R-:W-:Y:S01]  /*70f0*/  LOP3.LUT R0, R3, R0, R4, 0xfe, !PT ;  /* 0x0000000003007212 */ /* 0x000fe200078efe04 */
[----:B------:R-:W-:Y:S06]  /*7100*/  BRA `(.L_x_7297) ;  /* 0x0000000000f87947 */ /* 0x000fec0003800000 */
.L_x_7310:
        /* <DEDUP_REMOVED lines=20> */
.L_x_7315:
[----:B------:R-:W-:Y:S05]  /*7250*/  BSYNC B0 ;  /* 0x0000000000007941 */ /* 0x000fea0003800000 */
.L_x_7314:
[----:B------:R-:W-:Y:S01]  /*7260*/  LEA R3, R0, 0x37800000, 0x17 ;  /* 0x3780000000037811 */ /* 0x000fe200078eb8ff */
[----:B------:R-:W-:-:S05]  /*7270*/  IMAD.SHL.U32 R0, R2, 0x200000, RZ ;  /* 0x0020000002007824 */ /* 0x000fca00078e00ff */
[----:B------:R-:W-:Y:S01]  /*7280*/  LOP3.LUT R0, R3, R0, R4, 0xfe, !PT ;  /* 0x0000000003007212 */ /* 0x000fe200078efe04 */
[----:B------:R-:W-:Y:S06]  /*7290*/  BRA `(.L_x_7297) ;  /* 0x0000000000947947 */ /* 0x000fec0003800000 */
.L_x_7309:
        /* <DEDUP_REMOVED lines=14> */
.L_x_7296:
        /* <DEDUP_REMOVED lines=16> */
.L_x_7318:
[----:B------:R-:W-:Y:S01]  /*7480*/  IMAD.MOV.U32 R0, RZ, RZ, RZ ;  /* 0x000000ffff007224 */ /* 0x000fe200078e00ff */
[----:B------:R-:W-:Y:S06]  /*7490*/  BRA `(.L_x_7297) ;  /* 0x0000000000147947 */ /* 0x000fec0003800000 */
.L_x_7317:
[----:B------:R-:W2:Y:S02]  /*74a0*/  LDG.E.64 R2, desc[UR36][R2.64] ;  /* 0x0000002402027981 */ /* 0x000ea4000c1e1b00 */
[----:B--2---:R0:W2:Y:S01]  /*74b0*/  I2F.U64 R0, R2 ;  /* 0x0000000200007312 */ /* 0x0040a20000301000 */
[----:B------:R-:W-:Y:S05]  /*74c0*/  BRA `(.L_x_7297) ;  /* 0x0000000000087947 */ /* 0x000fea0003800000 */
.L_x_7316:
[----:B------:R-:W2:Y:S02]  /*74d0*/  LDG.E R0, desc[UR36][R2.64] ;  /* 0x0000002402007981 */ /* 0x000ea4000c1e1900 */
[----:B--2---:R-:W-:-:S07]  /*74e0*/  I2FP.F32.U32 R0, R0 ;  /* 0x0000000000007245 */ /* 0x004fce0000201000 */
.L_x_7297:
[----:B------:R-:W-:Y:S05]  /*74f0*/  BSYNC B6 ;  /* 0x0000000000067941 */ /* 0x000fea0003800000 */
.L_x_7291:
[----:B------:R-:W-:Y:S01]  /*7500*/  ULDC.64 UR4, c[0x0][0x490] ;  /* 0x0001240000047ab9 */ /* 0x000fe20000000a00 */
[----:B------:R-:W1:Y:S01]  /*7510*/  LDC.U8 R4, c[0x0][0x4a0] ;  /* 0x00012800ff047b82 */ /* 0x000e620000000000 */
[C---:B0-2-45:R-:W-:Y:S01]  /*7520*/  FSETP.GEU.FTZ.AND P1, PT, R0.reuse, UR4, PT ;  /* 0x0000000400007c0b */ /* 0x075fe2000bf3e000 */
[----:B------:R-:W-:Y:S01]  /*7530*/  IMAD.MOV.U32 R2, RZ, RZ, RZ ;  /* 0x000000ffff027224 */ /* 0x000fe200078e00ff */
[----:B------:R-:W-:-:S04]  /*7540*/  FSETP.GT.FTZ.AND P0, PT, R0, UR5, PT ;  /* 0x0000000500007c0b */ /* 0x000fc8000bf14000 */
[----:B------:R-:W-:-:S13]  /*7550*/  PLOP3.LUT P0, PT, P1, P0, PT, 0x8a, 0x0 ;  /* 0x000000000000781c */ /* 0x000fda0000f01172 */
[----:B------:R-:W-:-:S04]  /*7560*/  @!P0 FADD.FTZ R3, -R0, 1 ;  /* 0x3f80000000038421 */ /* 0x000fc80000010100 */
[----:B------:R-:W-:Y:S01]  /*7570*/  @!P0 FMUL.FTZ R3, R3, R0 ;  /* 0x0000000003038220 */ /* 0x000fe20000410000 */
[----:B-1----:R-:W-:-:S04]  /*7580*/  PRMT R0, R4, 0x9910, RZ ;  /* 0x0000991004007816 */ /* 0x002fc800000000ff */
[----:B------:R-:W-:Y:S01]  /*7590*/  ISETP.GT.AND P1, PT, R0, 0x9, PT ;  /* 0x000000090000780c */ /* 0x000fe20003f24270 */
[----:B------:R-:W3:Y:S02]  /*75a0*/  @!P0 MUFU.RCP R3, R3 ;  /* 0x0000000300038308 */ /* 0x000ee40000001000 */
[----:B---3--:R-:W-:-:S10]  /*75b0*/  @!P0 FMUL.FTZ R2, R3, R22 ;  /* 0x0000001603028220 */ /* 0x008fd40000410000 */
        /* <DEDUP_REMOVED lines=12> */
.L_x_7322:
[----:B------:R-:W0:Y:S02]  /*7680*/  F2I.S64.TRUNC R2, R2 ;  /* 0x0000000200027311 */ /* 0x000e24000020d900 */
[----:B0-----:R-:W-:-:S05]  /*7690*/  IMAD.MOV.U32 R5, RZ, RZ, R2 ;  /* 0x000000ffff057224 */ /* 0x001fca00078e0002 */
[----:B------:R0:W-:Y:S01]  /*76a0*/  STG.E.U8 desc[UR36][R16.64], R5 ;  /* 0x0000000510007986 */ /* 0x0001e2000c101124 */
[----:B------:R-:W-:Y:S05]  /*76b0*/  BRA `(.L_x_7324) ;  /* 0x0000000c00407947 */ /* 0x000fea0003800000 */
.L_x_7321:
        /* <DEDUP_REMOVED lines=9> */
.L_x_7326:
[----:B------:R-:W0:Y:S02]  /*7750*/  F2I.FTZ.TRUNC.NTZ R3, R2 ;  /* 0x0000000200037305 */ /* 0x000e24000021f100 */
[----:B0-----:R0:W-:Y:S01]  /*7760*/  STG.E desc[UR36][R16.64], R3 ;  /* 0x0000000310007986 */ /* 0x0011e2000c101924 */
[----:B------:R-:W-:Y:S05]  /*7770*/  BRA `(.L_x_7324) ;  /* 0x0000000c00107947 */ /* 0x000fea0003800000 */
.L_x_7325:
[----:B------:R-:W0:Y:S02]  /*7780*/  F2I.FTZ.TRUNC.NTZ R3, R2 ;  /* 0x0000000200037305 */ /* 0x000e24000021f100 */
[----:B0-----:R0:W-:Y:S01]  /*7790*/  STG.E.U16 desc[UR36][R16.64], R3 ;  /* 0x0000000310007986 */ /* 0x0011e2000c101524 */
[----:B------:R-:W-:Y:S05]  /*77a0*/  BRA `(.L_x_7324) ;  /* 0x0000000c00047947 */ /* 0x000fea0003800000 */
.L_x_7320:
        /* <DEDUP_REMOVED lines=8> */
.L_x_7328:
[----:B------:R-:W-:-:S05]  /*7830*/  F2FP.F16.F32.PACK_AB R2, RZ, R2 ;  /* 0x00000002ff02723e */ /* 0x000fca00000000ff */
[----:B------:R0:W-:Y:S01]  /*7840*/  STG.E.U16 desc[UR36][R16.64], R2 ;  /* 0x0000000210007986 */ /* 0x0001e2000c101524 */
[----:B------:R-:W-:Y:S05]  /*7850*/  BRA `(.L_x_7324) ;  /* 0x0000000800d87947 */ /* 0x000fea0003800000 */
.L_x_7327:
        /* <DEDUP_REMOVED lines=9> */
.L_x_7330:
[----:B------:R-:W-:-:S04]  /*78f0*/  F2FP.F16.F32.PACK_AB R3, RZ, R2 ;  /* 0x00000002ff03723e */ /* 0x000fc800000000ff */
[----:B------:R-:W-:-:S05]  /*7900*/  PRMT R3, R3, 0x5410, RZ ;  /* 0x0000541003037816 */ /* 0x000fca00000000ff */
[----:B------:R0:W-:Y:S01]  /*7910*/  STG.E desc[UR36][R16.64], R3 ;  /* 0x0000000310007986 */ /* 0x0001e2000c101924 */
[----:B------:R-:W-:Y:S05]  /*7920*/  BRA `(.L_x_7324) ;  /* 0x0000000800a47947 */ /* 0x000fea0003800000 */
.L_x_7329:
[----:B------:R-:W-:-:S06]  /*7930*/  FMUL.FTZ R2, R2, 1 ;  /* 0x3f80000002027820 */ /* 0x000fcc0000410000 */
[----:B------:R-:W0:Y:S02]  /*7940*/  F2F.F64.F32 R2, R2 ;  /* 0x0000000200027310 */ /* 0x000e240000201800 */
[----:B0-----:R0:W-:Y:S01]  /*7950*/  STG.E.64 desc[UR36][R16.64], R2 ;  /* 0x0000000210007986 */ /* 0x0011e2000c101b24 */
[----:B------:R-:W-:Y:S05]  /*7960*/  BRA `(.L_x_7324) ;  /* 0x0000000800947947 */ /* 0x000fea0003800000 */
.L_x_7319:
        /* <DEDUP_REMOVED lines=12> */
.L_x_7333:
[----:B------:R-:W-:Y:S01]  /*7a30*/  FMUL.FTZ R4, R2, 1 ;  /* 0x3f80000002047820 */ /* 0x000fe20000410000 */
[----:B------:R-:W-:-:S05]  /*7a40*/  CS2R R6, SRZ ;  /* 0x0000000000067805 */ /* 0x000fca000001ff00 */
[----:B------:R-:W0:Y:S02]  /*7a50*/  F2F.F64.F32 R4, R4 ;  /* 0x0000000400047310 */ /* 0x000e240000201800 */
[----:B0-----:R0:W-:Y:S01]  /*7a60*/  STG.E.128 desc[UR36][R16.64], R4 ;  /* 0x0000000410007986 */ /* 0x0011e2000c101d24 */
[----:B------:R-:W-:Y:S05]  /*7a70*/  BRA `(.L_x_7324) ;  /* 0x0000000800507947 */ /* 0x000fea0003800000 */
.L_x_7332:
        /* <DEDUP_REMOVED lines=20> */
.L_x_7337:
[----:B------:R-:W-:Y:S05]  /*7bc0*/  BSYNC B0 ;  /* 0x0000000000007941 */ /* 0x000fea0003800000 */
.L_x_7336:
[----:B------:R-:W-:-:S05]  /*7bd0*/  LOP3.LUT R5, R0, R5, RZ, 0xfc, !PT ;  /* 0x0000000500057212 */ /* 0x000fca00078efcff */
[----:B------:R0:W-:Y:S01]  /*7be0*/  STG.E.U8 desc[UR36][R16.64], R5 ;  /* 0x0000000510007986 */ /* 0x0001e2000c101124 */
[----:B------:R-:W-:Y:S05]  /*7bf0*/  BRA `(.L_x_7324) ;  /* 0x0000000400f07947 */ /* 0x000fea0003800000 */
.L_x_7335:
        /* <DEDUP_REMOVED lines=12> */
.L_x_7339:
[----:B------:R-:W-:Y:S01]  /*7cc0*/  IMAD.MOV.U32 R0, RZ, RZ, 0x7f ;  /* 0x0000007fff007424 */ /* 0x000fe200078e00ff */
[----:B------:R-:W-:-:S04]  /*7cd0*/  ISETP.GT.U32.AND P0, PT, R4, 0x7f800000, PT ;  /* 0x7f8000000400780c */ /* 0x000fc80003f04070 */
[----:B------:R-:W-:-:S09]  /*7ce0*/  SEL R0, R0, 0x7c, P0 ;  /* 0x0000007c00007807 */ /* 0x000fd20000000000 */
.L_x_7340:
[----:B------:R-:W-:Y:S05]  /*7cf0*/  BSYNC B0 ;  /* 0x0000000000007941 */ /* 0x000fea0003800000 */
.L_x_7338:
[----:B------:R-:W-:-:S04]  /*7d00*/  LOP3.LUT R2, R2, 0x80000000, RZ, 0xc0, !PT ;  /* 0x8000000002027812 */ /* 0x000fc800078ec0ff */
[----:B------:R-:W-:-:S04]  /*7d10*/  SHF.R.U32.HI R3, RZ, 0x18, R2 ;  /* 0x00000018ff037819 */ /* 0x000fc80000011602 */
[----:B------:R-:W-:-:S05]  /*7d20*/  LOP3.LUT R3, R0, R3, RZ, 0xfc, !PT ;  /* 0x0000000300037212 */ /* 0x000fca00078efcff */
[----:B------:R0:W-:Y:S01]  /*7d30*/  STG.E.U8 desc[UR36][R16.64], R3 ;  /* 0x0000000310007986 */ /* 0x0001e2000c101124 */
[----:B------:R-:W-:Y:S05]  /*7d40*/  BRA `(.L_x_7324) ;  /* 0x00000004009c7947 */ /* 0x000fea0003800000 */
.L_x_7334:
[----:B------:R-:W-:-:S05]  /*7d50*/  F2FP.BF16.F32.PACK_AB R2, RZ, R2 ;  /* 0x00000002ff02723e */ /* 0x000fca00000010ff */
[----:B------:R0:W-:Y:S01]  /*7d60*/  STG.E.U16 desc[UR36][R16.64], R2 ;  /* 0x0000000210007986 */ /* 0x0001e2000c101524 */
[----:B------:R-:W-:Y:S05]  /*7d70*/  BRA `(.L_x_7324) ;  /* 0x0000000400907947 */ /* 0x000fea0003800000 */
.L_x_7331:
        /* <DEDUP_REMOVED lines=11> */
.L_x_7343:
        /* <DEDUP_REMOVED lines=16> */
.L_x_7346:
[----:B------:R-:W-:-:S04]  /*7f30*/  LOP3.LUT R2, R2, 0x80000000, RZ, 0xc0, !PT ;  /* 0x8000000002027812 */ /* 0x000fc800078ec0ff */
[----:B------:R-:W-:-:S04]  /*7f40*/  SHF.R.U32.HI R3, RZ, 0x18, R2 ;  /* 0x00000018ff037819 */ /* 0x000fc80000011602 */
[----:B------:R-:W-:-:S04]  /*7f50*/  LOP3.LUT R0, R0, R3, RZ, 0xfc, !PT ;  /* 0x0000000300007212 */ /* 0x000fc800078efcff */
[----:B------:R-:W-:-:S07]  /*7f60*/  PRMT R8, R0, 0x7610, R8 ;  /* 0x0000761000087816 */ /* 0x000fce0000000008 */
.L_x_7345:
[----:B------:R-:W-:Y:S05]  /*7f70*/  BSYNC B0 ;  /* 0x0000000000007941 */ /* 0x000fea0003800000 */
.L_x_7344:
[----:B------:R3:W-:Y:S01]  /*7f80*/  STG.E.U8 desc[UR36][R16.64], R8 ;  /* 0x0000000810007986 */ /* 0x0007e2000c101124 */
[----:B------:R-:W-:Y:S05]  /*7f90*/  BRA `(.L_x_7324) ;  /* 0x0000000400087947 */ /* 0x000fea0003800000 */
.L_x_7342:
        /* <DEDUP_REMOVED lines=16> */
.L_x_7349:
[----:B------:R-:W-:-:S04]  /*80a0*/  LOP3.LUT R2, R2, 0x80000000, RZ, 0xc0, !PT ;  /* 0x8000000002027812 */ /* 0x000fc800078ec0ff */
[----:B------:R-:W-:-:S04]  /*80b0*/  SHF.R.U32.HI R3, RZ, 0x18, R2 ;  /* 0x00000018ff037819 */ /* 0x000fc80000011602 */
[----:B------:R-:W-:-:S04]  /*80c0*/  LOP3.LUT R0, R0, R3, RZ, 0xfc, !PT ;  /* 0x0000000300007212 */ /* 0x000fc800078efcff */
[----:B------:R-:W-:-:S07]  /*80d0*/  PRMT R8, R0, 0x7610, R8 ;  /* 0x0000761000087816 */ /* 0x000fce0000000008 */
.L_x_7348:
[----:B------:R-:W-:Y:S05]  /*80e0*/  BSYNC B0 ;  /* 0x0000000000007941 */ /* 0x000fea0003800000 */
.L_x_7347:
[----:B------:R0:W-:Y:S01]  /*80f0*/  STG.E.U8 desc[UR36][R16.64], R8 ;  /* 0x0000000810007986 */ /* 0x0001e2000c101124 */
[----:B------:R-:W-:Y:S05]  /*8100*/  BRA `(.L_x_7324) ;  /* 0x0000000000ac7947 */ /* 0x000fea0003800000 */
.L_x_7341:
        /* <DEDUP_REMOVED lines=21> */
.L_x_7323:
        /* <DEDUP_REMOVED lines=16> */
.L_x_7352:
[----:B------:R-:W-:Y:S05]  /*8360*/  BRA `(.L_x_7324) ;  /* 0x0000000000147947 */ /* 0x000fea0003800000 */
.L_x_7351:
[----:B------:R-:W0:Y:S02]  /*8370*/  F2I.U64.TRUNC R2, R2 ;  /* 0x0000000200027311 */ /* 0x000e24000020d800 */
[----:B0-----:R2:W-:Y:S01]  /*8380*/  STG.E.64 desc[UR36][R16.64], R2 ;  /* 0x0000000210007986 */ /* 0x0015e2000c101b24 */
[----:B------:R-:W-:Y:S05]  /*8390*/  BRA `(.L_x_7324) ;  /* 0x0000000000087947 */ /* 0x000fea0003800000 */
.L_x_7350:
[----:B------:R-:W0:Y:S02]  /*83a0*/  F2I.FTZ.U32.TRUNC.NTZ R3, R2 ;  /* 0x0000000200037305 */ /* 0x000e24000021f000 */
[----:B0-----:R0:W-:Y:S02]  /*83b0*/  STG.E desc[UR36][R16.64], R3 ;  /* 0x0000000310007986 */ /* 0x0011e4000c101924 */
.L_x_7324:
[----:B------:R-:W-:-:S07]  /*83c0*/  VIADD R19, R19, 0x80 ;  /* 0x0000008013137836 */ /* 0x000fce0000000000 */
.L_x_7261:
[----:B------:R-:W-:Y:S05]  /*83d0*/  BSYNC B7 ;  /* 0x0000000000077941 */ /* 0x000fea0003800000 */
.L_x_7260:
        /* <DEDUP_REMOVED lines=358> */
.L_x_7355:
        /* <DEDUP_REMOVED lines=22> */
.L_x_7360:
[----:B------:R-:W2:Y:S02]  /*9ba0*/  LDG.E.U8 R2, desc[UR36][R2.64] ;  /* 0x0000002402027981 */ /* 0x000ea4000c1e1100 */
[----:B--2---:R-:W-:Y:S01]  /*9bb0*/  I2FP.F32.U32 R22, R2 ;  /* 0x0000000200167245 */ /* 0x004fe20000201000 */
[----:B------:R-:W-:Y:S06]  /*9bc0*/  BRA `(.L_x_7362) ;  /* 0x0000000c002c7947 */ /* 0x000fec0003800000 */
.L_x_7359:
        /* <DEDUP_REMOVED lines=9> */
.L_x_7364:
[----:B------:R-:W2:Y:S02]  /*9c60*/  LDG.E R2, desc[UR36][R2.64] ;  /* 0x0000002402027981 */ /* 0x000ea4000c1e1900 */
[----:B--2---:R-:W-:Y:S01]  /*9c70*/  I2FP.F32.S32 R22, R2 ;  /* 0x0000000200167245 */ /* 0x004fe20000201400 */
[----:B------:R-:W-:Y:S06]  /*9c80*/  BRA `(.L_x_7362) ;  /* 0x0000000800fc7947 */ /* 0x000fec0003800000 */
.L_x_7363:
[----:B------:R-:W2:Y:S02]  /*9c90*/  LDG.E.U16 R2, desc[UR36][R2.64] ;  /* 0x0000002402027981 */ /* 0x000ea4000c1e1500 */
[----:B--2---:R2:W3:Y:S01]  /*9ca0*/  I2F.S16 R22, R2 ;  /* 0x0000000200167306 */ /* 0x0044e20000101400 */
[----:B------:R-:W-:Y:S05]  /*9cb0*/  BRA `(.L_x_7362) ;  /* 0x0000000800f07947 */ /* 0x000fea0003800000 */
.L_x_7358:
        /* <DEDUP_REMOVED lines=8> */
.L_x_7366:
[----:B------:R-:W2:Y:S02]  /*9d40*/  LDG.E.U16 R2, desc[UR36][R2.64] ;  /* 0x0000002402027981 */ /* 0x000ea4000c1e1500 */
[----:B--2---:R-:W-:Y:S01]  /*9d50*/  HADD2.F32 R22, -RZ, R2.H0_H0 ;  /* 0x20000002ff167230 */ /* 0x004fe20000004100 */
[----:B------:R-:W-:Y:S06]  /*9d60*/  BRA `(.L_x_7362) ;  /* 0x0000000800c47947 */ /* 0x000fec0003800000 */
.L_x_7365:
        /* <DEDUP_REMOVED lines=8> */
.L_x_7368:
[----:B------:R-:W2:Y:S02]  /*9df0*/  LDG.E.U16 R2, desc[UR36][R2.64] ;  /* 0x0000002402027981 */ /* 0x000ea4000c1e1500 */
[----:B--2---:R-:W-:Y:S01]  /*9e00*/  HADD2.F32 R22, -RZ, R2.H0_H0 ;  /* 0x20000002ff167230 */ /* 0x004fe20000004100 */
[----:B------:R-:W-:Y:S06]  /*9e10*/  BRA `(.L_x_7362) ;  /* 0x0000000800987947 */ /* 0x000fec0003800000 */
.L_x_7367:
[----:B------:R-:W2:Y:S01]  /*9e20*/  LDG.E.64 R2, desc[UR36][R2.64] ;  /* 0x0000002402027981 */ /* 0x000ea2000c1e1b00 */
[----:B------:R-:W-:Y:S01]  /*9e30*/  UMOV UR4, 0xf0000000 ;  /* 0xf000000000047882 */ /* 0x000fe20000000000 */
[----:B------:R-:W-:Y:S01]  /*9e40*/  UMOV UR5, 0x380fffff ;  /* 0x380fffff00057882 */ /* 0x000fe20000000000 */
[----:B--2---:R-:W0:Y:S01]  /*9e50*/  F2F.F32.F64 R22, R2 ;  /* 0x0000000200167310 */ /* 0x004e220000301000 */
[----:B------:R-:W-:-:S14]  /*9e60*/  DSETP.GEU.AND P0, PT, |R2|, UR4, PT ;  /* 0x0000000402007e2a */ /* 0x000fdc000bf0e200 */
[----:B0-----:R-:W-:Y:S01]  /*9e70*/  @!P0 FMUL R22, R22, 1.175494350822287508e-38 ;  /* 0x0080000016168820 */ /* 0x001fe20000400000 */
[----:B------:R-:W-:Y:S06]  /*9e80*/  BRA `(.L_x_7362) ;  /* 0x00000008007c7947 */ /* 0x000fec0003800000 */
.L_x_7357:
        /* <DEDUP_REMOVED lines=12> */
.L_x_7371:
[----:B------:R-:W2:Y:S01]  /*9f50*/  LDG.E.64 R2, desc[UR36][R2.64] ;  /* 0x0000002402027981 */ /* 0x000ea2000c1e1b00 */
[----:B------:R-:W-:Y:S01]  /*9f60*/  UMOV UR4, 0xf0000000 ;  /* 0xf000000000047882 */ /* 0x000fe20000000000 */
[----:B------:R-:W-:Y:S01]  /*9f70*/  UMOV UR5, 0x380fffff ;  /* 0x380fffff00057882 */ /* 0x000fe20000000000 */
[----:B--2---:R-:W0:Y:S01]  /*9f80*/  F2F.F32.F64 R22, R2 ;  /* 0x0000000200167310 */ /* 0x004e220000301000 */
[----:B------:R-:W-:-:S14]  /*9f90*/  DSETP.GEU.AND P0, PT, |R2|, UR4, PT ;  /* 0x0000000402007e2a */ /* 0x000fdc000bf0e200 */
[----:B0-----:R-:W-:Y:S01]  /*9fa0*/  @!P0 FMUL R22, R22, 1.175494350822287508e-38 ;  /* 0x0080000016168820 */ /* 0x001fe20000400000 */
[----:B------:R-:W-:Y:S06]  /*9fb0*/  BRA `(.L_x_7362) ;  /* 0x0000000800307947 */ /* 0x000fec0003800000 */
.L_x_7370:
        /* <DEDUP_REMOVED lines=26> */
.L_x_7373:
        /* <DEDUP_REMOVED lines=13> */
.L_x_7372:
[----:B------:R-:W2:Y:S02]  /*a230*/  LDG.E.U16 R2, desc[UR36][R2.64] ;  /* 0x0000002402027981 */ /* 0x000ea4000c1e1500 */
[----:B--2---:R-:W-:Y:S01]  /*a240*/  IMAD.U32 R22, R2, 0x10000, RZ ;  /* 0x0001000002167824 */ /* 0x004fe200078e00ff */
[----:B------:R-:W-:Y:S06]  /*a250*/  BRA `(.L_x_7362) ;  /* 0x0000000400887947 */ /* 0x000fec0003800000 */
.L_x_7369:
        /* <DEDUP_REMOVED lines=11> */
.L_x_7376:
        /* <DEDUP_REMOVED lines=20> */
.L_x_7378:
[----:B------:R-:W-:Y:S05]  /*a450*/  BSYNC B0 ;  /* 0x0000000000007941 */ /* 0x000fea0003800000 */
.L_x_7377:
[----:B------:R-:W-:Y:S01]  /*a460*/  IMAD.SHL.U32 R2, R2, 0x100000, RZ ;  /* 0x0010000002027824 */ /* 0x000fe200078e00ff */
[----:B------:R-:W-:-:S04]  /*a470*/  LEA R3, R0, 0x3b800000, 0x17 ;  /* 0x3b80000000037811 */ /* 0x000fc800078eb8ff */
[----:B------:R-:W-:Y:S01]  /*a480*/  LOP3.LUT R22, R3, R2, R22, 0xfe, !PT ;  /* 0x0000000203167212 */ /* 0x000fe200078efe16 */
[----:B------:R-:W-:Y:S06]  /*a490*/  BRA `(.L_x_7362) ;  /* 0x0000000000f87947 */ /* 0x000fec0003800000 */
.L_x_7375:
        /* <DEDUP_REMOVED lines=20> */
.L_x_7380:
[----:B------:R-:W-:Y:S05]  /*a5e0*/  BSYNC B0 ;  /* 0x0000000000007941 */ /* 0x000fea0003800000 */
.L_x_7379:
[----:B------:R-:W-:Y:S01]  /*a5f0*/  IMAD.SHL.U32 R2, R2, 0x200000, RZ ;  /* 0x0020000002027824 */ /* 0x000fe200078e00ff */
[----:B------:R-:W-:-:S04]  /*a600*/  LEA R3, R0, 0x37800000, 0x17 ;  /* 0x3780000000037811 */ /* 0x000fc800078eb8ff */
[----:B------:R-:W-:Y:S01]  /*a610*/  LOP3.LUT R22, R3, R2, R22, 0xfe, !PT ;  /* 0x0000000203167212 */ /* 0x000fe200078efe16 */
[----:B------:R-:W-:Y:S06]  /*a620*/  BRA `(.L_x_7362) ;  /* 0x0000000000947947 */ /* 0x000fec0003800000 */
.L_x_7374:
        /* <DEDUP_REMOVED lines=14> */
.L_x_7361:
        /* <DEDUP_REMOVED lines=16> */
.L_x_7383:
[----:B------:R-:W-:Y:S01]  /*a810*/  IMAD.MOV.U32 R22, RZ, RZ, RZ ;  /* 0x000000ffff167224 */ /* 0x000fe200078e00ff */
[----:B------:R-:W-:Y:S06]  /*a820*/  BRA `(.L_x_7362) ;  /* 0x0000000000147947 */ /* 0x000fec0003800000 */
.L_x_7382:
[----:B------:R-:W2:Y:S02]  /*a830*/  LDG.E.64 R22, desc[UR36][R2.64] ;  /* 0x0000002402167981 */ /* 0x000ea4000c1e1b00 */
[----:B--2---:R0:W1:Y:S01]  /*a840*/  I2F.U64 R22, R22 ;  /* 0x0000001600167312 */ /* 0x0040620000301000 */
[----:B------:R-:W-:Y:S05]  /*a850*/  BRA `(.L_x_7362) ;  /* 0x0000000000087947 */ /* 0x000fea0003800000 */
.L_x_7381:
[----:B------:R-:W2:Y:S02]  /*a860*/  LDG.E R2, desc[UR36][R2.64] ;  /* 0x0000002402027981 */ /* 0x000ea4000c1e1900 */
[----:B--2---:R-:W-:-:S07]  /*a870*/  I2FP.F32.U32 R22, R2 ;  /* 0x0000000200167245 */ /* 0x004fce0000201000 */
.L_x_7362:
[----:B------:R-:W-:Y:S05]  /*a880*/  BSYNC B6 ;  /* 0x0000000000067941 */ /* 0x000fea0003800000 */
.L_x_7356:
        /* <DEDUP_REMOVED lines=19> */
.L_x_7388:
[----:B------:R-:W2:Y:S02]  /*a9c0*/  LDG.E.U8 R0, desc[UR36][R2.64] ;  /* 0x0000002402007981 */ /* 0x000ea4000c1e1100 */
[----:B--2---:R-:W-:Y:S01]  /*a9d0*/  I2FP.F32.U32 R0, R0 ;  /* 0x0000000000007245 */ /* 0x004fe20000201000 */
[----:B------:R-:W-:Y:S06]  /*a9e0*/  BRA `(.L_x_7390) ;  /* 0x0000000c002c7947 */ /* 0x000fec0003800000 */
.L_x_7387:
        /* <DEDUP_REMOVED lines=9> */
.L_x_7392:
[----:B------:R-:W2:Y:S02]  /*aa80*/  LDG.E R0, desc[UR36][R2.64] ;  /* 0x0000002402007981 */ /* 0x000ea4000c1e1900 */
[----:B--2---:R-:W-:Y:S01]  /*aa90*/  I2FP.F32.S32 R0, R0 ;  /* 0x0000000000007245 */ /* 0x004fe20000201400 */
[----:B------:R-:W-:Y:S06]  /*aaa0*/  BRA `(.L_x_7390) ;  /* 0x0000000800fc7947 */ /* 0x000fec0003800000 */
.L_x_7391:
[----:B------:R-:W2:Y:S02]  /*aab0*/  LDG.E.U16 R0, desc[UR36][R2.64] ;  /* 0x0000002402007981 */ /* 0x000ea4000c1e1500 */
[----:B--2---:R-:W0:Y:S01]  /*aac0*/  I2F.S16 R0, R0 ;  /* 0x0000000000007306 */ /* 0x004e220000101400 */
[----:B------:R-:W-:Y:S05]  /*aad0*/  BRA `(.L_x_7390) ;  /* 0x0000000800f07947 */ /* 0x000fea0003800000 */
.L_x_7386:
        /* <DEDUP_REMOVED lines=8> */
.L_x_7394:
[----:B------:R-:W2:Y:S02]  /*ab60*/  LDG.E.U16 R0, desc[UR36][R2.64] ;  /* 0x0000002402007981 */ /* 0x000ea4000c1e1500 */
[----:B--2---:R-:W-:Y:S01]  /*ab70*/  HADD2.F32 R0, -RZ, R0.H0_H0 ;  /* 0x20000000ff007230 */ /* 0x004fe20000004100 */
[----:B------:R-:W-:Y:S06]  /*ab80*/  BRA `(.L_x_7390) ;  /* 0x0000000800c47947 */ /* 0x000fec0003800000 */
.L_x_7393:
        /* <DEDUP_REMOVED lines=8> */
.L_x_7396:
[----:B------:R-:W2:Y:S02]  /*ac10*/  LDG.E.U16 R0, desc[UR36][R2.64] ;  /* 0x0000002402007981 */ /* 0x000ea4000c1e1500 */
[----:B--2---:R-:W-:Y:S01]  /*ac20*/  HADD2.F32 R0, -RZ, R0.H0_H0 ;  /* 0x20000000ff007230 */ /* 0x004fe20000004100 */
[----:B------:R-:W-:Y:S06]  /*ac30*/  BRA `(.L_x_7390) ;  /* 0x0000000800987947 */ /* 0x000fec0003800000 */
.L_x_7395:
[----:B------:R-:W2:Y:S01]  /*ac40*/  LDG.E.64 R2, desc[UR36][R2.64] ;  /* 0x0000002402027981 */ /* 0x000ea2000c1e1b00 */
[----:B------:R-:W-:Y:S01]  /*ac50*/  UMOV UR4, 0xf0000000 ;  /* 0xf000000000047882 */ /* 0x000fe20000000000 */
[----:B------:R-:W-:Y:S01]  /*ac60*/  UMOV UR5, 0x380fffff ;  /* 0x380fffff00057882 */ /* 0x000fe20000000000 */
[----:B--2---:R-:W0:Y:S01]  /*ac70*/  F2F.F32.F64 R0, R2 ;  /* 0x0000000200007310 */ /* 0x004e220000301000 */
[----:B------:R-:W-:-:S14]  /*ac80*/  DSETP.GEU.AND P0, PT, |R2|, UR4, PT ;  /* 0x0000000402007e2a */ /* 0x000fdc000bf0e200 */
[----:B0-----:R-:W-:Y:S01]  /*ac90*/  @!P0 FMUL R0, R0, 1.175494350822287508e-38 ;  /* 0x0080000000008820 */ /* 0x001fe20000400000 */
[----:B------:R-:W-:Y:S06]  /*aca0*/  BRA `(.L_x_7390) ;  /* 0x00000008007c7947 */ /* 0x000fec0003800000 */
.L_x_7385:
        /* <DEDUP_REMOVED lines=12> */
.L_x_7399:
[----:B------:R-:W2:Y:S01]  /*ad70*/  LDG.E.64 R2, desc[UR36][R2.64] ;  /* 0x0000002402027981 */ /* 0x000ea2000c1e1b00 */
[----:B------:R-:W-:Y:S01]  /*ad80*/  UMOV UR4, 0xf0000000 ;  /* 0xf000000000047882 */ /* 0x000fe20000000000 */
[----:B------:R-:W-:Y:S01]  /*ad90*/  UMOV UR5, 0x380fffff ;  /* 0x380fffff00057882 */ /* 0x000fe20000000000 */
[----:B--2---:R-:W0:Y:S01]  /*ada0*/  F2F.F32.F64 R0, R2 ;  /* 0x0000000200007310 */ /* 0x004e220000301000 */
[----:B------:R-:W-:-:S14]  /*adb0*/  DSETP.GEU.AND P0, PT, |R2|, UR4, PT ;  /* 0x0000000402007e2a */ /* 0x000fdc000bf0e200 */
[----:B0-----:R-:W-:Y:S01]  /*adc0*/  @!P0 FMUL R0, R0, 1.175494350822287508e-38 ;  /* 0x0080000000008820 */ /* 0x001fe20000400000 */
[----:B------:R-:W-:Y:S06]  /*add0*/  BRA `(.L_x_7390) ;  /* 0x0000000800307947 */ /* 0x000fec0003800000 */
.L_x_7398:
        /* <DEDUP_REMOVED lines=26> */
.L_x_7401:
        /* <DEDUP_REMOVED lines=13> */
.L_x_7400:
[----:B------:R-:W2:Y:S02]  /*b050*/  LDG.E.U16 R0, desc[UR36][R2.64] ;  /* 0x0000002402007981 */ /* 0x000ea4000c1e1500 */
[----:B--2---:R-:W-:Y:S01]  /*b060*/  IMAD.U32 R0, R0, 0x10000, RZ ;  /* 0x0001000000007824 */ /* 0x004fe200078e00ff */
[----:B------:R-:W-:Y:S06]  /*b070*/  BRA `(.L_x_7390) ;  /* 0x0000000400887947 */ /* 0x000fec0003800000 */
.L_x_7397:
        /* <DEDUP_REMOVED lines=11> */
.L_x_7404:
        /* <DEDUP_REMOVED lines=20> */
.L_x_7406:
[----:B------:R-:W-:Y:S05]  /*b270*/  BSYNC B0 ;  /* 0x0000000000007941 */ /* 0x000fea0003800000 */
.L_x_7405:
[----:B------:R-:W-:Y:S01]  /*b280*/  LEA R3, R0, 0x3b800000, 0x17 ;  /* 0x3b80000000037811 */ /* 0x000fe200078eb8ff */
[----:B------:R-:W-:-:S05]  /*b290*/  IMAD.SHL.U32 R0, R2, 0x100000, RZ ;  /* 0x0010000002007824 */ /* 0x000fca00078e00ff */
[----:B------:R-:W-:Y:S01]  /*b2a0*/  LOP3.LUT R0, R3, R0, R4, 0xfe, !PT ;  /* 0x0000000003007212 */ /* 0x000fe200078efe04 */
[----:B------:R-:W-:Y:S06]  /*b2b0*/  BRA `(.L_x_7390) ;  /* 0x0000000000f87947 */ /* 0x000fec0003800000 */
.L_x_7403:
        /* <DEDUP_REMOVED lines=20> */
.L_x_7408:
[----:B------:R-:W-:Y:S05]  /*b400*/  BSYNC B0 ;  /* 0x0000000000007941 */ /* 0x000fea0003800000 */
.L_x_7407:
[----:B------:R-:W-:Y:S01]  /*b410*/  LEA R3, R0, 0x37800000, 0x17 ;  /* 0x3780000000037811 */ /* 0x000fe200078eb8ff */
[----:B------:R-:W-:-:S05]  /*b420*/  IMAD.SHL.U32 R0, R2, 0x200000, RZ ;  /* 0x0020000002007824 */ /* 0x000fca00078e00ff */
[----:B------:R-:W-:Y:S01]  /*b430*/  LOP3.LUT R0, R3, R0, R4, 0xfe, !PT ;  /* 0x0000000003007212 */ /* 0x000fe200078efe04 */
[----:B------:R-:W-:Y:S06]  /*b440*/  BRA `(.L_x_7390) ;  /* 0x0000000000947947 */ /* 0x000fec0003800000 */
.L_x_7402:
        /* <DEDUP_REMOVED lines=14> */
.L_x_7389:
        /* <DEDUP_REMOVED lines=16> */
.L_x_7411:
[----:B------:R-:W-:Y:S01]  /*b630*/  IMAD.MOV.U32 R0, RZ, RZ, RZ ;  /* 0x000000ffff007224 */ /* 0x000fe200078e00ff */
[----:B------:R-:W-:Y:S06]  /*b640*/  BRA `(.L_x_7390) ;  /* 0x0000000000147947 */ /* 0x000fec0003800000 */
.L_x_7410:
[----:B------:R-:W2:Y:S02]  /*b650*/  LDG.E.64 R2, desc[UR36][R2.64] ;  /* 0x0000002402027981 */ /* 0x000ea4000c1e1b00 */
[----:B--2---:R0:W2:Y:S01]  /*b660*/  I2F.U64 R0, R2 ;  /* 0x0000000200007312 */ /* 0x0040a20000301000 */
[----:B------:R-:W-:Y:S05]  /*b670*/  BRA `(.L_x_7390) ;  /* 0x0000000000087947 */ /* 0x000fea0003800000 */
.L_x_7409:
[----:B------:R-:W2:Y:S02]  /*b680*/  LDG.E R0, desc[UR36][R2.64] ;  /* 0x0000002402007981 */ /* 0x000ea4000c1e1900 */
[----:B--2---:R-:W-:-:S07]  /*b690*/  I2FP.F32.U32 R0, R0 ;  /* 0x0000000000007245 */ /* 0x004fce0000201000 */
.L_x_7390:
[----:B------:R-:W-:Y:S05]  /*b6a0*/  BSYNC B6 ;  /* 0x0000000000067941 */ /* 0x000fea0003800000 */
.L_x_7384:
        /* <DEDUP_REMOVED lines=24> */
.L_x_7415:
[----:B------:R-:W0:Y:S02]  /*b830*/  F2I.S64.TRUNC R2, R2 ;  /* 0x0000000200027311 */ /* 0x000e24000020d900 */
[----:B0-----:R-:W-:-:S05]  /*b840*/  IMAD.MOV.U32 R5, RZ, RZ, R2 ;  /* 0x000000ffff057224 */ /* 0x001fca00078e0002 */
[----:B------:R0:W-:Y:S01]  /*b850*/  STG.E.U8 desc[UR36][R16.64], R5 ;  /* 0x0000000510007986 */ /* 0x0001e2000c101124 */
[----:B------:R-:W-:Y:S05]  /*b860*/  BRA `(.L_x_7417) ;  /* 0x0000000c00407947 */ /* 0x000fea0003800000 */
.L_x_7414:
        /* <DEDUP_REMOVED lines=9> */
.L_x_7419:
[----:B------:R-:W0:Y:S02]  /*b900*/  F2I.FTZ.TRUNC.NTZ R3, R2 ;  /* 0x0000000200037305 */ /* 0x000e24000021f100 */
[----:B0-----:R0:W-:Y:S01]  /*b910*/  STG.E desc[UR36][R16.64], R3 ;  /* 0x0000000310007986 */ /* 0x0011e2000c101924 */
[----:B------:R-:W-:Y:S05]  /*b920*/  BRA `(.L_x_7417) ;  /* 0x0000000c00107947 */ /* 0x000fea0003800000 */
.L_x_7418:
[----:B------:R-:W0:Y:S02]  /*b930*/  F2I.FTZ.TRUNC.NTZ R3, R2 ;  /* 0x0000000200037305 */ /* 0x000e24000021f100 */
[----:B0-----:R0:W-:Y:S01]  /*b940*/  STG.E.U16 desc[UR36][R16.64], R3 ;  /* 0x0000000310007986 */ /* 0x0011e2000c101524 */
[----:B------:R-:W-:Y:S05]  /*b950*/  BRA `(.L_x_7417) ;  /* 0x0000000c00047947 */ /* 0x000fea0003800000 */
.L_x_7413:
        /* <DEDUP_REMOVED lines=8> */
.L_x_7421:
[----:B------:R-:W-:-:S05]  /*b9e0*/  F2FP.F16.F32.PACK_AB R2, RZ, R2 ;  /* 0x00000002ff02723e */ /* 0x000fca00000000ff */
[----:B------:R0:W-:Y:S01]  /*b9f0*/  STG.E.U16 desc[UR36][R16.64], R2 ;  /* 0x0000000210007986 */ /* 0x0001e2000c101524 */
[----:B------:R-:W-:Y:S05]  /*ba00*/  BRA `(.L_x_7417) ;  /* 0x0000000800d87947 */ /* 0x000fea0003800000 */
.L_x_7420:
        /* <DEDUP_REMOVED lines=9> */
.L_x_7423:
[----:B------:R-:W-:-:S04]  /*baa0*/  F2FP.F16.F32.PACK_AB R3, RZ, R2 ;  /* 0x00000002ff03723e */ /* 0x000fc800000000ff */
[----:B------:R-:W-:-:S05]  /*bab0*/  PRMT R3, R3, 0x5410, RZ ;  /* 0x0000541003037816 */ /* 0x000fca00000000ff */
[----:B------:R2:W-:Y:S01]  /*bac0*/  STG.E desc[UR36][R16.64], R3 ;  /* 0x0000000310007986 */ /* 0x0005e2000c101924 */
[----:B------:R-:W-:Y:S05]  /*bad0*/  BRA `(.L_x_7417) ;  /* 0x0000000800a47947 */ /* 0x000fea0003800000 */
.L_x_7422:
[----:B------:R-:W-:-:S06]  /*bae0*/  FMUL.FTZ R2, R2, 1 ;  /* 0x3f80000002027820 */ /* 0x000fcc0000410000 */
[----:B------:R-:W0:Y:S02]  /*baf0*/  F2F.F64.F32 R2, R2 ;  /* 0x0000000200027310 */ /* 0x000e240000201800 */
[----:B0-----:R4:W-:Y:S01]  /*bb00*/  STG.E.64 desc[UR36][R16.64], R2 ;  /* 0x0000000210007986 */ /* 0x0019e2000c101b24 */
[----:B------:R-:W-:Y:S05]  /*bb10*/  BRA `(.L_x_7417) ;  /* 0x0000000800947947 */ /* 0x000fea0003800000 */
.L_x_7412:
        /* <DEDUP_REMOVED lines=12> */
.L_x_7426:
[----:B------:R-:W-:Y:S01]  /*bbe0*/  FMUL.FTZ R4, R2, 1 ;  /* 0x3f80000002047820 */ /* 0x000fe20000410000 */
[----:B------:R-:W-:-:S05]  /*bbf0*/  CS2R R6, SRZ ;  /* 0x0000000000067805 */ /* 0x000fca000001ff00 */
[----:B------:R-:W0:Y:S02]  /*bc00*/  F2F.F64.F32 R4, R4 ;  /* 0x0000000400047310 */ /* 0x000e240000201800 */
[----:B0-----:R0:W-:Y:S01]  /*bc10*/  STG.E.128 desc[UR36][R16.64], R4 ;  /* 0x0000000410007986 */ /* 0x0011e2000c101d24 */
[----:B------:R-:W-:Y:S05]  /*bc20*/  BRA `(.L_x_7417) ;  /* 0x0000000800507947 */ /* 0x000fea0003800000 */
.L_x_7425:
        /* <DEDUP_REMOVED lines=20> */
.L_x_7430:
[----:B------:R-:W-:Y:S05]  /*bd70*/  BSYNC B0 ;  /* 0x0000000000007941 */ /* 0x000fea0003800000 */
.L_x_7429:
[----:B------:R-:W-:-:S05]  /*bd80*/  LOP3.LUT R5, R0, R5, RZ, 0xfc, !PT ;  /* 0x0000000500057212 */ /* 0x000fca00078efcff */
[----:B------:R0:W-:Y:S01]  /*bd90*/  STG.E.U8 desc[UR36][R16.64], R5 ;  /* 0x0000000510007986 */ /* 0x0001e2000c101124 */
[----:B------:R-:W-:Y:S05]  /*bda0*/  BRA `(.L_x_7417) ;  /* 0x0000000400f07947 */ /* 0x000fea0003800000 */
.L_x_7428:
        /* <DEDUP_REMOVED lines=12> */
.L_x_7432:
[----:B------:R-:W-:Y:S01]  /*be70*/  IMAD.MOV.U32 R0, RZ, RZ, 0x7f ;  /* 0x0000007fff007424 */ /* 0x000fe200078e00ff */
[----:B------:R-:W-:-:S04]  /*be80*/  ISETP.GT.U32.AND P0, PT, R4, 0x7f800000, PT ;  /* 0x7f8000000400780c */ /* 0x000fc80003f04070 */
[----:B------:R-:W-:-:S09]  /*be90*/  SEL R0, R0, 0x7c, P0 ;  /* 0x0000007c00007807 */ /* 0x000fd20000000000 */
.L_x_7433:
[----:B------:R-:W-:Y:S05]  /*bea0*/  BSYNC B0 ;  /* 0x0000000000007941 */ /* 0x000fea0003800000 */
.L_x_7431:
[----:B------:R-:W-:-:S04]  /*beb0*/  LOP3.LUT R2, R2, 0x80000000, RZ, 0xc0, !PT ;  /* 0x8000000002027812 */ /* 0x000fc800078ec0ff */
[----:B------:R-:W-:-:S04]  /*bec0*/  SHF.R.U32.HI R3, RZ, 0x18, R2 ;  /* 0x00000018ff037819 */ /* 0x000fc80000011602 */
[----:B------:R-:W-:-:S05]  /*bed0*/  LOP3.LUT R3, R0, R3, RZ, 0xfc, !PT ;  /* 0x0000000300037212 */ /* 0x000fca00078efcff */
[----:B------:R0:W-:Y:S01]  /*bee0*/  STG.E.U8 desc[UR36][R16.64], R3 ;  /* 0x0000000310007986 */ /* 0x0001e2000c101124 */
[----:B------:R-:W-:Y:S05]  /*bef0*/  BRA `(.L_x_7417) ;  /* 0x00000004009c7947 */ /* 0x000fea0003800000 */
.L_x_7427:
[----:B------:R-:W-:-:S05]  /*bf00*/  F2FP.BF16.F32.PACK_AB R2, RZ, R2 ;  /* 0x00000002ff02723e */ /* 0x000fca00000010ff */
[----:B------:R0:W-:Y:S01]  /*bf10*/  STG.E.U16 desc[UR36][R16.64], R2 ;  /* 0x0000000210007986 */ /* 0x0001e2000c101524 */
[----:B------:R-:W-:Y:S05]  /*bf20*/  BRA `(.L_x_7417) ;  /* 0x0000000400907947 */ /* 0x000fea0003800000 */
.L_x_7424:
        /* <DEDUP_REMOVED lines=11> */
.L_x_7436:
        /* <DEDUP_REMOVED lines=16> */
.L_x_7439:
[----:B------:R-:W-:-:S04]  /*c0e0*/  LOP3.LUT R2, R2, 0x80000000, RZ, 0xc0, !PT ;  /* 0x8000000002027812 */ /* 0x000fc800078ec0ff */
[----:B------:R-:W-:-:S04]  /*c0f0*/  SHF.R.U32.HI R3, RZ, 0x18, R2 ;  /* 0x00000018ff037819 */ /* 0x000fc80000011602 */
[----:B------:R-:W-:-:S04]  /*c100*/  LOP3.LUT R0, R0, R3, RZ, 0xfc, !PT ;  /* 0x0000000300007212 */ /* 0x000fc800078efcff */
[----:B------:R-:W-:-:S07]  /*c110*/  PRMT R8, R0, 0x7610, R8 ;  /* 0x0000761000087816 */ /* 0x000fce0000000008 */
.L_x_7438:
[----:B------:R-:W-:Y:S05]  /*c120*/  BSYNC B0 ;  /* 0x0000000000007941 */ /* 0x000fea0003800000 */
.L_x_7437:
[----:B------:R0:W-:Y:S01]  /*c130*/  STG.E.U8 desc[UR36][R16.64], R8 ;  /* 0x0000000810007986 */ /* 0x0001e2000c101124 */
[----:B------:R-:W-:Y:S05]  /*c140*/  BRA `(.L_x_7417) ;  /* 0x0000000400087947 */ /* 0x000fea0003800000 */
.L_x_7435:
        /* <DEDUP_REMOVED lines=16> */
.L_x_7442:
[----:B------:R-:W-:-:S04]  /*c250*/  LOP3.LUT R2, R2, 0x80000000, RZ, 0xc0, !PT ;  /* 0x8000000002027812 */ /* 0x000fc800078ec0ff */
[----:B------:R-:W-:-:S04]  /*c260*/  SHF.R.U32.HI R3, RZ, 0x18, R2 ;  /* 0x00000018ff037819 */ /* 0x000fc80000011602 */
[----:B------:R-:W-:-:S04]  /*c270*/  LOP3.LUT R0, R0, R3, RZ, 0xfc, !PT ;  /* 0x0000000300007212 */ /* 0x000fc800078efcff */
[----:B------:R-:W-:-:S07]  /*c280*/  PRMT R8, R0, 0x7610, R8 ;  /* 0x0000761000087816 */ /* 0x000fce0000000008 */
.L_x_7441:
[----:B------:R-:W-:Y:S05]  /*c290*/  BSYNC B0 ;  /* 0x0000000000007941 */ /* 0x000fea0003800000 */
.L_x_7440:
[----:B------:R0:W-:Y:S01]  /*c2a0*/  STG.E.U8 desc[UR36][R16.64], R8 ;  /* 0x0000000810007986 */ /* 0x0001e2000c101124 */
[----:B------:R-:W-:Y:S05]  /*c2b0*/  BRA `(.L_x_7417) ;  /* 0x0000000000ac7947 */ /* 0x000fea0003800000 */
.L_x_7434:
        /* <DEDUP_REMOVED lines=21> */
.L_x_7416:
        /* <DEDUP_REMOVED lines=16> */
.L_x_7445:
[----:B------:R-:W-:Y:S05]  /*c510*/  BRA `(.L_x_7417) ;  /* 0x0000000000147947 */ /* 0x000fea0003800000 */
.L_x_7444:
[----:B------:R-:W0:Y:S02]  /*c520*/  F2I.U64.TRUNC R2, R2 ;  /* 0x0000000200027311 */ /* 0x000e24000020d800 */
[----:B0-----:R0:W-:Y:S01]  /*c530*/  STG.E.64 desc[UR36][R16.64], R2 ;  /* 0x0000000210007986 */ /* 0x0011e2000c101b24 */
[----:B------:R-:W-:Y:S05]  /*c540*/  BRA `(.L_x_7417) ;  /* 0x0000000000087947 */ /* 0x000fea0003800000 */
.L_x_7443:
[----:B------:R-:W0:Y:S02]  /*c550*/  F2I.FTZ.U32.TRUNC.NTZ R3, R2 ;  /* 0x0000000200037305 */ /* 0x000e24000021f000 */
[----:B0-----:R0:W-:Y:S02]  /*c560*/  STG.E desc[UR36][R16.64], R3 ;  /* 0x0000000310007986 */ /* 0x0011e4000c101924 */
.L_x_7417:
[----:B------:R-:W-:-:S07]  /*c570*/  VIADD R19, R19, 0x80 ;  /* 0x0000008013137836 */ /* 0x000fce0000000000 */
.L_x_7354:
[----:B------:R-:W-:Y:S05]  /*c580*/  BSYNC B7 ;  /* 0x0000000000077941 */ /* 0x000fea0003800000 */
.L_x_7353:
        /* <DEDUP_REMOVED lines=357> */
.L_x_7446:
        /* <DEDUP_REMOVED lines=22> */
.L_x_7451:
[----:B------:R-:W2:Y:S02]  /*dd40*/  LDG.E.U8 R2, desc[UR36][R2.64] ;  /* 0x0000002402027981 */ /* 0x000ea4000c1e1100 */
[----:B--2---:R-:W-:Y:S01]  /*dd50*/  I2FP.F32.U32 R19, R2 ;  /* 0x0000000200137245 */ /* 0x004fe20000201000 */
[----:B------:R-:W-:Y:S06]  /*dd60*/  BRA `(.L_x_7453) ;  /* 0x0000000c002c7947 */ /* 0x000fec0003800000 */
.L_x_7450:
        /* <DEDUP_REMOVED lines=9> */
.L_x_7455:
[----:B------:R-:W2:Y:S02]  /*de00*/  LDG.E R2, desc[UR36][R2.64] ;  /* 0x0000002402027981 */ /* 0x000ea4000c1e1900 */
[----:B--2---:R-:W-:Y:S01]  /*de10*/  I2FP.F32.S32 R19, R2 ;  /* 0x0000000200137245 */ /* 0x004fe20000201400 */
[----:B------:R-:W-:Y:S06]  /*de20*/  BRA `(.L_x_7453) ;  /* 0x0000000800fc7947 */ /* 0x000fec0003800000 */
.L_x_7454:
[----:B------:R-:W2:Y:S02]  /*de30*/  LDG.E.U16 R2, desc[UR36][R2.64] ;  /* 0x0000002402027981 */ /* 0x000ea4000c1e1500 */
[----:B--2---:R0:W1:Y:S01]  /*de40*/  I2F.S16 R19, R2 ;  /* 0x0000000200137306 */ /* 0x0040620000101400 */
[----:B------:R-:W-:Y:S05]  /*de50*/  BRA `(.L_x_7453) ;  /* 0x0000000800f07947 */ /* 0x000fea0003800000 */
.L_x_7449:
        /* <DEDUP_REMOVED lines=8> */
.L_x_7457:
[----:B------:R-:W2:Y:S02]  /*dee0*/  LDG.E.U16 R2, desc[UR36][R2.64] ;  /* 0x0000002402027981 */ /* 0x000ea4000c1e1500 */
[----:B--2---:R-:W-:Y:S01]  /*def0*/  HADD2.F32 R19, -RZ, R2.H0_H0 ;  /* 0x20000002ff137230 */ /* 0x004fe20000004100 */
[----:B------:R-:W-:Y:S06]  /*df00*/  BRA `(.L_x_7453) ;  /* 0x0000000800c47947 */ /* 0x000fec0003800000 */
.L_x_7456:
        /* <DEDUP_REMOVED lines=8> */
.L_x_7459:
[----:B------:R-:W2:Y:S02]  /*df90*/  LDG.E.U16 R2, desc[UR36][R2.64] ;  /* 0x0000002402027981 */ /* 0x000ea4000c1e1500 */
[----:B--2---:R-:W-:Y:S01]  /*dfa0*/  HADD2.F32 R19, -RZ, R2.H0_H0 ;  /* 0x20000002ff137230 */ /* 0x004fe20000004100 */
[----:B------:R-:W-:Y:S06]  /*dfb0*/  BRA `(.L_x_7453) ;  /* 0x0000000800987947 */ /* 0x000fec0003800000 */
.L_x_7458:
[----:B------:R-:W2:Y:S01]  /*dfc0*/  LDG.E.64 R2, desc[UR36][R2.64] ;  /* 0x0000002402027981 */ /* 0x000ea2000c1e1b00 */
[----:B------:R-:W-:Y:S01]  /*dfd0*/  UMOV UR4, 0xf0000000 ;  /* 0xf000000000047882 */ /* 0x000fe20000000000 */
[----:B------:R-:W-:Y:S01]  /*dfe0*/  UMOV UR5, 0x380fffff ;  /* 0x380fffff00057882 */ /* 0x000fe20000000000 */
[----:B--2---:R-:W0:Y:S01]  /*dff0*/  F2F.F32.F64 R19, R2 ;  /* 0x0000000200137310 */ /* 0x004e220000301000 */
[----:B------:R-:W-:-:S14]  /*e000*/  DSETP.GEU.AND P0, PT, |R2|, UR4, PT ;  /* 0x0000000402007e2a */ /* 0x000fdc000bf0e200 */
[----:B0-----:R-:W-:Y:S01]  /*e010*/  @!P0 FMUL R19, R19, 1.175494350822287508e-38 ;  /* 0x0080000013138820 */ /* 0x001fe20000400000 */
[----:B------:R-:W-:Y:S06]  /*e020*/  BRA `(.L_x_7453) ;  /* 0x00000008007c7947 */ /* 0x000fec0003800000 */
.L_x_7448:
        /* <DEDUP_REMOVED lines=12> */
.L_x_7462:
[----:B------:R-:W2:Y:S01]  /*e0f0*/  LDG.E.64 R2, desc[UR36][R2.64] ;  /* 0x0000002402027981 */ /* 0x000ea2000c1e1b00 */
[----:B------:R-:W-:Y:S01]  /*e100*/  UMOV UR4, 0xf0000000 ;  /* 0xf000000000047882 */ /* 0x000fe20000000000 */
[----:B------:R-:W-:Y:S01]  /*e110*/  UMOV UR5, 0x380fffff ;  /* 0x380fffff00057882 */ /* 0x000fe20000000000 */
[----:B--2---:R-:W0:Y:S01]  /*e120*/  F2F.F32.F64 R19, R2 ;  /* 0x0000000200137310 */ /* 0x004e220000301000 */
[----:B------:R-:W-:-:S14]  /*e130*/  DSETP.GEU.AND P0, PT, |R2|, UR4, PT ;  /* 0x0000000402007e2a */ /* 0x000fdc000bf0e200 */
[----:B0-----:R-:W-:Y:S01]  /*e140*/  @!P0 FMUL R19, R19, 1.175494350822287508e-38 ;  /* 0x0080000013138820 */ /* 0x001fe20000400000 */
[----:B------:R-:W-:Y:S06]  /*e150*/  BRA `(.L_x_7453) ;  /* 0x0000000800307947 */ /* 0x000fec0003800000 */
.L_x_7461:
        /* <DEDUP_REMOVED lines=26> */
.L_x_7464:
        /* <DEDUP_REMOVED lines=13> */
.L_x_7463:
[----:B------:R-:W2:Y:S02]  /*e3d0*/  LDG.E.U16 R2, desc[UR36][R2.64] ;  /* 0x0000002402027981 */ /* 0x000ea4000c1e1500 */
[----:B--2---:R-:W-:Y:S01]  /*e3e0*/  IMAD.U32 R19, R2, 0x10000, RZ ;  /* 0x0001000002137824 */ /* 0x004fe200078e00ff */
[----:B------:R-:W-:Y:S06]  /*e3f0*/  BRA `(.L_x_7453) ;  /* 0x0000000400887947 */ /* 0x000fec0003800000 */
.L_x_7460:
        /* <DEDUP_REMOVED lines=11> */
.L_x_7467:
        /* <DEDUP_REMOVED lines=20> */
.L_x_7469:
[----:B------:R-:W-:Y:S05]  /*e5f0*/  BSYNC B0 ;  /* 0x0000000000007941 */ /* 0x000fea0003800000 */
.L_x_7468:
[----:B------:R-:W-:Y:S01]  /*e600*/  IMAD.SHL.U32 R2, R2, 0x100000, RZ ;  /* 0x0010000002027824 */ /* 0x000fe200078e00ff */
[----:B------:R-:W-:-:S04]  /*e610*/  LEA R0, R0, 0x3b800000, 0x17 ;  /* 0x3b80000000007811 */ /* 0x000fc800078eb8ff */
[----:B------:R-:W-:Y:S01]  /*e620*/  LOP3.LUT R19, R0, R2, R19, 0xfe, !PT ;  /* 0x0000000200137212 */ /* 0x000fe200078efe13 */
[----:B------:R-:W-:Y:S06]  /*e630*/  BRA `(.L_x_7453) ;  /* 0x0000000000f87947 */ /* 0x000fec0003800000 */
.L_x_7466:
        /* <DEDUP_REMOVED lines=20> */
.L_x_7471:
[----:B------:R-:W-:Y:S05]  /*e780*/  BSYNC B0 ;  /* 0x0000000000007941 */ /* 0x000fea0003800000 */
.L_x_7470:
[----:B------:R-:W-:Y:S01]  /*e790*/  IMAD.SHL.U32 R2, R2, 0x200000, RZ ;  /* 0x0020000002027824 */ /* 0x000fe200078e00ff */
[----:B------:R-:W-:-:S04]  /*e7a0*/  LEA R0, R0, 0x37800000, 0x17 ;  /* 0x3780000000007811 */ /* 0x000fc800078eb8ff */
[----:B------:R-:W-:Y:S01]  /*e7b0*/  LOP3.LUT R19, R0, R2, R19, 0xfe, !PT ;  /* 0x0000000200137212 */ /* 0x000fe200078efe13 */
[----:B------:R-:W-:Y:S06]  /*e7c0*/  BRA `(.L_x_7453) ;  /* 0x0000000000947947 */ /* 0x000fec0003800000 */
.L_x_7465:
        /* <DEDUP_REMOVED lines=14> */
.L_x_7452:
        /* <DEDUP_REMOVED lines=16> */
.L_x_7474:
[----:B------:R-:W-:Y:S01]  /*e9b0*/  IMAD.MOV.U32 R19, RZ, RZ, RZ ;  /* 0x000000ffff137224 */ /* 0x000fe200078e00ff */
[----:B------:R-:W-:Y:S06]  /*e9c0*/  BRA `(.L_x_7453) ;  /* 0x0000000000147947 */ /* 0x000fec0003800000 */
.L_x_7473:
[----:B------:R-:W2:Y:S02]  /*e9d0*/  LDG.E.64 R2, desc[UR36][R2.64] ;  /* 0x0000002402027981 */ /* 0x000ea4000c1e1b00 */
[----:B--2---:R0:W1:Y:S01]  /*e9e0*/  I2F.U64 R19, R2 ;  /* 0x0000000200137312 */ /* 0x0040620000301000 */
[----:B------:R-:W-:Y:S05]  /*e9f0*/  BRA `(.L_x_7453) ;  /* 0x0000000000087947 */ /* 0x000fea0003800000 */
.L_x_7472:
[----:B------:R-:W2:Y:S02]  /*ea00*/  LDG.E R2, desc[UR36][R2.64] ;  /* 0x0000002402027981 */ /* 0x000ea4000c1e1900 */
[----:B--2---:R-:W-:-:S07]  /*ea10*/  I2FP.F32.U32 R19, R2 ;  /* 0x0000000200137245 */ /* 0x004fce0000201000 */
.L_x_7453:
[----:B------:R-:W-:Y:S05]  /*ea20*/  BSYNC B6 ;  /* 0x0000000000067941 */ /* 0x000fea0003800000 */
.L_x_7447:
        /* <DEDUP_REMOVED lines=19> */
.L_x_7479:
[----:B------:R-:W2:Y:S02]  /*eb60*/  LDG.E.U8 R0, desc[UR36][R2.64] ;  /* 0x0000002402007981 */ /* 0x000ea4000c1e1100 */
[----:B--2---:R-:W-:Y:S01]  /*eb70*/  I2FP.F32.U32 R0, R0 ;  /* 0x0000000000007245 */ /* 0x004fe20000201000 */
[----:B------:R-:W-:Y:S06]  /*eb80*/  BRA `(.L_x_7481) ;  /* 0x0000000c002c7947 */ /* 0x000fec0003800000 */
.L_x_7478:
        /* <DEDUP_REMOVED lines=9> */
.L_x_7483:
[----:B------:R-:W2:Y:S02]  /*ec20*/  LDG.E R0, desc[UR36][R2.64] ;  /* 0x0000002402007981 */ /* 0x000ea4000c1e1900 */
[----:B--2---:R-:W-:Y:S01]  /*ec30*/  I2FP.F32.S32 R0, R0 ;  /* 0x0000000000007245 */ /* 0x004fe20000201400 */
[----:B------:R-:W-:Y:S06]  /*ec40*/  BRA `(.L_x_7481) ;  /* 0x0000000800fc7947 */ /* 0x000fec0003800000 */
.L_x_7482:
[----:B------:R-:W2:Y:S02]  /*ec50*/  LDG.E.U16 R0, desc[UR36][R2.64] ;  /* 0x0000002402007981 */ /* 0x000ea4000c1e1500 */
[----:B--2---:R-:W0:Y:S01]  /*ec60*/  I2F.S16 R0, R0 ;  /* 0x0000000000007306 */ /* 0x004e220000101400 */
[----:B------:R-:W-:Y:S05]  /*ec70*/  BRA `(.L_x_7481) ;  /* 0x0000000800f07947 */ /* 0x000fea0003800000 */
.L_x_7477:
        /* <DEDUP_REMOVED lines=8> */
.L_x_7485:
[----:B------:R-:W2:Y:S02]  /*ed00*/  LDG.E.U16 R0, desc[UR36][R2.64] ;  /* 0x0000002402007981 */ /* 0x000ea4000c1e1500 */
[----:B--2---:R-:W-:Y:S01]  /*ed10*/  HADD2.F32 R0, -RZ, R0.H0_H0 ;  /* 0x20000000ff007230 */ /* 0x004fe20000004100 */
[----:B------:R-:W-:Y:S06]  /*ed20*/  BRA `(.L_x_7481) ;  /* 0x0000000800c47947 */ /* 0x000fec0003800000 */
.L_x_7484:
        /* <DEDUP_REMOVED lines=8> */
.L_x_7487:
[----:B------:R-:W2:Y:S02]  /*edb0*/  LDG.E.U16 R0, desc[UR36][R2.64] ;  /* 0x0000002402007981 */ /* 0x000ea4000c1e1500 */
[----:B--2---:R-:W-:Y:S01]  /*edc0*/  HADD2.F32 R0, -RZ, R0.H0_H0 ;  /* 0x20000000ff007230 */ /* 0x004fe20000004100 */
[----:B------:R-:W-:Y:S06]  /*edd0*/  BRA `(.L_x_7481) ;  /* 0x0000000800987947 */ /* 0x000fec0003800000 */
.L_x_7486:
[----:B------:R-:W2:Y:S01]  /*ede0*/  LDG.E.64 R2, desc[UR36][R2.64] ;  /* 0x0000002402027981 */ /* 0x000ea2000c1e1b00 */
[----:B------:R-:W-:Y:S01]  /*edf0*/  UMOV UR4, 0xf0000000 ;  /* 0xf000000000047882 */ /* 0x000fe20000000000 */
[----:B------:R-:W-:Y:S01]  /*ee00*/  UMOV UR5, 0x380fffff ;  /* 0x380fffff00057882 */ /* 0x000fe20000000000 */
[----:B--2---:R-:W0:Y:S01]  /*ee10*/  F2F.F32.F64 R0, R2 ;  /* 0x0000000200007310 */ /* 0x004e220000301000 */
[----:B------:R-:W-:-:S14]  /*ee20*/  DSETP.GEU.AND P0, PT, |R2|, UR4, PT ;  /* 0x0000000402007e2a */ /* 0x000fdc000bf0e200 */
[----:B0-----:R-:W-:Y:S01]  /*ee30*/  @!P0 FMUL R0, R0, 1.175494350822287508e-38 ;  /* 0x0080000000008820 */ /* 0x001fe20000400000 */
[----:B------:R-:W-:Y:S06]  /*ee40*/  BRA `(.L_x_7481) ;  /* 0x00000008007c7947 */ /* 0x000fec0003800000 */
.L_x_7476:
        /* <DEDUP_REMOVED lines=12> */
.L_x_7490:
[----:B------:R-:W2:Y:S01]  /*ef10*/  LDG.E.64 R2, desc[UR36][R2.64] ;  /* 0x0000002402027981 */ /* 0x000ea2000c1e1b00 */
[----:B------:R-:W-:Y:S01]  /*ef20*/  UMOV UR4, 0xf0000000 ;  /* 0xf000000000047882 */ /* 0x000fe20000000000 */
[----:B------:R-:W-:Y:S01]  /*ef30*/  UMOV UR5, 0x380fffff ;  /* 0x380fffff00057882 */ /* 0x000fe20000000000 */
[----:B--2---:R-:W0:Y:S01]  /*ef40*/  F2F.F32.F64 R0, R2 ;  /* 0x0000000200007310 */ /* 0x004e220000301000 */
[----:B------:R-:W-:-:S14]  /*ef50*/  DSETP.GEU.AND P0, PT, |R2|, UR4, PT ;  /* 0x0000000402007e2a */ /* 0x000fdc000bf0e200 */
[----:B0-----:R-:W-:Y:S01]  /*ef60*/  @!P0 FMUL R0, R0, 1.175494350822287508e-38 ;  /* 0x0080000000008820 */ /* 0x001fe20000400000 */
[----:B------:R-:W-:Y:S06]  /*ef70*/  BRA `(.L_x_7481) ;  /* 0x0000000800307947 */ /* 0x000fec0003800000 */
.L_x_7489:
        /* <DEDUP_REMOVED lines=26> */
.L_x_7492:
        /* <DEDUP_REMOVED lines=13> */
.L_x_7491:
[----:B------:R-:W2:Y:S02]  /*f1f0*/  LDG.E.U16 R0, desc[UR36][R2.64] ;  /* 0x0000002402007981 */ /* 0x000ea4000c1e1500 */
[----:B--2---:R-:W-:Y:S01]  /*f200*/  IMAD.U32 R0, R0, 0x10000, RZ ;  /* 0x0001000000007824 */ /* 0x004fe200078e00ff */
[----:B------:R-:W-:Y:S06]  /*f210*/  BRA `(.L_x_7481) ;  /* 0x0000000400887947 */ /* 0x000fec0003800000 */
.L_x_7488:
        /* <DEDUP_REMOVED lines=11> */
.L_x_7495:
        /* <DEDUP_REMOVED lines=20> */
.L_x_7497:
[----:B------:R-:W-:Y:S05]  /*f410*/  BSYNC B0 ;  /* 0x0000000000007941 */ /* 0x000fea0003800000 */
.L_x_7496:
[----:B------:R-:W-:Y:S01]  /*f420*/  LEA R3, R0, 0x3b800000, 0x17 ;  /* 0x3b80000000037811 */ /* 0x000fe200078eb8ff */
[----:B------:R-:W-:-:S05]  /*f430*/  IMAD.SHL.U32 R0, R2, 0x100000, RZ ;  /* 0x0010000002007824 */ /* 0x000fca00078e00ff */
[----:B------:R-:W-:Y:S01]  /*f440*/  LOP3.LUT R0, R3, R0, R4, 0xfe, !PT ;  /* 0x0000000003007212 */ /* 0x000fe200078efe04 */
[----:B------:R-:W-:Y:S06]  /*f450*/  BRA `(.L_x_7481) ;  /* 0x0000000000f87947 */ /* 0x000fec0003800000 */
.L_x_7494:
        /* <DEDUP_REMOVED lines=20> */
.L_x_7499:
[----:B------:R-:W-:Y:S05]  /*f5a0*/  BSYNC B0 ;  /* 0x0000000000007941 */ /* 0x000fea0003800000 */
.L_x_7498:
[----:B------:R-:W-:Y:S01]  /*f5b0*/  LEA R3, R0, 0x37800000, 0x17 ;  /* 0x3780000000037811 */ /* 0x000fe200078eb8ff */
[----:B------:R-:W-:-:S05]  /*f5c0*/  IMAD.SHL.U32 R0, R2, 0x200000, RZ ;  /* 0x0020000002007824 */ /* 0x000fca00078e00ff */
[----:B------:R-:W-:Y:S01]  /*f5d0*/  LOP3.LUT R0, R3, R0, R4, 0xfe, !PT ;  /* 0x0000000003007212 */ /* 0x000fe200078efe04 */
[----:B------:R-:W-:Y:S06]  /*f5e0*/  BRA `(.L_x_7481) ;  /* 0x0000000000947947 */ /* 0x000fec0003800000 */
.L_x_7493:
        /* <DEDUP_REMOVED lines=14> */
.L_x_7480:
        /* <DEDUP_REMOVED lines=16> */
.L_x_7502:
[----:B------:R-:W-:Y:S01]  /*f7d0*/  IMAD.MOV.U32 R0, RZ, RZ, RZ ;  /* 0x000000ffff007224 */ /* 0x000fe200078e00ff */
[----:B------:R-:W-:Y:S06]  /*f7e0*/  BRA `(.L_x_7481) ;  /* 0x0000000000147947 */ /* 0x000fec0003800000 */
.L_x_7501:
[----:B------:R-:W2:Y:S02]  /*f7f0*/  LDG.E.64 R2, desc[UR36][R2.64] ;  /* 0x0000002402027981 */ /* 0x000ea4000c1e1b00 */
[----:B--2---:R0:W1:Y:S01]  /*f800*/  I2F.U64 R0, R2 ;  /* 0x0000000200007312 */ /* 0x0040620000301000 */
[----:B------:R-:W-:Y:S05]  /*f810*/  BRA `(.L_x_7481) ;  /* 0x0000000000087947 */ /* 0x000fea0003800000 */
.L_x_7500:
[----:B------:R-:W2:Y:S02]  /*f820*/  LDG.E R0, desc[UR36][R2.64] ;  /* 0x0000002402007981 */ /* 0x000ea4000c1e1900 */
[----:B--2---:R-:W-:-:S07]  /*f830*/  I2FP.F32.U32 R0, R0 ;  /* 0x0000000000007245 */ /* 0x004fce0000201000 */
.L_x_7481:
[----:B------:R-:W-:Y:S05]  /*f840*/  BSYNC B6 ;  /* 0x0000000000067941 */ /* 0x000fea0003800000 */
.L_x_7475:
        /* <DEDUP_REMOVED lines=24> */
.L_x_7506:
[----:B------:R-:W0:Y:S02]  /*f9d0*/  F2I.S64.TRUNC R2, R2 ;  /* 0x0000000200027311 */ /* 0x000e24000020d900 */
[----:B0-----:R-:W-:-:S05]  /*f9e0*/  IMAD.MOV.U32 R5, RZ, RZ, R2 ;  /* 0x000000ffff057224 */ /* 0x001fca00078e0002 */
[----:B------:R-:W-:Y:S01]  /*f9f0*/  STG.E.U8 desc[UR36][R16.64], R5 ;  /* 0x0000000510007986 */ /* 0x000fe2000c101124 */
[----:B------:R-:W-:Y:S05]  /*fa00*/  EXIT ;  /* 0x000000000000794d */ /* 0x000fea0003800000 */
.L_x_7505:
        /* <DEDUP_REMOVED lines=9> */
.L_x_7509:
[----:B------:R-:W0:Y:S02]  /*faa0*/  F2I.FTZ.TRUNC.NTZ R3, R2 ;  /* 0x0000000200037305 */ /* 0x000e24000021f100 */
[----:B0-----:R-:W-:Y:S01]  /*fab0*/  STG.E desc[UR36][R16.64], R3 ;  /* 0x0000000310007986 */ /* 0x001fe2000c101924 */
[----:B------:R-:W-:Y:S05]  /*fac0*/  EXIT ;  /* 0x000000000000794d */ /* 0x000fea0003800000 */
.L_x_7508:
[----:B------:R-:W0:Y:S02]  /*fad0*/  F2I.FTZ.TRUNC.NTZ R3, R2 ;  /* 0x0000000200037305 */ /* 0x000e24000021f100 */
[----:B0-----:R-:W-:Y:S01]  /*fae0*/  STG.E.U16 desc[UR36][R16.64], R3 ;  /* 0x0000000310007986 */ /* 0x001fe2000c101524 */
[----:B------:R-:W-:Y:S05]  /*faf0*/  EXIT ;  /* 0x000000000000794d */ /* 0x000fea0003800000 */
.L_x_7504:
        /* <DEDUP_REMOVED lines=8> */
.L_x_7511:
[----:B------:R-:W-:-:S05]  /*fb80*/  F2FP.F16.F32.PACK_AB R2, RZ, R2 ;  /* 0x00000002ff02723e */ /* 0x000fca00000000ff */
[----:B------:R-:W-:Y:S01]  /*fb90*/  STG.E.U16 desc[UR36][R16.64], R2 ;  /* 0x0000000210007986 */ /* 0x000fe2000c101524 */
[----:B------:R-:W-:Y:S05]  /*fba0*/  EXIT ;  /* 0x000000000000794d */ /* 0x000fea0003800000 */
.L_x_7510:
        /* <DEDUP_REMOVED lines=9> */
.L_x_7513:
[----:B------:R-:W-:-:S04]  /*fc40*/  F2FP.F16.F32.PACK_AB R3, RZ, R2 ;  /* 0x00000002ff03723e */ /* 0x000fc800000000ff */
[----:B------:R-:W-:-:S05]  /*fc50*/  PRMT R3, R3, 0x5410, RZ ;  /* 0x0000541003037816 */ /* 0x000fca00000000ff */
[----:B------:R-:W-:Y:S01]  /*fc60*/  STG.E desc[UR36][R16.64], R3 ;  /* 0x0000000310007986 */ /* 0x000fe2000c101924 */
[----:B------:R-:W-:Y:S05]  /*fc70*/  EXIT ;  /* 0x000000000000794d */ /* 0x000fea0003800000 */
.L_x_7512:
[----:B------:R-:W-:-:S06]  /*fc80*/  FMUL.FTZ R2, R2, 1 ;  /* 0x3f80000002027820 */ /* 0x000fcc0000410000 */
[----:B------:R-:W0:Y:S02]  /*fc90*/  F2F.F64.F32 R2, R2 ;  /* 0x0000000200027310 */ /* 0x000e240000201800 */
[----:B0-----:R-:W-:Y:S01]  /*fca0*/  STG.E.64 desc[UR36][R16.64], R2 ;  /* 0x0000000210007986 */ /* 0x001fe2000c101b24 */
[----:B------:R-:W-:Y:S05]  /*fcb0*/  EXIT ;  /* 0x000000000000794d */ /* 0x000fea0003800000 */
.L_x_7503:
        /* <DEDUP_REMOVED lines=12> */
.L_x_7516:
[----:B------:R-:W-:Y:S01]  /*fd80*/  FMUL.FTZ R4, R2, 1 ;  /* 0x3f80000002047820 */ /* 0x000fe20000410000 */
[----:B------:R-:W-:-:S05]  /*fd90*/  CS2R R6, SRZ ;  /* 0x0000000000067805 */ /* 0x000fca000001ff00 */
[----:B------:R-:W0:Y:S02]  /*fda0*/  F2F.F64.F32 R4, R4 ;  /* 0x0000000400047310 */ /* 0x000e240000201800 */
[----:B0-----:R-:W-:Y:S01]  /*fdb0*/  STG.E.128 desc[UR36][R16.64], R4 ;  /* 0x0000000410007986 */ /* 0x001fe2000c101d24 */
[----:B------:R-:W-:Y:S05]  /*fdc0*/  EXIT ;  /* 0x000000000000794d */ /* 0x000fea0003800000 */
.L_x_7515:
        /* <DEDUP_REMOVED lines=20> */
.L_x_7520:
[----:B------:R-:W-:Y:S05]  /*ff10*/  BSYNC B0 ;  /* 0x0000000000007941 */ /* 0x000fea0003800000 */
.L_x_7519:
[----:B------:R-:W-:-:S05]  /*ff20*/  LOP3.LUT R5, R0, R5, RZ, 0xfc, !PT ;  /* 0x0000000500057212 */ /* 0x000fca00078efcff */
[----:B------:R-:W-:Y:S01]  /*ff30*/  STG.E.U8 desc[UR36][R16.64], R5 ;  /* 0x0000000510007986 */ /* 0x000fe2000c101124 */
[----:B------:R-:W-:Y:S05]  /*ff40*/  EXIT ;  /* 0x000000000000794d */ /* 0x000fea0003800000 */
.L_x_7518:
        /* <DEDUP_REMOVED lines=12> */
.L_x_7522:
[----:B------:R-:W-:Y:S01]  /*10010*/  IMAD.MOV.U32 R0, RZ, RZ, 0x7f ;  /* 0x0000007fff007424 */ /* 0x000fe200078e00ff */
[----:B------:R-:W-:-:S04]  /*10020*/  ISETP.GT.U32.AND P0, PT, R4, 0x7f800000, PT ;  /* 0x7f8000000400780c */ /* 0x000fc80003f04070 */
[----:B------:R-:W-:-:S09]  /*10030*/  SEL R0, R0, 0x7c, P0 ;  /* 0x0000007c00007807 */ /* 0x000fd20000000000 */
.L_x_7523:
[----:B------:R-:W-:Y:S05]  /*10040*/  BSYNC B0 ;  /* 0x0000000000007941 */ /* 0x000fea0003800000 */
.L_x_7521:
[----:B------:R-:W-:-:S04]  /*10050*/  LOP3.LUT R2, R2, 0x80000000, RZ, 0xc0, !PT ;  /* 0x8000000002027812 */ /* 0x000fc800078ec0ff */
[----:B------:R-:W-:-:S04]  /*10060*/  SHF.R.U32.HI R3, RZ, 0x18, R2 ;  /* 0x00000018ff037819 */ /* 0x000fc80000011602 */
[----:B------:R-:W-:-:S05]  /*10070*/  LOP3.LUT R3, R0, R3, RZ, 0xfc, !PT ;  /* 0x0000000300037212 */ /* 0x000fca00078efcff */
[----:B------:R-:W-:Y:S01]  /*10080*/  STG.E.U8 desc[UR36][R16.64], R3 ;  /* 0x0000000310007986 */ /* 0x000fe2000c101124 */
[----:B------:R-:W-:Y:S05]  /*10090*/  EXIT ;  /* 0x000000000000794d */ /* 0x000fea0003800000 */
.L_x_7517:
[----:B------:R-:W-:-:S05]  /*100a0*/  F2FP.BF16.F32.PACK_AB R2, RZ, R2 ;  /* 0x00000002ff02723e */ /* 0x000fca00000010ff */
[----:B------:R-:W-:Y:S01]  /*100b0*/  STG.E.U16 desc[UR36][R16.64], R2 ;  /* 0x0000000210007986 */ /* 0x000fe2000c101524 */
[----:B------:R-:W-:Y:S05]  /*100c0*/  EXIT ;  /* 0x000000000000794d */ /* 0x000fea0003800000 */
.L_x_7514:
        /* <DEDUP_REMOVED lines=11> */
.L_x_7526:
        /* <DEDUP_REMOVED lines=16> */
.L_x_7529:
[----:B------:R-:W-:-:S04]  /*10280*/  LOP3.LUT R2, R2, 0x80000000, RZ, 0xc0, !PT ;  /* 0x8000000002027812 */ /* 0x000fc800078ec0ff */
[----:B------:R-:W-:-:S04]  /*10290*/  SHF.R.U32.HI R3, RZ, 0x18, R2 ;  /* 0x00000018ff037819 */ /* 0x000fc80000011602 */
[----:B------:R-:W-:-:S04]  /*102a0*/  LOP3.LUT R0, R0, R3, RZ, 0xfc, !PT ;  /* 0x0000000300007212 */ /* 0x000fc800078efcff */
[----:B------:R-:W-:-:S07]  /*102b0*/  PRMT R8, R0, 0x7610, R8 ;  /* 0x0000761000087816 */ /* 0x000fce0000000008 */
.L_x_7528:
[----:B------:R-:W-:Y:S05]  /*102c0*/  BSYNC B0 ;  /* 0x0000000000007941 */ /* 0x000fea0003800000 */
.L_x_7527:
[----:B------:R-:W-:Y:S01]  /*102d0*/  STG.E.U8 desc[UR36][R16.64], R8 ;  /* 0x0000000810007986 */ /* 0x000fe2000c101124 */
[----:B------:R-:W-:Y:S05]  /*102e0*/  EXIT ;  /* 0x000000000000794d */ /* 0x000fea0003800000 */
.L_x_7525:
        /* <DEDUP_REMOVED lines=16> */
.L_x_7532:
[----:B------:R-:W-:-:S04]  /*103f0*/  LOP3.LUT R2, R2, 0x80000000, RZ, 0xc0, !PT ;  /* 0x8000000002027812 */ /* 0x000fc800078ec0ff */
[----:B------:R-:W-:-:S04]  /*10400*/  SHF.R.U32.HI R3, RZ, 0x18, R2 ;  /* 0x00000018ff037819 */ /* 0x000fc80000011602 */
[----:B------:R-:W-:-:S04]  /*10410*/  LOP3.LUT R0, R0, R3, RZ, 0xfc, !PT ;  /* 0x0000000300007212 */ /* 0x000fc800078efcff */
[----:B------:R-:W-:-:S07]  /*10420*/  PRMT R8, R0, 0x7610, R8 ;  /* 0x0000761000087816 */ /* 0x000fce0000000008 */
.L_x_7531:
[----:B------:R-:W-:Y:S05]  /*10430*/  BSYNC B0 ;  /* 0x0000000000007941 */ /* 0x000fea0003800000 */
.L_x_7530:
[----:B------:R-:W-:Y:S01]  /*10440*/  STG.E.U8 desc[UR36][R16.64], R8 ;  /* 0x0000000810007986 */ /* 0x000fe2000c101124 */
[----:B------:R-:W-:Y:S05]  /*10450*/  EXIT ;  /* 0x000000000000794d */ /* 0x000fea0003800000 */
.L_x_7524:
        /* <DEDUP_REMOVED lines=21> */
.L_x_7507:
        /* <DEDUP_REMOVED lines=16> */
.L_x_7535:
[----:B------:R-:W-:Y:S05]  /*106b0*/  EXIT ;  /* 0x000000000000794d */ /* 0x000fea0003800000 */
.L_x_7534:
[----:B------:R-:W0:Y:S02]  /*106c0*/  F2I.U64.TRUNC R2, R2 ;  /* 0x0000000200027311 */ /* 0x000e24000020d800 */
[----:B0-----:R-:W-:Y:S01]  /*106d0*/  STG.E.64 desc[UR36][R16.64], R2 ;  /* 0x0000000210007986 */ /* 0x001fe2000c101b24 */
[----:B------:R-:W-:Y:S05]  /*106e0*/  EXIT ;  /* 0x000000000000794d */ /* 0x000fea0003800000 */
.L_x_7533:
[----:B------:R-:W0:Y:S02]  /*106f0*/  F2I.FTZ.U32.TRUNC.NTZ R3, R2 ;  /* 0x0000000200037305 */ /* 0x000e24000021f000 */
[----:B0-----:R-:W-:Y:S01]  /*10700*/  STG.E desc[UR36][R16.64], R3 ;  /* 0x0000000310007986 */ /* 0x001fe2000c101924 */
[----:B------:R-:W-:Y:S05]  /*10710*/  EXIT ;  /* 0x000000000000794d */ /* 0x000fea0003800000 */
.L_x_7536:
        /* <DEDUP_REMOVED lines=14> */
.L_x_14642:


//--------------------- .text._ZN2at6native27unrolled_elementwise_kernelIZZZNS0_26logit_backward_kernel_cudaERNS_18TensorIteratorBaseERKN3c106ScalarEENKUlvE_clEvENKUlvE0_clEvEUlffE0_St5arrayIPcLm3EELi4E23TrivialOffsetCalculatorILi2EjESE_ILi1EjENS0_6memory12LoadWithCastILi2EEENSH_13StoreWithCastILi1EEEEEviT_T0_T2_T3_T4_T5_ --------------------------
	.section	.text._ZN2at6native27unrolled_elementwise_kernelIZZZNS0_26logit_backward_kernel_cudaERNS_18TensorIteratorBaseERKN3c106ScalarEENKUlvE_clEvENKUlvE0_clEvEUlffE0_St5arrayIPcLm3EELi4E23TrivialOffsetCalculatorILi2EjESE_ILi1EjENS0_6memory12LoadWithCastILi2EEENSH_13StoreWithCastILi1EEEEEviT_T0_T2_T3_T4_T5_,"ax",@progbits
	.align	128
        .global         _ZN2at6native27unrolled_elementwise_kernelIZZZNS0_26logit_backward_kernel_cudaERNS_18TensorIteratorBaseERKN3c106ScalarEENKUlvE_clEvENKUlvE0_clEvEUlffE0_St5arrayIPcLm3EELi4E23TrivialOffsetCalculatorILi2EjESE_ILi1EjENS0_6memory12LoadWithCastILi2EEENSH_13StoreWithCastILi1EEEEEviT_T0_T2_T3_T4_T5_
        .type           _ZN2at6native27unrolled_elementwise_kernelIZZZNS0_26logit_backward_kernel_cudaERNS_18TensorIteratorBaseERKN3c106ScalarEENKUlvE_clEvENKUlvE0_clEvEUlffE0_St5arrayIPcLm3EELi4E23TrivialOffsetCalculatorILi2EjESE_ILi1EjENS0_6memory12LoadWithCastILi2EEENSH_13StoreWithCastILi1EEEEEviT_T0_T2_T3_T4_T5_,@function
        .size           _ZN2at6native27unrolled_elementwise_kernelIZZZNS0_26logit_backward_kernel_cudaERNS_18TensorIteratorBaseERKN3c106ScalarEENKUlvE_clEvENKUlvE0_clEvEUlffE0_St5arrayIPcLm3EELi4E23TrivialOffsetCalculatorILi2EjESE_ILi1EjENS0_6memory12LoadWithCastILi2EEENSH_13StoreWithCastILi1EEEEEviT_T0_T2_T3_T4_T5_,(.L_x_14643 - _ZN2at6native27unrolled_elementwise_kernelIZZZNS0_26logit_backward_kernel_cudaERNS_18TensorIteratorBaseERKN3c106ScalarEENKUlvE_clEvENKUlvE0_clEvEUlffE0_St5arrayIPcLm3EELi4E23TrivialOffsetCalculatorILi2EjESE_ILi1EjENS0_6memory12LoadWithCastILi2EEENSH_13StoreWithCastILi1EEEEEviT_T0_T2_T3_T4_T5_)
        .other          _ZN2at6native27unrolled_elementwise_kernelIZZZNS0_26logit_backward_kernel_cudaERNS_18TensorIteratorBaseERKN3c106ScalarEENKUlvE_clEvENKUlvE0_clEvEUlffE0_St5arrayIPcLm3EELi4E23TrivialOffsetCalculatorILi2EjESE_ILi1EjENS0_6memory12LoadWithCastILi2EEENSH_13StoreWithCastILi1EEEEEviT_T0_T2_T3_T4_T5_,@"STO_CUDA_ENTRY STV_DEFAULT"
_ZN2at6native27unrolled_elementwise_kernelIZZZNS0_26logit_backward_kernel_cudaERNS_18TensorIteratorBaseERKN3c106ScalarEENKUlvE_clEvENKUlvE0_clEvEUlffE0_St5arrayIPcLm3EELi4E23TrivialOffsetCalculatorILi2EjESE_ILi1EjENS0_6memory12LoadWithCastILi2EEENSH_13StoreWithCastILi1EEEEEviT_T0_T2_T3_T4_T5_:
.text._ZN2at6native27unrolled_elementwise_kernelIZZZNS0_26logit_backward_kernel_cudaERNS_18TensorIteratorBaseERKN3c106ScalarEENKUlvE_clEvENKUlvE0_clEvEUlffE0_St5arrayIPcLm3EELi4E23TrivialOffsetCalculatorILi2EjESE_ILi1EjENS0_6memory12LoadWithCastILi2EEENSH_13StoreWithCastILi1EEEEEviT_T0_T2_T3_T4_T5_:
        /* <DEDUP_REMOVED lines=34> */
.L_x_7543:
[----:B------:R-:W2:Y:S02]  /*0220*/  LDG.E.U8 R4, desc[UR36][R4.64] ;  /* 0x0000002404047981 */ /* 0x000ea4000c1e1100 */
[----:B--2---:R-:W-:Y:S01]  /*0230*/  I2FP.F32.U32 R28, R4 ;  /* 0x00000004001c7245 */ /* 0x004fe20000201000 */
[----:B------:R-:W-:Y:S06]  /*0240*/  BRA `(.L_x_7545) ;  /* 0x0000000c00307947 */ /* 0x000fec0003800000 */
.L_x_7542:
        /* <DEDUP_REMOVED lines=9> */
.L_x_7547:
[----:B------:R-:W2:Y:S02]  /*02e0*/  LDG.E R4, desc[UR36][R4.64] ;  /* 0x0000002404047981 */ /* 0x000ea4000c1e1900 */
[----:B--2---:R-:W-:Y:S01]  /*02f0*/  I2FP.F32.S32 R28, R4 ;  /* 0x00000004001c7245 */ /* 0x004fe20000201400 */
[----:B------:R-:W-:Y:S06]  /*0300*/  BRA `(.L_x_7545) ;  /* 0x0000000c00007947 */ /* 0x000fec0003800000 */
.L_x_7546:
[----:B------:R-:W2:Y:S02]  /*0310*/  LDG.E.U16 R4, desc[UR36][R4.64] ;  /* 0x0000002404047981 */ /* 0x000ea4000c1e1500 */
[----:B--2---:R2:W3:Y:S01]  /*0320*/  I2F.S16 R28, R4 ;  /* 0x00000004001c7306 */ /* 0x0044e20000101400 */
[----:B------:R-:W-:Y:S05]  /*0330*/  BRA `(.L_x_7545) ;  /* 0x0000000800f47947 */ /* 0x000fea0003800000 */
.L_x_7541:
        /* <DEDUP_REMOVED lines=8> */
.L_x_7549:
[----:B------:R-:W2:Y:S02]  /*03c0*/  LDG.E.U16 R4, desc[UR36][R4.64] ;  /* 0x0000002404047981 */ /* 0x000ea4000c1e1500 */
[----:B--2---:R-:W-:Y:S01]  /*03d0*/  HADD2.F32 R28, -RZ, R4.H0_H0 ;  /* 0x20000004ff1c7230 */ /* 0x004fe20000004100 */
[----:B------:R-:W-:Y:S06]  /*03e0*/  BRA `(.L_x_7545) ;  /* 0x0000000800c87947 */ /* 0x000fec0003800000 */
.L_x_7548:
        /* <DEDUP_REMOVED lines=8> */
.L_x_7551:
[----:B------:R-:W2:Y:S02]  /*0470*/  LDG.E.U16 R4, desc[UR36][R4.64] ;  /* 0x0000002404047981 */ /* 0x000ea4000c1e1500 */
[----:B--2---:R-:W-:Y:S01]  /*0480*/  HADD2.F32 R28, -RZ, R4.H0_H0 ;  /* 0x20000004ff1c7230 */ /* 0x004fe20000004100 */
[----:B------:R-:W-:Y:S06]  /*0490*/  BRA `(.L_x_7545) ;  /* 0x00000008009c7947 */ /* 0x000fec0003800000 */
.L_x_7550:
[----:B------:R-:W2:Y:S01]  /*04a0*/  LDG.E.64 R4, desc[UR36][R4.64] ;  /* 0x0000002404047981 */ /* 0x000ea2000c1e1b00 */
[----:B------:R-:W-:Y:S01]  /*04b0*/  UMOV UR4, 0xf0000000 ;  /* 0xf000000000047882 */ /* 0x000fe20000000000 */
[----:B------:R-:W-:Y:S01]  /*04c0*/  UMOV UR5, 0x380fffff ;  /* 0x380fffff00057882 */ /* 0x000fe20000000000 */
[----:B--2---:R-:W0:Y:S01]  /*04d0*/  F2F.F32.F64 R28, R4 ;  /* 0x00000004001c7310 */ /* 0x004e220000301000 */
[----:B------:R-:W-:-:S14]  /*04e0*/  DSETP.GEU.AND P0, PT, |R4|, UR4, PT ;  /* 0x0000000404007e2a */ /* 0x000fdc000bf0e200 */
[----:B0-----:R-:W-:Y:S01]  /*04f0*/  @!P0 FMUL R28, R28, 1.175494350822287508e-38 ;  /* 0x008000001c1c8820 */ /* 0x001fe20000400000 */
[----:B------:R-:W-:Y:S06]  /*0500*/  BRA `(.L_x_7545) ;  /* 0x0000000800807947 */ /* 0x000fec0003800000 */
.L_x_7540:
        /* <DEDUP_REMOVED lines=12> */
.L_x_7554:
[----:B------:R-:W2:Y:S01]  /*05d0*/  LDG.E.64 R4, desc[UR36][R4.64] ;  /* 0x0000002404047981 */ /* 0x000ea2000c1e1b00 */
[----:B------:R-:W-:Y:S01]  /*05e0*/  UMOV UR4, 0xf0000000 ;  /* 0xf000000000047882 */ /* 0x000fe20000000000 */
[----:B------:R-:W-:Y:S01]  /*05f0*/  UMOV UR5, 0x380fffff ;  /* 0x380fffff00057882 */ /* 0x000fe20000000000 */
[----:B--2---:R-:W0:Y:S01]  /*0600*/  F2F.F32.F64 R28, R4 ;  /* 0x00000004001c7310 */ /* 0x004e220000301000 */
[----:B------:R-:W-:-:S14]  /*0610*/  DSETP.GEU.AND P0, PT, |R4|, UR4, PT ;  /* 0x0000000404007e2a */ /* 0x000fdc000bf0e200 */
[----:B0-----:R-:W-:Y:S01]  /*0620*/  @!P0 FMUL R28, R28, 1.175494350822287508e-38 ;  /* 0x008000001c1c8820 */ /* 0x001fe20000400000 */
[----:B------:R-:W-:Y:S06]  /*0630*/  BRA `(.L_x_7545) ;  /* 0x0000000800347947 */ /* 0x000fec0003800000 */
.L_x_7553:
        /* <DEDUP_REMOVED lines=26> */
.L_x_7556:
        /* <DEDUP_REMOVED lines=14> */
.L_x_7555:
[----:B------:R-:W2:Y:S02]  /*08c0*/  LDG.E.U16 R4, desc[UR36][R4.64] ;  /* 0x0000002404047981 */ /* 0x000ea4000c1e1500 */
[----:B--2---:R-:W-:Y:S01]  /*08d0*/  IMAD.U32 R28, R4, 0x10000, RZ ;  /* 0x00010000041c7824 */ /* 0x004fe200078e00ff */
[----:B------:R-:W-:Y:S06]  /*08e0*/  BRA `(.L_x_7545) ;  /* 0x0000000400887947 */ /* 0x000fec0003800000 */
.L_x_7552:
        /* <DEDUP_REMOVED lines=11> */
.L_x_7559:
        /* <DEDUP_REMOVED lines=20> */
.L_x_7561:
[----:B------:R-:W-:Y:S05]  /*0ae0*/  BSYNC B0 ;  /* 0x0000000000007941 */ /* 0x000fea0003800000 */
.L_x_7560:
[----:B------:R-:W-:Y:S01]  /*0af0*/  IMAD.SHL.U32 R3, R3, 0x100000, RZ ;  /* 0x0010000003037824 */ /* 0x000fe200078e00ff */
[----:B------:R-:W-:-:S04]  /*0b00*/  LEA R5, R0, 0x3b800000, 0x17 ;  /* 0x3b80000000057811 */ /* 0x000fc800078eb8ff */
[----:B------:R-:W-:Y:S01]  /*0b10*/  LOP3.LUT R28, R5, R3, R28, 0xfe, !PT ;  /* 0x00000003051c7212 */ /* 0x000fe200078efe1c */
[----:B------:R-:W-:Y:S06]  /*0b20*/  BRA `(.L_x_7545) ;  /* 0x0000000000f87947 */ /* 0x000fec0003800000 */
.L_x_7558:
        /* <DEDUP_REMOVED lines=20> */
.L_x_7563:
[----:B------:R-:W-:Y:S05]  /*0c70*/  BSYNC B0 ;  /* 0x0000000000007941 */ /* 0x000fea0003800000 */
.L_x_7562:
[----:B------:R-:W-:Y:S01]  /*0c80*/  IMAD.SHL.U32 R3, R3, 0x200000, RZ ;  /* 0x0020000003037824 */ /* 0x000fe200078e00ff */
[----:B------:R-:W-:-:S04]  /*0c90*/  LEA R5, R0, 0x37800000, 0x17 ;  /* 0x3780000000057811 */ /* 0x000fc800078eb8ff */
[----:B------:R-:W-:Y:S01]  /*0ca0*/  LOP3.LUT R28, R5, R3, R28, 0xfe, !PT ;  /* 0x00000003051c7212 */ /* 0x000fe200078efe1c */
[----:B------:R-:W-:Y:S06]  /*0cb0*/  BRA `(.L_x_7545) ;  /* 0x0000000000947947 */ /* 0x000fec0003800000 */
.L_x_7557:
        /* <DEDUP_REMOVED lines=14> */
.L_x_7544:
        /* <DEDUP_REMOVED lines=16> */
.L_x_7566:
[----:B------:R-:W-:Y:S01]  /*0ea0*/  IMAD.MOV.U32 R28, RZ, RZ, RZ ;  /* 0x000000ffff1c7224 */ /* 0x000fe200078e00ff */
[----:B------:R-:W-:Y:S06]  /*0eb0*/  BRA `(.L_x_7545) ;  /* 0x0000000000147947 */ /* 0x000fec0003800000 */
.L_x_7565:
[----:B------:R-:W2:Y:S02]  /*0ec0*/  LDG.E.64 R28, desc[UR36][R4.64] ;  /* 0x00000024041c7981 */ /* 0x000ea4000c1e1b00 */
[----:B--2---:R0:W1:Y:S01]  /*0ed0*/  I2F.U64 R28, R28 ;  /* 0x0000001c001c7312 */ /* 0x0040620000301000 */
[----:B------:R-:W-:Y:S05]  /*0ee0*/  BRA `(.L_x_7545) ;  /* 0x0000000000087947 */ /* 0x000fea0003800000 */
.L_x_7564:
[----:B------:R-:W2:Y:S02]  /*0ef0*/  LDG.E R4, desc[UR36][R4.64] ;  /* 0x0000002404047981 */ /* 0x000ea4000c1e1900 */
[----:B--2---:R-:W-:-:S07]  /*0f00*/  I2FP.F32.U32 R28, R4 ;  /* 0x00000004001c7245 */ /* 0x004fce0000201000 */
.L_x_7545:
[----:B------:R-:W-:Y:S05]  /*0f10*/  BSYNC B6 ;  /* 0x0000000000067941 */ /* 0x000fea0003800000 */
.L_x_7539:
        /* <DEDUP_REMOVED lines=20> */
.L_x_7571:
[----:B------:R-:W2:Y:S02]  /*1060*/  LDG.E.U8 R4, desc[UR36][R4.64] ;  /* 0x0000002404047981 */ /* 0x000ea4000c1e1100 */
[----:B--2---:R-:W-:Y:S01]  /*1070*/  I2FP.F32.U32 R29, R4 ;  /* 0x00000004001d7245 */ /* 0x004fe20000201000 */
[----:B------:R-:W-:Y:S06]  /*1080*/  BRA `(.L_x_7573) ;  /* 0x0000000c002c7947 */ /* 0x000fec0003800000 */
.L_x_7570:
        /* <DEDUP_REMOVED lines=9> */
.L_x_7575:
[----:B------:R-:W2:Y:S02]  /*1120*/  LDG.E R4, desc[UR36][R4.64] ;  /* 0x0000002404047981 */ /* 0x000ea4000c1e1900 */
[----:B--2---:R-:W-:Y:S01]  /*1130*/  I2FP.F32.S32 R29, R4 ;  /* 0x00000004001d7245 */ /* 0x004fe20000201400 */
[----:B------:R-:W-:Y:S06]  /*1140*/  BRA `(.L_x_7573) ;  /* 0x0000000800fc7947 */ /* 0x000fec0003800000 */
.L_x_7574:
[----:B------:R-:W2:Y:S02]  /*1150*/  LDG.E.U16 R4, desc[UR36][R4.64] ;  /* 0x0000002404047981 */ /* 0x000ea4000c1e1500 */
[----:B--2---:R0:W2:Y:S01]  /*1160*/  I2F.S16 R29, R4 ;  /* 0x00000004001d7306 */ /* 0x0040a20000101400 */
[----:B------:R-:W-:Y:S05]  /*1170*/  BRA `(.L_x_7573) ;  /* 0x0000000800f07947 */ /* 0x000fea0003800000 */
.L_x_7569:
        /* <DEDUP_REMOVED lines=8> */
.L_x_7577:
[----:B------:R-:W2:Y:S02]  /*1200*/  LDG.E.U16 R4, desc[UR36][R4.64] ;  /* 0x0000002404047981 */ /* 0x000ea4000c1e1500 */
[----:B--2---:R-:W-:Y:S01]  /*1210*/  HADD2.F32 R29, -RZ, R4.H0_H0 ;  /* 0x20000004ff1d7230 */ /* 0x004fe20000004100 */
[----:B------:R-:W-:Y:S06]  /*1220*/  BRA `(.L_x_7573) ;  /* 0x0000000800c47947 */ /* 0x000fec0003800000 */
.L_x_7576:
        /* <DEDUP_REMOVED lines=8> */
.L_x_7579:
[----:B------:R-:W2:Y:S02]  /*12b0*/  LDG.E.U16 R4, desc[UR36][R4.64] ;  /* 0x0000002404047981 */ /* 0x000ea4000c1e1500 */
[----:B--2---:R-:W-:Y:S01]  /*12c0*/  HADD2.F32 R29, -RZ, R4.H0_H0 ;  /* 0x20000004ff1d7230 */ /* 0x004fe20000004100 */
[----:B------:R-:W-:Y:S06]  /*12d0*/  BRA `(.L_x_7573) ;  /* 0x0000000800987947 */ /* 0x000fec0003800000 */
.L_x_7578:
[----:B------:R-:W2:Y:S01]  /*12e0*/  LDG.E.64 R4, desc[UR36][R4.64] ;  /* 0x0000002404047981 */ /* 0x000ea2000c1e1b00 */
[----:B------:R-:W-:Y:S01]  /*12f0*/  UMOV UR4, 0xf0000000 ;  /* 0xf000000000047882 */ /* 0x000fe20000000000 */
[----:B------:R-:W-:Y:S01]  /*1300*/  UMOV UR5, 0x380fffff ;  /* 0x380fffff00057882 */ /* 0x000fe20000000000 */
[----:B--2---:R-:W0:Y:S01]  /*1310*/  F2F.F32.F64 R29, R4 ;  /* 0x00000004001d7310 */ /* 0x004e220000301000 */
[----:B------:R-:W-:-:S14]  /*1320*/  DSETP.GEU.AND P0, PT, |R4|, UR4, PT ;  /* 0x0000000404007e2a */ /* 0x000fdc000bf0e200 */
[----:B0-----:R-:W-:Y:S01]  /*1330*/  @!P0 FMUL R29, R29, 1.175494350822287508e-38 ;  /* 0x008000001d1d8820 */ /* 0x001fe20000400000 */
[----:B------:R-:W-:Y:S06]  /*1340*/  BRA `(.L_x_7573) ;  /* 0x00000008007c7947 */ /* 0x000fec0003800000 */
.L_x_7568:
        /* <DEDUP_REMOVED lines=12> */
.L_x_7582:
[----:B------:R-:W2:Y:S01]  /*1410*/  LDG.E.64 R4, desc[UR36][R4.64] ;  /* 0x0000002404047981 */ /* 0x000ea2000c1e1b00 */
[----:B------:R-:W-:Y:S01]  /*1420*/  UMOV UR4, 0xf0000000 ;  /* 0xf000000000047882 */ /* 0x000fe20000000000 */
[----:B------:R-:W-:Y:S01]  /*1430*/  UMOV UR5, 0x380fffff ;  /* 0x380fffff00057882 */ /* 0x000fe20000000000 */
[----:B--2---:R-:W0:Y:S01]  /*1440*/  F2F.F32.F64 R29, R4 ;  /* 0x00000004001d7310 */ /* 0x004e220000301000 */
[----:B------:R-:W-:-:S14]  /*1450*/  DSETP.GEU.AND P0, PT, |R4|, UR4, PT ;  /* 0x0000000404007e2a */ /* 0x000fdc000bf0e200 */
[----:B0-----:R-:W-:Y:S01]  /*1460*/  @!P0 FMUL R29, R29, 1.175494350822287508e-38 ;  /* 0x008000001d1d8820 */ /* 0x001fe20000400000 */
[----:B------:R-:W-:Y:S06]  /*1470*/  BRA `(.L_x_7573) ;  /* 0x0000000800307947 */ /* 0x000fec0003800000 */
.L_x_7581:
        /* <DEDUP_REMOVED lines=26> */
.L_x_7584:
        /* <DEDUP_REMOVED lines=13> */
.L_x_7583:
[----:B------:R-:W2:Y:S02]  /*16f0*/  LDG.E.U16 R4, desc[UR36][R4.64] ;  /* 0x0000002404047981 */ /* 0x000ea4000c1e1500 */
[----:B--2---:R-:W-:Y:S01]  /*1700*/  IMAD.U32 R29, R4, 0x10000, RZ ;  /* 0x00010000041d7824 */ /* 0x004fe200078e00ff */
[----:B------:R-:W-:Y:S06]  /*1710*/  BRA `(.L_x_7573) ;  /* 0x0000000400887947 */ /* 0x000fec0003800000 */
.L_x_7580:
        /* <DEDUP_REMOVED lines=11> */
.L_x_7587:
        /* <DEDUP_REMOVED lines=20> */
.L_x_7589:
[----:B------:R-:W-:Y:S05]  /*1910*/  BSYNC B0 ;  /* 0x0000000000007941 */ /* 0x000fea0003800000 */
.L_x_7588:
[----:B------:R-:W-:Y:S01]  /*1920*/  IMAD.SHL.U32 R3, R3, 0x100000, RZ ;  /* 0x0010000003037824 */ /* 0x000fe200078e00ff */
[----:B------:R-:W-:-:S04]  /*1930*/  LEA R0, R0, 0x3b800000, 0x17 ;  /* 0x3b80000000007811 */ /* 0x000fc800078eb8ff */
[----:B------:R-:W-:Y:S01]  /*1940*/  LOP3.LUT R29, R0, R3, R29, 0xfe, !PT ;  /* 0x00000003001d7212 */ /* 0x000fe200078efe1d */
[----:B------:R-:W-:Y:S06]  /*1950*/  BRA `(.L_x_7573) ;  /* 0x0000000000f87947 */ /* 0x000fec0003800000 */
.L_x_7586:
        /* <DEDUP_REMOVED lines=20> */
.L_x_7591:
[----:B------:R-:W-:Y:S05]  /*1aa0*/  BSYNC B0 ;  /* 0x0000000000007941 */ /* 0x000fea0003800000 */
.L_x_7590:
[----:B------:R-:W-:Y:S01]  /*1ab0*/  IMAD.SHL.U32 R3, R3, 0x200000, RZ ;  /* 0x0020000003037824 */ /* 0x000fe200078e00ff */
[----:B------:R-:W-:-:S04]  /*1ac0*/  LEA R0, R0, 0x37800000, 0x17 ;  /* 0x3780000000007811 */ /* 0x000fc800078eb8ff */
[----:B------:R-:W-:Y:S01]  /*1ad0*/  LOP3.LUT R29, R0, R3, R29, 0xfe, !PT ;  /* 0x00000003001d7212 */ /* 0x000fe200078efe1d */
[----:B------:R-:W-:Y:S06]  /*1ae0*/  BRA `(.L_x_7573) ;  /* 0x0000000000947947 */ /* 0x000fec0003800000 */
.L_x_7585:
        /* <DEDUP_REMOVED lines=14> */
.L_x_7572:
        /* <DEDUP_REMOVED lines=16> */
.L_x_7594:
[----:B------:R-:W-:Y:S01]  /*1cd0*/  IMAD.MOV.U32 R29, RZ, RZ, RZ ;  /* 0x000000ffff1d7224 */ /* 0x000fe200078e00ff */
[----:B------:R-:W-:Y:S06]  /*1ce0*/  BRA `(.L_x_7573) ;  /* 0x0000000000147947 */ /* 0x000fec0003800000 */
.L_x_7593:
[----:B------:R-:W2:Y:S02]  /*1cf0*/  LDG.E.64 R4, desc[UR36][R4.64] ;  /* 0x0000002404047981 */ /* 0x000ea4000c1e1b00 */
[----:B--2---:R0:W2:Y:S01]  /*1d00*/  I2F.U64 R29, R4 ;  /* 0x00000004001d7312 */ /* 0x0040a20000301000 */
[----:B------:R-:W-:Y:S05]  /*1d10*/  BRA `(.L_x_7573) ;  /* 0x0000000000087947 */ /* 0x000fea0003800000 */
.L_x_7592:
[----:B------:R-:W2:Y:S02]  /*1d20*/  LDG.E R4, desc[UR36][R4.64] ;  /* 0x0000002404047981 */ /* 0x000ea4000c1e1900 */
[----:B--2---:R-:W-:-:S07]  /*1d30*/  I2FP.F32.U32 R29, R4 ;  /* 0x00000004001d7245 */ /* 0x004fce0000201000 */
.L_x_7573:
[----:B------:R-:W-:Y:S05]  /*1d40*/  BSYNC B6 ;  /* 0x0000000000067941 */ /* 0x000fea0003800000 */
.L_x_7567:
[----:B------:R-:W0:Y:S02]  /*1d50*/  S2R R16, SR_TID.X ;  /* 0x0000000000107919 */ /* 0x000e240000002100 */
[----:B0-----:R-:W-:-:S07]  /*1d60*/  VIADD R16, R16, 0x80 ;  /* 0x0000008010107836 */ /* 0x001fce0000000000 */
.L_x_7538:
[----:B------:R-:W-:Y:S05]  /*1d70*/  BSYNC B7 ;  /* 0x0000000000077941 */ /* 0x000fea0003800000 */
.L_x_7537:
        /* <DEDUP_REMOVED lines=25> */
.L_x_7601:
[----:B------:R-:W4:Y:S02]  /*1f10*/  LDG.E.U8 R4, desc[UR36][R4.64] ;  /* 0x0000002404047981 */ /* 0x000f24000c1e1100 */
[----:B----4-:R-:W-:Y:S01]  /*1f20*/  I2FP.F32.U32 R27, R4 ;  /* 0x00000004001b7245 */ /* 0x010fe20000201000 */
[----:B------:R-:W-:Y:S06]  /*1f30*/  BRA `(.L_x_7603) ;  /* 0x0000000c002c7947 */ /* 0x000fec0003800000 */
.L_x_7600:
        /* <DEDUP_REMOVED lines=9> */
.L_x_7605:
[----:B------:R-:W4:Y:S02]  /*1fd0*/  LDG.E R4, desc[UR36][R4.64] ;  /* 0x0000002404047981 */ /* 0x000f24000c1e1900 */
[----:B----4-:R-:W-:Y:S01]  /*1fe0*/  I2FP.F32.S32 R27, R4 ;  /* 0x00000004001b7245 */ /* 0x010fe20000201400 */
[----:B------:R-:W-:Y:S06]  /*1ff0*/  BRA `(.L_x_7603) ;  /* 0x0000000800fc7947 */ /* 0x000fec0003800000 */
.L_x_7604:
[----:B------:R-:W4:Y:S02]  /*2000*/  LDG.E.U16 R4, desc[UR36][R4.64] ;  /* 0x0000002404047981 */ /* 0x000f24000c1e1500 */
[----:B----4-:R0:W4:Y:S01]  /*2010*/  I2F.S16 R27, R4 ;  /* 0x00000004001b7306 */ /* 0x0101220000101400 */
[----:B------:R-:W-:Y:S05]  /*2020*/  BRA `(.L_x_7603) ;  /* 0x0000000800f07947 */ /* 0x000fea0003800000 */
.L_x_7599:
        /* <DEDUP_REMOVED lines=8> */
.L_x_7607:
[----:B------:R-:W4:Y:S02]  /*20b0*/  LDG.E.U16 R4, desc[UR36][R4.64] ;  /* 0x0000002404047981 */ /* 0x000f24000c1e1500 */
[----:B----4-:R-:W-:Y:S01]  /*20c0*/  HADD2.F32 R27, -RZ, R4.H0_H0 ;  /* 0x20000004ff1b7230 */ /* 0x010fe20000004100 */
[----:B------:R-:W-:Y:S06]  /*20d0*/  BRA `(.L_x_7603) ;  /* 0x0000000800c47947 */ /* 0x000fec0003800000 */
.L_x_7606:
        /* <DEDUP_REMOVED lines=8> */
.L_x_7609:
[----:B------:R-:W4:Y:S02]  /*2160*/  LDG.E.U16 R4, desc[UR36][R4.64] ;  /* 0x0000002404047981 */ /* 0x000f24000c1e1500 */
[----:B----4-:R-:W-:Y:S01]  /*2170*/  HADD2.F32 R27, -RZ, R4.H0_H0 ;  /* 0x20000004ff1b7230 */ /* 0x010fe20000004100 */
[----:B------:R-:W-:Y:S06]  /*2180*/  BRA `(.L_x_7603) ;  /* 0x0000000800987947 */ /* 0x000fec0003800000 */
.L_x_7608:
[----:B------:R-:W4:Y:S01]  /*2190*/  LDG.E.64 R4, desc[UR36][R4.64] ;  /* 0x0000002404047981 */ /* 0x000f22000c1e1b00 */
[----:B------:R-:W-:Y:S01]  /*21a0*/  UMOV UR4, 0xf0000000 ;  /* 0xf000000000047882 */ /* 0x000fe20000000000 */
[----:B------:R-:W-:Y:S01]  /*21b0*/  UMOV UR5, 0x380fffff ;  /* 0x380fffff00057882 */ /* 0x000fe20000000000 */
[----:B----4-:R-:W0:Y:S01]  /*21c0*/  F2F.F32.F64 R27, R4 ;  /* 0x00000004001b7310 */ /* 0x010e220000301000 */
[----:B------:R-:W-:-:S14]  /*21d0*/  DSETP.GEU.AND P0, PT, |R4|, UR4, PT ;  /* 0x0000000404007e2a */ /* 0x000fdc000bf0e200 */
[----:B0-----:R-:W-:Y:S01]  /*21e0*/  @!P0 FMUL R27, R27, 1.175494350822287508e-38 ;  /* 0x008000001b1b8820 */ /* 0x001fe20000400000 */
[----:B------:R-:W-:Y:S06]  /*21f0*/  BRA `(.L_x_7603) ;  /* 0x00000008007c7947 */ /* 0x000fec0003800000 */
.L_x_7598:
        /* <DEDUP_REMOVED lines=12> */
.L_x_7612:
[----:B------:R-:W4:Y:S01]  /*22c0*/  LDG.E.64 R4, desc[UR36][R4.64] ;  /* 0x0000002404047981 */ /* 0x000f22000c1e1b00 */
[----:B------:R-:W-:Y:S01]  /*22d0*/  UMOV UR4, 0xf0000000 ;  /* 0xf000000000047882 */ /* 0x000fe20000000000 */
[----:B------:R-:W-:Y:S01]  /*22e0*/  UMOV UR5, 0x380fffff ;  /* 0x380fffff00057882 */ /* 0x000fe20000000000 */
[----:B----4-:R-:W0:Y:S01]  /*22f0*/  F2F.F32.F64 R27, R4 ;  /* 0x00000004001b7310 */ /* 0x010e220000301000 */
[----:B------:R-:W-:-:S14]  /*2300*/  DSETP.GEU.AND P0, PT, |R4|, UR4, PT ;  /* 0x0000000404007e2a */ /* 0x000fdc000bf0e200 */
[----:B0-----:R-:W-:Y:S01]  /*2310*/  @!P0 FMUL R27, R27, 1.175494350822287508e-38 ;  /* 0x008000001b1b8820 */ /* 0x001fe20000400000 */
[----:B------:R-:W-:Y:S06]  /*2320*/  BRA `(.L_x_7603) ;  /* 0x0000000800307947 */ /* 0x000fec0003800000 */
.L_x_7611:
        /* <DEDUP_REMOVED lines=26> */
.L_x_7614:
        /* <DEDUP_REMOVED lines=13> */
.L_x_7613:
[----:B------:R-:W4:Y:S02]  /*25a0*/  LDG.E.U16 R4, desc[UR36][R4.64] ;  /* 0x0000002404047981 */ /* 0x000f24000c1e1500 */
[----:B----4-:R-:W-:Y:S01]  /*25b0*/  IMAD.U32 R27, R4, 0x10000, RZ ;  /* 0x00010000041b7824 */ /* 0x010fe200078e00ff */
[----:B------:R-:W-:Y:S06]  /*25c0*/  BRA `(.L_x_7603) ;  /* 0x0000000400887947 */ /* 0x000fec0003800000 */
.L_x_7610:
        /* <DEDUP_REMOVED lines=11> */
.L_x_7617:
        /* <DEDUP_REMOVED lines=20> */
.L_x_7619:
[----:B------:R-:W-:Y:S05]  /*27c0*/  BSYNC B0 ;  /* 0x0000000000007941 */ /* 0x000fea0003800000 */
.L_x_7618:
[----:B------:R-:W-:Y:S01]  /*27d0*/  IMAD.SHL.U32 R3, R3, 0x100000, RZ ;  /* 0x0010000003037824 */ /* 0x000fe200078e00ff */
[----:B------:R-:W-:-:S04]  /*27e0*/  LEA R0, R0, 0x3b800000, 0x17 ;  /* 0x3b80000000007811 */ /* 0x000fc800078eb8ff */
[----:B------:R-:W-:Y:S01]  /*27f0*/  LOP3.LUT R27, R0, R3, R27, 0xfe, !PT ;  /* 0x00000003001b7212 */ /* 0x000fe200078efe1b */
[----:B------:R-:W-:Y:S06]  /*2800*/  BRA `(.L_x_7603) ;  /* 0x0000000000f87947 */ /* 0x000fec0003800000 */
.L_x_7616:
        /* <DEDUP_REMOVED lines=20> */
.L_x_7621:
[----:B------:R-:W-:Y:S05]  /*2950*/  BSYNC B0 ;  /* 0x0000000000007941 */ /* 0x000fea0003800000 */
.L_x_7620:
[----:B------:R-:W-:Y:S01]  /*2960*/  IMAD.SHL.U32 R3, R3, 0x200000, RZ ;  /* 0x0020000003037824 */ /* 0x000fe200078e00ff */
[----:B------:R-:W-:-:S04]  /*2970*/  LEA R0, R0, 0x37800000, 0x17 ;  /* 0x3780000000007811 */ /* 0x000fc800078eb8ff */
[----:B------:R-:W-:Y:S01]  /*2980*/  LOP3.LUT R27, R0, R3, R27, 0xfe, !PT ;  /* 0x00000003001b7212 */ /* 0x000fe200078efe1b */
[----:B------:R-:W-:Y:S06]  /*2990*/  BRA `(.L_x_7603) ;  /* 0x0000000000947947 */ /* 0x000fec0003800000 */
.L_x_7615:
        /* <DEDUP_REMOVED lines=14> */
.L_x_7602:
        /* <DEDUP_REMOVED lines=16> */
.L_x_7624:
[----:B------:R-:W-:Y:S01]  /*2b80*/  IMAD.MOV.U32 R27, RZ, RZ, RZ ;  /* 0x000000ffff1b7224 */ /* 0x000fe200078e00ff */
[----:B------:R-:W-:Y:S06]  /*2b90*/  BRA `(.L_x_7603) ;  /* 0x0000000000147947 */ /* 0x000fec0003800000 */
.L_x_7623:
[----:B------:R-:W4:Y:S02]  /*2ba0*/  LDG.E.64 R4, desc[UR36][R4.64] ;  /* 0x0000002404047981 */ /* 0x000f24000c1e1b00 */
[----:B----4-:R0:W4:Y:S01]  /*2bb0*/  I2F.U64 R27, R4 ;  /* 0x00000004001b7312 */ /* 0x0101220000301000 */
[----:B------:R-:W-:Y:S05]  /*2bc0*/  BRA `(.L_x_7603) ;  /* 0x0000000000087947 */ /* 0x000fea0003800000 */
.L_x_7622:
[----:B------:R-:W4:Y:S02]  /*2bd0*/  LDG.E R4, desc[UR36][R4.64] ;  /* 0x0000002404047981 */ /* 0x000f24000c1e1900 */
[----:B----4-:R-:W-:-:S07]  /*2be0*/  I2FP.F32.U32 R27, R4 ;  /* 0x00000004001b7245 */ /* 0x010fce0000201000 */
.L_x_7603:
[----:B------:R-:W-:Y:S05]  /*2bf0*/  BSYNC B6 ;  /* 0x0000000000067941 */ /* 0x000fea0003800000 */
.L_x_7597:
        /* <DEDUP_REMOVED lines=20> */
.L_x_7629:
[----:B------:R-:W2:Y:S02]  /*2d40*/  LDG.E.U8 R4, desc[UR36][R4.64] ;  /* 0x0000002404047981 */ /* 0x000ea4000c1e1100 */
[----:B--2---:R-:W-:Y:S01]  /*2d50*/  I2FP.F32.U32 R22, R4 ;  /* 0x0000000400167245 */ /* 0x004fe20000201000 */
[----:B------:R-:W-:Y:S06]  /*2d60*/  BRA `(.L_x_7631) ;  /* 0x0000000c002c7947 */ /* 0x000fec0003800000 */
.L_x_7628:
        /* <DEDUP_REMOVED lines=9> */
.L_x_7633:
[----:B------:R-:W2:Y:S02]  /*2e00*/  LDG.E R4, desc[UR36][R4.64] ;  /* 0x0000002404047981 */ /* 0x000ea4000c1e1900 */
[----:B--2---:R-:W-:Y:S01]  /*2e10*/  I2FP.F32.S32 R22, R4 ;  /* 0x0000000400167245 */ /* 0x004fe20000201400 */
[----:B------:R-:W-:Y:S06]  /*2e20*/  BRA `(.L_x_7631) ;  /* 0x0000000800fc7947 */ /* 0x000fec0003800000 */
.L_x_7632:
[----:B------:R-:W2:Y:S02]  /*2e30*/  LDG.E.U16 R4, desc[UR36][R4.64] ;  /* 0x0000002404047981 */ /* 0x000ea4000c1e1500 */
[----:B--2---:R0:W2:Y:S01]  /*2e40*/  I2F.S16 R22, R4 ;  /* 0x0000000400167306 */ /* 0x0040a20000101400 */
[----:B------:R-:W-:Y:S05]  /*2e50*/  BRA `(.L_x_7631) ;  /* 0x0000000800f07947 */ /* 0x000fea0003800000 */
.L_x_7627:
        /* <DEDUP_REMOVED lines=8> */
.L_x_7635:
[----:B------:R-:W2:Y:S02]  /*2ee0*/  LDG.E.U16 R4, desc[UR36][R4.64] ;  /* 0x0000002404047981 */ /* 0x000ea4000c1e1500 */
[----:B--2---:R-:W-:Y:S01]  /*2ef0*/  HADD2.F32 R22, -RZ, R4.H0_H0 ;  /* 0x20000004ff167230 */ /* 0x004fe20000004100 */
[----:B------:R-:W-:Y:S06]  /*2f00*/  BRA `(.L_x_7631) ;  /* 0x0000000800c47947 */ /* 0x000fec0003800000 */
.L_x_7634:
        /* <DEDUP_REMOVED lines=8> */
.L_x_7637:
[----:B------:R-:W2:Y:S02]  /*2f90*/  LDG.E.U16 R4, desc[UR36][R4.64] ;  /* 0x0000002404047981 */ /* 0x000ea4000c1e1500 */
[----:B--2---:R-:W-:Y:S01]  /*2fa0*/  HADD2.F32 R22, -RZ, R4.H0_H0 ;  /* 0x20000004ff167230 */ /* 0x004fe20000004100 */
[----:B------:R-:W-:Y:S06]  /*2fb0*/  BRA `(.L_x_7631) ;  /* 0x0000000800987947 */ /* 0x000fec0003800000 */
.L_x_7636:
[----:B------:R-:W2:Y:S01]  /*2fc0*/  LDG.E.64 R4, desc[UR36][R4.64] ;  /* 0x0000002404047981 */ /* 0x000ea2000c1e1b00 */
[----:B------:R-:W-:Y:S01]  /*2fd0*/  UMOV UR4, 0xf0000000 ;  /* 0xf000000000047882 */ /* 0x000fe20000000000 */
[----:B------:R-:W-:Y:S01]  /*2fe0*/  UMOV UR5, 0x380fffff ;  /* 0x380fffff00057882 */ /* 0x000fe20000000000 */
[----:B--2---:R-:W0:Y:S01]  /*2ff0*/  F2F.F32.F64 R22, R4 ;  /* 0x0000000400167310 */ /* 0x004e220000301000 */
[----:B------:R-:W-:-:S14]  /*3000*/  DSETP.GEU.AND P0, PT, |R4|, UR4, PT ;  /* 0x0000000404007e2a */ /* 0x000fdc000bf0e200 */
[----:B0-----:R-:W-:Y:S01]  /*3010*/  @!P0 FMUL R22, R22, 1.175494350822287508e-38 ;  /* 0x0080000016168820 */ /* 0x001fe20000400000 */
[----:B------:R-:W-:Y:S06]  /*3020*/  BRA `(.L_x_7631) ;  /* 0x00000008007c7947 */ /* 0x000fec0003800000 */
.L_x_7626:
        /* <DEDUP_REMOVED lines=12> */
.L_x_7640:
[----:B------:R-:W2:Y:S01]  /*30f0*/  LDG.E.64 R4, desc[UR36][R4.64] ;  /* 0x0000002404047981 */ /* 0x000ea2000c1e1b00 */
[----:B------:R-:W-:Y:S01]  /*3100*/  UMOV UR4, 0xf0000000 ;  /* 0xf000000000047882 */ /* 0x000fe20000000000 */
[----:B------:R-:W-:Y:S01]  /*3110*/  UMOV UR5, 0x380fffff ;  /* 0x380fffff00057882 */ /* 0x000fe20000000000 */
[----:B--2---:R-:W0:Y:S01]  /*3120*/  F2F.F32.F64 R22, R4 ;  /* 0x0000000400167310 */ /* 0x004e220000301000 */
[----:B------:R-:W-:-:S14]  /*3130*/  DSETP.GEU.AND P0, PT, |R4|, UR4, PT ;  /* 0x0000000404007e2a */ /* 0x000fdc000bf0e200 */
[----:B0-----:R-:W-:Y:S01]  /*3140*/  @!P0 FMUL R22, R22, 1.175494350822287508e-38 ;  /* 0x0080000016168820 */ /* 0x001fe20000400000 */
[----:B------:R-:W-:Y:S06]  /*3150*/  BRA `(.L_x_7631) ;  /* 0x0000000800307947 */ /* 0x000fec0003800000 */
.L_x_7639:
        /* <DEDUP_REMOVED lines=26> */
.L_x_7642:
        /* <DEDUP_REMOVED lines=13> */
.L_x_7641:
[----:B------:R-:W2:Y:S02]  /*33d0*/  LDG.E.U16 R4, desc[UR36][R4.64] ;  /* 0x0000002404047981 */ /* 0x000ea4000c1e1500 */
[----:B--2---:R-:W-:Y:S01]  /*33e0*/  IMAD.U32 R22, R4, 0x10000, RZ ;  /* 0x0001000004167824 */ /* 0x004fe200078e00ff */
[----:B------:R-:W-:Y:S06]  /*33f0*/  BRA `(.L_x_7631) ;  /* 0x0000000400887947 */ /* 0x000fec0003800000 */
.L_x_7638:
        /* <DEDUP_REMOVED lines=11> */
.L_x_7645:
        /* <DEDUP_REMOVED lines=20> */
.L_x_7647:
[----:B------:R-:W-:Y:S05]  /*35f0*/  BSYNC B0 ;  /* 0x0000000000007941 */ /* 0x000fea0003800000 */
.L_x_7646:
[----:B------:R-:W-:Y:S01]  /*3600*/  IMAD.SHL.U32 R3, R3, 0x100000, RZ ;  /* 0x0010000003037824 */ /* 0x000fe200078e00ff */
[----:B------:R-:W-:-:S04]  /*3610*/  LEA R5, R0, 0x3b800000, 0x17 ;  /* 0x3b80000000057811 */ /* 0x000fc800078eb8ff */
[----:B------:R-:W-:Y:S01]  /*3620*/  LOP3.LUT R22, R5, R3, R22, 0xfe, !PT ;  /* 0x0000000305167212 */ /* 0x000fe200078efe16 */
[----:B------:R-:W-:Y:S06]  /*3630*/  BRA `(.L_x_7631) ;  /* 0x0000000000f87947 */ /* 0x000fec0003800000 */
.L_x_7644:
        /* <DEDUP_REMOVED lines=20> */
.L_x_7649:
[----:B------:R-:W-:Y:S05]  /*3780*/  BSYNC B0 ;  /* 0x0000000000007941 */ /* 0x000fea0003800000 */
.L_x_7648:
[----:B------:R-:W-:Y:S01]  /*3790*/  IMAD.SHL.U32 R3, R3, 0x200000, RZ ;  /* 0x0020000003037824 */ /* 0x000fe200078e00ff */
[----:B------:R-:W-:-:S04]  /*37a0*/  LEA R5, R0, 0x37800000, 0x17 ;  /* 0x3780000000057811 */ /* 0x000fc800078eb8ff */
[----:B------:R-:W-:Y:S01]  /*37b0*/  LOP3.LUT R22, R5, R3, R22, 0xfe, !PT ;  /* 0x0000000305167212 */ /* 0x000fe200078efe16 */
[----:B------:R-:W-:Y:S06]  /*37c0*/  BRA `(.L_x_7631) ;  /* 0x0000000000947947 */ /* 0x000fec0003800000 */
.L_x_7643:
        /* <DEDUP_REMOVED lines=14> */
.L_x_7630:
        /* <DEDUP_REMOVED lines=16> */
.L_x_7652:
[----:B------:R-:W-:Y:S01]  /*39b0*/  IMAD.MOV.U32 R22, RZ, RZ, RZ ;  /* 0x000000ffff167224 */ /* 0x000fe200078e00ff */
[----:B------:R-:W-:Y:S06]  /*39c0*/  BRA `(.L_x_7631) ;  /* 0x0000000000147947 */ /* 0x000fec0003800000 */
.L_x_7651:
[----:B------:R-:W2:Y:S02]  /*39d0*/  LDG.E.64 R22, desc[UR36][R4.64] ;  /* 0x0000002404167981 */ /* 0x000ea4000c1e1b00 */
[----:B--2---:R0:W2:Y:S01]  /*39e0*/  I2F.U64 R22, R22 ;  /* 0x0000001600167312 */ /* 0x0040a20000301000 */
[----:B------:R-:W-:Y:S05]  /*39f0*/  BRA `(.L_x_7631) ;  /* 0x0000000000087947 */ /* 0x000fea0003800000 */
.L_x_7650:
[----:B------:R-:W2:Y:S02]  /*3a00*/  LDG.E R4, desc[UR36][R4.64] ;  /* 0x0000002404047981 */ /* 0x000ea4000c1e1900 */
[----:B--2---:R-:W-:-:S07]  /*3a10*/  I2FP.F32.U32 R22, R4 ;  /* 0x0000000400167245 */ /* 0x004fce0000201000 */
.L_x_7631:
[----:B------:R-:W-:Y:S05]  /*3a20*/  BSYNC B6 ;  /* 0x0000000000067941 */ /* 0x000fea0003800000 */
.L_x_7625:
[----:B------:R-:W-:-:S07]  /*3a30*/  VIADD R16, R16, 0x80 ;  /* 0x0000008010107836 */ /* 0x000fce0000000000 */
.L_x_7596:
[----:B------:R-:W-:Y:S05]  /*3a40*/  BSYNC B7 ;  /* 0x0000000000077941 */ /* 0x000fea0003800000 */
.L_x_7595:
[----:B------:R-:W-:Y:S01]  /*3a50*/  ISETP.GE.AND P0, PT, R16, R17, PT ;  /* 0x000000111000720c */ /* 0x000fe20003f06270 */
[----:B------:R-:W-:Y:S01]  /*3a60*/  BSSY B7, `(.L_x_7653) ;  /* 0x00001cd000077945 */ /* 0x000fe20003800000 */
[----:B------:R-:W-:Y:S01]  /*3a70*/  IMAD.MOV.U32 R18, RZ, RZ, RZ ;  /* 0x000000ffff127224 */ /* 0x000fe200078e00ff */
[----:B------:R-:W-:-:S10]  /*3a80*/  CS2R R24, SRZ ;  /* 0x0000000000187805 */ /* 0x000fd4000001ff00 */
        /* <DEDUP_REMOVED lines=22> */
.L_x_7659:
[----:B------:R-:W4:Y:S02]  /*3bf0*/  LDG.E.U8 R4, desc[UR36][R4.64] ;  /* 0x0000002404047981 */ /* 0x000f24000c1e1100 */
[----:B----4-:R-:W-:Y:S01]  /*3c00*/  I2FP.F32.U32 R25, R4 ;  /* 0x0000000400197245 */ /* 0x010fe20000201000 */
[----:B------:R-:W-:Y:S06]  /*3c10*/  BRA `(.L_x_7661) ;  /* 0x0000000c002c7947 */ /* 0x000fec0003800000 */
.L_x_7658:
        /* <DEDUP_REMOVED lines=9> */
.L_x_7663:
[----:B------:R-:W4:Y:S02]  /*3cb0*/  LDG.E R4, desc[UR36][R4.64] ;  /* 0x0000002404047981 */ /* 0x000f24000c1e1900 */
[----:B----4-:R-:W-:Y:S01]  /*3cc0*/  I2FP.F32.S32 R25, R4 ;  /* 0x0000000400197245 */ /* 0x010fe20000201400 */
[----:B------:R-:W-:Y:S06]  /*3cd0*/  BRA `(.L_x_7661) ;  /* 0x0000000800fc7947 */ /* 0x000fec0003800000 */
.L_x_7662:
[----:B------:R-:W4:Y:S02]  /*3ce0*/  LDG.E.U16 R4, desc[UR36][R4.64] ;  /* 0x0000002404047981 */ /* 0x000f24000c1e1500 */
[----:B----4-:R0:W4:Y:S01]  /*3cf0*/  I2F.S16 R25, R4 ;  /* 0x0000000400197306 */ /* 0x0101220000101400 */
[----:B------:R-:W-:Y:S05]  /*3d00*/  BRA `(.L_x_7661) ;  /* 0x0000000800f07947 */ /* 0x000fea0003800000 */
.L_x_7657:
        /* <DEDUP_REMOVED lines=8> */
.L_x_7665:
[----:B------:R-:W4:Y:S02]  /*3d90*/  LDG.E.U16 R4, desc[UR36][R4.64] ;  /* 0x0000002404047981 */ /* 0x000f24000c1e1500 */
[----:B----4-:R-:W-:Y:S01]  /*3da0*/  HADD2.F32 R25, -RZ, R4.H0_H0 ;  /* 0x20000004ff197230 */ /* 0x010fe20000004100 */
[----:B------:R-:W-:Y:S06]  /*3db0*/  BRA `(.L_x_7661) ;  /* 0x0000000800c47947 */ /* 0x000fec0003800000 */
.L_x_7664:
        /* <DEDUP_REMOVED lines=8> */
.L_x_7667:
[----:B------:R-:W4:Y:S02]  /*3e40*/  LDG.E.U16 R4, desc[UR36][R4.64] ;  /* 0x0000002404047981 */ /* 0x000f24000c1e1500 */
[----:B----4-:R-:W-:Y:S01]  /*3e50*/  HADD2.F32 R25, -RZ, R4.H0_H0 ;  /* 0x20000004ff197230 */ /* 0x010fe20000004100 */
[----:B------:R-:W-:Y:S06]  /*3e60*/  BRA `(.L_x_7661) ;  /* 0x0000000800987947 */ /* 0x000fec0003800000 */
.L_x_7666:
[----:B------:R-:W4:Y:S01]  /*3e70*/  LDG.E.64 R4, desc[UR36][R4.64] ;  /* 0x0000002404047981 */ /* 0x000f22000c1e1b00 */
[----:B------:R-:W-:Y:S01]  /*3e80*/  UMOV UR4, 0xf0000000 ;  /* 0xf000000000047882 */ /* 0x000fe20000000000 */
[----:B------:R-:W-:Y:S01]  /*3e90*/  UMOV UR5, 0x380fffff ;  /* 0x380fffff00057882 */ /* 0x000fe20000000000 */
[----:B----4-:R-:W0:Y:S01]  /*3ea0*/  F2F.F32.F64 R25, R4 ;  /* 0x0000000400197310 */ /* 0x010e220000301000 */
[----:B------:R-:W-:-:S14]  /*3eb0*/  DSETP.GEU.AND P0, PT, |R4|, UR4, PT ;  /* 0x0000000404007e2a */ /* 0x000fdc000bf0e200 */
[----:B0-----:R-:W-:Y:S01]  /*3ec0*/  @!P0 FMUL R25, R25, 1.175494350822287508e-38 ;  /* 0x0080000019198820 */ /* 0x001fe20000400000 */
[----:B------:R-:W-:Y:S06]  /*3ed0*/  BRA `(.L_x_7661) ;  /* 0x00000008007c7947 */ /* 0x000fec0003800000 */
.L_x_7656:
        /* <DEDUP_REMOVED lines=12> */
.L_x_7670:
[----:B------:R-:W4:Y:S01]  /*3fa0*/  LDG.E.64 R4, desc[UR36][R4.64] ;  /* 0x0000002404047981 */ /* 0x000f22000c1e1b00 */
[----:B------:R-:W-:Y:S01]  /*3fb0*/  UMOV UR4, 0xf0000000 ;  /* 0xf000000000047882 */ /* 0x000fe20000000000 */
[----:B------:R-:W-:Y:S01]  /*3fc0*/  UMOV UR5, 0x380fffff ;  /* 0x380fffff00057882 */ /* 0x000fe20000000000 */
[----:B----4-:R-:W0:Y:S01]  /*3fd0*/  F2F.F32.F64 R25, R4 ;  /* 0x0000000400197310 */ /* 0x010e220000301000 */
[----:B------:R-:W-:-:S14]  /*3fe0*/  DSETP.GEU.AND P0, PT, |R4|, UR4, PT ;  /* 0x0000000404007e2a */ /* 0x000fdc000bf0e200 */
[----:B0-----:R-:W-:Y:S01]  /*3ff0*/  @!P0 FMUL R25, R25, 1.175494350822287508e-38 ;  /* 0x0080000019198820 */ /* 0x001fe20000400000 */
[----:B------:R-:W-:Y:S06]  /*4000*/  BRA `(.L_x_7661) ;  /* 0x0000000800307947 */ /* 0x000fec0003800000 */
.L_x_7669:
        /* <DEDUP_REMOVED lines=26> */
.L_x_7672:
        /* <DEDUP_REMOVED lines=13> */
.L_x_7671:
[----:B------:R-:W4:Y:S02]  /*4280*/  LDG.E.U16 R4, desc[UR36][R4.64] ;  /* 0x0000002404047981 */ /* 0x000f24000c1e1500 */
[----:B----4-:R-:W-:Y:S01]  /*4290*/  IMAD.U32 R25, R4, 0x10000, RZ ;  /* 0x0001000004197824 */ /* 0x010fe200078e00ff */
[----:B------:R-:W-:Y:S06]  /*42a0*/  BRA `(.L_x_7661) ;  /* 0x0000000400887947 */ /* 0x000fec0003800000 */
.L_x_7668:
        /* <DEDUP_REMOVED lines=11> */
.L_x_7675:
        /* <DEDUP_REMOVED lines=20> */
.L_x_7677:
[----:B------:R-:W-:Y:S05]  /*44a0*/  BSYNC B0 ;  /* 0x0000000000007941 */ /* 0x000fea0003800000 */
.L_x_7676:
[----:B------:R-:W-:Y:S01]  /*44b0*/  IMAD.SHL.U32 R3, R3, 0x100000, RZ ;  /* 0x0010000003037824 */ /* 0x000fe200078e00ff */
[----:B------:R-:W-:-:S04]  /*44c0*/  LEA R0, R0, 0x3b800000, 0x17 ;  /* 0x3b80000000007811 */ /* 0x000fc800078eb8ff */
[----:B------:R-:W-:Y:S01]  /*44d0*/  LOP3.LUT R25, R0, R3, R25, 0xfe, !PT ;  /* 0x0000000300197212 */ /* 0x000fe200078efe19 */
[----:B------:R-:W-:Y:S06]  /*44e0*/  BRA `(.L_x_7661) ;  /* 0x0000000000f87947 */ /* 0x000fec0003800000 */
.L_x_7674:
        /* <DEDUP_REMOVED lines=20> */
.L_x_7679:
[----:B------:R-:W-:Y:S05]  /*4630*/  BSYNC B0 ;  /* 0x0000000000007941 */ /* 0x000fea0003800000 */
.L_x_7678:
[----:B------:R-:W-:Y:S01]  /*4640*/  IMAD.SHL.U32 R3, R3, 0x200000, RZ ;  /* 0x0020000003037824 */ /* 0x000fe200078e00ff */
[----:B------:R-:W-:-:S04]  /*4650*/  LEA R0, R0, 0x37800000, 0x17 ;  /* 0x3780000000007811 */ /* 0x000fc800078eb8ff */
[----:B------:R-:W-:Y:S01]  /*4660*/  LOP3.LUT R25, R0, R3, R25, 0xfe, !PT ;  /* 0x0000000300197212 */ /* 0x000fe200078efe19 */
[----:B------:R-:W-:Y:S06]  /*4670*/  BRA `(.L_x_7661) ;  /* 0x0000000000947947 */ /* 0x000fec0003800000 */
.L_x_7673:
        /* <DEDUP_REMOVED lines=14> */
.L_x_7660:
        /* <DEDUP_REMOVED lines=16> */
.L_x_7682:
[----:B------:R-:W-:Y:S01]  /*4860*/  IMAD.MOV.U32 R25, RZ, RZ, RZ ;  /* 0x000000ffff197224 */ /* 0x000fe200078e00ff */
[----:B------:R-:W-:Y:S06]  /*4870*/  BRA `(.L_x_7661) ;  /* 0x0000000000147947 */ /* 0x000fec0003800000 */
.L_x_7681:
[----:B------:R-:W4:Y:S02]  /*4880*/  LDG.E.64 R4, desc[UR36][R4.64] ;  /* 0x0000002404047981 */ /* 0x000f24000c1e1b00 */
[----:B----4-:R0:W4:Y:S01]  /*4890*/  I2F.U64 R25, R4 ;  /* 0x0000000400197312 */ /* 0x0101220000301000 */
[----:B------:R-:W-:Y:S05]  /*48a0*/  BRA `(.L_x_7661) ;  /* 0x0000000000087947 */ /* 0x000fea0003800000 */
.L_x_7680:
[----:B------:R-:W4:Y:S02]  /*48b0*/  LDG.E R4, desc[UR36][R4.64] ;  /* 0x0000002404047981 */ /* 0x000f24000c1e1900 */
[----:B----4-:R-:W-:-:S07]  /*48c0*/  I2FP.F32.U32 R25, R4 ;  /* 0x0000000400197245 */ /* 0x010fce0000201000 */
.L_x_7661:
[----:B------:R-:W-:Y:S05]  /*48d0*/  BSYNC B6 ;  /* 0x0000000000067941 */ /* 0x000fea0003800000 */
.L_x_7655:
        /* <DEDUP_REMOVED lines=21> */
.L_x_7687:
[----:B------:R-:W2:Y:S02]  /*4a30*/  LDG.E.U8 R4, desc[UR36][R4.64] ;  /* 0x0000002404047981 */ /* 0x000ea4000c1e1100 */
[----:B--2---:R-:W-:Y:S01]  /*4a40*/  I2FP.F32.U32 R24, R4 ;  /* 0x0000000400187245 */ /* 0x004fe20000201000 */
[----:B------:R-:W-:Y:S06]  /*4a50*/  BRA `(.L_x_7689) ;  /* 0x0000000c002c7947 */ /* 0x000fec0003800000 */
.L_x_7686:
        /* <DEDUP_REMOVED lines=9> */
.L_x_7691:
[----:B------:R-:W2:Y:S02]  /*4af0*/  LDG.E R4, desc[UR36][R4.64] ;  /* 0x0000002404047981 */ /* 0x000ea4000c1e1900 */
[----:B--2---:R-:W-:Y:S01]  /*4b00*/  I2FP.F32.S32 R24, R4 ;  /* 0x0000000400187245 */ /* 0x004fe20000201400 */
[----:B------:R-:W-:Y:S06]  /*4b10*/  BRA `(.L_x_7689) ;  /* 0x0000000800fc7947 */ /* 0x000fec0003800000 */
.L_x_7690:
[----:B------:R-:W2:Y:S02]  /*4b20*/  LDG.E.U16 R4, desc[UR36][R4.64] ;  /* 0x0000002404047981 */ /* 0x000ea4000c1e1500 */
[----:B--2---:R0:W1:Y:S01]  /*4b30*/  I2F.S16 R24, R4 ;  /* 0x0000000400187306 */ /* 0x0040620000101400 */
[----:B------:R-:W-:Y:S05]  /*4b40*/  BRA `(.L_x_7689) ;  /* 0x0000000800f07947 */ /* 0x000fea0003800000 */
.L_x_7685:
        /* <DEDUP_REMOVED lines=8> */
.L_x_7693:
[----:B------:R-:W2:Y:S02]  /*4bd0*/  LDG.E.U16 R4, desc[UR36][R4.64] ;  /* 0x0000002404047981 */ /* 0x000ea4000c1e1500 */
[----:B--2---:R-:W-:Y:S01]  /*4be0*/  HADD2.F32 R24, -RZ, R4.H0_H0 ;  /* 0x20000004ff187230 */ /* 0x004fe20000004100 */
[----:B------:R-:W-:Y:S06]  /*4bf0*/  BRA `(.L_x_7689) ;  /* 0x0000000800c47947 */ /* 0x000fec0003800000 */
.L_x_7692:
        /* <DEDUP_REMOVED lines=8> */
.L_x_7695:
[----:B------:R-:W2:Y:S02]  /*4c80*/  LDG.E.U16 R4, desc[UR36][R4.64] ;  /* 0x0000002404047981 */ /* 0x000ea4000c1e1500 */
[----:B--2---:R-:W-:Y:S01]  /*4c90*/  HADD2.F32 R24, -RZ, R4.H0_H0 ;  /* 0x20000004ff187230 */ /* 0x004fe20000004100 */
[----:B------:R-:W-:Y:S06]  /*4ca0*/  BRA `(.L_x_7689) ;  /* 0x0000000800987947 */ /* 0x000fec0003800000 */
.L_x_7694:
[----:B------:R-:W2:Y:S01]  /*4cb0*/  LDG.E.64 R4, desc[UR36][R4.64] ;  /* 0x0000002404047981 */ /* 0x000ea2000c1e1b00 */
[----:B------:R-:W-:Y:S01]  /*4cc0*/  UMOV UR4, 0xf0000000 ;  /* 0xf000000000047882 */ /* 0x000fe20000000000 */
[----:B------:R-:W-:Y:S01]  /*4cd0*/  UMOV UR5, 0x380fffff ;  /* 0x380fffff00057882 */ /* 0x000fe20000000000 */
[----:B--2---:R-:W0:Y:S01]  /*4ce0*/  F2F.F32.F64 R24, R4 ;  /* 0x0000000400187310 */ /* 0x004e220000301000 */
[----:B------:R-:W-:-:S14]  /*4cf0*/  DSETP.GEU.AND P0, PT, |R4|, UR4, PT ;  /* 0x0000000404007e2a */ /* 0x000fdc000bf0e200 */
[----:B0-----:R-:W-:Y:S01]  /*4d00*/  @!P0 FMUL R24, R24, 1.175494350822287508e-38 ;  /* 0x0080000018188820 */ /* 0x001fe20000400000 */
[----:B------:R-:W-:Y:S06]  /*4d10*/  BRA `(.L_x_7689) ;  /* 0x00000008007c7947 */ /* 0x000fec0003800000 */
.L_x_7684:
        /* <DEDUP_REMOVED lines=12> */
.L_x_7698:
[----:B------:R-:W2:Y:S01]  /*4de0*/  LDG.E.64 R4, desc[UR36][R4.64] ;  /* 0x0000002404047981 */ /* 0x000ea2000c1e1b00 */
[----:B------:R-:W-:Y:S01]  /*4df0*/  UMOV UR4, 0xf0000000 ;  /* 0xf000000000047882 */ /* 0x000fe20000000000 */
[----:B------:R-:W-:Y:S01]  /*4e00*/  UMOV UR5, 0x380fffff ;  /* 0x380fffff00057882 */ /* 0x000fe20000000000 */
[----:B--2---:R-:W0:Y:S01]  /*4e10*/  F2F.F32.F64 R24, R4 ;  /* 0x0000000400187310 */ /* 0x004e220000301000 */
[----:B------:R-:W-:-:S14]  /*4e20*/  DSETP.GEU.AND P0, PT, |R4|, UR4, PT ;  /* 0x0000000404007e2a */ /* 0x000fdc000bf0e200 */
[----:B0-----:R-:W-:Y:S01]  /*4e30*/  @!P0 FMUL R24, R24, 1.175494350822287508e-38 ;  /* 0x0080000018188820 */ /* 0x001fe20000400000 */
[----:B------:R-:W-:Y:S06]  /*4e40*/  BRA `(.L_x_7689) ;  /* 0x0000000800307947 */ /* 0x000fec0003800000 */
.L_x_7697:
        /* <DEDUP_REMOVED lines=26> */
.L_x_7700:
        /* <DEDUP_REMOVED lines=13> */
.L_x_7699:
[----:B------:R-:W2:Y:S02]  /*50c0*/  LDG.E.U16 R4, desc[UR36][R4.64] ;  /* 0x0000002404047981 */ /* 0x000ea4000c1e1500 */
[----:B--2---:R-:W-:Y:S01]  /*50d0*/  IMAD.U32 R24, R4, 0x10000, RZ ;  /* 0x0001000004187824 */ /* 0x004fe200078e00ff */
[----:B------:R-:W-:Y:S06]  /*50e0*/  BRA `(.L_x_7689) ;  /* 0x0000000400887947 */ /* 0x000fec0003800000 */
.L_x_7696:
        /* <DEDUP_REMOVED lines=11> */
.L_x_7703:
        /* <DEDUP_REMOVED lines=20> */
.L_x_7705:
[----:B------:R-:W-:Y:S05]  /*52e0*/  BSYNC B0 ;  /* 0x0000000000007941 */ /* 0x000fea0003800000 */
.L_x_7704:
[----:B------:R-:W-:Y:S01]  /*52f0*/  IMAD.SHL.U32 R3, R3, 0x100000, RZ ;  /* 0x0010000003037824 */ /* 0x000fe200078e00ff */
[----:B------:R-:W-:-:S04]  /*5300*/  LEA R5, R0, 0x3b800000, 0x17 ;  /* 0x3b80000000057811 */ /* 0x000fc800078eb8ff */
[----:B------:R-:W-:Y:S01]  /*5310*/  LOP3.LUT R24, R5, R3, R24, 0xfe, !PT ;  /* 0x0000000305187212 */ /* 0x000fe200078efe18 */
[----:B------:R-:W-:Y:S06]  /*5320*/  BRA `(.L_x_7689) ;  /* 0x0000000000f87947 */ /* 0x000fec0003800000 */
.L_x_7702:
        /* <DEDUP_REMOVED lines=20> */
.L_x_7707:
[----:B------:R-:W-:Y:S05]  /*5470*/  BSYNC B0 ;  /* 0x0000000000007941 */ /* 0x000fea0003800000 */
.L_x_7706:
[----:B------:R-:W-:Y:S01]  /*5480*/  IMAD.SHL.U32 R3, R3, 0x200000, RZ ;  /* 0x0020000003037824 */ /* 0x000fe200078e00ff */
[----:B------:R-:W-:-:S04]  /*5490*/  LEA R5, R0, 0x37800000, 0x17 ;  /* 0x3780000000057811 */ /* 0x000fc800078eb8ff */
[----:B------:R-:W-:Y:S01]  /*54a0*/  LOP3.LUT R24, R5, R3, R24, 0xfe, !PT ;  /* 0x0000000305187212 */ /* 0x000fe200078efe18 */
[----:B------:R-:W-:Y:S06]  /*54b0*/  BRA `(.L_x_7689) ;  /* 0x0000000000947947 */ /* 0x000fec0003800000 */
.L_x_7701:
        /* <DEDUP_REMOVED lines=14> */
.L_x_7688:
        /* <DEDUP_REMOVED lines=16> */
.L_x_7710:
[----:B------:R-:W-:Y:S01]  /*56a0*/  IMAD.MOV.U32 R24, RZ, RZ, RZ ;  /* 0x000000ffff187224 */ /* 0x000fe200078e00ff */
[----:B------:R-:W-:Y:S06]  /*56b0*/  BRA `(.L_x_7689) ;  /* 0x0000000000147947 */ /* 0x000fec0003800000 */
.L_x_7709:
[----:B------:R-:W2:Y:S02]  /*56c0*/  LDG.E.64 R4, desc[UR36][R4.64] ;  /* 0x0000002404047981 */ /* 0x000ea4000c1e1b00 */
[----:B--2---:R0:W1:Y:S01]  /*56d0*/  I2F.U64 R24, R4 ;  /* 0x0000000400187312 */ /* 0x0040620000301000 */
[----:B------:R-:W-:Y:S05]  /*56e0*/  BRA `(.L_x_7689) ;  /* 0x0000000000087947 */ /* 0x000fea0003800000 */
.L_x_7708:
[----:B------:R-:W2:Y:S02]  /*56f0*/  LDG.E R4, desc[UR36][R4.64] ;  /* 0x0000002404047981 */ /* 0x000ea4000c1e1900 */
[----:B--2---:R-:W-:-:S07]  /*5700*/  I2FP.F32.U32 R24, R4 ;  /* 0x0000000400187245 */ /* 0x004fce0000201000 */
.L_x_7689:
[----:B------:R-:W-:Y:S05]  /*5710*/  BSYNC B6 ;  /* 0x0000000000067941 */ /* 0x000fea0003800000 */
.L_x_7683:
[----:B------:R-:W-:-:S07]  /*5720*/  VIADD R16, R16, 0x80 ;  /* 0x0000008010107836 */ /* 0x000fce0000000000 */
.L_x_7654:
[----:B------:R-:W-:Y:S05]  /*5730*/  BSYNC B7 ;  /* 0x0000000000077941 */ /* 0x000fea0003800000 */
.L_x_7653:
[----:B------:R-:W-:Y:S01]  /*5740*/  ISETP.GE.AND P0, PT, R16, R17, PT ;  /* 0x000000111000720c */ /* 0x000fe20003f06270 */
[----:B------:R-:W-:Y:S01]  /*5750*/  BSSY B7, `(.L_x_7711) ;  /* 0x00001c6000077945 */ /* 0x000fe20003800000 */
[----:B0-----:R-:W-:-:S11]  /*5760*/  IMAD.MOV.U32 R23, RZ, RZ, RZ ;  /* 0x000000ffff177224 */ /* 0x001fd600078e00ff */
        /* <DEDUP_REMOVED lines=22> */
.L_x_7717:
[----:B------:R-:W4:Y:S02]  /*58d0*/  LDG.E.U8 R4, desc[UR36][R4.64] ;  /* 0x0000002404047981 */ /* 0x000f24000c1e1100 */
[----:B----4-:R-:W-:Y:S01]  /*58e0*/  I2FP.F32.U32 R23, R4 ;  /* 0x0000000400177245 */ /* 0x010fe20000201000 */
[----:B------:R-:W-:Y:S06]  /*58f0*/  BRA `(.L_x_7719) ;  /* 0x0000000c002c7947 */ /* 0x000fec0003800000 */
.L_x_7716:
        /* <DEDUP_REMOVED lines=9> */
.L_x_7721:
[----:B------:R-:W4:Y:S02]  /*5990*/  LDG.E R4, desc[UR36][R4.64] ;  /* 0x0000002404047981 */ /* 0x000f24000c1e1900 */
[----:B----4-:R-:W-:Y:S01]  /*59a0*/  I2FP.F32.S32 R23, R4 ;  /* 0x0000000400177245 */ /* 0x010fe20000201400 */
[----:B------:R-:W-:Y:S06]  /*59b0*/  BRA `(.L_x_7719) ;  /* 0x0000000800fc7947 */ /* 0x000fec0003800000 */
.L_x_7720:
[----:B------:R-:W4:Y:S02]  /*59c0*/  LDG.E.U16 R4, desc[UR36][R4.64] ;  /* 0x0000002404047981 */ /* 0x000f24000c1e1500 */
[----:B----4-:R0:W4:Y:S01]  /*59d0*/  I2F.S16 R23, R4 ;  /* 0x0000000400177306 */ /* 0x0101220000101400 */
[----:B------:R-:W-:Y:S05]  /*59e0*/  BRA `(.L_x_7719) ;  /* 0x0000000800f07947 */ /* 0x000fea0003800000 */
.L_x_7715:
        /* <DEDUP_REMOVED lines=8> */
.L_x_7723:
[----:B------:R-:W4:Y:S02]  /*5a70*/  LDG.E.U16 R4, desc[UR36][R4.64] ;  /* 0x0000002404047981 */ /* 0x000f24000c1e1500 */
[----:B----4-:R-:W-:Y:S01]  /*5a80*/  HADD2.F32 R23, -RZ, R4.H0_H0 ;  /* 0x20000004ff177230 */ /* 0x010fe20000004100 */
[----:B------:R-:W-:Y:S06]  /*5a90*/  BRA `(.L_x_7719) ;  /* 0x0000000800c47947 */ /* 0x000fec0003800000 */
.L_x_7722:
        /* <DEDUP_REMOVED lines=8> */
.L_x_7725:
[----:B------:R-:W4:Y:S02]  /*5b20*/  LDG.E.U16 R4, desc[UR36][R4.64] ;  /* 0x0000002404047981 */ /* 0x000f24000c1e1500 */
[----:B----4-:R-:W-:Y:S01]  /*5b30*/  HADD2.F32 R23, -RZ, R4.H0_H0 ;  /* 0x20000004ff177230 */ /* 0x010fe20000004100 */
[----:B------:R-:W-:Y:S06]  /*5b40*/  BRA `(.L_x_7719) ;  /* 0x0000000800987947 */ /* 0x000fec0003800000 */
.L_x_7724:
[----:B------:R-:W4:Y:S01]  /*5b50*/  LDG.E.64 R4, desc[UR36][R4.64] ;  /* 0x0000002404047981 */ /* 0x000f22000c1e1b00 */
[----:B------:R-:W-:Y:S01]  /*5b60*/  UMOV UR4, 0xf0000000 ;  /* 0xf000000000047882 */ /* 0x000fe20000000000 */
[----:B------:R-:W-:Y:S01]  /*5b70*/  UMOV UR5, 0x380fffff ;  /* 0x380fffff00057882 */ /* 0x000fe20000000000 */
[----:B----4-:R-:W0:Y:S01]  /*5b80*/  F2F.F32.F64 R23, R4 ;  /* 0x0000000400177310 */ /* 0x010e220000301000 */
[----:B------:R-:W-:-:S14]  /*5b90*/  DSETP.GEU.AND P0, PT, |R4|, UR4, PT ;  /* 0x0000000404007e2a */ /* 0x000fdc000bf0e200 */
[----:B0-----:R-:W-:Y:S01]  /*5ba0*/  @!P0 FMUL R23, R23, 1.175494350822287508e-38 ;  /* 0x0080000017178820 */ /* 0x001fe20000400000 */
[----:B------:R-:W-:Y:S06]  /*5bb0*/  BRA `(.L_x_7719) ;  /* 0x00000008007c7947 */ /* 0x000fec0003800000 */
.L_x_7714:
        /* <DEDUP_REMOVED lines=12> */
.L_x_7728:
[----:B------:R-:W4:Y:S01]  /*5c80*/  LDG.E.64 R4, desc[UR36][R4.64] ;  /* 0x0000002404047981 */ /* 0x000f22000c1e1b00 */
[----:B------:R-:W-:Y:S01]  /*5c90*/  UMOV UR4, 0xf0000000 ;  /* 0xf000000000047882 */ /* 0x000fe20000000000 */
[----:B------:R-:W-:Y:S01]  /*5ca0*/  UMOV UR5, 0x380fffff ;  /* 0x380fffff00057882 */ /* 0x000fe20000000000 */
[----:B----4-:R-:W0:Y:S01]  /*5cb0*/  F2F.F32.F64 R23, R4 ;  /* 0x0000000400177310 */ /* 0x010e220000301000 */
[----:B------:R-:W-:-:S14]  /*5cc0*/  DSETP.GEU.AND P0, PT, |R4|, UR4, PT ;  /* 0x0000000404007e2a */ /* 0x000fdc000bf0e200 */
[----:B0-----:R-:W-:Y:S01]  /*5cd0*/  @!P0 FMUL R23, R23, 1.175494350822287508e-38 ;  /* 0x0080000017178820 */ /* 0x001fe20000400000 */
[----:B------:R-:W-:Y:S06]  /*5ce0*/  BRA `(.L_x_7719) ;  /* 0x0000000800307947 */ /* 0x000fec0003800000 */
.L_x_7727:
        /* <DEDUP_REMOVED lines=26> */
.L_x_7730:
        /* <DEDUP_REMOVED lines=13> */
.L_x_7729:
[----:B------:R-:W4:Y:S02]  /*5f60*/  LDG.E.U16 R4, desc[UR36][R4.64] ;  /* 0x0000002404047981 */ /* 0x000f24000c1e1500 */
[----:B----4-:R-:W-:Y:S01]  /*5f70*/  IMAD.U32 R23, R4, 0x10000, RZ ;  /* 0x0001000004177824 */ /* 0x010fe200078e00ff */
[----:B------:R-:W-:Y:S06]  /*5f80*/  BRA `(.L_x_7719) ;  /* 0x0000000400887947 */ /* 0x000fec0003800000 */
.L_x_7726:
        /* <DEDUP_REMOVED lines=11> */
.L_x_7733:
        /* <DEDUP_REMOVED lines=20> */
.L_x_7735:
[----:B------:R-:W-:Y:S05]  /*6180*/  BSYNC B0 ;  /* 0x0000000000007941 */ /* 0x000fea0003800000 */
.L_x_7734:
[----:B------:R-:W-:Y:S01]  /*6190*/  IMAD.SHL.U32 R3, R3, 0x100000, RZ ;  /* 0x0010000003037824 */ /* 0x000fe200078e00ff */
[----:B------:R-:W-:-:S04]  /*61a0*/  LEA R0, R0, 0x3b800000, 0x17 ;  /* 0x3b80000000007811 */ /* 0x000fc800078eb8ff */
[----:B------:R-:W-:Y:S01]  /*61b0*/  LOP3.LUT R23, R0, R3, R23, 0xfe, !PT ;  /* 0x0000000300177212 */ /* 0x000fe200078efe17 */
[----:B------:R-:W-:Y:S06]  /*61c0*/  BRA `(.L_x_7719) ;  /* 0x0000000000f87947 */ /* 0x000fec0003800000 */
.L_x_7732:
        /* <DEDUP_REMOVED lines=20> */
.L_x_7737:
[----:B------:R-:W-:Y:S05]  /*6310*/  BSYNC B0 ;  /* 0x0000000000007941 */ /* 0x000fea0003800000 */
.L_x_7736:
[----:B------:R-:W-:Y:S01]  /*6320*/  IMAD.SHL.U32 R3, R3, 0x200000, RZ ;  /* 0x0020000003037824 */ /* 0x000fe200078e00ff */
[----:B------:R-:W-:-:S04]  /*6330*/  LEA R0, R0, 0x37800000, 0x17 ;  /* 0x3780000000007811 */ /* 0x000fc800078eb8ff */
[----:B------:R-:W-:Y:S01]  /*6340*/  LOP3.LUT R23, R0, R3, R23, 0xfe, !PT ;  /* 0x0000000300177212 */ /* 0x000fe200078efe17 */
[----:B------:R-:W-:Y:S06]  /*6350*/  BRA `(.L_x_7719) ;  /* 0x0000000000947947 */ /* 0x000fec0003800000 */
.L_x_7731:
        /* <DEDUP_REMOVED lines=14> */
.L_x_7718:
        /* <DEDUP_REMOVED lines=16> */
.L_x_7740:
[----:B------:R-:W-:Y:S01]  /*6540*/  IMAD.MOV.U32 R23, RZ, RZ, RZ ;  /* 0x000000ffff177224 */ /* 0x000fe200078e00ff */
[----:B------:R-:W-:Y:S06]  /*6550*/  BRA `(.L_x_7719) ;  /* 0x0000000000147947 */ /* 0x000fec0003800000 */
.L_x_7739:
[----:B------:R-:W4:Y:S02]  /*6560*/  LDG.E.64 R4, desc[UR36][R4.64] ;  /* 0x0000002404047981 */ /* 0x000f24000c1e1b00 */
[----:B----4-:R0:W4:Y:S01]  /*6570*/  I2F.U64 R23, R4 ;  /* 0x0000000400177312 */ /* 0x0101220000301000 */
[----:B------:R-:W-:Y:S05]  /*6580*/  BRA `(.L_x_7719) ;  /* 0x0000000000087947 */ /* 0x000fea0003800000 */
.L_x_7738:
[----:B------:R-:W4:Y:S02]  /*6590*/  LDG.E R4, desc[UR36][R4.64] ;  /* 0x0000002404047981 */ /* 0x000f24000c1e1900 */
[----:B----4-:R-:W-:-:S07]  /*65a0*/  I2FP.F32.U32 R23, R4 ;  /* 0x0000000400177245 */ /* 0x010fce0000201000 */
.L_x_7719:
[----:B------:R-:W-:Y:S05]  /*65b0*/  BSYNC B6 ;  /* 0x0000000000067941 */ /* 0x000fea0003800000 */
.L_x_7713:
        /* <DEDUP_REMOVED lines=20> */
.L_x_7744:
[----:B------:R-:W2:Y:S02]  /*6700*/  LDG.E.U8 R4, desc[UR36][R4.64] ;  /* 0x0000002404047981 */ /* 0x000ea4000c1e1100 */
[----:B--2---:R-:W-:Y:S01]  /*6710*/  I2FP.F32.U32 R18, R4 ;  /* 0x0000000400127245 */ /* 0x004fe20000201000 */
[----:B------:R-:W-:Y:S06]  /*6720*/  BRA `(.L_x_7712) ;  /* 0x0000000c00207947 */ /* 0x000fec0003800000 */
.L_x_7743:
        /* <DEDUP_REMOVED lines=9> */
.L_x_7747:
[----:B------:R-:W2:Y:S02]  /*67c0*/  LDG.E R4, desc[UR36][R4.64] ;  /* 0x0000002404047981 */ /* 0x000ea4000c1e1900 */
[----:B--2---:R-:W-:Y:S01]  /*67d0*/  I2FP.F32.S32 R18, R4 ;  /* 0x0000000400127245 */ /* 0x004fe20000201400 */
[----:B------:R-:W-:Y:S06]  /*67e0*/  BRA `(.L_x_7712) ;  /* 0x0000000800f07947 */ /* 0x000fec0003800000 */
.L_x_7746:
[----:B------:R-:W2:Y:S02]  /*67f0*/  LDG.E.U16 R4, desc[UR36][R4.64] ;  /* 0x0000002404047981 */ /* 0x000ea4000c1e1500 */
[----:B--2---:R0:W1:Y:S01]  /*6800*/  I2F.S16 R18, R4 ;  /* 0x0000000400127306 */ /* 0x0040620000101400 */
[----:B------:R-:W-:Y:S05]  /*6810*/  BRA `(.L_x_7712) ;  /* 0x0000000800e47947 */ /* 0x000fea0003800000 */
.L_x_7742:
        /* <DEDUP_REMOVED lines=8> */
.L_x_7749:
[----:B------:R-:W2:Y:S02]  /*68a0*/  LDG.E.U16 R4, desc[UR36][R4.64] ;  /* 0x0000002404047981 */ /* 0x000ea4000c1e1500 */
[----:B--2---:R-:W-:Y:S01]  /*68b0*/  HADD2.F32 R18, -RZ, R4.H0_H0 ;  /* 0x20000004ff127230 */ /* 0x004fe20000004100 */
[----:B------:R-:W-:Y:S06]  /*68c0*/  BRA `(.L_x_7712) ;  /* 0x0000000800b87947 */ /* 0x000fec0003800000 */
.L_x_7748:
        /* <DEDUP_REMOVED lines=8> */
.L_x_7751:
[----:B------:R-:W2:Y:S02]  /*6950*/  LDG.E.U16 R4, desc[UR36][R4.64] ;  /* 0x0000002404047981 */ /* 0x000ea4000c1e1500 */
[----:B--2---:R-:W-:Y:S01]  /*6960*/  HADD2.F32 R18, -RZ, R4.H0_H0 ;  /* 0x20000004ff127230 */ /* 0x004fe20000004100 */
[----:B------:R-:W-:Y:S06]  /*6970*/  BRA `(.L_x_7712) ;  /* 0x00000008008c7947 */ /* 0x000fec0003800000 */
.L_x_7750:
[----:B------:R-:W2:Y:S01]  /*6980*/  LDG.E.64 R4, desc[UR36][R4.64] ;  /* 0x0000002404047981 */ /* 0x000ea2000c1e1b00 */
[----:B------:R-:W-:Y:S01]  /*6990*/  UMOV UR4, 0xf0000000 ;  /* 0xf000000000047882 */ /* 0x000fe20000000000 */
[----:B------:R-:W-:Y:S01]  /*69a0*/  UMOV UR5, 0x380fffff ;  /* 0x380fffff00057882 */ /* 0x000fe20000000000 */
[----:B--2---:R-:W0:Y:S01]  /*69b0*/  F2F.F32.F64 R18, R4 ;  /* 0x0000000400127310 */ /* 0x004e220000301000 */
[----:B------:R-:W-:-:S14]  /*69c0*/  DSETP.GEU.AND P0, PT, |R4|, UR4, PT ;  /* 0x0000000404007e2a */ /* 0x000fdc000bf0e200 */
[----:B0-----:R-:W-:Y:S01]  /*69d0*/  @!P0 FMUL R18, R18, 1.175494350822287508e-38 ;  /* 0x0080000012128820 */ /* 0x001fe20000400000 */
[----:B------:R-:W-:Y:S06]  /*69e0*/  BRA `(.L_x_7712) ;  /* 0x0000000800707947 */ /* 0x000fec0003800000 */
.L_x_7741:
        /* <DEDUP_REMOVED lines=12> */
.L_x_7754:
[----:B------:R-:W2:Y:S01]  /*6ab0*/  LDG.E.64 R4, desc[UR36][R4.64] ;  /* 0x0000002404047981 */ /* 0x000ea2000c1e1b00 */
[----:B------:R-:W-:Y:S01]  /*6ac0*/  UMOV UR4, 0xf0000000 ;  /* 0xf000000000047882 */ /* 0x000fe20000000000 */
[----:B------:R-:W-:Y:S01]  /*6ad0*/  UMOV UR5, 0x380fffff ;  /* 0x380fffff00057882 */ /* 0x000fe20000000000 */
[----:B--2---:R-:W0:Y:S01]  /*6ae0*/  F2F.F32.F64 R18, R4 ;  /* 0x0000000400127310 */ /* 0x004e220000301000 */
[----:B------:R-:W-:-:S14]  /*6af0*/  DSETP.GEU.AND P0, PT, |R4|, UR4, PT ;  /* 0x0000000404007e2a */ /* 0x000fdc000bf0e200 */
[----:B0-----:R-:W-:Y:S01]  /*6b00*/  @!P0 FMUL R18, R18, 1.175494350822287508e-38 ;  /* 0x0080000012128820 */ /* 0x001fe20000400000 */
[----:B------:R-:W-:Y:S06]  /*6b10*/  BRA `(.L_x_7712) ;  /* 0x0000000800247947 */ /* 0x000fec0003800000 */
.L_x_7753:
        /* <DEDUP_REMOVED lines=26> */
.L_x_7756:
        /* <DEDUP_REMOVED lines=13> */
.L_x_7755:
[----:B------:R-:W2:Y:S02]  /*6d90*/  LDG.E.U16 R4, desc[UR36][R4.64] ;  /* 0x0000002404047981 */ /* 0x000ea4000c1e1500 */
[----:B--2---:R-:W-:Y:S01]  /*6da0*/  IMAD.U32 R18, R4, 0x10000, RZ ;  /* 0x0001000004127824 */ /* 0x004fe200078e00ff */
[----:B------:R-:W-:Y:S06]  /*6db0*/  BRA `(.L_x_7712) ;  /* 0x00000004007c7947 */ /* 0x000fec0003800000 */
.L_x_7752:
        /* <DEDUP_REMOVED lines=11> */
.L_x_7759:
        /* <DEDUP_REMOVED lines=19> */
.L_x_7761:
[----:B------:R-:W-:Y:S05]  /*6fa0*/  BSYNC B0 ;  /* 0x0000000000007941 */ /* 0x000fea0003800000 */
.L_x_7760:
[----:B------:R-:W-:Y:S01]  /*6fb0*/  IMAD.SHL.U32 R3, R3, 0x100000, RZ ;  /* 0x0010000003037824 */ /* 0x000fe200078e00ff */
[----:B------:R-:W-:-:S04]  /*6fc0*/  LEA R5, R0, 0x3b800000, 0x17 ;  /* 0x3b80000000057811 */ /* 0x000fc800078eb8ff */
[----:B------:R-:W-:Y:S01]  /*6fd0*/  LOP3.LUT R18, R5, R3, R18, 0xfe, !PT ;  /* 0x0000000305127212 */ /* 0x000fe200078efe12 */
[----:B------:R-:W-:Y:S06]  /*6fe0*/  BRA `(.L_x_7712) ;  /* 0x0000000000f07947 */ /* 0x000fec0003800000 */
.L_x_7758:
        /* <DEDUP_REMOVED lines=19> */
.L_x_7763:
[----:B------:R-:W-:Y:S05]  /*7120*/  BSYNC B0 ;  /* 0x0000000000007941 */ /* 0x000fea0003800000 */
.L_x_7762:
[----:B------:R-:W-:Y:S01]  /*7130*/  IMAD.SHL.U32 R3, R3, 0x200000, RZ ;  /* 0x0020000003037824 */ /* 0x000fe200078e00ff */
[----:B------:R-:W-:-:S04]  /*7140*/  LEA R5, R0, 0x37800000, 0x17 ;  /* 0x3780000000057811 */ /* 0x000fc800078eb8ff */
[----:B------:R-:W-:Y:S01]  /*7150*/  LOP3.LUT R18, R5, R3, R18, 0xfe, !PT ;  /* 0x0000000305127212 */ /* 0x000fe200078efe12 */
[----:B------:R-:W-:Y:S06]  /*7160*/  BRA `(.L_x_7712) ;  /* 0x0000000000907947 */ /* 0x000fec0003800000 */
.L_x_7757:
        /* <DEDUP_REMOVED lines=14> */
.L_x_7745:
        /* <DEDUP_REMOVED lines=16> */
.L_x_7766:
[----:B------:R-:W-:Y:S05]  /*7350*/  BRA `(.L_x_7712) ;  /* 0x0000000000147947 */ /* 0x000fea0003800000 */
.L_x_7765:
[----:B------:R-:W2:Y:S02]  /*7360*/  LDG.E.64 R18, desc[UR36][R4.64] ;  /* 0x0000002404127981 */ /* 0x000ea4000c1e1b00 */
[----:B--2---:R0:W1:Y:S01]  /*7370*/  I2F.U64 R18, R18 ;  /* 0x0000001200127312 */ /* 0x0040620000301000 */
[----:B------:R-:W-:Y:S05]  /*7380*/  BRA `(.L_x_7712) ;  /* 0x0000000000087947 */ /* 0x000fea0003800000 */
.L_x_7764:
[----:B------:R-:W2:Y:S02]  /*7390*/  LDG.E R4, desc[UR36][R4.64] ;  /* 0x0000002404047981 */ /* 0x000ea4000c1e1900 */
[----:B--2---:R-:W-:-:S07]  /*73a0*/  I2FP.F32.U32 R18, R4 ;  /* 0x0000000400127245 */ /* 0x004fce0000201000 */
.L_x_7712:
[----:B------:R-:W-:Y:S05]  /*73b0*/  BSYNC B7 ;  /* 0x0000000000077941 */ /* 0x000fea0003800000 */
.L_x_7711:
[----:B0-----:R-:W0:Y:S01]  /*73c0*/  S2R R19, SR_TID.X ;  /* 0x0000000000137919 */ /* 0x001e220000002100 */
[----:B------:R-:W1:Y:S01]  /*73d0*/  LDC.U8 R16, c[0x0][0x250] ;  /* 0x00009400ff107b82 */ /* 0x000e620000000000 */
[----:B------:R-:W-:Y:S01]  /*73e0*/  BSSY B0, `(.L_x_7767) ;  /* 0x0000012000007945 */ /* 0x000fe20003800000 */
[CC--:B0-----:R-:W-:Y:S01]  /*73f0*/  ISETP.GE.AND P3, PT, R19.reuse, R17.reuse, PT ;  /* 0x000000111300720c */ /* 0x0c1fe20003f66270 */
[C---:B------:R-:W-:Y:S02]  /*7400*/  VIADD R0, R19.reuse, 0x100 ;  /* 0x0000010013007836 */ /* 0x040fe40000000000 */
[C---:B----4-:R-:W-:Y:S02]  /*7410*/  VIADD R4, R19.reuse, 0x180 ;  /* 0x0000018013047836 */ /* 0x050fe40000000000 */
[----:B------:R-:W-:Y:S01]  /*7420*/  VIADD R26, R19, 0x80 ;  /* 0x00000080131a7836 */ /* 0x000fe20000000000 */
[-C--:B------:R-:W-:Y:S02]  /*7430*/  ISETP.GE.AND P1, PT, R0, R17.reuse, PT ;  /* 0x000000110000720c */ /* 0x080fe40003f26270 */
[----:B------:R-:W-:-:S02]  /*7440*/  ISETP.GE.AND P2, PT, R4, R17, PT ;  /* 0x000000110400720c */ /* 0x000fc40003f46270 */
[----:B------:R-:W-:-:S03]  /*7450*/  ISETP.GE.AND P4, PT, R26, R17, PT ;  /* 0x000000111a00720c */ /* 0x000fc60003f86270 */
[----:B------:R-:W-:Y:S10]  /*7460*/  @P3 BRA `(.L_x_7768) ;  /* 0x0000000000243947 */ /* 0x000ff40003800000 */
[----:B------:R-:W-:Y:S01]  /*7470*/  ULDC.64 UR4, c[0x0][0x218] ;  /* 0x0000860000047ab9 */ /* 0x000fe20000000a00 */
[----:B------:R-:W-:Y:S01]  /*7480*/  IMAD.MOV.U32 R4, RZ, RZ, RZ ;  /* 0x000000ffff047224 */ /* 0x000fe200078e00ff */
[C---:B--2--5:R-:W-:Y:S02]  /*7490*/  FSETP.GEU.FTZ.AND P5, PT, R29.reuse, UR4, PT ;  /* 0x000000041d007c0b */ /* 0x064fe4000bfbe000 */
[----:B------:R-:W-:-:S04]  /*74a0*/  FSETP.GT.FTZ.AND P0, PT, R29, UR5, PT ;  /* 0x000000051d007c0b */ /* 0x000fc8000bf14000 */
[----:B------:R-:W-:-:S13]  /*74b0*/  PLOP3.LUT P0, PT, P5, P0, PT, 0x8a, 0x0 ;  /* 0x000000000000781c */ /* 0x000fda0002f01172 */
[----:B------:R-:W-:-:S04]  /*74c0*/  @!P0 FADD.FTZ R0, -R29, 1 ;  /* 0x3f8000001d008421 */ /* 0x000fc80000010100 */
[----:B------:R-:W-:-:S04]  /*74d0*/  @!P0 FMUL.FTZ R0, R0, R29 ;  /* 0x0000001d00008220 */ /* 0x000fc80000410000 */
[----:B------:R-:W1:Y:S02]  /*74e0*/  @!P0 MUFU.RCP R3, R0 ;  /* 0x0000000000038308 */ /* 0x000e640000001000 */
[----:B-1-3--:R-:W-:-:S07]  /*74f0*/  @!P0 FMUL.FTZ R4, R3, R28 ;  /* 0x0000001c03048220 */ /* 0x00afce0000410000 */
.L_x_7768:
[----:B------:R-:W-:Y:S05]  /*7500*/  BSYNC B0 ;  /* 0x0000000000007941 */ /* 0x000fea0003800000 */
.L_x_7767:
[----:B------:R-:W-:Y:S04]  /*7510*/  BSSY B0, `(.L_x_7769) ;  /* 0x000000b000007945 */ /* 0x000fe80003800000 */
[----:B------:R-:W-:Y:S05]  /*7520*/  @P4 BRA `(.L_x_7770) ;  /* 0x0000000000244947 */ /* 0x000fea0003800000 */
[----:B------:R-:W-:Y:S02]  /*7530*/  ULDC.64 UR4, c[0x0][0x218] ;  /* 0x0000860000047ab9 */ /* 0x000fe40000000a00 */
[C---:B--2--5:R-:W-:Y:S02]  /*7540*/  FSETP.GEU.FTZ.AND P4, PT, R22.reuse, UR4, PT ;  /* 0x0000000416007c0b */ /* 0x064fe4000bf9e000 */
[----:B------:R-:W-:-:S04]  /*7550*/  FSETP.GT.FTZ.AND P0, PT, R22, UR5, PT ;  /* 0x0000000516007c0b */ /* 0x000fc8000bf14000 */
[----:B------:R-:W-:-:S13]  /*7560*/  PLOP3.LUT P0, PT, P4, P0, PT, 0x8a, 0x0 ;  /* 0x000000000000781c */ /* 0x000fda0002701172 */
[----:B------:R-:W-:-:S04]  /*7570*/  @!P0 FADD.FTZ R3, -R22, 1 ;  /* 0x3f80000016038421 */ /* 0x000fc80000010100 */
[----:B------:R-:W-:Y:S01]  /*7580*/  @!P0 FMUL.FTZ R3, R3, R22 ;  /* 0x0000001603038220 */ /* 0x000fe20000410000 */
[----:B------:R-:W-:-:S03]  /*7590*/  IMAD.MOV.U32 R22, RZ, RZ, RZ ;  /* 0x000000ffff167224 */ /* 0x000fc600078e00ff */
[----:B------:R-:W0:Y:S02]  /*75a0*/  @!P0 MUFU.RCP R0, R3 ;  /* 0x0000000300008308 */ /* 0x000e240000001000 */
[----:B0-----:R-:W-:-:S07]  /*75b0*/  @!P0 FMUL.FTZ R22, R0, R27 ;  /* 0x0000001b00168220 */ /* 0x001fce0000410000 */
.L_x_7770:
[----:B------:R-:W-:Y:S05]  /*75c0*/  BSYNC B0 ;  /* 0x0000000000007941 */ /* 0x000fea0003800000 */
.L_x_7769:
[----:B------:R-:W-:Y:S04]  /*75d0*/  BSSY B0, `(.L_x_7771) ;  /* 0x000000b000007945 */ /* 0x000fe80003800000 */
[----:B------:R-:W-:Y:S05]  /*75e0*/  @P1 BRA `(.L_x_7772) ;  /* 0x0000000000241947 */ /* 0x000fea0003800000 */
[----:B------:R-:W-:Y:S02]  /*75f0*/  ULDC.64 UR4, c[0x0][0x218] ;  /* 0x0000860000047ab9 */ /* 0x000fe40000000a00 */
[C---:B-1---5:R-:W-:Y:S02]  /*7600*/  FSETP.GEU.FTZ.AND P1, PT, R24.reuse, UR4, PT ;  /* 0x0000000418007c0b */ /* 0x062fe4000bf3e000 */
[----:B------:R-:W-:-:S04]  /*7610*/  FSETP.GT.FTZ.AND P0, PT, R24, UR5, PT ;  /* 0x0000000518007c0b */ /* 0x000fc8000bf14000 */
[----:B------:R-:W-:-:S13]  /*7620*/  PLOP3.LUT P0, PT, P1, P0, PT, 0x8a, 0x0 ;  /* 0x000000000000781c */ /* 0x000fda0000f01172 */
[----:B------:R-:W-:-:S04]  /*7630*/  @!P0 FADD.FTZ R3, -R24, 1 ;  /* 0x3f80000018038421 */ /* 0x000fc80000010100 */
[----:B------:R-:W-:Y:S01]  /*7640*/  @!P0 FMUL.FTZ R3, R3, R24 ;  /* 0x0000001803038220 */ /* 0x000fe20000410000 */
[----:B------:R-:W-:-:S03]  /*7650*/  IMAD.MOV.U32 R24, RZ, RZ, RZ ;  /* 0x000000ffff187224 */ /* 0x000fc600078e00ff */
[----:B------:R-:W0:Y:S02]  /*7660*/  @!P0 MUFU.RCP R0, R3 ;  /* 0x0000000300008308 */ /* 0x000e240000001000 */
[----:B0-----:R-:W-:-:S07]  /*7670*/  @!P0 FMUL.FTZ R24, R0, R25 ;  /* 0x0000001900188220 */ /* 0x001fce0000410000 */
.L_x_7772:
[----:B------:R-:W-:Y:S05]  /*7680*/  BSYNC B0 ;  /* 0x0000000000007941 */ /* 0x000fea0003800000 */
.L_x_7771:
        /* <DEDUP_REMOVED lines=11> */
.L_x_7774:
[----:B------:R-:W-:Y:S05]  /*7740*/  BSYNC B0 ;  /* 0x0000000000007941 */ /* 0x000fea0003800000 */
.L_x_7773:
[----:B------:R-:W-:Y:S04]  /*7750*/  BSSY B6, `(.L_x_7775) ;  /* 0x0000100000067945 */ /* 0x000fe80003800000 */
[----:B------:R-:W-:Y:S05]  /*7760*/  @P3 BRA `(.L_x_7776) ;  /* 0x0000000c00f83947 */ /* 0x000fea0003800000 */
[----:B------:R-:W0:Y:S01]  /*7770*/  LDC.64 R8, c[0x0][0x228] ;  /* 0x00008a00ff087b82 */ /* 0x000e220000000a00 */
[----:B-1----:R-:W-:Y:S01]  /*7780*/  PRMT R0, R16, 0x9910, RZ ;  /* 0x0000991010007816 */ /* 0x002fe200000000ff */
        /* <DEDUP_REMOVED lines=15> */
[----:B------:R-:W0:Y:S01]  /*7880*/  F2I.FTZ.TRUNC.NTZ R3, R4 ;  /* 0x0000000400037305 */ /* 0x000e22000021f100 */
[----:B------:R-:W-:Y:S01]  /*7890*/  IMAD.MOV.U32 R19, RZ, RZ, R26 ;  /* 0x000000ffff137224 */ /* 0x000fe200078e001a */
[----:B0-----:R0:W-:Y:S01]  /*78a0*/  STG.E.U8 desc[UR36][R8.64], R3 ;  /* 0x0000000308007986 */ /* 0x0011e2000c101124 */
[----:B------:R-:W-:Y:S05]  /*78b0*/  BRA `(.L_x_7776) ;  /* 0x0000000c00a47947 */ /* 0x000fea0003800000 */
.L_x_7780:
[----:B------:R-:W0:Y:S01]  /*78c0*/  F2I.S64.TRUNC R4, R4 ;  /* 0x0000000400047311 */ /* 0x000e22000020d900 */
[----:B------:R-:W-:Y:S02]  /*78d0*/  IMAD.MOV.U32 R19, RZ, RZ, R26 ;  /* 0x000000ffff137224 */ /* 0x000fe400078e001a */
[----:B0-----:R-:W-:-:S05]  /*78e0*/  IMAD.MOV.U32 R3, RZ, RZ, R4 ;  /* 0x000000ffff037224 */ /* 0x001fca00078e0004 */
[----:B------:R0:W-:Y:S01]  /*78f0*/  STG.E.U8 desc[UR36][R8.64], R3 ;  /* 0x0000000308007986 */ /* 0x0001e2000c101124 */
[----:B------:R-:W-:Y:S05]  /*7900*/  BRA `(.L_x_7776) ;  /* 0x0000000c00907947 */ /* 0x000fea0003800000 */
.L_x_7779:
[----:B------:R-:W-:-:S13]  /*7910*/  ISETP.NE.AND P0, PT, R0, 0x2, PT ;  /* 0x000000020000780c */ /* 0x000fda0003f05270 */
[----:B------:R-:W-:Y:S05]  /*7920*/  @!P0 BRA `(.L_x_7782) ;  /* 0x0000000000308947 */ /* 0x000fea0003800000 */
[----:B------:R-:W-:-:S13]  /*7930*/  ISETP.NE.AND P0, PT, R0, 0x3, PT ;  /* 0x000000030000780c */ /* 0x000fda0003f05270 */
[----:B------:R-:W-:Y:S05]  /*7940*/  @!P0 BRA `(.L_x_7783) ;  /* 0x0000000000188947 */ /* 0x000fea0003800000 */
[----:B------:R-:W-:-:S13]  /*7950*/  ISETP.NE.AND P0, PT, R0, 0x4, PT ;  /* 0x000000040000780c */ /* 0x000fda0003f05270 */
[----:B------:R-:W-:Y:S05]  /*7960*/  @P0 BRA `(.L_x_7781) ;  /* 0x0000000c00140947 */ /* 0x000fea0003800000 */
[----:B------:R-:W0:Y:S01]  /*7970*/  F2I.S64.TRUNC R4, R4 ;  /* 0x0000000400047311 */ /* 0x000e22000020d900 */
[----:B------:R-:W-:Y:S01]  /*7980*/  IMAD.MOV.U32 R19, RZ, RZ, R26 ;  /* 0x000000ffff137224 */ /* 0x000fe200078e001a */
[----:B0-----:R0:W-:Y:S01]  /*7990*/  STG.E.64 desc[UR36][R8.64], R4 ;  /* 0x0000000408007986 */ /* 0x0011e2000c101b24 */
[----:B------:R-:W-:Y:S05]  /*79a0*/  BRA `(.L_x_7776) ;  /* 0x0000000c00687947 */ /* 0x000fea0003800000 */
.L_x_7783:
[----:B------:R-:W0:Y:S01]  /*79b0*/  F2I.FTZ.TRUNC.NTZ R3, R4 ;  /* 0x0000000400037305 */ /* 0x000e22000021f100 */
[----:B------:R-:W-:Y:S01]  /*79c0*/  IMAD.MOV.U32 R19, RZ, RZ, R26 ;  /* 0x000000ffff137224 */ /* 0x000fe200078e001a */
[----:B0-----:R0:W-:Y:S01]  /*79d0*/  STG.E desc[UR36][R8.64], R3 ;  /* 0x0000000308007986 */ /* 0x0011e2000c101924 */
[----:B------:R-:W-:Y:S05]  /*79e0*/  BRA `(.L_x_7776) ;  /* 0x0000000c00587947 */ /* 0x000fea0003800000 */
.L_x_7782:
[----:B------:R-:W0:Y:S01]  /*79f0*/  F2I.FTZ.TRUNC.NTZ R3, R4 ;  /* 0x0000000400037305 */ /* 0x000e22000021f100 */
[----:B------:R-:W-:Y:S01]  /*7a00*/  IMAD.MOV.U32 R19, RZ, RZ, R26 ;  /* 0x000000ffff137224 */ /* 0x000fe200078e001a */
[----:B0-----:R0:W-:Y:S01]  /*7a10*/  STG.E.U16 desc[UR36][R8.64], R3 ;  /* 0x0000000308007986 */ /* 0x0011e2000c101524 */
[----:B------:R-:W-:Y:S05]  /*7a20*/  BRA `(.L_x_7776) ;  /* 0x0000000c00487947 */ /* 0x000fea0003800000 */
.L_x_7778:
[----:B------:R-:W-:-:S13]  /*7a30*/  ISETP.GT.AND P0, PT, R0, 0x6, PT ;  /* 0x000000060000780c */ /* 0x000fda0003f04270 */
[----:B------:R-:W-:Y:S05]  /*7a40*/  @P0 BRA `(.L_x_7784) ;  /* 0x00000000002c0947 */ /* 0x000fea0003800000 */
[----:B------:R-:W-:-:S13]  /*7a50*/  ISETP.NE.AND P0, PT, R0, 0x5, PT ;  /* 0x000000050000780c */ /* 0x000fda0003f05270 */
[----:B------:R-:W-:Y:S05]  /*7a60*/  @!P0 BRA `(.L_x_7785) ;  /* 0x0000000000148947 */ /* 0x000fea0003800000 */
[----:B------:R-:W-:-:S13]  /*7a70*/  ISETP.NE.AND P0, PT, R0, 0x6, PT ;  /* 0x000000060000780c */ /* 0x000fda0003f05270 */
[----:B------:R-:W-:Y:S05]  /*7a80*/  @P0 BRA `(.L_x_7781) ;  /* 0x0000000800cc0947 */ /* 0x000fea0003800000 */
[----:B------:R4:W-:Y:S01]  /*7a90*/  STG.E desc[UR36][R8.64], R4 ;  /* 0x0000000408007986 */ /* 0x0009e2000c101924 */
[----:B------:R-:W-:Y:S01]  /*7aa0*/  IMAD.MOV.U32 R19, RZ, RZ, R26 ;  /* 0x000000ffff137224 */ /* 0x000fe200078e001a */
[----:B------:R-:W-:Y:S06]  /*7ab0*/  BRA `(.L_x_7776) ;  /* 0x0000000c00247947 */ /* 0x000fec0003800000 */
.L_x_7785:
[----:B------:R-:W-:Y:S01]  /*7ac0*/  F2FP.F16.F32.PACK_AB R4, RZ, R4 ;  /* 0x00000004ff04723e */ /* 0x000fe200000000ff */
[----:B------:R-:W-:-:S04]  /*7ad0*/  IMAD.MOV.U32 R19, RZ, RZ, R26 ;  /* 0x000000ffff137224 */ /* 0x000fc800078e001a */
[----:B------:R0:W-:Y:S01]  /*7ae0*/  STG.E.U16 desc[UR36][R8.64], R4 ;  /* 0x0000000408007986 */ /* 0x0001e2000c101524 */
[----:B------:R-:W-:Y:S05]  /*7af0*/  BRA `(.L_x_7776) ;  /* 0x0000000c00147947 */ /* 0x000fea0003800000 */
.L_x_7784:
[----:B------:R-:W-:-:S13]  /*7b00*/  ISETP.NE.AND P0, PT, R0, 0x7, PT ;  /* 0x000000070000780c */ /* 0x000fda0003f05270 */
[----:B------:R-:W-:Y:S05]  /*7b10*/  @!P0 BRA `(.L_x_7786) ;  /* 0x0000000000348947 */ /* 0x000fea0003800000 */
[----:B------:R-:W-:-:S13]  /*7b20*/  ISETP.NE.AND P0, PT, R0, 0x8, PT ;  /* 0x000000080000780c */ /* 0x000fda0003f05270 */
[----:B------:R-:W-:Y:S05]  /*7b30*/  @!P0 BRA `(.L_x_7787) ;  /* 0x0000000000188947 */ /* 0x000fea0003800000 */
[----:B------:R-:W-:-:S13]  /*7b40*/  ISETP.NE.AND P0, PT, R0, 0x9, PT ;  /* 0x000000090000780c */ /* 0x000fda0003f05270 */
[----:B------:R-:W-:Y:S05]  /*7b50*/  @P0 BRA `(.L_x_7781) ;  /* 0x0000000800980947 */ /* 0x000fea0003800000 */
[----:B------:R-:W-:Y:S02]  /*7b60*/  IMAD.MOV.U32 R5, RZ, RZ, RZ ;  /* 0x000000ffff057224 */ /* 0x000fe400078e00ff */
[----:B------:R-:W-:-:S03]  /*7b70*/  IMAD.MOV.U32 R19, RZ, RZ, R26 ;  /* 0x000000ffff137224 */ /* 0x000fc600078e001a */
[----:B------:R0:W-:Y:S01]  /*7b80*/  STG.E.64 desc[UR36][R8.64], R4 ;  /* 0x0000000408007986 */ /* 0x0001e2000c101b24 */
[----:B------:R-:W-:Y:S05]  /*7b90*/  BRA `(.L_x_7776) ;  /* 0x0000000800ec7947 */ /* 0x000fea0003800000 */
.L_x_7787:
[----:B------:R-:W-:Y:S01]  /*7ba0*/  F2FP.F16.F32.PACK_AB R3, RZ, R4 ;  /* 0x00000004ff03723e */ /* 0x000fe200000000ff */
[----:B------:R-:W-:-:S03]  /*7bb0*/  IMAD.MOV.U32 R19, RZ, RZ, R26 ;  /* 0x000000ffff137224 */ /* 0x000fc600078e001a */
[----:B------:R-:W-:-:S05]  /*7bc0*/  PRMT R3, R3, 0x5410, RZ ;  /* 0x0000541003037816 */ /* 0x000fca00000000ff */
[----:B------:R0:W-:Y:S01]  /*7bd0*/  STG.E desc[UR36][R8.64], R3 ;  /* 0x0000000308007986 */ /* 0x0001e2000c101924 */
[----:B------:R-:W-:Y:S05]  /*7be0*/  BRA `(.L_x_7776) ;  /* 0x0000000800d87947 */ /* 0x000fea0003800000 */
.L_x_7786:
[----:B------:R-:W-:Y:S01]  /*7bf0*/  FMUL.FTZ R4, R4, 1 ;  /* 0x3f80000004047820 */ /* 0x000fe20000410000 */
[----:B------:R-:W-:-:S05]  /*7c00*/  IMAD.MOV.U32 R19, RZ, RZ, R26 ;  /* 0x000000ffff137224 */ /* 0x000fca00078e001a */
[----:B------:R-:W0:Y:S02]  /*7c10*/  F2F.F64.F32 R4, R4 ;  /* 0x0000000400047310 */ /* 0x000e240000201800 */
[----:B0-----:R0:W-:Y:S01]  /*7c20*/  STG.E.64 desc[UR36][R8.64], R4 ;  /* 0x0000000408007986 */ /* 0x0011e2000c101b24 */
[----:B------:R-:W-:Y:S05]  /*7c30*/  BRA `(.L_x_7776) ;  /* 0x0000000800c47947 */ /* 0x000fea0003800000 */
.L_x_7777:
        /* <DEDUP_REMOVED lines=8> */
[----:B------:R-:W-:Y:S01]  /*7cc0*/  FSETP.NEU.FTZ.AND P0, PT, R4, RZ, PT ;  /* 0x000000ff0400720b */ /* 0x000fe20003f1d000 */
[----:B------:R-:W-:-:S03]  /*7cd0*/  IMAD.MOV.U32 R19, RZ, RZ, R26 ;  /* 0x000000ffff137224 */ /* 0x000fc600078e001a */
[----:B------:R-:W-:-:S05]  /*7ce0*/  SEL R3, RZ, 0x1, !P0 ;  /* 0x00000001ff037807 */ /* 0x000fca0004000000 */
[----:B------:R0:W-:Y:S01]  /*7cf0*/  STG.E.U8 desc[UR36][R8.64], R3 ;  /* 0x0000000308007986 */ /* 0x0001e2000c101124 */
[----:B------:R-:W-:Y:S05]  /*7d00*/  BRA `(.L_x_7776) ;  /* 0x0000000800907947 */ /* 0x000fea0003800000 */
.L_x_7790:
[----:B------:R-:W-:Y:S01]  /*7d10*/  FMUL.FTZ R4, R4, 1 ;  /* 0x3f80000004047820 */ /* 0x000fe20000410000 */
[----:B------:R-:W-:Y:S01]  /*7d20*/  CS2R R6, SRZ ;  /* 0x0000000000067805 */ /* 0x000fe2000001ff00 */
[----:B------:R-:W-:-:S04]  /*7d30*/  IMAD.MOV.U32 R19, RZ, RZ, R26 ;  /* 0x000000ffff137224 */ /* 0x000fc800078e001a */
[----:B------:R-:W0:Y:S02]  /*7d40*/  F2F.F64.F32 R4, R4 ;  /* 0x0000000400047310 */ /* 0x000e240000201800 */
[----:B0-----:R0:W-:Y:S01]  /*7d50*/  STG.E.128 desc[UR36][R8.64], R4 ;  /* 0x0000000408007986 */ /* 0x0011e2000c101d24 */
[----:B------:R-:W-:Y:S05]  /*7d60*/  BRA `(.L_x_7776) ;  /* 0x0000000800787947 */ /* 0x000fea0003800000 */
.L_x_7789:
        /* <DEDUP_REMOVED lines=20> */
.L_x_7794:
[----:B------:R-:W-:Y:S05]  /*7eb0*/  BSYNC B0 ;  /* 0x0000000000007941 */ /* 0x000fea0003800000 */
.L_x_7793:
[----:B------:R-:W-:Y:S01]  /*7ec0*/  LOP3.LUT R5, R0, R5, RZ, 0xfc, !PT ;  /* 0x0000000500057212 */ /* 0x000fe200078efcff */
[----:B------:R-:W-:-:S04]  /*7ed0*/  IMAD.MOV.U32 R19, RZ, RZ, R26 ;  /* 0x000000ffff137224 */ /* 0x000fc800078e001a */
[----:B------:R0:W-:Y:S01]  /*7ee0*/  STG.E.U8 desc[UR36][R8.64], R5 ;  /* 0x0000000508007986 */ /* 0x0001e2000c101124 */
[----:B------:R-:W-:Y:S05]  /*7ef0*/  BRA `(.L_x_7776) ;  /* 0x0000000800147947 */ /* 0x000fea0003800000 */
.L_x_7792:
        /* <DEDUP_REMOVED lines=12> */
.L_x_7796:
[----:B------:R-:W-:Y:S01]  /*7fc0*/  IMAD.MOV.U32 R0, RZ, RZ, 0x7f ;  /* 0x0000007fff007424 */ /* 0x000fe200078e00ff */
[----:B------:R-:W-:-:S04]  /*7fd0*/  ISETP.GT.U32.AND P0, PT, R5, 0x7f800000, PT ;  /* 0x7f8000000500780c */ /* 0x000fc80003f04070 */
[----:B------:R-:W-:-:S09]  /*7fe0*/  SEL R0, R0, 0x7c, P0 ;  /* 0x0000007c00007807 */ /* 0x000fd20000000000 */
.L_x_7797:
[----:B------:R-:W-:Y:S05]  /*7ff0*/  BSYNC B0 ;  /* 0x0000000000007941 */ /* 0x000fea0003800000 */
.L_x_7795:
[----:B------:R-:W-:Y:S01]  /*8000*/  LOP3.LUT R4, R4, 0x80000000, RZ, 0xc0, !PT ;  /* 0x8000000004047812 */ /* 0x000fe200078ec0ff */
[----:B------:R-:W-:-:S03]  /*8010*/  IMAD.MOV.U32 R19, RZ, RZ, R26 ;  /* 0x000000ffff137224 */ /* 0x000fc600078e001a */
[----:B------:R-:W-:-:S04]  /*8020*/  SHF.R.U32.HI R3, RZ, 0x18, R4 ;  /* 0x00000018ff037819 */ /* 0x000fc80000011604 */
[----:B------:R-:W-:-:S05]  /*8030*/  LOP3.LUT R3, R0, R3, RZ, 0xfc, !PT ;  /* 0x0000000300037212 */ /* 0x000fca00078efcff */
[----:B------:R0:W-:Y:S01]  /*8040*/  STG.E.U8 desc[UR36][R8.64], R3 ;  /* 0x0000000308007986 */ /* 0x0001e2000c101124 */
[----:B------:R-:W-:Y:S05]  /*8050*/  BRA `(.L_x_7776) ;  /* 0x0000000400bc7947 */ /* 0x000fea0003800000 */
.L_x_7791:
[----:B------:R-:W-:Y:S01]  /*8060*/  F2FP.BF16.F32.PACK_AB R4, RZ, R4 ;  /* 0x00000004ff04723e */ /* 0x000fe200000010ff */
[----:B------:R-:W-:-:S04]  /*8070*/  IMAD.MOV.U32 R19, RZ, RZ, R26 ;  /* 0x000000ffff137224 */ /* 0x000fc800078e001a */
[----:B------:R0:W-:Y:S01]  /*8080*/  STG.E.U16 desc[UR36][R8.64], R4 ;  /* 0x0000000408007986 */ /* 0x0001e2000c101524 */
[----:B------:R-:W-:Y:S05]  /*8090*/  BRA `(.L_x_7776) ;  /* 0x0000000400ac7947 */ /* 0x000fea0003800000 */
.L_x_7788:
        /* <DEDUP_REMOVED lines=8> */
[----:B------:R-:W0:Y:S01]  /*8120*/  F2I.FTZ.U32.TRUNC.NTZ R3, R4 ;  /* 0x0000000400037305 */ /* 0x000e22000021f000 */
[----:B------:R-:W-:Y:S01]  /*8130*/  IMAD.MOV.U32 R19, RZ, RZ, R26 ;  /* 0x000000ffff137224 */ /* 0x000fe200078e001a */
[----:B0-----:R0:W-:Y:S01]  /*8140*/  STG.E.U16 desc[UR36][R8.64], R3 ;  /* 0x0000000308007986 */ /* 0x0011e2000c101524 */
[----:B------:R-:W-:Y:S05]  /*8150*/  BRA `(.L_x_7776) ;  /* 0x00000004007c7947 */ /* 0x000fea0003800000 */
.L_x_7800:
        /* <DEDUP_REMOVED lines=16> */
.L_x_7803:
[----:B------:R-:W-:-:S04]  /*8260*/  LOP3.LUT R4, R4, 0x80000000, RZ, 0xc0, !PT ;  /* 0x8000000004047812 */ /* 0x000fc800078ec0ff */
[----:B------:R-:W-:-:S04]  /*8270*/  SHF.R.U32.HI R4, RZ, 0x18, R4 ;  /* 0x00000018ff047819 */ /* 0x000fc80000011604 */
[----:B------:R-:W-:-:S04]  /*8280*/  LOP3.LUT R3, R3, R4, RZ, 0xfc, !PT ;  /* 0x0000000403037212 */ /* 0x000fc800078efcff */
[----:B------:R-:W-:-:S07]  /*8290*/  PRMT R0, R3, 0x7610, R0 ;  /* 0x0000761003007816 */ /* 0x000fce0000000000 */
.L_x_7802:
[----:B------:R-:W-:Y:S05]  /*82a0*/  BSYNC B0 ;  /* 0x0000000000007941 */ /* 0x000fea0003800000 */
.L_x_7801:
[----:B------:R0:W-:Y:S01]  /*82b0*/  STG.E.U8 desc[UR36][R8.64], R0 ;  /* 0x0000000008007986 */ /* 0x0001e2000c101124 */
[----:B------:R-:W-:Y:S01]  /*82c0*/  IMAD.MOV.U32 R19, RZ, RZ, R26 ;  /* 0x000000ffff137224 */ /* 0x000fe200078e001a */
[----:B------:R-:W-:Y:S06]  /*82d0*/  BRA `(.L_x_7776) ;  /* 0x00000004001c7947 */ /* 0x000fec0003800000 */
.L_x_7799:
        /* <DEDUP_REMOVED lines=16> */
.L_x_7806:
[----:B------:R-:W-:-:S04]  /*83e0*/  LOP3.LUT R4, R4, 0x80000000, RZ, 0xc0, !PT ;  /* 0x8000000004047812 */ /* 0x000fc800078ec0ff */
[----:B------:R-:W-:-:S04]  /*83f0*/  SHF.R.U32.HI R4, RZ, 0x18, R4 ;  /* 0x00000018ff047819 */ /* 0x000fc80000011604 */
[----:B------:R-:W-:-:S04]  /*8400*/  LOP3.LUT R3, R3, R4, RZ, 0xfc, !PT ;  /* 0x0000000403037212 */ /* 0x000fc800078efcff */
[----:B------:R-:W-:-:S07]  /*8410*/  PRMT R0, R3, 0x7610, R0 ;  /* 0x0000761003007816 */ /* 0x000fce0000000000 */
.L_x_7805:
[----:B------:R-:W-:Y:S05]  /*8420*/  BSYNC B0 ;  /* 0x0000000000007941 */ /* 0x000fea0003800000 */
.L_x_7804:
[----:B------:R0:W-:Y:S01]  /*8430*/  STG.E.U8 desc[UR36][R8.64], R0 ;  /* 0x0000000008007986 */ /* 0x0001e2000c101124 */
[----:B------:R-:W-:Y:S01]  /*8440*/  IMAD.MOV.U32 R19, RZ, RZ, R26 ;  /* 0x000000ffff137224 */ /* 0x000fe200078e001a */
[----:B------:R-:W-:Y:S06]  /*8450*/  BRA `(.L_x_7776) ;  /* 0x0000000000bc7947 */ /* 0x000fec0003800000 */
.L_x_7798:
[----:B------:R-:W-:-:S13]  /*8460*/  ISETP.NE.AND P0, PT, R0, 0x1c, PT ;  /* 0x0000001c0000780c */ /* 0x000fda0003f05270 */
[----:B------:R-:W-:Y:S05]  /*8470*/  @!P0 BRA `(.L_x_7807) ;  /* 0x0000000000a88947 */ /* 0x000fea0003800000 */
[----:B------:R-:W-:-:S13]  /*8480*/  ISETP.NE.AND P0, PT, R0, 0x1d, PT ;  /* 0x0000001d0000780c */ /* 0x000fda0003f05270 */
[----:B------:R-:W-:Y:S05]  /*8490*/  @!P0 BRA `(.L_x_7808) ;  /* 0x0000000000908947 */ /* 0x000fea0003800000 */
[----:B------:R-:W-:-:S13]  /*84a0*/  ISETP.NE.AND P0, PT, R0, 0x2c, PT ;  /* 0x0000002c0000780c */ /* 0x000fda0003f05270 */
[----:B------:R-:W-:Y:S05]  /*84b0*/  @P0 BRA `(.L_x_7781) ;  /* 0x0000000000400947 */ /* 0x000fea0003800000 */
[----:B------:R-:W-:Y:S01]  /*84c0*/  SHF.R.U32.HI R5, RZ, 0x17, R4 ;  /* 0x00000017ff057819 */ /* 0x000fe20000011604 */
[----:B------:R-:W-:-:S03]  /*84d0*/  IMAD.MOV.U32 R19, RZ, RZ, R26 ;  /* 0x000000ffff137224 */ /* 0x000fc600078e001a */
        /* <DEDUP_REMOVED lines=14> */
.L_x_7781:
        /* <DEDUP_REMOVED lines=16> */
.L_x_7809:
[----:B------:R-:W-:Y:S01]  /*86c0*/  IMAD.MOV.U32 R19, RZ, RZ, R26 ;  /* 0x000000ffff137224 */ /* 0x000fe200078e001a */
[----:B------:R-:W-:Y:S06]  /*86d0*/  BRA `(.L_x_7776) ;  /* 0x00000000001c7947 */ /* 0x000fec0003800000 */
.L_x_7808:
[----:B------:R-:W0:Y:S01]  /*86e0*/  F2I.U64.TRUNC R4, R4 ;  /* 0x0000000400047311 */ /* 0x000e22000020d800 */
[----:B------:R-:W-:Y:S01]  /*86f0*/  IMAD.MOV.U32 R19, RZ, RZ, R26 ;  /* 0x000000ffff137224 */ /* 0x000fe200078e001a */
[----:B0-----:R0:W-:Y:S01]  /*8700*/  STG.E.64 desc[UR36][R8.64], R4 ;  /* 0x0000000408007986 */ /* 0x0011e2000c101b24 */
[----:B------:R-:W-:Y:S05]  /*8710*/  BRA `(.L_x_7776) ;  /* 0x00000000000c7947 */ /* 0x000fea0003800000 */
.L_x_7807:
[----:B------:R-:W0:Y:S01]  /*8720*/  F2I.FTZ.U32.TRUNC.NTZ R3, R4 ;  /* 0x0000000400037305 */ /* 0x000e22000021f000 */
[----:B------:R-:W-:Y:S01]  /*8730*/  IMAD.MOV.U32 R19, RZ, RZ, R26 ;  /* 0x000000ffff137224 */ /* 0x000fe200078e001a */
[----:B0-----:R0:W-:Y:S06]  /*8740*/  STG.E desc[UR36][R8.64], R3 ;  /* 0x0000000308007986 */ /* 0x0011ec000c101924 */
.L_x_7776:
[----:B------:R-:W-:Y:S05]  /*8750*/  BSYNC B6 ;  /* 0x0000000000067941 */ /* 0x000fea0003800000 */
.L_x_7775:
[----:B------:R-:W-:Y:S01]  /*8760*/  ISETP.GE.AND P0, PT, R19, R17, PT ;  /* 0x000000111300720c */ /* 0x000fe20003f06270 */
[----:B------:R-:W-:-:S12]  /*8770*/  BSSY B6, `(.L_x_7810) ;  /* 0x00001d8000067945 */ /* 0x000fd80003800000 */
[----:B------:R-:W-:Y:S05]  /*8780*/  @P0 BRA `(.L_x_7811) ;  /* 0x0000001c00580947 */ /* 0x000fea0003800000 */
[----:B0---4-:R-:W0:Y:S01]  /*8790*/  LDC.64 R8, c[0x0][0x228] ;  /* 0x00008a00ff087b82 */ /* 0x011e220000000a00 */
[----:B------:R-:W-:Y:S01]  /*87a0*/  IMAD R0, R2, 0x200, R19 ;  /* 0x0000020002007824 */ /* 0x000fe200078e0213 */
[----:B-1----:R-:W-:Y:S01]  /*87b0*/  PRMT R4, R16, 0x9910, RZ ;  /* 0x0000991010047816 */ /* 0x002fe200000000ff */
        /* <DEDUP_REMOVED lines=15> */
[----:B--2--5:R-:W0:Y:S02]  /*88b0*/  F2I.FTZ.TRUNC.NTZ R3, R22 ;  /* 0x0000001600037305 */ /* 0x024e24000021f100 */
[----:B0-----:R0:W-:Y:S01]  /*88c0*/  STG.E.U8 desc[UR36][R8.64], R3 ;  /* 0x0000000308007986 */ /* 0x0011e2000c101124 */
[----:B------:R-:W-:Y:S05]  /*88d0*/  BRA `(.L_x_7817) ;  /* 0x0000000c00507947 */ /* 0x000fea0003800000 */
.L_x_7815:
[----:B--2--5:R-:W0:Y:S02]  /*88e0*/  F2I.S64.TRUNC R22, R22 ;  /* 0x0000001600167311 */ /* 0x024e24000020d900 */
[----:B0-----:R-:W-:-:S05]  /*88f0*/  IMAD.MOV.U32 R3, RZ, RZ, R22 ;  /* 0x000000ffff037224 */ /* 0x001fca00078e0016 */
[----:B------:R0:W-:Y:S01]  /*8900*/  STG.E.U8 desc[UR36][R8.64], R3 ;  /* 0x0000000308007986 */ /* 0x0001e2000c101124 */
[----:B------:R-:W-:Y:S05]  /*8910*/  BRA `(.L_x_7817) ;  /* 0x0000000c00407947 */ /* 0x000fea0003800000 */
.L_x_7814:
[----:B------:R-:W-:-:S13]  /*8920*/  ISETP.NE.AND P0, PT, R0, 0x2, PT ;  /* 0x000000020000780c */ /* 0x000fda0003f05270 */
[----:B------:R-:W-:Y:S05]  /*8930*/  @!P0 BRA `(.L_x_7818) ;  /* 0x0000000000288947 */ /* 0x000fea0003800000 */
[----:B------:R-:W-:-:S13]  /*8940*/  ISETP.NE.AND P0, PT, R0, 0x3, PT ;  /* 0x000000030000780c */ /* 0x000fda0003f05270 */
[----:B------:R-:W-:Y:S05]  /*8950*/  @!P0 BRA `(.L_x_7819) ;  /* 0x0000000000148947 */ /* 0x000fea0003800000 */
[----:B------:R-:W-:-:S13]  /*8960*/  ISETP.NE.AND P0, PT, R0, 0x4, PT ;  /* 0x000000040000780c */ /* 0x000fda0003f05270 */
[----:B------:R-:W-:Y:S05]  /*8970*/  @P0 BRA `(.L_x_7816) ;  /* 0x0000000800d00947 */ /* 0x000fea0003800000 */
[----:B--2--5:R-:W0:Y:S02]  /*8980*/  F2I.S64.TRUNC R22, R22 ;  /* 0x0000001600167311 */ /* 0x024e24000020d900 */
[----:B0-----:R0:W-:Y:S01]  /*8990*/  STG.E.64 desc[UR36][R8.64], R22 ;  /* 0x0000001608007986 */ /* 0x0011e2000c101b24 */
[----:B------:R-:W-:Y:S05]  /*89a0*/  BRA `(.L_x_7817) ;  /* 0x0000000c001c7947 */ /* 0x000fea0003800000 */
.L_x_7819:
[----:B--2--5:R-:W0:Y:S02]  /*89b0*/  F2I.FTZ.TRUNC.NTZ R3, R22 ;  /* 0x0000001600037305 */ /* 0x024e24000021f100 */
[----:B0-----:R0:W-:Y:S01]  /*89c0*/  STG.E desc[UR36][R8.64], R3 ;  /* 0x0000000308007986 */ /* 0x0011e2000c101924 */
[----:B------:R-:W-:Y:S05]  /*89d0*/  BRA `(.L_x_7817) ;  /* 0x0000000c00107947 */ /* 0x000fea0003800000 */
.L_x_7818:
[----:B--2--5:R-:W0:Y:S02]  /*89e0*/  F2I.FTZ.TRUNC.NTZ R3, R22 ;  /* 0x0000001600037305 */ /* 0x024e24000021f100 */
[----:B0-----:R0:W-:Y:S01]  /*89f0*/  STG.E.U16 desc[UR36][R8.64], R3 ;  /* 0x0000000308007986 */ /* 0x0011e2000c101524 */
[----:B------:R-:W-:Y:S05]  /*8a00*/  BRA `(.L_x_7817) ;  /* 0x0000000c00047947 */ /* 0x000fea0003800000 */
.L_x_7813:
[----:B------:R-:W-:-:S13]  /*8a10*/  ISETP.GT.AND P0, PT, R0, 0x6, PT ;  /* 0x000000060000780c */ /* 0x000fda0003f04270 */
[----:B------:R-:W-:Y:S05]  /*8a20*/  @P0 BRA `(.L_x_7820) ;  /* 0x0000000000240947 */ /* 0x000fea0003800000 */
[----:B------:R-:W-:-:S13]  /*8a30*/  ISETP.NE.AND P0, PT, R0, 0x5, PT ;  /* 0x000000050000780c */ /* 0x000fda0003f05270 */
[----:B------:R-:W-:Y:S05]  /*8a40*/  @!P0 BRA `(.L_x_7821) ;  /* 0x0000000000108947 */ /* 0x000fea0003800000 */
[----:B------:R-:W-:-:S13]  /*8a50*/  ISETP.NE.AND P0, PT, R0, 0x6, PT ;  /* 0x000000060000780c */ /* 0x000fda0003f05270 */
[----:B------:R-:W-:Y:S05]  /*8a60*/  @P0 BRA `(.L_x_7816) ;  /* 0x0000000800940947 */ /* 0x000fea0003800000 */
[----:B--2--5:R1:W-:Y:S01]  /*8a70*/  STG.E desc[UR36][R8.64], R22 ;  /* 0x0000001608007986 */ /* 0x0243e2000c101924 */
[----:B------:R-:W-:Y:S05]  /*8a80*/  BRA `(.L_x_7817) ;  /* 0x0000000800e47947 */ /* 0x000fea0003800000 */
.L_x_7821:
[----:B--2--5:R-:W-:-:S05]  /*8a90*/  F2FP.F16.F32.PACK_AB R22, RZ, R22 ;  /* 0x00000016ff16723e */ /* 0x024fca00000000ff */
[----:B------:R0:W-:Y:S01]  /*8aa0*/  STG.E.U16 desc[UR36][R8.64], R22 ;  /* 0x0000001608007986 */ /* 0x0001e2000c101524 */
[----:B------:R-:W-:Y:S05]  /*8ab0*/  BRA `(.L_x_7817) ;  /* 0x0000000800d87947 */ /* 0x000fea0003800000 */
.L_x_7820:
[----:B------:R-:W-:-:S13]  /*8ac0*/  ISETP.NE.AND P0, PT, R0, 0x7, PT ;  /* 0x000000070000780c */ /* 0x000fda0003f05270 */
[----:B------:R-:W-:Y:S05]  /*8ad0*/  @!P0 BRA `(.L_x_7822) ;  /* 0x00000000002c8947 */ /* 0x000fea0003800000 */
[----:B------:R-:W-:-:S13]  /*8ae0*/  ISETP.NE.AND P0, PT, R0, 0x8, PT ;  /* 0x000000080000780c */ /* 0x000fda0003f05270 */
[----:B------:R-:W-:Y:S05]  /*8af0*/  @!P0 BRA `(.L_x_7823) ;  /* 0x0000000000148947 */ /* 0x000fea0003800000 */
[----:B------:R-:W-:-:S13]  /*8b00*/  ISETP.NE.AND P0, PT, R0, 0x9, PT ;  /* 0x000000090000780c */ /* 0x000fda0003f05270 */
[----:B------:R-:W-:Y:S05]  /*8b10*/  @P0 BRA `(.L_x_7816) ;  /* 0x0000000800680947 */ /* 0x000fea0003800000 */
[----:B-----5:R-:W-:-:S05]  /*8b20*/  IMAD.MOV.U32 R23, RZ, RZ, RZ ;  /* 0x000000ffff177224 */ /* 0x020fca00078e00ff */
[----:B--2---:R4:W-:Y:S01]  /*8b30*/  STG.E.64 desc[UR36][R8.64], R22 ;  /* 0x0000001608007986 */ /* 0x0049e2000c101b24 */
[----:B------:R-:W-:Y:S05]  /*8b40*/  BRA `(.L_x_7817) ;  /* 0x0000000800b47947 */ /* 0x000fea0003800000 */
.L_x_7823:
[----:B--2--5:R-:W-:-:S04]  /*8b50*/  F2FP.F16.F32.PACK_AB R3, RZ, R22 ;  /* 0x00000016ff03723e */ /* 0x024fc800000000ff */
[----:B------:R-:W-:-:S05]  /*8b60*/  PRMT R3, R3, 0x5410, RZ ;  /* 0x0000541003037816 */ /* 0x000fca00000000ff */
[----:B------:R2:W-:Y:S01]  /*8b70*/  STG.E desc[UR36][R8.64], R3 ;  /* 0x0000000308007986 */ /* 0x0005e2000c101924 */
[----:B------:R-:W-:Y:S05]  /*8b80*/  BRA `(.L_x_7817) ;  /* 0x0000000800a47947 */ /* 0x000fea0003800000 */
.L_x_7822:
[----:B--2--5:R-:W-:-:S06]  /*8b90*/  FMUL.FTZ R4, R22, 1 ;  /* 0x3f80000016047820 */ /* 0x024fcc0000410000 */
[----:B------:R-:W0:Y:S02]  /*8ba0*/  F2F.F64.F32 R4, R4 ;  /* 0x0000000400047310 */ /* 0x000e240000201800 */
[----:B0-----:R0:W-:Y:S01]  /*8bb0*/  STG.E.64 desc[UR36][R8.64], R4 ;  /* 0x0000000408007986 */ /* 0x0011e2000c101b24 */
[----:B------:R-:W-:Y:S05]  /*8bc0*/  BRA `(.L_x_7817) ;  /* 0x0000000800947947 */ /* 0x000fea0003800000 */
.L_x_7812:
        /* <DEDUP_REMOVED lines=8> */
[----:B--2--5:R-:W-:-:S04]  /*8c50*/  FSETP.NEU.FTZ.AND P0, PT, R22, RZ, PT ;  /* 0x000000ff1600720b */ /* 0x024fc80003f1d000 */
[----:B------:R-:W-:-:S05]  /*8c60*/  SEL R3, RZ, 0x1, !P0 ;  /* 0x00000001ff037807 */ /* 0x000fca0004000000 */
[----:B------:R0:W-:Y:S01]  /*8c70*/  STG.E.U8 desc[UR36][R8.64], R3 ;  /* 0x0000000308007986 */ /* 0x0001e2000c101124 */
[----:B------:R-:W-:Y:S05]  /*8c80*/  BRA `(.L_x_7817) ;  /* 0x0000000800647947 */ /* 0x000fea0003800000 */
.L_x_7826:
[----:B--2--5:R-:W-:Y:S01]  /*8c90*/  FMUL.FTZ R4, R22, 1 ;  /* 0x3f80000016047820 */ /* 0x024fe20000410000 */
[----:B------:R-:W-:-:S05]  /*8ca0*/  CS2R R6, SRZ ;  /* 0x0000000000067805 */ /* 0x000fca000001ff00 */
[----:B------:R-:W0:Y:S02]  /*8cb0*/  F2F.F64.F32 R4, R4 ;  /* 0x0000000400047310 */ /* 0x000e240000201800 */
[----:B0-----:R0:W-:Y:S01]  /*8cc0*/  STG.E.128 desc[UR36][R8.64], R4 ;  /* 0x0000000408007986 */ /* 0x0011e2000c101d24 */
[----:B------:R-:W-:Y:S05]  /*8cd0*/  BRA `(.L_x_7817) ;  /* 0x0000000800507947 */ /* 0x000fea0003800000 */
.L_x_7825:
[----:B------:R-:W-:-:S13]  /*8ce0*/  ISETP.NE.AND P0, PT, R0, 0xf, PT ;  /* 0x0000000f0000780c */ /* 0x000fda0003f05270 */
[----:B------:R-:W-:Y:S05]  /*8cf0*/  @!P0 BRA `(.L_x_7827) ;  /* 0x0000000000ac8947 */ /* 0x000fea0003800000 */
[----:B------:R-:W-:-:S13]  /*8d00*/  ISETP.NE.AND P0, PT, R0, 0x17, PT ;  /* 0x000000170000780c */ /* 0x000fda0003f05270 */
[----:B------:R-:W-:Y:S05]  /*8d10*/  @!P0 BRA `(.L_x_7828) ;  /* 0x0000000000508947 */ /* 0x000fea0003800000 */
[----:B------:R-:W-:-:S13]  /*8d20*/  ISETP.NE.AND P0, PT, R0, 0x18, PT ;  /* 0x000000180000780c */ /* 0x000fda0003f05270 */
[----:B------:R-:W-:Y:S05]  /*8d30*/  @P0 BRA `(.L_x_7816) ;  /* 0x0000000400e00947 */ /* 0x000fea0003800000 */
[C---:B--2--5:R-:W-:Y:S01]  /*8d40*/  LOP3.LUT R4, R22.reuse, 0x7fffffff, RZ, 0xc0, !PT ;  /* 0x7fffffff16047812 */ /* 0x064fe200078ec0ff */
        /* <DEDUP_REMOVED lines=13> */
.L_x_7830:
[----:B------:R-:W-:Y:S05]  /*8e20*/  BSYNC B0 ;  /* 0x0000000000007941 */ /* 0x000fea0003800000 */
.L_x_7829:
[----:B------:R-:W-:-:S05]  /*8e30*/  LOP3.LUT R5, R0, R5, RZ, 0xfc, !PT ;  /* 0x0000000500057212 */ /* 0x000fca00078efcff */
[----:B------:R0:W-:Y:S01]  /*8e40*/  STG.E.U8 desc[UR36][R8.64], R5 ;  /* 0x0000000508007986 */ /* 0x0001e2000c101124 */
[----:B------:R-:W-:Y:S05]  /*8e50*/  BRA `(.L_x_7817) ;  /* 0x0000000400f07947 */ /* 0x000fea0003800000 */
.L_x_7828:
[----:B--2--5:R-:W-:Y:S01]  /*8e60*/  LOP3.LUT R4, R22, 0x7fffffff, RZ, 0xc0, !PT ;  /* 0x7fffffff16047812 */ /* 0x024fe200078ec0ff */
        /* <DEDUP_REMOVED lines=11> */
.L_x_7832:
[----:B------:R-:W-:Y:S01]  /*8f20*/  IMAD.MOV.U32 R0, RZ, RZ, 0x7f ;  /* 0x0000007fff007424 */ /* 0x000fe200078e00ff */
[----:B------:R-:W-:-:S04]  /*8f30*/  ISETP.GT.U32.AND P0, PT, R4, 0x7f800000, PT ;  /* 0x7f8000000400780c */ /* 0x000fc80003f04070 */
[----:B------:R-:W-:-:S09]  /*8f40*/  SEL R0, R0, 0x7c, P0 ;  /* 0x0000007c00007807 */ /* 0x000fd20000000000 */
.L_x_7833:
[----:B------:R-:W-:Y:S05]  /*8f50*/  BSYNC B0 ;  /* 0x0000000000007941 */ /* 0x000fea0003800000 */
.L_x_7831:
[----:B------:R-:W-:-:S04]  /*8f60*/  LOP3.LUT R22, R22, 0x80000000, RZ, 0xc0, !PT ;  /* 0x8000000016167812 */ /* 0x000fc800078ec0ff */
[----:B------:R-:W-:-:S04]  /*8f70*/  SHF.R.U32.HI R3, RZ, 0x18, R22 ;  /* 0x00000018ff037819 */ /* 0x000fc80000011616 */
[----:B------:R-:W-:-:S05]  /*8f80*/  LOP3.LUT R3, R0, R3, RZ, 0xfc, !PT ;  /* 0x0000000300037212 */ /* 0x000fca00078efcff */
[----:B------:R0:W-:Y:S01]  /*8f90*/  STG.E.U8 desc[UR36][R8.64], R3 ;  /* 0x0000000308007986 */ /* 0x0001e2000c101124 */
[----:B------:R-:W-:Y:S05]  /*8fa0*/  BRA `(.L_x_7817) ;  /* 0x00000004009c7947 */ /* 0x000fea0003800000 */
.L_x_7827:
[----:B--2--5:R-:W-:-:S05]  /*8fb0*/  F2FP.BF16.F32.PACK_AB R22, RZ, R22 ;  /* 0x00000016ff16723e */ /* 0x024fca00000010ff */
[----:B------:R0:W-:Y:S01]  /*8fc0*/  STG.E.U16 desc[UR36][R8.64], R22 ;  /* 0x0000001608007986 */ /* 0x0001e2000c101524 */
[----:B------:R-:W-:Y:S05]  /*8fd0*/  BRA `(.L_x_7817) ;  /* 0x0000000400907947 */ /* 0x000fea0003800000 */
.L_x_7824:
        /* <DEDUP_REMOVED lines=8> */
[----:B--2--5:R-:W0:Y:S02]  /*9060*/  F2I.FTZ.U32.TRUNC.NTZ R3, R22 ;  /* 0x0000001600037305 */ /* 0x024e24000021f000 */
[----:B0-----:R0:W-:Y:S01]  /*9070*/  STG.E.U16 desc[UR36][R8.64], R3 ;  /* 0x0000000308007986 */ /* 0x0011e2000c101524 */
[----:B------:R-:W-:Y:S05]  /*9080*/  BRA `(.L_x_7817) ;  /* 0x0000000400647947 */ /* 0x000fea0003800000 */
.L_x_7836:
[----:B--2--5:R-:W-:Y:S01]  /*9090*/  LOP3.LUT R3, R22, 0x7fffffff, RZ, 0xc0, !PT ;  /* 0x7fffffff16037812 */ /* 0x024fe200078ec0ff */
        /* <DEDUP_REMOVED lines=15> */
.L_x_7839:
[----:B------:R-:W-:-:S04]  /*9190*/  LOP3.LUT R22, R22, 0x80000000, RZ, 0xc0, !PT ;  /* 0x8000000016167812 */ /* 0x000fc800078ec0ff */
[----:B------:R-:W-:-:S04]  /*91a0*/  SHF.R.U32.HI R3, RZ, 0x18, R22 ;  /* 0x00000018ff037819 */ /* 0x000fc80000011616 */
[----:B------:R-:W-:-:S04]  /*91b0*/  LOP3.LUT R0, R0, R3, RZ, 0xfc, !PT ;  /* 0x0000000300007212 */ /* 0x000fc800078efcff */
[----:B------:R-:W-:-:S07]  /*91c0*/  PRMT R4, R0, 0x7610, R4 ;  /* 0x0000761000047816 */ /* 0x000fce0000000004 */
.L_x_7838:
[----:B------:R-:W-:Y:S05]  /*91d0*/  BSYNC B0 ;  /* 0x0000000000007941 */ /* 0x000fea0003800000 */
.L_x_7837:
[----:B------:R0:W-:Y:S01]  /*91e0*/  STG.E.U8 desc[UR36][R8.64], R4 ;  /* 0x0000000408007986 */ /* 0x0001e2000c101124 */
[----:B------:R-:W-:Y:S05]  /*91f0*/  BRA `(.L_x_7817) ;  /* 0x0000000400087947 */ /* 0x000fea0003800000 */
.L_x_7835:
        /* <DEDUP_REMOVED lines=16> */
.L_x_7842:
[----:B------:R-:W-:-:S04]  /*9300*/  LOP3.LUT R22, R22, 0x80000000, RZ, 0xc0, !PT ;  /* 0x8000000016167812 */ /* 0x000fc800078ec0ff */
[----:B------:R-:W-:-:S04]  /*9310*/  SHF.R.U32.HI R3, RZ, 0x18, R22 ;  /* 0x00000018ff037819 */ /* 0x000fc80000011616 */
[----:B------:R-:W-:-:S04]  /*9320*/  LOP3.LUT R0, R0, R3, RZ, 0xfc, !PT ;  /* 0x0000000300007212 */ /* 0x000fc800078efcff */
[----:B------:R-:W-:-:S07]  /*9330*/  PRMT R4, R0, 0x7610, R4 ;  /* 0x0000761000047816 */ /* 0x000fce0000000004 */
.L_x_7841:
[----:B------:R-:W-:Y:S05]  /*9340*/  BSYNC B0 ;  /* 0x0000000000007941 */ /* 0x000fea0003800000 */
.L_x_7840:
[----:B------:R0:W-:Y:S01]  /*9350*/  STG.E.U8 desc[UR36][R8.64], R4 ;  /* 0x0000000408007986 */ /* 0x0001e2000c101124 */
[----:B------:R-:W-:Y:S05]  /*9360*/  BRA `(.L_x_7817) ;  /* 0x0000000000ac7947 */ /* 0x000fea0003800000 */
.L_x_7834:
[----:B------:R-:W-:-:S13]  /*9370*/  ISETP.NE.AND P0, PT, R0, 0x1c, PT ;  /* 0x0000001c0000780c */ /* 0x000fda0003f05270 */
[----:B------:R-:W-:Y:S05]  /*9380*/  @!P0 BRA `(.L_x_7843) ;  /* 0x00000000009c8947 */ /* 0x000fea0003800000 */
[----:B------:R-:W-:-:S13]  /*9390*/  ISETP.NE.AND P0, PT, R0, 0x1d, PT ;  /* 0x0000001d0000780c */ /* 0x000fda0003f05270 */
[----:B------:R-:W-:Y:S05]  /*93a0*/  @!P0 BRA `(.L_x_7844) ;  /* 0x0000000000888947 */ /* 0x000fea0003800000 */
[----:B------:R-:W-:-:S13]  /*93b0*/  ISETP.NE.AND P0, PT, R0, 0x2c, PT ;  /* 0x0000002c0000780c */ /* 0x000fda0003f05270 */
[----:B------:R-:W-:Y:S05]  /*93c0*/  @P0 BRA `(.L_x_7816) ;  /* 0x00000000003c0947 */ /* 0x000fea0003800000 */
[----:B--2--5:R-:W-:-:S04]  /*93d0*/  SHF.R.U32.HI R4, RZ, 0x17, R22 ;  /* 0x00000017ff047819 */ /* 0x024fc80000011616 */
        /* <DEDUP_REMOVED lines=14> */
.L_x_7816:
        /* <DEDUP_REMOVED lines=16> */
.L_x_7845:
[----:B------:R-:W-:Y:S05]  /*95c0*/  BRA `(.L_x_7817) ;  /* 0x0000000000147947 */ /* 0x000fea0003800000 */
.L_x_7844:
[----:B--2--5:R-:W0:Y:S02]  /*95d0*/  F2I.U64.TRUNC R22, R22 ;  /* 0x0000001600167311 */ /* 0x024e24000020d800 */
[----:B0-----:R0:W-:Y:S01]  /*95e0*/  STG.E.64 desc[UR36][R8.64], R22 ;  /* 0x0000001608007986 */ /* 0x0011e2000c101b24 */
[----:B------:R-:W-:Y:S05]  /*95f0*/  BRA `(.L_x_7817) ;  /* 0x0000000000087947 */ /* 0x000fea0003800000 */
.L_x_7843:
[----:B--2--5:R-:W0:Y:S02]  /*9600*/  F2I.FTZ.U32.TRUNC.NTZ R3, R22 ;  /* 0x0000001600037305 */ /* 0x024e24000021f000 */
[----:B0-----:R0:W-:Y:S02]  /*9610*/  STG.E desc[UR36][R8.64], R3 ;  /* 0x0000000308007986 */ /* 0x0011e4000c101924 */
.L_x_7817:
[----:B------:R-:W-:-:S05]  /*9620*/  VIADD R19, R19, 0x80 ;  /* 0x0000008013137836 */ /* 0x000fca0000000000 */
[----:B------:R-:W-:-:S13]  /*9630*/  ISETP.GE.AND P0, PT, R19, R17, PT ;  /* 0x000000111300720c */ /* 0x000fda0003f06270 */
[----:B------:R-:W-:Y:S05]  /*9640*/  @P0 BRA `(.L_x_7811) ;  /* 0x0000000c00a80947 */ /* 0x000fea0003800000 */
[----:B012-4-:R-:W0:Y:S01]  /*9650*/  LDC.64 R8, c[0x0][0x228] ;  /* 0x00008a00ff087b82 */ /* 0x017e220000000a00 */
        /* <DEDUP_REMOVED lines=20> */
.L_x_7849:
[----:B------:R-:W0:Y:S02]  /*97a0*/  F2I.S64.TRUNC R24, R24 ;  /* 0x0000001800187311 */ /* 0x000e24000020d900 */
[----:B0-----:R-:W-:-:S05]  /*97b0*/  IMAD.MOV.U32 R3, RZ, RZ, R24 ;  /* 0x000000ffff037224 */ /* 0x001fca00078e0018 */
[----:B------:R0:W-:Y:S01]  /*97c0*/  STG.E.U8 desc[UR36][R8.64], R3 ;  /* 0x0000000308007986 */ /* 0x0001e2000c101124 */
[----:B------:R-:W-:Y:S05]  /*97d0*/  BRA `(.L_x_7851) ;  /* 0x0000000c00407947 */ /* 0x000fea0003800000 */
.L_x_7848:
        /* <DEDUP_REMOVED lines=9> */
.L_x_7853:
[----:B------:R-:W0:Y:S02]  /*9870*/  F2I.FTZ.TRUNC.NTZ R3, R24 ;  /* 0x0000001800037305 */ /* 0x000e24000021f100 */
[----:B0-----:R2:W-:Y:S01]  /*9880*/  STG.E desc[UR36][R8.64], R3 ;  /* 0x0000000308007986 */ /* 0x0015e2000c101924 */
[----:B------:R-:W-:Y:S05]  /*9890*/  BRA `(.L_x_7851) ;  /* 0x0000000c00107947 */ /* 0x000fea0003800000 */
.L_x_7852:
[----:B------:R-:W0:Y:S02]  /*98a0*/  F2I.FTZ.TRUNC.NTZ R3, R24 ;  /* 0x0000001800037305 */ /* 0x000e24000021f100 */
[----:B0-----:R0:W-:Y:S01]  /*98b0*/  STG.E.U16 desc[UR36][R8.64], R3 ;  /* 0x0000000308007986 */ /* 0x0011e2000c101524 */
[----:B------:R-:W-:Y:S05]  /*98c0*/  BRA `(.L_x_7851) ;  /* 0x0000000c00047947 */ /* 0x000fea0003800000 */
.L_x_7847:
        /* <DEDUP_REMOVED lines=8> */
.L_x_7855:
[----:B------:R-:W-:-:S05]  /*9950*/  F2FP.F16.F32.PACK_AB R24, RZ, R24 ;  /* 0x00000018ff18723e */ /* 0x000fca00000000ff */
[----:B------:R0:W-:Y:S01]  /*9960*/  STG.E.U16 desc[UR36][R8.64], R24 ;  /* 0x0000001808007986 */ /* 0x0001e2000c101524 */
[----:B------:R-:W-:Y:S05]  /*9970*/  BRA `(.L_x_7851) ;  /* 0x0000000800d87947 */ /* 0x000fea0003800000 */
.L_x_7854:
        /* <DEDUP_REMOVED lines=9> */
.L_x_7857:
[----:B------:R-:W-:-:S04]  /*9a10*/  F2FP.F16.F32.PACK_AB R3, RZ, R24 ;  /* 0x00000018ff03723e */ /* 0x000fc800000000ff */
[----:B------:R-:W-:-:S05]  /*9a20*/  PRMT R3, R3, 0x5410, RZ ;  /* 0x0000541003037816 */ /* 0x000fca00000000ff */
[----:B------:R0:W-:Y:S01]  /*9a30*/  STG.E desc[UR36][R8.64], R3 ;  /* 0x0000000308007986 */ /* 0x0001e2000c101924 */
[----:B------:R-:W-:Y:S05]  /*9a40*/  BRA `(.L_x_7851) ;  /* 0x0000000800a47947 */ /* 0x000fea0003800000 */
.L_x_7856:
[----:B------:R-:W-:-:S06]  /*9a50*/  FMUL.FTZ R4, R24, 1 ;  /* 0x3f80000018047820 */ /* 0x000fcc0000410000 */
[----:B------:R-:W0:Y:S02]  /*9a60*/  F2F.F64.F32 R4, R4 ;  /* 0x0000000400047310 */ /* 0x000e240000201800 */
[----:B0-----:R0:W-:Y:S01]  /*9a70*/  STG.E.64 desc[UR36][R8.64], R4 ;  /* 0x0000000408007986 */ /* 0x0011e2000c101b24 */
[----:B------:R-:W-:Y:S05]  /*9a80*/  BRA `(.L_x_7851) ;  /* 0x0000000800947947 */ /* 0x000fea0003800000 */
.L_x_7846:
        /* <DEDUP_REMOVED lines=12> */
.L_x_7860:
[----:B------:R-:W-:Y:S01]  /*9b50*/  FMUL.FTZ R4, R24, 1 ;  /* 0x3f80000018047820 */ /* 0x000fe20000410000 */
[----:B------:R-:W-:-:S05]  /*9b60*/  CS2R R6, SRZ ;  /* 0x0000000000067805 */ /* 0x000fca000001ff00 */
[----:B------:R-:W0:Y:S02]  /*9b70*/  F2F.F64.F32 R4, R4 ;  /* 0x0000000400047310 */ /* 0x000e240000201800 */
[----:B0-----:R0:W-:Y:S01]  /*9b80*/  STG.E.128 desc[UR36][R8.64], R4 ;  /* 0x0000000408007986 */ /* 0x0011e2000c101d24 */
[----:B------:R-:W-:Y:S05]  /*9b90*/  BRA `(.L_x_7851) ;  /* 0x0000000800507947 */ /* 0x000fea0003800000 */
.L_x_7859:
        /* <DEDUP_REMOVED lines=20> */
.L_x_7864:
[----:B------:R-:W-:Y:S05]  /*9ce0*/  BSYNC B0 ;  /* 0x0000000000007941 */ /* 0x000fea0003800000 */
.L_x_7863:
[----:B------:R-:W-:-:S05]  /*9cf0*/  LOP3.LUT R5, R0, R5, RZ, 0xfc, !PT ;  /* 0x0000000500057212 */ /* 0x000fca00078efcff */
[----:B------:R0:W-:Y:S01]  /*9d00*/  STG.E.U8 desc[UR36][R8.64], R5 ;  /* 0x0000000508007986 */ /* 0x0001e2000c101124 */
[----:B------:R-:W-:Y:S05]  /*9d10*/  BRA `(.L_x_7851) ;  /* 0x0000000400f07947 */ /* 0x000fea0003800000 */
.L_x_7862:
        /* <DEDUP_REMOVED lines=12> */
.L_x_7866:
[----:B------:R-:W-:Y:S01]  /*9de0*/  IMAD.MOV.U32 R0, RZ, RZ, 0x7f ;  /* 0x0000007fff007424 */ /* 0x000fe200078e00ff */
[----:B------:R-:W-:-:S04]  /*9df0*/  ISETP.GT.U32.AND P0, PT, R4, 0x7f800000, PT ;  /* 0x7f8000000400780c */ /* 0x000fc80003f04070 */
[----:B------:R-:W-:-:S09]  /*9e00*/  SEL R0, R0, 0x7c, P0 ;  /* 0x0000007c00007807 */ /* 0x000fd20000000000 */
.L_x_7867:
[----:B------:R-:W-:Y:S05]  /*9e10*/  BSYNC B0 ;  /* 0x0000000000007941 */ /* 0x000fea0003800000 */
.L_x_7865:
[----:B------:R-:W-:-:S04]  /*9e20*/  LOP3.LUT R24, R24, 0x80000000, RZ, 0xc0, !PT ;  /* 0x8000000018187812 */ /* 0x000fc800078ec0ff */
[----:B------:R-:W-:-:S04]  /*9e30*/  SHF.R.U32.HI R3, RZ, 0x18, R24 ;  /* 0x00000018ff037819 */ /* 0x000fc80000011618 */
[----:B------:R-:W-:-:S05]  /*9e40*/  LOP3.LUT R3, R0, R3, RZ, 0xfc, !PT ;  /* 0x0000000300037212 */ /* 0x000fca00078efcff */
[----:B------:R0:W-:Y:S01]  /*9e50*/  STG.E.U8 desc[UR36][R8.64], R3 ;  /* 0x0000000308007986 */ /* 0x0001e2000c101124 */
[----:B------:R-:W-:Y:S05]  /*9e60*/  BRA `(.L_x_7851) ;  /* 0x00000004009c7947 */ /* 0x000fea0003800000 */
.L_x_7861:
[----:B------:R-:W-:-:S05]  /*9e70*/  F2FP.BF16.F32.PACK_AB R24, RZ, R24 ;  /* 0x00000018ff18723e */ /* 0x000fca00000010ff */
[----:B------:R0:W-:Y:S01]  /*9e80*/  STG.E.U16 desc[UR36][R8.64], R24 ;  /* 0x0000001808007986 */ /* 0x0001e2000c101524 */
[----:B------:R-:W-:Y:S05]  /*9e90*/  BRA `(.L_x_7851) ;  /* 0x0000000400907947 */ /* 0x000fea0003800000 */
.L_x_7858:
        /* <DEDUP_REMOVED lines=11> */
.L_x_7870:
        /* <DEDUP_REMOVED lines=16> */
.L_x_7873:
[----:B------:R-:W-:-:S04]  /*a050*/  LOP3.LUT R24, R24, 0x80000000, RZ, 0xc0, !PT ;  /* 0x8000000018187812 */ /* 0x000fc800078ec0ff */
[----:B------:R-:W-:-:S04]  /*a060*/  SHF.R.U32.HI R3, RZ, 0x18, R24 ;  /* 0x00000018ff037819 */ /* 0x000fc80000011618 */
[----:B------:R-:W-:-:S04]  /*a070*/  LOP3.LUT R0, R0, R3, RZ, 0xfc, !PT ;  /* 0x0000000300007212 */ /* 0x000fc800078efcff */
[----:B------:R-:W-:-:S07]  /*a080*/  PRMT R4, R0, 0x7610, R4 ;  /* 0x0000761000047816 */ /* 0x000fce0000000004 */
.L_x_7872:
[----:B------:R-:W-:Y:S05]  /*a090*/  BSYNC B0 ;  /* 0x0000000000007941 */ /* 0x000fea0003800000 */
.L_x_7871:
[----:B------:R0:W-:Y:S01]  /*a0a0*/  STG.E.U8 desc[UR36][R8.64], R4 ;  /* 0x0000000408007986 */ /* 0x0001e2000c101124 */
[----:B------:R-:W-:Y:S05]  /*a0b0*/  BRA `(.L_x_7851) ;  /* 0x0000000400087947 */ /* 0x000fea0003800000 */
.L_x_7869:
        /* <DEDUP_REMOVED lines=16> */
.L_x_7876:
[----:B------:R-:W-:-:S04]  /*a1c0*/  LOP3.LUT R24, R24, 0x80000000, RZ, 0xc0, !PT ;  /* 0x8000000018187812 */ /* 0x000fc800078ec0ff */
[----:B------:R-:W-:-:S04]  /*a1d0*/  SHF.R.U32.HI R3, RZ, 0x18, R24 ;  /* 0x00000018ff037819 */ /* 0x000fc80000011618 */
[----:B------:R-:W-:-:S04]  /*a1e0*/  LOP3.LUT R0, R0, R3, RZ, 0xfc, !PT ;  /* 0x0000000300007212 */ /* 0x000fc800078efcff */
[----:B------:R-:W-:-:S07]  /*a1f0*/  PRMT R4, R0, 0x7610, R4 ;  /* 0x0000761000047816 */ /* 0x000fce0000000004 */
.L_x_7875:
[----:B------:R-:W-:Y:S05]  /*a200*/  BSYNC B0 ;  /* 0x0000000000007941 */ /* 0x000fea0003800000 */
.L_x_7874:
[----:B------:R0:W-:Y:S01]  /*a210*/  STG.E.U8 desc[UR36][R8.64], R4 ;  /* 0x0000000408007986 */ /* 0x0001e2000c101124 */
[----:B------:R-:W-:Y:S05]  /*a220*/  BRA `(.L_x_7851) ;  /* 0x0000000000ac7947 */ /* 0x000fea0003800000 */
.L_x_7868:
        /* <DEDUP_REMOVED lines=21> */
.L_x_7850:
        /* <DEDUP_REMOVED lines=15> */
[----:B0--3--:R-:W-:Y:S05]  /*a470*/  CALL.ABS.NOINC R14 ;  /* 0x000000000e007343 */ /* 0x009fea0003c00000 */
.L_x_7879:
[----:B------:R-:W-:Y:S05]  /*a480*/  BRA `(.L_x_7851) ;  /* 0x0000000000147947 */ /* 0x000fea0003800000 */
.L_x_7878:
[----:B------:R-:W0:Y:S02]  /*a490*/  F2I.U64.TRUNC R24, R24 ;  /* 0x0000001800187311 */ /* 0x000e24000020d800 */
[----:B0-----:R0:W-:Y:S01]  /*a4a0*/  STG.E.64 desc[UR36][R8.64], R24 ;  /* 0x0000001808007986 */ /* 0x0011e2000c101b24 */
[----:B------:R-:W-:Y:S05]  /*a4b0*/  BRA `(.L_x_7851) ;  /* 0x0000000000087947 */ /* 0x000fea0003800000 */
.L_x_7877:
[----:B------:R-:W0:Y:S02]  /*a4c0*/  F2I.FTZ.U32.TRUNC.NTZ R3, R24 ;  /* 0x0000001800037305 */ /* 0x000e24000021f000 */
[----:B0-----:R0:W-:Y:S02]  /*a4d0*/  STG.E desc[UR36][R8.64], R3 ;  /* 0x0000000308007986 */ /* 0x0011e4000c101924 */
.L_x_7851:
[----:B------:R-:W-:-:S07]  /*a4e0*/  VIADD R19, R19, 0x80 ;  /* 0x0000008013137836 */ /* 0x000fce0000000000 */
.L_x_7811:
[----:B------:R-:W-:Y:S05]  /*a4f0*/  BSYNC B6 ;  /* 0x0000000000067941 */ /* 0x000fea0003800000 */
.L_x_7810:
[----:B------:R-:W-:-:S13]  /*a500*/  ISETP.GE.AND P0, PT, R19, R17, PT ;  /* 0x000000111300720c */ /* 0x000fda0003f06270 */
[----:B------:R-:W-:Y:S05]  /*a510*/  @P0 EXIT ;  /* 0x000000000000094d */ /* 0x000fea0003800000 */
[----:B0---4-:R-:W0:Y:S01]  /*a520*/  LDC.64 R4, c[0x0][0x228] ;  /* 0x00008a00ff047b82 */ /* 0x011e220000000a00 */
[----:B-1----:R-:W-:Y:S01]  /*a530*/  PRMT R0, R16, 0x9910, RZ ;  /* 0x0000991010007816 */ /* 0x002fe200000000ff */
        /* <DEDUP_REMOVED lines=15> */
[----:B-----5:R-:W0:Y:S02]  /*a630*/  F2I.FTZ.TRUNC.NTZ R5, R18 ;  /* 0x0000001200057305 */ /* 0x020e24000021f100 */
[----:B0-----:R-:W-:Y:S01]  /*a640*/  STG.E.U8 desc[UR36][R2.64], R5 ;  /* 0x0000000502007986 */ /* 0x001fe2000c101124 */
[----:B------:R-:W-:Y:S05]  /*a650*/  EXIT ;  /* 0x000000000000794d */ /* 0x000fea0003800000 */
.L_x_7883:
[----:B-----5:R-:W0:Y:S02]  /*a660*/  F2I.S64.TRUNC R18, R18 ;  /* 0x0000001200127311 */ /* 0x020e24000020d900 */
[----:B0-----:R-:W-:-:S05]  /*a670*/  IMAD.MOV.U32 R5, RZ, RZ, R18 ;  /* 0x000000ffff057224 */ /* 0x001fca00078e0012 */
[----:B------:R-:W-:Y:S01]  /*a680*/  STG.E.U8 desc[UR36][R2.64], R5 ;  /* 0x0000000502007986 */ /* 0x000fe2000c101124 */
[----:B------:R-:W-:Y:S05]  /*a690*/  EXIT ;  /* 0x000000000000794d */ /* 0x000fea0003800000 */
.L_x_7882:
[----:B------:R-:W-:-:S13]  /*a6a0*/  ISETP.NE.AND P0, PT, R0, 0x2, PT ;  /* 0x000000020000780c */ /* 0x000fda0003f05270 */
[----:B------:R-:W-:Y:S05]  /*a6b0*/  @!P0 BRA `(.L_x_7885) ;  /* 0x0000000000288947 */ /* 0x000fea0003800000 */
[----:B------:R-:W-:-:S13]  /*a6c0*/  ISETP.NE.AND P0, PT, R0, 0x3, PT ;  /* 0x000000030000780c */ /* 0x000fda0003f05270 */
[----:B------:R-:W-:Y:S05]  /*a6d0*/  @!P0 BRA `(.L_x_7886) ;  /* 0x0000000000148947 */ /* 0x000fea0003800000 */
[----:B------:R-:W-:-:S13]  /*a6e0*/  ISETP.NE.AND P0, PT, R0, 0x4, PT ;  /* 0x000000040000780c */ /* 0x000fda0003f05270 */
[----:B------:R-:W-:Y:S05]  /*a6f0*/  @P0 BRA `(.L_x_7884) ;  /* 0x0000000800d00947 */ /* 0x000fea0003800000 */
[----:B-----5:R-:W0:Y:S02]  /*a700*/  F2I.S64.TRUNC R18, R18 ;  /* 0x0000001200127311 */ /* 0x020e24000020d900 */
[----:B0-----:R-:W-:Y:S01]  /*a710*/  STG.E.64 desc[UR36][R2.64], R18 ;  /* 0x0000001202007986 */ /* 0x001fe2000c101b24 */
[----:B------:R-:W-:Y:S05]  /*a720*/  EXIT ;  /* 0x000000000000794d */ /* 0x000fea0003800000 */
.L_x_7886:
[----:B-----5:R-:W0:Y:S02]  /*a730*/  F2I.FTZ.TRUNC.NTZ R5, R18 ;  /* 0x0000001200057305 */ /* 0x020e24000021f100 */
[----:B0-----:R-:W-:Y:S01]  /*a740*/  STG.E desc[UR36][R2.64], R5 ;  /* 0x0000000502007986 */ /* 0x001fe2000c101924 */
[----:B------:R-:W-:Y:S05]  /*a750*/  EXIT ;  /* 0x000000000000794d */ /* 0x000fea0003800000 */
.L_x_7885:
[----:B-----5:R-:W0:Y:S02]  /*a760*/  F2I.FTZ.TRUNC.NTZ R5, R18 ;  /* 0x0000001200057305 */ /* 0x020e24000021f100 */
[----:B0-----:R-:W-:Y:S01]  /*a770*/  STG.E.U16 desc[UR36][R2.64], R5 ;  /* 0x0000000502007986 */ /* 0x001fe2000c101524 */
[----:B------:R-:W-:Y:S05]  /*a780*/  EXIT ;  /* 0x000000000000794d */ /* 0x000fea0003800000 */
.L_x_7881:
[----:B------:R-:W-:-:S13]  /*a790*/  ISETP.GT.AND P0, PT, R0, 0x6, PT ;  /* 0x000000060000780c */ /* 0x000fda0003f04270 */
[----:B------:R-:W-:Y:S05]  /*a7a0*/  @P0 BRA `(.L_x_7887) ;  /* 0x0000000000240947 */ /* 0x000fea0003800000 */
[----:B------:R-:W-:-:S13]  /*a7b0*/  ISETP.NE.AND P0, PT, R0, 0x5, PT ;  /* 0x000000050000780c */ /* 0x000fda0003f05270 */
[----:B------:R-:W-:Y:S05]  /*a7c0*/  @!P0 BRA `(.L_x_7888) ;  /* 0x0000000000108947 */ /* 0x000fea0003800000 */
[----:B------:R-:W-:-:S13]  /*a7d0*/  ISETP.NE.AND P0, PT, R0, 0x6, PT ;  /* 0x000000060000780c */ /* 0x000fda0003f05270 */
[----:B------:R-:W-:Y:S05]  /*a7e0*/  @P0 BRA `(.L_x_7884) ;  /* 0x0000000800940947 */ /* 0x000fea0003800000 */
[----:B-----5:R-:W-:Y:S01]  /*a7f0*/  STG.E desc[UR36][R2.64], R18 ;  /* 0x0000001202007986 */ /* 0x020fe2000c101924 */
[----:B------:R-:W-:Y:S05]  /*a800*/  EXIT ;  /* 0x000000000000794d */ /* 0x000fea0003800000 */
.L_x_7888:
[----:B-----5:R-:W-:-:S05]  /*a810*/  F2FP.F16.F32.PACK_AB R18, RZ, R18 ;  /* 0x00000012ff12723e */ /* 0x020fca00000000ff */
[----:B------:R-:W-:Y:S01]  /*a820*/  STG.E.U16 desc[UR36][R2.64], R18 ;  /* 0x0000001202007986 */ /* 0x000fe2000c101524 */
[----:B------:R-:W-:Y:S05]  /*a830*/  EXIT ;  /* 0x000000000000794d */ /* 0x000fea0003800000 */
.L_x_7887:
[----:B------:R-:W-:-:S13]  /*a840*/  ISETP.NE.AND P0, PT, R0, 0x7, PT ;  /* 0x000000070000780c */ /* 0x000fda0003f05270 */
[----:B------:R-:W-:Y:S05]  /*a850*/  @!P0 BRA `(.L_x_7889) ;  /* 0x00000000002c8947 */ /* 0x000fea0003800000 */
[----:B------:R-:W-:-:S13]  /*a860*/  ISETP.NE.AND P0, PT, R0, 0x8, PT ;  /* 0x000000080000780c */ /* 0x000fda0003f05270 */
[----:B------:R-:W-:Y:S05]  /*a870*/  @!P0 BRA `(.L_x_7890) ;  /* 0x0000000000148947 */ /* 0x000fea0003800000 */
[----:B------:R-:W-:-:S13]  /*a880*/  ISETP.NE.AND P0, PT, R0, 0x9, PT ;  /* 0x000000090000780c */ /* 0x000fda0003f05270 */
[----:B------:R-:W-:Y:S05]  /*a890*/  @P0 BRA `(.L_x_7884) ;  /* 0x0000000800680947 */ /* 0x000fea0003800000 */
[----:B------:R-:W-:-:S05]  /*a8a0*/  IMAD.MOV.U32 R19, RZ, RZ, RZ ;  /* 0x000000ffff137224 */ /* 0x000fca00078e00ff */
[----:B-----5:R-:W-:Y:S01]  /*a8b0*/  STG.E.64 desc[UR36][R2.64], R18 ;  /* 0x0000001202007986 */ /* 0x020fe2000c101b24 */
[----:B------:R-:W-:Y:S05]  /*a8c0*/  EXIT ;  /* 0x000000000000794d */ /* 0x000fea0003800000 */
.L_x_7890:
[----:B-----5:R-:W-:-:S04]  /*a8d0*/  F2FP.F16.F32.PACK_AB R5, RZ, R18 ;  /* 0x00000012ff05723e */ /* 0x020fc800000000ff */
[----:B------:R-:W-:-:S05]  /*a8e0*/  PRMT R5, R5, 0x5410, RZ ;  /* 0x0000541005057816 */ /* 0x000fca00000000ff */
[----:B------:R-:W-:Y:S01]  /*a8f0*/  STG.E desc[UR36][R2.64], R5 ;  /* 0x0000000502007986 */ /* 0x000fe2000c101924 */
[----:B------:R-:W-:Y:S05]  /*a900*/  EXIT ;  /* 0x000000000000794d */ /* 0x000fea0003800000 */
.L_x_7889:
[----:B-----5:R-:W-:-:S06]  /*a910*/  FMUL.FTZ R4, R18, 1 ;  /* 0x3f80000012047820 */ /* 0x020fcc0000410000 */
[----:B------:R-:W0:Y:S02]  /*a920*/  F2F.F64.F32 R4, R4 ;  /* 0x0000000400047310 */ /* 0x000e240000201800 */
[----:B0-----:R-:W-:Y:S01]  /*a930*/  STG.E.64 desc[UR36][R2.64], R4 ;  /* 0x0000000402007986 */ /* 0x001fe2000c101b24 */
[----:B------:R-:W-:Y:S05]  /*a940*/  EXIT ;  /* 0x000000000000794d */ /* 0x000fea0003800000 */
.L_x_7880:
        /* <DEDUP_REMOVED lines=8> */
[----:B-----5:R-:W-:-:S04]  /*a9d0*/  FSETP.NEU.FTZ.AND P0, PT, R18, RZ, PT ;  /* 0x000000ff1200720b */ /* 0x020fc80003f1d000 */
[----:B------:R-:W-:-:S05]  /*a9e0*/  SEL R5, RZ, 0x1, !P0 ;  /* 0x00000001ff057807 */ /* 0x000fca0004000000 */
[----:B------:R-:W-:Y:S01]  /*a9f0*/  STG.E.U8 desc[UR36][R2.64], R5 ;  /* 0x0000000502007986 */ /* 0x000fe2000c101124 */
[----:B------:R-:W-:Y:S05]  /*aa00*/  EXIT ;  /* 0x000000000000794d */ /* 0x000fea0003800000 */
.L_x_7893:
[----:B-----5:R-:W-:Y:S01]  /*aa10*/  FMUL.FTZ R4, R18, 1 ;  /* 0x3f80000012047820 */ /* 0x020fe20000410000 */
[----:B------:R-:W-:-:S05]  /*aa20*/  CS2R R6, SRZ ;  /* 0x0000000000067805 */ /* 0x000fca000001ff00 */
[----:B------:R-:W0:Y:S02]  /*aa30*/  F2F.F64.F32 R4, R4 ;  /* 0x0000000400047310 */ /* 0x000e240000201800 */
[----:B0-----:R-:W-:Y:S01]  /*aa40*/  STG.E.128 desc[UR36][R2.64], R4 ;  /* 0x0000000402007986 */ /* 0x001fe2000c101d24 */
[----:B------:R-:W-:Y:S05]  /*aa50*/  EXIT ;  /* 0x000000000000794d */ /* 0x000fea0003800000 */
.L_x_7892:
[----:B------:R-:W-:-:S13]  /*aa60*/  ISETP.NE.AND P0, PT, R0, 0xf, PT ;  /* 0x0000000f0000780c */ /* 0x000fda0003f05270 */
[----:B------:R-:W-:Y:S05]  /*aa70*/  @!P0 BRA `(.L_x_7894) ;  /* 0x0000000000ac8947 */ /* 0x000fea0003800000 */
[----:B------:R-:W-:-:S13]  /*aa80*/  ISETP.NE.AND P0, PT, R0, 0x17, PT ;  /* 0x000000170000780c */ /* 0x000fda0003f05270 */
[----:B------:R-:W-:Y:S05]  /*aa90*/  @!P0 BRA `(.L_x_7895) ;  /* 0x0000000000508947 */ /* 0x000fea0003800000 */
[----:B------:R-:W-:-:S13]  /*aaa0*/  ISETP.NE.AND P0, PT, R0, 0x18, PT ;  /* 0x000000180000780c */ /* 0x000fda0003f05270 */
[----:B------:R-:W-:Y:S05]  /*aab0*/  @P0 BRA `(.L_x_7884) ;  /* 0x0000000400e00947 */ /* 0x000fea0003800000 */
[C---:B-----5:R-:W-:Y:S01]  /*aac0*/  LOP3.LUT R4, R18.reuse, 0x7fffffff, RZ, 0xc0, !PT ;  /* 0x7fffffff12047812 */ /* 0x060fe200078ec0ff */
        /* <DEDUP_REMOVED lines=13> */
.L_x_7897:
[----:B------:R-:W-:Y:S05]  /*aba0*/  BSYNC B0 ;  /* 0x0000000000007941 */ /* 0x000fea0003800000 */
.L_x_7896:
[----:B------:R-:W-:-:S05]  /*abb0*/  LOP3.LUT R7, R0, R7, RZ, 0xfc, !PT ;  /* 0x0000000700077212 */ /* 0x000fca00078efcff */
[----:B------:R-:W-:Y:S01]  /*abc0*/  STG.E.U8 desc[UR36][R2.64], R7 ;  /* 0x0000000702007986 */ /* 0x000fe2000c101124 */
[----:B------:R-:W-:Y:S05]  /*abd0*/  EXIT ;  /* 0x000000000000794d */ /* 0x000fea0003800000 */
.L_x_7895:
[----:B-----5:R-:W-:Y:S01]  /*abe0*/  LOP3.LUT R4, R18, 0x7fffffff, RZ, 0xc0, !PT ;  /* 0x7fffffff12047812 */ /* 0x020fe200078ec0ff */
        /* <DEDUP_REMOVED lines=11> */
.L_x_7899:
[----:B------:R-:W-:Y:S01]  /*aca0*/  IMAD.MOV.U32 R0, RZ, RZ, 0x7f ;  /* 0x0000007fff007424 */ /* 0x000fe200078e00ff */
[----:B------:R-:W-:-:S04]  /*acb0*/  ISETP.GT.U32.AND P0, PT, R4, 0x7f800000, PT ;  /* 0x7f8000000400780c */ /* 0x000fc80003f04070 */
[----:B------:R-:W-:-:S09]  /*acc0*/  SEL R0, R0, 0x7c, P0 ;  /* 0x0000007c00007807 */ /* 0x000fd20000000000 */
.L_x_7900:
[----:B------:R-:W-:Y:S05]  /*acd0*/  BSYNC B0 ;  /* 0x0000000000007941 */ /* 0x000fea0003800000 */
.L_x_7898:
[----:B------:R-:W-:-:S04]  /*ace0*/  LOP3.LUT R18, R18, 0x80000000, RZ, 0xc0, !PT ;  /* 0x8000000012127812 */ /* 0x000fc800078ec0ff */
[----:B------:R-:W-:-:S04]  /*acf0*/  SHF.R.U32.HI R5, RZ, 0x18, R18 ;  /* 0x00000018ff057819 */ /* 0x000fc80000011612 */
[----:B------:R-:W-:-:S05]  /*ad00*/  LOP3.LUT R5, R0, R5, RZ, 0xfc, !PT ;  /* 0x0000000500057212 */ /* 0x000fca00078efcff */
[----:B------:R-:W-:Y:S01]  /*ad10*/  STG.E.U8 desc[UR36][R2.64], R5 ;  /* 0x0000000502007986 */ /* 0x000fe2000c101124 */
[----:B------:R-:W-:Y:S05]  /*ad20*/  EXIT ;  /* 0x000000000000794d */ /* 0x000fea0003800000 */
.L_x_7894:
[----:B-----5:R-:W-:-:S05]  /*ad30*/  F2FP.BF16.F32.PACK_AB R18, RZ, R18 ;  /* 0x00000012ff12723e */ /* 0x020fca00000010ff */
[----:B------:R-:W-:Y:S01]  /*ad40*/  STG.E.U16 desc[UR36][R2.64], R18 ;  /* 0x0000001202007986 */ /* 0x000fe2000c101524 */
[----:B------:R-:W-:Y:S05]  /*ad50*/  EXIT ;  /* 0x000000000000794d */ /* 0x000fea0003800000 */
.L_x_7891:
        /* <DEDUP_REMOVED lines=8> */
[----:B-----5:R-:W0:Y:S02]  /*ade0*/  F2I.FTZ.U32.TRUNC.NTZ R5, R18 ;  /* 0x0000001200057305 */ /* 0x020e24000021f000 */
[----:B0-----:R-:W-:Y:S01]  /*adf0*/  STG.E.U16 desc[UR36][R2.64], R5 ;  /* 0x0000000502007986 */ /* 0x001fe2000c101524 */
[----:B------:R-:W-:Y:S05]  /*ae00*/  EXIT ;  /* 0x000000000000794d */ /* 0x000fea0003800000 */
.L_x_7903:
[----:B-----5:R-:W-:Y:S01]  /*ae10*/  LOP3.LUT R5, R18, 0x7fffffff, RZ, 0xc0, !PT ;  /* 0x7fffffff12057812 */ /* 0x020fe200078ec0ff */
        /* <DEDUP_REMOVED lines=15> */
.L_x_7906:
[----:B------:R-:W-:-:S04]  /*af10*/  LOP3.LUT R18, R18, 0x80000000, RZ, 0xc0, !PT ;  /* 0x8000000012127812 */ /* 0x000fc800078ec0ff */
[----:B------:R-:W-:-:S04]  /*af20*/  SHF.R.U32.HI R5, RZ, 0x18, R18 ;  /* 0x00000018ff057819 */ /* 0x000fc80000011612 */
[----:B------:R-:W-:-:S04]  /*af30*/  LOP3.LUT R4, R4, R5, RZ, 0xfc, !PT ;  /* 0x0000000504047212 */ /* 0x000fc800078efcff */
[----:B------:R-:W-:-:S07]  /*af40*/  PRMT R0, R4, 0x7610, R0 ;  /* 0x0000761004007816 */ /* 0x000fce0000000000 */
.L_x_7905:
[----:B------:R-:W-:Y:S05]  /*af50*/  BSYNC B0 ;  /* 0x0000000000007941 */ /* 0x000fea0003800000 */
.L_x_7904:
[----:B------:R-:W-:Y:S01]  /*af60*/  STG.E.U8 desc[UR36][R2.64], R0 ;  /* 0x0000000002007986 */ /* 0x000fe2000c101124 */
[----:B------:R-:W-:Y:S05]  /*af70*/  EXIT ;  /* 0x000000000000794d */ /* 0x000fea0003800000 */
.L_x_7902:
        /* <DEDUP_REMOVED lines=16> */
.L_x_7909:
[----:B------:R-:W-:-:S04]  /*b080*/  LOP3.LUT R18, R18, 0x80000000, RZ, 0xc0, !PT ;  /* 0x8000000012127812 */ /* 0x000fc800078ec0ff */
[----:B------:R-:W-:-:S04]  /*b090*/  SHF.R.U32.HI R5, RZ, 0x18, R18 ;  /* 0x00000018ff057819 */ /* 0x000fc80000011612 */
[----:B------:R-:W-:-:S04]  /*b0a0*/  LOP3.LUT R4, R4, R5, RZ, 0xfc, !PT ;  /* 0x0000000504047212 */ /* 0x000fc800078efcff */
[----:B------:R-:W-:-:S07]  /*b0b0*/  PRMT R0, R4, 0x7610, R0 ;  /* 0x0000761004007816 */ /* 0x000fce0000000000 */
.L_x_7908:
[----:B------:R-:W-:Y:S05]  /*b0c0*/  BSYNC B0 ;  /* 0x0000000000007941 */ /* 0x000fea0003800000 */
.L_x_7907:
[----:B------:R-:W-:Y:S01]  /*b0d0*/  STG.E.U8 desc[UR36][R2.64], R0 ;  /* 0x0000000002007986 */ /* 0x000fe2000c101124 */
[----:B------:R-:W-:Y:S05]  /*b0e0*/  EXIT ;  /* 0x000000000000794d */ /* 0x000fea0003800000 */
.L_x_7901:
[----:B------:R-:W-:-:S13]  /*b0f0*/  ISETP.NE.AND P0, PT, R0, 0x1c, PT ;  /* 0x0000001c0000780c */ /* 0x000fda0003f05270 */
[----:B------:R-:W-:Y:S05]  /*b100*/  @!P0 BRA `(.L_x_7910) ;  /* 0x00000000009c8947 */ /* 0x000fea0003800000 */
[----:B------:R-:W-:-:S13]  /*b110*/  ISETP.NE.AND P0, PT, R0, 0x1d, PT ;  /* 0x0000001d0000780c */ /* 0x000fda0003f05270 */
[----:B------:R-:W-:Y:S05]  /*b120*/  @!P0 BRA `(.L_x_7911) ;  /* 0x0000000000888947 */ /* 0x000fea0003800000 */
[----:B------:R-:W-:-:S13]  /*b130*/  ISETP.NE.AND P0, PT, R0, 0x2c, PT ;  /* 0x0000002c0000780c */ /* 0x000fda0003f05270 */
[----:B------:R-:W-:Y:S05]  /*b140*/  @P0 BRA `(.L_x_7884) ;  /* 0x00000000003c0947 */ /* 0x000fea0003800000 */
[----:B-----5:R-:W-:-:S04]  /*b150*/  SHF.R.U32.HI R4, RZ, 0x17, R18 ;  /* 0x00000017ff047819 */ /* 0x020fc80000011612 */
        /* <DEDUP_REMOVED lines=14> */
.L_x_7884:
        /* <DEDUP_REMOVED lines=15> */
[----:B-1-3-5:R-:W-:Y:S05]  /*b330*/  CALL.ABS.NOINC R2 ;  /* 0x0000000002007343 */ /* 0x02afea0003c00000 */
.L_x_7912:
[----:B------:R-:W-:Y:S05]  /*b340*/  EXIT ;  /* 0x000000000000794d */ /* 0x000fea0003800000 */
.L_x_7911:
[----:B-----5:R-:W0:Y:S02]  /*b350*/  F2I.U64.TRUNC R18, R18 ;  /* 0x0000001200127311 */ /* 0x020e24000020d800 */
[----:B0-----:R-:W-:Y:S01]  /*b360*/  STG.E.64 desc[UR36][R2.64], R18 ;  /* 0x0000001202007986 */ /* 0x001fe2000c101b24 */
[----:B------:R-:W-:Y:S05]  /*b370*/  EXIT ;  /* 0x000000000000794d */ /* 0x000fea0003800000 */
.L_x_7910:
[----:B-----5:R-:W0:Y:S02]  /*b380*/  F2I.FTZ.U32.TRUNC.NTZ R5, R18 ;  /* 0x0000001200057305 */ /* 0x020e24000021f000 */
[----:B0-----:R-:W-:Y:S01]  /*b390*/  STG.E desc[UR36][R2.64], R5 ;  /* 0x0000000502007986 */ /* 0x001fe2000c101924 */
[----:B------:R-:W-:Y:S05]  /*b3a0*/  EXIT ;  /* 0x000000000000794d */ /* 0x000fea0003800000 */
.L_x_7913:
        /* <DEDUP_REMOVED lines=13> */
.L_x_14643:


//--------------------- .text._ZN2at6native18elementwise_kernelILi128ELi2EZNS0_22gpu_kernel_impl_nocastIZZZNS0_26logit_backward_kernel_cudaERNS_18TensorIteratorBaseERKN3c106ScalarEENKUlvE_clEvENKUlvE0_clEvEUlffE0_EEvS4_RKT_EUliE_EEviT1_ --------------------------
	.section	.text._ZN2at6native18elementwise_kernelILi128ELi2EZNS0_22gpu_kernel_impl_nocastIZZZNS0_26logit_backward_kernel_cudaERNS_18TensorIteratorBaseERKN3c106ScalarEENKUlvE_clEvENKUlvE0_clEvEUlffE0_EEvS4_RKT_EUliE_EEviT1_,"ax",@progbits
	.align	128
        .global         _ZN2at6native18elementwise_kernelILi128ELi2EZNS0_22gpu_kernel_impl_nocastIZZZNS0_26logit_backward_kernel_cudaERNS_18TensorIteratorBaseERKN3c106ScalarEENKUlvE_clEvENKUlvE0_clEvEUlffE0_EEvS4_RKT_EUliE_EEviT1_
        .type           _ZN2at6native18elementwise_kernelILi128ELi2EZNS0_22gpu_kernel_impl_nocastIZZZNS0_26logit_backward_kernel_cudaERNS_18TensorIteratorBaseERKN3c106ScalarEENKUlvE_clEvENKUlvE0_clEvEUlffE0_EEvS4_RKT_EUliE_EEviT1_,@function
        .size           _ZN2at6native18elementwise_kernelILi128ELi2EZNS0_22gpu_kernel_impl_nocastIZZZNS0_26logit_backward_kernel_cudaERNS_18TensorIteratorBaseERKN3c106ScalarEENKUlvE_clEvENKUlvE0_clEvEUlffE0_EEvS4_RKT_EUliE_EEviT1_,(.L_x_14644 - _ZN2at6native18elementwise_kernelILi128ELi2EZNS0_22gpu_kernel_impl_nocastIZZZNS0_26logit_backward_kernel_cudaERNS_18TensorIteratorBaseERKN3c106ScalarEENKUlvE_clEvENKUlvE0_clEvEUlffE0_EEvS4_RKT_EUliE_EEviT1_)
        .other          _ZN2at6native18elementwise_kernelILi128ELi2EZNS0_22gpu_kernel_impl_nocastIZZZNS0_26logit_backward_kernel_cudaERNS_18TensorIteratorBaseERKN3c106ScalarEENKUlvE_clEvENKUlvE0_clEvEUlffE0_EEvS4_RKT_EUliE_EEviT1_,@"STO_CUDA_ENTRY STV_DEFAULT"
_ZN2at6native18elementwise_kernelILi128ELi2EZNS0_22gpu_kernel_impl_nocastIZZZNS0_26logit_backward_kernel_cudaERNS_18TensorIteratorBaseERKN3c106ScalarEENKUlvE_clEvENKUlvE0_clEvEUlffE0_EEvS4_RKT_EUliE_EEviT1_:
.text._ZN2at6native18elementwise_kernelILi128ELi2EZNS0_22gpu_kernel_impl_nocastIZZZNS0_26logit_backward_kernel_cudaERNS_18TensorIteratorBaseERKN3c106ScalarEENKUlvE_clEvENKUlvE0_clEvEUlffE0_EEvS4_RKT_EUliE_EEviT1_:
        /* <DEDUP_REMOVED lines=362> */
.L_x_7916:
[----:B------:R-:W-:Y:S02]  /*16a0*/  ULDC.64 UR8, c[0x0][0x488] ;  /* 0x0001220000087ab9 */ /* 0x000fe40000000a00 */
[----:B------:R-:W-:-:S04]  /*16b0*/  IADD3 R6, P0, R2, UR8, RZ ;  /* 0x0000000802067c10 */ /* 0x000fc8000ff1e0ff */
[----:B------:R-:W-:Y:S01]  /*16c0*/  IADD3.X R7, RZ, UR9, RZ, P0, !PT ;  /* 0x00000009ff077c10 */ /* 0x000fe200087fe4ff */
[----:B------:R-:W-:-:S05]  /*16d0*/  ULDC.64 UR8, c[0x0][0x490] ;  /* 0x0001240000087ab9 */ /* 0x000fca0000000a00 */
[----:B------:R-:W2:Y:S02]  /*16e0*/  LDG.E R7, desc[UR4][R6.64] ;  /* 0x0000000406077981 */ /* 0x000ea4000c1e1900 */
[C---:B--2---:R-:W-:Y:S02]  /*16f0*/  FSETP.GEU.FTZ.AND P1, PT, R7.reuse, UR8, PT ;  /* 0x0000000807007c0b */ /* 0x044fe4000bf3e000 */
[----:B------:R-:W-:Y:S01]  /*1700*/  FSETP.GT.FTZ.AND P0, PT, R7, UR9, PT ;  /* 0x0000000907007c0b */ /* 0x000fe2000bf14000 */
[----:B------:R-:W-:-:S03]  /*1710*/  ULDC.64 UR8, c[0x0][0x480] ;  /* 0x0001200000087ab9 */ /* 0x000fc60000000a00 */
[----:B------:R-:W-:Y:S02]  /*1720*/  PLOP3.LUT P0, PT, P1, P0, PT, 0x8a, 0x0 ;  /* 0x000000000000781c */ /* 0x000fe40000f01172 */
[----:B------:R-:W-:-:S04]  /*1730*/  IADD3 R8, P1, R0, UR8, RZ ;  /* 0x0000000800087c10 */ /* 0x000fc8000ff3e0ff */
[----:B------:R-:W-:Y:S01]  /*1740*/  IADD3.X R9, RZ, UR9, RZ, P1, !PT ;  /* 0x00000009ff097c10 */ /* 0x000fe20008ffe4ff */
[----:B------:R-:W-:-:S06]  /*1750*/  ULDC.64 UR8, c[0x0][0x478] ;  /* 0x00011e0000087ab9 */ /* 0x000fcc0000000a00 */
[----:B------:R-:W2:Y:S01]  /*1760*/  @!P0 LDG.E R8, desc[UR4][R8.64] ;  /* 0x0000000408088981 */ /* 0x000ea2000c1e1900 */
[----:B------:R-:W-:Y:S01]  /*1770*/  @!P0 FADD.FTZ R0, -R7, 1 ;  /* 0x3f80000007008421 */ /* 0x000fe20000010100 */
[----:B------:R-:W-:Y:S02]  /*1780*/  IADD3 R4, P1, R5, UR8, RZ ;  /* 0x0000000805047c10 */ /* 0x000fe4000ff3e0ff */
[----:B------:R-:W-:Y:S01]  /*1790*/  IADD3 R3, R3, 0x80, RZ ;  /* 0x0000008003037810 */ /* 0x000fe20007ffe0ff */
[----:B------:R-:W-:Y:S01]  /*17a0*/  @!P0 FMUL.FTZ R0, R7, R0 ;  /* 0x0000000007008220 */ /* 0x000fe20000410000 */
[----:B------:R-:W-:Y:S02]  /*17b0*/  MOV R7, RZ ;  /* 0x000000ff00077202 */ /* 0x000fe40000000f00 */
[----:B------:R-:W-:Y:S01]  /*17c0*/  IADD3.X R5, RZ, UR9, RZ, P1, !PT ;  /* 0x00000009ff057c10 */ /* 0x000fe20008ffe4ff */
[----:B------:R-:W2:Y:S02]  /*17d0*/  @!P0 MUFU.RCP R11, R0 ;  /* 0x00000000000b8308 */ /* 0x000ea40000001000 */
[----:B--2---:R-:W-:-:S05]  /*17e0*/  @!P0 FMUL.FTZ R7, R8, R11 ;  /* 0x0000000b08078220 */ /* 0x004fca0000410000 */
[----:B------:R0:W-:Y:S02]  /*17f0*/  STG.E desc[UR4][R4.64], R7 ;  /* 0x0000000704007986 */ /* 0x0001e4000c101904 */
.L_x_7915:
[----:B------:R-:W-:Y:S05]  /*1800*/  BSYNC B0 ;  /* 0x0000000000007941 */ /* 0x000fea0003800000 */
.L_x_7914:
[----:B------:R-:W-:-:S13]  /*1810*/  ISETP.GE.AND P0, PT, R3, UR6, PT ;  /* 0x0000000603007c0c */ /* 0x000fda000bf06270 */
[----:B------:R-:W-:Y:S05]  /*1820*/  @P0 EXIT ;  /* 0x000000000000094d */ /* 0x000fea0003800000 */
        /* <DEDUP_REMOVED lines=353> */
.L_x_7917:
        /* <DEDUP_REMOVED lines=15> */
[----:B------:R-:W-:Y:S01]  /*2f30*/  MOV R9, RZ ;  /* 0x000000ff00097202 */ /* 0x000fe20000000f00 */
[----:B------:R-:W-:Y:S01]  /*2f40*/  @!P0 FMUL.FTZ R0, R3, R0 ;  /* 0x0000000003008220 */ /* 0x000fe20000410000 */
[----:B------:R-:W-:-:S03]  /*2f50*/  IADD3.X R3, RZ, UR7, RZ, P1, !PT ;  /* 0x00000007ff037c10 */ /* 0x000fc60008ffe4ff */
[----:B------:R-:W2:Y:S02]  /*2f60*/  @!P0 MUFU.RCP R11, R0 ;  /* 0x00000000000b8308 */ /* 0x000ea40000001000 */
[----:B--2---:R-:W-:-:S05]  /*2f70*/  @!P0 FMUL.FTZ R9, R6, R11 ;  /* 0x0000000b06098220 */ /* 0x004fca0000410000 */
[----:B------:R-:W-:Y:S01]  /*2f80*/  STG.E desc[UR4][R2.64], R9 ;  /* 0x0000000902007986 */ /* 0x000fe2000c101904 */
[----:B------:R-:W-:Y:S05]  /*2f90*/  EXIT ;  /* 0x000000000000794d */ /* 0x000fea0003800000 */
.L_x_7918:
        /* <DEDUP_REMOVED lines=14> */
.L_x_14644:


//--------------------- .text._ZN2at6native27unrolled_elementwise_kernelIZZZNS0_26logit_backward_kernel_cudaERNS_18TensorIteratorBaseERKN3c106ScalarEENKUlvE_clEvENKUlvE0_clEvEUlffE0_St5arrayIPcLm3EELi4E23TrivialOffsetCalculatorILi2EjESE_ILi1EjENS0_6memory15LoadWithoutCastENSH_16StoreWithoutCastEEEviT_T0_T2_T3_T4_T5_ --------------------------
	.section	.text._ZN2at6native27unrolled_elementwise_kernelIZZZNS0_26logit_backward_kernel_cudaERNS_18TensorIteratorBaseERKN3c106ScalarEENKUlvE_clEvENKUlvE0_clEvEUlffE0_St5arrayIPcLm3EELi4E23TrivialOffsetCalculatorILi2EjESE_ILi1EjENS0_6memory15LoadWithoutCastENSH_16StoreWithoutCastEEEviT_T0_T2_T3_T4_T5_,"ax",@progbits
	.align	128
        .global         _ZN2at6native27unrolled_elementwise_kernelIZZZNS0_26logit_backward_kernel_cudaERNS_18TensorIteratorBaseERKN3c106ScalarEENKUlvE_clEvENKUlvE0_clEvEUlffE0_St5arrayIPcLm3EELi4E23TrivialOffsetCalculatorILi2EjESE_ILi1EjENS0_6memory15LoadWithoutCastENSH_16StoreWithoutCastEEEviT_T0_T2_T3_T4_T5_
        .type           _ZN2at6native27unrolled_elementwise_kernelIZZZNS0_26logit_backward_kernel_cudaERNS_18TensorIteratorBaseERKN3c106ScalarEENKUlvE_clEvENKUlvE0_clEvEUlffE0_St5arrayIPcLm3EELi4E23TrivialOffsetCalculatorILi2EjESE_ILi1EjENS0_6memory15LoadWithoutCastENSH_16StoreWithoutCastEEEviT_T0_T2_T3_T4_T5_,@function
        .size           _ZN2at6native27unrolled_elementwise_kernelIZZZNS0_26logit_backward_kernel_cudaERNS_18TensorIteratorBaseERKN3c106ScalarEENKUlvE_clEvENKUlvE0_clEvEUlffE0_St5arrayIPcLm3EELi4E23TrivialOffsetCalculatorILi2EjESE_ILi1EjENS0_6memory15LoadWithoutCastENSH_16StoreWithoutCastEEEviT_T0_T2_T3_T4_T5_,(.L_x_14645 - _ZN2at6native27unrolled_elementwise_kernelIZZZNS0_26logit_backward_kernel_cudaERNS_18TensorIteratorBaseERKN3c106ScalarEENKUlvE_clEvENKUlvE0_clEvEUlffE0_St5arrayIPcLm3EELi4E23TrivialOffsetCalculatorILi2EjESE_ILi1EjENS0_6memory15LoadWithoutCastENSH_16StoreWithoutCastEEEviT_T0_T2_T3_T4_T5_)
        .other          _ZN2at6native27unrolled_elementwise_kernelIZZZNS0_26logit_backward_kernel_cudaERNS_18TensorIteratorBaseERKN3c106ScalarEENKUlvE_clEvENKUlvE0_clEvEUlffE0_St5arrayIPcLm3EELi4E23TrivialOffsetCalculatorILi2EjESE_ILi1EjENS0_6memory15LoadWithoutCastENSH_16StoreWithoutCastEEEviT_T0_T2_T3_T4_T5_,@"STO_CUDA_ENTRY STV_DEFAULT"
_ZN2at6native27unrolled_elementwise_kernelIZZZNS0_26logit_backward_kernel_cudaERNS_18TensorIteratorBaseERKN3c106ScalarEENKUlvE_clEvENKUlvE0_clEvEUlffE0_St5arrayIPcLm3EELi4E23TrivialOffsetCalculatorILi2EjESE_ILi1EjENS0_6memory15LoadWithoutCastENSH_16StoreWithoutCastEEEviT_T0_T2_T3_T4_T5_:
.text._ZN2at6native27unrolled_elementwise_kernelIZZZNS0_26logit_backward_kernel_cudaERNS_18TensorIteratorBaseERKN3c106ScalarEENKUlvE_clEvENKUlvE0_clEvEUlffE0_St5arrayIPcLm3EELi4E23TrivialOffsetCalculatorILi2EjESE_ILi1EjENS0_6memory15LoadWithoutCastENSH_16StoreWithoutCastEEEviT_T0_T2_T3_T4_T5_:
[----:B------:R-:W-:Y:S01]  /*0000*/  LDC R1, c[0x0][0x28] ;  /* 0x00000a00ff017b82 */ /* 0x000fe20000000800 */
[----:B------:R-:W0:Y:S07]  /*0010*/  S2R R8, SR_CTAID.X ;  /* 0x0000000000087919 */ /* 0x000e2e0000002500 */
[----:B------:R-:W0:Y:S01]  /*0020*/  LDC R9, c[0x0][0x210] ;  /* 0x00008400ff097b82 */ /* 0x000e220000000800 */
[----:B------:R-:W-:Y:S01]  /*0030*/  HFMA2.MMA R0, -RZ, RZ, 0, 0 ;  /* 0x00000000ff007435 */ /* 0x000fe200000001ff */
[----:B------:R-:W-:Y:S01]  /*0040*/  ULDC.64 UR4, c[0x0][0x208] ;  /* 0x0000820000047ab9 */ /* 0x000fe20000000a00 */
[----:B------:R-:W1:Y:S01]  /*0050*/  S2R R10, SR_TID.X ;  /* 0x00000000000a7919 */ /* 0x000e620000002100 */
[----:B0-----:R-:W-:-:S02]  /*0060*/  IMAD R9, R8, -0x200, R9 ;  /* 0xfffffe0008097824 */ /* 0x001fc400078e0209 */
[----:B-1----:R-:W-:-:S03]  /*0070*/  IMAD.MOV.U32 R11, RZ, RZ, R10 ;  /* 0x000000ffff0b7224 */ /* 0x002fc600078e000a */
[----:B------:R-:W-:-:S13]  /*0080*/  ISETP.GE.AND P1, PT, R10, R9, PT ;  /* 0x000000090a00720c */ /* 0x000fda0003f26270 */
[----:B------:R-:W-:-:S05]  /*0090*/  @!P1 VIADD R10, R11, 0x80 ;  /* 0x000000800b0a9836 */ /* 0x000fca0000000000 */
[----:B------:R-:W-:-:S13]  /*00a0*/  ISETP.GE.AND P0, PT, R10, R9, PT ;  /* 0x000000090a00720c */ /* 0x000fda0003f06270 */
[----:B------:R-:W-:Y:S01]  /*00b0*/  @!P0 LEA R17, R8, R10, 0x9 ;  /* 0x0000000a08118211 */ /* 0x000fe200078e48ff */
[----:B------:R-:W-:Y:S01]  /*00c0*/  @!P0 VIADD R10, R10, 0x80 ;  /* 0x000000800a0a8836 */ /* 0x000fe20000000000 */
[----:B------:R-:W0:Y:S04]  /*00d0*/  @!P0 LDC.64 R18, c[0x0][0x230] ;  /* 0x00008c00ff128b82 */ /* 0x000e280000000a00 */
[----:B------:R-:W-:Y:S01]  /*00e0*/  ISETP.GE.AND P3, PT, R10, R9, PT ;  /* 0x000000090a00720c */ /* 0x000fe20003f66270 */
[----:B------:R-:W-:-:S03]  /*00f0*/  @!P1 IMAD R25, R8, 0x200, R11 ;  /* 0x0000020008199824 */ /* 0x000fc600078e020b */
[----:B------:R-:W1:Y:S09]  /*0100*/  @!P0 LDC.64 R2, c[0x0][0x238] ;  /* 0x00008e00ff028b82 */ /* 0x000e720000000a00 */
[----:B------:R-:W2:Y:S01]  /*0110*/  @!P3 LDC.64 R4, c[0x0][0x230] ;  /* 0x00008c00ff04bb82 */ /* 0x000ea20000000a00 */
[----:B------:R-:W-:Y:S01]  /*0120*/  @!P3 LEA R21, R8, R10, 0x9 ;  /* 0x0000000a0815b211 */ /* 0x000fe200078e48ff */
[----:B------:R-:W-:-:S02]  /*0130*/  @!P3 VIADD R10, R10, 0x80 ;  /* 0x000000800a0ab836 */ /* 0x000fc40000000000 */
[----:B0-----:R-:W-:-:S04]  /*0140*/  @!P0 IMAD.WIDE.U32 R18, R17, 0x4, R18 ;  /* 0x0000000411128825 */ /* 0x001fc800078e0012 */
[----:B------:R-:W0:Y:S01]  /*0150*/  @!P3 LDC.64 R6, c[0x0][0x238] ;  /* 0x00008e00ff06bb82 */ /* 0x000e220000000a00 */
[----:B------:R-:W-:Y:S01]  /*0160*/  ISETP.GE.AND P2, PT, R10, R9, PT ;  /* 0x000000090a00720c */ /* 0x000fe20003f46270 */
[----:B------:R3:W5:Y:S06]  /*0170*/  @!P0 LDG.E R0, desc[UR4][R18.64] ;  /* 0x0000000412008981 */ /* 0x00076c000c1e1900 */
[----:B---3--:R-:W3:Y:S06]  /*0180*/  @!P1 LDC.64 R18, c[0x0][0x230] ;  /* 0x00008c00ff129b82 */ /* 0x008eec0000000a00 */
[----:B------:R-:W-:-:S02]  /*0190*/  @!P2 IMAD R23, R8, 0x200, R10 ;  /* 0x000002000817a824 */ /* 0x000fc400078e020a */
[C---:B--2---:R-:W-:Y:S01]  /*01a0*/  @!P3 IMAD.WIDE.U32 R4, R21.reuse, 0x4, R4 ;  /* 0x000000041504b825 */ /* 0x044fe200078e0004 */
[----:B------:R-:W2:Y:S03]  /*01b0*/  @!P2 LDC.64 R12, c[0x0][0x230] ;  /* 0x00008c00ff0cab82 */ /* 0x000ea60000000a00 */
[----:B0-----:R-:W-:-:S05]  /*01c0*/  @!P3 IMAD.WIDE.U32 R6, R21, 0x4, R6 ;  /* 0x000000041506b825 */ /* 0x001fca00078e0006 */
[----:B------:R-:W0:Y:S01]  /*01d0*/  @!P1 LDC.64 R20, c[0x0][0x238] ;  /* 0x00008e00ff149b82 */ /* 0x000e220000000a00 */
[----:B---3--:R-:W-:-:S07]  /*01e0*/  @!P1 IMAD.WIDE.U32 R18, R25, 0x4, R18 ;  /* 0x0000000419129825 */ /* 0x008fce00078e0012 */
[----:B------:R-:W3:Y:S01]  /*01f0*/  @!P2 LDC.64 R14, c[0x0][0x238] ;  /* 0x00008e00ff0eab82 */ /* 0x000ee20000000a00 */
[----:B0-----:R-:W-:Y:S01]  /*0200*/  @!P1 IMAD.WIDE.U32 R20, R25, 0x4, R20 ;  /* 0x0000000419149825 */ /* 0x001fe200078e0014 */
[----:B------:R-:W-:-:S06]  /*0210*/  CS2R R24, SRZ ;  /* 0x0000000000187805 */ /* 0x000fcc000001ff00 */
[----:B------:R-:W5:Y:S04]  /*0220*/  @!P1 LDG.E R24, desc[UR4][R18.64] ;  /* 0x0000000412189981 */ /* 0x000f68000c1e1900 */
[----:B------:R-:W5:Y:S01]  /*0230*/  @!P1 LDG.E R25, desc[UR4][R20.64] ;  /* 0x0000000414199981 */ /* 0x000f62000c1e1900 */
[----:B------:R-:W-:Y:S01]  /*0240*/  MOV R10, RZ ;  /* 0x000000ff000a7202 */ /* 0x000fe20000000f00 */
[----:B-1----:R-:W-:-:S05]  /*0250*/  @!P0 IMAD.WIDE.U32 R2, R17, 0x4, R2 ;  /* 0x0000000411028825 */ /* 0x002fca00078e0002 */
[----:B------:R0:W5:Y:S01]  /*0260*/  @!P0 LDG.E R10, desc[UR4][R2.64] ;  /* 0x00000004020a8981 */ /* 0x000162000c1e1900 */
[----:B------:R-:W-:Y:S01]  /*0270*/  CS2R R16, SRZ ;  /* 0x0000000000107805 */ /* 0x000fe2000001ff00 */
[----:B0-----:R-:W0:Y:S01]  /*0280*/  @!P1 LDC.64 R2, c[0x0][0x228] ;  /* 0x00008a00ff029b82 */ /* 0x001e220000000a00 */
[----:B--2---:R-:W-:-:S04]  /*0290*/  @!P2 IMAD.WIDE.U32 R12, R23, 0x4, R12 ;  /* 0x00000004170ca825 */ /* 0x004fc800078e000c */
[----:B---3--:R-:W-:Y:S01]  /*02a0*/  @!P2 IMAD.WIDE.U32 R22, R23, 0x4, R14 ;  /* 0x000000041716a825 */ /* 0x008fe200078e000e */
[----:B------:R-:W-:Y:S01]  /*02b0*/  CS2R R14, SRZ ;  /* 0x00000000000e7805 */ /* 0x000fe2000001ff00 */
[----:B------:R1:W5:Y:S01]  /*02c0*/  @!P2 LDG.E R16, desc[UR4][R12.64] ;  /* 0x000000040c10a981 */ /* 0x000362000c1e1900 */
[----:B------:R-:W-:Y:S03]  /*02d0*/  BSSY B0, `(.L_x_7919) ;  /* 0x0000018000007945 */ /* 0x000fe60003800000 */
[----:B------:R-:W5:Y:S04]  /*02e0*/  @!P2 LDG.E R17, desc[UR4][R22.64] ;  /* 0x000000041611a981 */ /* 0x000f68000c1e1900 */
[----:B------:R2:W5:Y:S01]  /*02f0*/  @!P3 LDG.E R14, desc[UR4][R4.64] ;  /* 0x00000004040eb981 */ /* 0x000562000c1e1900 */
[----:B-1----:R-:W-:-:S03]  /*0300*/  IADD3 R12, R11, 0x80, RZ ;  /* 0x000000800b0c7810 */ /* 0x002fc60007ffe0ff */
[----:B------:R1:W5:Y:S01]  /*0310*/  @!P3 LDG.E R15, desc[UR4][R6.64] ;  /* 0x00000004060fb981 */ /* 0x000362000c1e1900 */
[C---:B--2---:R-:W-:Y:S02]  /*0320*/  VIADD R4, R11.reuse, 0x100 ;  /* 0x000001000b047836 */ /* 0x044fe40000000000 */
[----:B------:R-:W-:Y:S01]  /*0330*/  @!P1 IMAD R5, R8, 0x200, R11 ;  /* 0x0000020008059824 */ /* 0x000fe200078e020b */
[----:B-1----:R-:W-:Y:S02]  /*0340*/  IADD3 R6, R11, 0x180, RZ ;  /* 0x000001800b067810 */ /* 0x002fe40007ffe0ff */
[----:B------:R-:W-:Y:S01]  /*0350*/  @!P1 MOV R11, R12 ;  /* 0x0000000c000b9202 */ /* 0x000fe20000000f00 */
[----:B0-----:R-:W-:Y:S01]  /*0360*/  @!P1 IMAD.WIDE.U32 R2, R5, 0x4, R2 ;  /* 0x0000000405029825 */ /* 0x001fe200078e0002 */
[-C--:B------:R-:W-:Y:S02]  /*0370*/  ISETP.GE.AND P5, PT, R12, R9.reuse, PT ;  /* 0x000000090c00720c */ /* 0x080fe40003fa6270 */
[----:B------:R-:W-:-:S02]  /*0380*/  ISETP.GE.AND P2, PT, R4, R9, PT ;  /* 0x000000090400720c */ /* 0x000fc40003f46270 */
[-C--:B------:R-:W-:Y:S02]  /*0390*/  ISETP.GE.AND P3, PT, R6, R9.reuse, PT ;  /* 0x000000090600720c */ /* 0x080fe40003f66270 */
[----:B------:R-:W-:Y:S01]  /*03a0*/  ISETP.GE.AND P4, PT, R11, R9, PT ;  /* 0x000000090b00720c */ /* 0x000fe20003f86270 */
[----:B------:R-:W-:-:S12]  /*03b0*/  @P1 BRA `(.L_x_7920) ;  /* 0x0000000000241947 */ /* 0x000fd80003800000 */
[----:B------:R-:W-:Y:S01]  /*03c0*/  ULDC.64 UR6, c[0x0][0x218] ;  /* 0x0000860000067ab9 */ /* 0x000fe20000000a00 */
[----:B------:R-:W-:Y:S01]  /*03d0*/  IMAD.MOV.U32 R5, RZ, RZ, RZ ;  /* 0x000000ffff057224 */ /* 0x000fe200078e00ff */
[C---:B-----5:R-:W-:Y:S02]  /*03e0*/  FSETP.GEU.FTZ.AND P6, PT, R25.reuse, UR6, PT ;  /* 0x0000000619007c0b */ /* 0x060fe4000bfde000 */
[----:B------:R-:W-:-:S04]  /*03f0*/  FSETP.GT.FTZ.AND P0, PT, R25, UR7, PT ;  /* 0x0000000719007c0b */ /* 0x000fc8000bf14000 */
[----:B------:R-:W-:-:S13]  /*0400*/  PLOP3.LUT P0, PT, P6, P0, PT, 0x8a, 0x0 ;  /* 0x000000000000781c */ /* 0x000fda0003701172 */
[----:B------:R-:W-:-:S04]  /*0410*/  @!P0 FADD.FTZ R4, -R25, 1 ;  /* 0x3f80000019048421 */ /* 0x000fc80000010100 */
[----:B------:R-:W-:-:S04]  /*0420*/  @!P0 FMUL.FTZ R4, R4, R25 ;  /* 0x0000001904048220 */ /* 0x000fc80000410000 */
[----:B------:R-:W0:Y:S02]  /*0430*/  @!P0 MUFU.RCP R7, R4 ;  /* 0x0000000400078308 */ /* 0x000e240000001000 */
[----:B0-----:R-:W-:-:S07]  /*0440*/  @!P0 FMUL.FTZ R5, R7, R24 ;  /* 0x0000001807058220 */ /* 0x001fce0000410000 */
.L_x_7920:
[----:B------:R-:W-:Y:S05]  /*0450*/  BSYNC B0 ;  /* 0x0000000000007941 */ /* 0x000fea0003800000 */
.L_x_7919:
[----:B------:R-:W-:Y:S04]  /*0460*/  BSSY B0, `(.L_x_7921) ;  /* 0x000000b000007945 */ /* 0x000fe80003800000 */
[----:B------:R-:W-:Y:S05]  /*0470*/  @P5 BRA `(.L_x_7922) ;  /* 0x0000000000245947 */ /* 0x000fea0003800000 */
[----:B------:R-:W-:Y:S02]  /*0480*/  ULDC.64 UR6, c[0x0][0x218] ;  /* 0x0000860000067ab9 */ /* 0x000fe40000000a00 */
[C---:B-----5:R-:W-:Y:S02]  /*0490*/  FSETP.GEU.FTZ.AND P5, PT, R10.reuse, UR6, PT ;  /* 0x000000060a007c0b */ /* 0x060fe4000bfbe000 */
[----:B------:R-:W-:-:S04]  /*04a0*/  FSETP.GT.FTZ.AND P0, PT, R10, UR7, PT ;  /* 0x000000070a007c0b */ /* 0x000fc8000bf14000 */
[----:B------:R-:W-:-:S13]  /*04b0*/  PLOP3.LUT P0, PT, P5, P0, PT, 0x8a, 0x0 ;  /* 0x000000000000781c */ /* 0x000fda0002f01172 */
[----:B------:R-:W-:-:S04]  /*04c0*/  @!P0 FADD.FTZ R7, -R10, 1 ;  /* 0x3f8000000a078421 */ /* 0x000fc80000010100 */
[----:B------:R-:W-:Y:S01]  /*04d0*/  @!P0 FMUL.FTZ R10, R7, R10 ;  /* 0x0000000a070a8220 */ /* 0x000fe20000410000 */
[----:B------:R-:W-:-:S03]  /*04e0*/  HFMA2.MMA R7, -RZ, RZ, 0, 0 ;  /* 0x00000000ff077435 */ /* 0x000fc600000001ff */
[----:B------:R-:W0:Y:S03]  /*04f0*/  @!P0 MUFU.RCP R13, R10 ;  /* 0x0000000a000d8308 */ /* 0x000e260000001000 */
[----:B0-----:R-:W-:-:S07]  /*0500*/  @!P0 FMUL.FTZ R7, R13, R0 ;  /* 0x000000000d078220 */ /* 0x001fce0000410000 */
.L_x_7922:
[----:B------:R-:W-:Y:S05]  /*0510*/  BSYNC B0 ;  /* 0x0000000000007941 */ /* 0x000fea0003800000 */
.L_x_7921:
[----:B------:R-:W-:Y:S04]  /*0520*/  BSSY B0, `(.L_x_7923) ;  /* 0x000000b000007945 */ /* 0x000fe80003800000 */
[----:B------:R-:W-:Y:S05]  /*0530*/  @P2 BRA `(.L_x_7924) ;  /* 0x0000000000242947 */ /* 0x000fea0003800000 */
        /* <DEDUP_REMOVED lines=9> */
.L_x_7924:
[----:B------:R-:W-:Y:S05]  /*05d0*/  BSYNC B0 ;  /* 0x0000000000007941 */ /* 0x000fea0003800000 */
.L_x_7923:
[----:B------:R-:W-:Y:S04]  /*05e0*/  BSSY B0, `(.L_x_7925) ;  /* 0x000000b000007945 */ /* 0x000fe80003800000 */
[----:B------:R-:W-:Y:S05]  /*05f0*/  @P3 BRA `(.L_x_7926) ;  /* 0x0000000000243947 */ /* 0x000fea0003800000 */
[----:B------:R-:W-:Y:S01]  /*0600*/  ULDC.64 UR6, c[0x0][0x218] ;  /* 0x0000860000067ab9 */ /* 0x000fe20000000a00 */
[----:B-----5:R-:W-:Y:S02]  /*0610*/  MOV R15, RZ ;  /* 0x000000ff000f7202 */ /* 0x020fe40000000f00 */
[C---:B------:R-:W-:Y:S02]  /*0620*/  FSETP.GEU.FTZ.AND P2, PT, R17.reuse, UR6, PT ;  /* 0x0000000611007c0b */ /* 0x040fe4000bf5e000 */
[----:B------:R-:W-:-:S04]  /*0630*/  FSETP.GT.FTZ.AND P0, PT, R17, UR7, PT ;  /* 0x0000000711007c0b */ /* 0x000fc8000bf14000 */
[----:B------:R-:W-:-:S13]  /*0640*/  PLOP3.LUT P0, PT, P2, P0, PT, 0x8a, 0x0 ;  /* 0x000000000000781c */ /* 0x000fda0001701172 */
[----:B------:R-:W-:-:S04]  /*0650*/  @!P0 FADD.FTZ R0, -R17, 1 ;  /* 0x3f80000011008421 */ /* 0x000fc80000010100 */
[----:B------:R-:W-:-:S04]  /*0660*/  @!P0 FMUL.FTZ R0, R0, R17 ;  /* 0x0000001100008220 */ /* 0x000fc80000410000 */
[----:B------:R-:W0:Y:S02]  /*0670*/  @!P0 MUFU.RCP R17, R0 ;  /* 0x0000000000118308 */ /* 0x000e240000001000 */
[----:B0-----:R-:W-:-:S07]  /*0680*/  @!P0 FMUL.FTZ R15, R17, R16 ;  /* 0x00000010110f8220 */ /* 0x001fce0000410000 */
.L_x_7926:
[----:B------:R-:W-:Y:S05]  /*0690*/  BSYNC B0 ;  /* 0x0000000000007941 */ /* 0x000fea0003800000 */
.L_x_7925:
[----:B------:R0:W-:Y:S01]  /*06a0*/  @!P1 STG.E desc[UR4][R2.64], R5 ;  /* 0x0000000502009986 */ /* 0x0001e2000c101904 */
[----:B------:R-:W-:Y:S04]  /*06b0*/  BSSY B0, `(.L_x_7927) ;  /* 0x000000c000007945 */ /* 0x000fe80003800000 */
[----:B------:R-:W-:Y:S05]  /*06c0*/  @P4 BRA `(.L_x_7928) ;  /* 0x0000000000284947 */ /* 0x000fea0003800000 */
[----:B0-----:R-:W0:Y:S01]  /*06d0*/  LDC.64 R2, c[0x0][0x228] ;  /* 0x00008a00ff027b82 */ /* 0x001e220000000a00 */
[----:B------:R-:W-:Y:S01]  /*06e0*/  IMAD R5, R8, 0x200, R11 ;  /* 0x0000020008057824 */ /* 0x000fe200078e020b */
[----:B------:R-:W-:-:S04]  /*06f0*/  IADD3 R11, R11, 0x80, RZ ;  /* 0x000000800b0b7810 */ /* 0x000fc80007ffe0ff */
[----:B------:R-:W-:-:S13]  /*0700*/  ISETP.GE.AND P0, PT, R11, R9, PT ;  /* 0x000000090b00720c */ /* 0x000fda0003f06270 */
[----:B-----5:R-:W-:Y:S01]  /*0710*/  @!P0 IMAD R17, R8, 0x200, R11 ;  /* 0x0000020008118824 */ /* 0x020fe200078e020b */
[----:B------:R-:W-:Y:S01]  /*0720*/  @!P0 IADD3 R11, R11, 0x80, RZ ;  /* 0x000000800b0b8810 */ /* 0x000fe20007ffe0ff */
[----:B0-----:R-:W-:-:S04]  /*0730*/  IMAD.WIDE.U32 R4, R5, 0x4, R2 ;  /* 0x0000000405047825 */ /* 0x001fc800078e0002 */
[----:B------:R-:W-:Y:S01]  /*0740*/  @!P0 IMAD.WIDE.U32 R2, R17, 0x4, R2 ;  /* 0x0000000411028825 */ /* 0x000fe200078e0002 */
[----:B------:R1:W-:Y:S04]  /*0750*/  STG.E desc[UR4][R4.64], R7 ;  /* 0x0000000704007986 */ /* 0x0003e8000c101904 */
[----:B------:R1:W-:Y:S02]  /*0760*/  @!P0 STG.E desc[UR4][R2.64], R13 ;  /* 0x0000000d02008986 */ /* 0x0003e4000c101904 */
.L_x_7928:
[----:B------:R-:W-:Y:S05]  /*0770*/  BSYNC B0 ;  /* 0x0000000000007941 */ /* 0x000fea0003800000 */
.L_x_7927:
[----:B------:R-:W-:-:S13]  /*0780*/  ISETP.GE.AND P0, PT, R11, R9, PT ;  /* 0x000000090b00720c */ /* 0x000fda0003f06270 */
[----:B------:R-:W-:Y:S05]  /*0790*/  @P0 EXIT ;  /* 0x000000000000094d */ /* 0x000fea0003800000 */
[----:B01----:R-:W0:Y:S01]  /*07a0*/  LDC.64 R2, c[0x0][0x228] ;  /* 0x00008a00ff027b82 */ /* 0x003e220000000a00 */
[----:B------:R-:W-:-:S05]  /*07b0*/  LEA R11, R8, R11, 0x9 ;  /* 0x0000000b080b7211 */ /* 0x000fca00078e48ff */
[----:B0-----:R-:W-:-:S05]  /*07c0*/  IMAD.WIDE.U32 R2, R11, 0x4, R2 ;  /* 0x000000040b027825 */ /* 0x001fca00078e0002 */
[----:B-----5:R-:W-:Y:S01]  /*07d0*/  STG.E desc[UR4][R2.64], R15 ;  /* 0x0000000f02007986 */ /* 0x020fe2000c101904 */
[----:B------:R-:W-:Y:S05]  /*07e0*/  EXIT ;  /* 0x000000000000794d */ /* 0x000fea0003800000 */
.L_x_7929:
        /* <DEDUP_REMOVED lines=9> */
.L_x_14645:


//--------------------- .text._ZN2at6native29vectorized_elementwise_kernelILi2EZZZNS0_26logit_backward_kernel_cudaERNS_18TensorIteratorBaseERKN3c106ScalarEENKUlvE_clEvENKUlvE0_clEvEUlffE0_St5arrayIPcLm3EEEEviT0_T1_ --------------------------
	.section	.text._ZN2at6native29vectorized_elementwise_kernelILi2EZZZNS0_26logit_backward_kernel_cudaERNS_18TensorIteratorBaseERKN3c106ScalarEENKUlvE_clEvENKUlvE0_clEvEUlffE0_St5arrayIPcLm3EEEEviT0_T1_,"ax",@progbits
	.align	128
        .global         _ZN2at6native29vectorized_elementwise_kernelILi2EZZZNS0_26logit_backward_kernel_cudaERNS_18TensorIteratorBaseERKN3c106ScalarEENKUlvE_clEvENKUlvE0_clEvEUlffE0_St5arrayIPcLm3EEEEviT0_T1_
        .type           _ZN2at6native29vectorized_elementwise_kernelILi2EZZZNS0_26logit_backward_kernel_cudaERNS_18TensorIteratorBaseERKN3c106ScalarEENKUlvE_clEvENKUlvE0_clEvEUlffE0_St5arrayIPcLm3EEEEviT0_T1_,@function
        .size           _ZN2at6native29vectorized_elementwise_kernelILi2EZZZNS0_26logit_backward_kernel_cudaERNS_18TensorIteratorBaseERKN3c106ScalarEENKUlvE_clEvENKUlvE0_clEvEUlffE0_St5arrayIPcLm3EEEEviT0_T1_,(.L_x_14646 - _ZN2at6native29vectorized_elementwise_kernelILi2EZZZNS0_26logit_backward_kernel_cudaERNS_18TensorIteratorBaseERKN3c106ScalarEENKUlvE_clEvENKUlvE0_clEvEUlffE0_St5arrayIPcLm3EEEEviT0_T1_)
        .other          _ZN2at6native29vectorized_elementwise_kernelILi2EZZZNS0_26logit_backward_kernel_cudaERNS_18TensorIteratorBaseERKN3c106ScalarEENKUlvE_clEvENKUlvE0_clEvEUlffE0_St5arrayIPcLm3EEEEviT0_T1_,@"STO_CUDA_ENTRY STV_DEFAULT"
_ZN2at6native29vectorized_elementwise_kernelILi2EZZZNS0_26logit_backward_kernel_cudaERNS_18TensorIteratorBaseERKN3c106ScalarEENKUlvE_clEvENKUlvE0_clEvEUlffE0_St5arrayIPcLm3EEEEviT0_T1_:
.text._ZN2at6native29vectorized_elementwise_kernelILi2EZZZNS0_26logit_backward_kernel_cudaERNS_18TensorIteratorBaseERKN3c106ScalarEENKUlvE_clEvENKUlvE0_clEvEUlffE0_St5arrayIPcLm3EEEEviT0_T1_:
        /* <DEDUP_REMOVED lines=17> */
[----:B------:R-:W-:-:S03]  /*0110*/  IMAD.WIDE.U32 R22, R18, 0x8, R22 ;  /* 0x0000000812167825 */ /* 0x000fc600078e0016 */
[----:B------:R-:W4:Y:S04]  /*0120*/  LDG.E.64 R12, desc[UR4][R4.64+0x800] ;  /* 0x00080004040c7981 */ /* 0x000f28000c1e1b00 */
[----:B------:R-:W5:Y:S04]  /*0130*/  LDG.E.64 R2, desc[UR4][R22.64] ;  /* 0x0000000416027981 */ /* 0x000f68000c1e1b00 */
[----:B------:R-:W4:Y:S04]  /*0140*/  LDG.E.64 R10, desc[UR4][R4.64+0xc00] ;  /* 0x000c0004040a7981 */ /* 0x000f28000c1e1b00 */
[----:B------:R-:W4:Y:S04]  /*0150*/  LDG.E.64 R8, desc[UR4][R22.64+0x400] ;  /* 0x0004000416087981 */ /* 0x000f28000c1e1b00 */
[----:B------:R-:W4:Y:S01]  /*0160*/  LDG.E.64 R4, desc[UR4][R22.64+0xc00] ;  /* 0x000c000416047981 */ /* 0x000f22000c1e1b00 */
[----:B---3--:R-:W-:-:S02]  /*0170*/  FSETP.GEU.FTZ.AND P1, PT, R14, UR6, PT ;  /* 0x000000060e007c0b */ /* 0x008fc4000bf3e000 */
[----:B------:R-:W-:-:S04]  /*0180*/  FSETP.GT.FTZ.AND P0, PT, R14, UR7, PT ;  /* 0x000000070e007c0b */ /* 0x000fc8000bf14000 */
[----:B------:R-:W-:-:S13]  /*0190*/  PLOP3.LUT P0, PT, P1, P0, PT, 0x8a, 0x0 ;  /* 0x000000000000781c */ /* 0x000fda0000f01172 */
[----:B------:R-:W-:-:S04]  /*01a0*/  @!P0 FADD.FTZ R7, -R14, 1 ;  /* 0x3f8000000e078421 */ /* 0x000fc80000010100 */
[----:B------:R-:W-:-:S06]  /*01b0*/  @!P0 FMUL.FTZ R7, R14, R7 ;  /* 0x000000070e078220 */ /* 0x000fcc0000410000 */
[----:B------:R-:W5:Y:S01]  /*01c0*/  @!P0 MUFU.RCP R7, R7 ;  /* 0x0000000700078308 */ /* 0x000f620000001000 */
[----:B------:R-:W-:-:S06]  /*01d0*/  HFMA2.MMA R14, -RZ, RZ, 0, 0 ;  /* 0x00000000ff0e7435 */ /* 0x000fcc00000001ff */
[----:B-----5:R-:W-:Y:S02]  /*01e0*/  @!P0 FMUL.FTZ R14, R2, R7 ;  /* 0x00000007020e8220 */ /* 0x020fe40000410000 */
[----:B------:R0:W3:Y:S01]  /*01f0*/  LDG.E.64 R6, desc[UR4][R22.64+0x800] ;  /* 0x0008000416067981 */ /* 0x0000e2000c1e1b00 */
[C---:B------:R-:W-:Y:S02]  /*0200*/  FSETP.GT.FTZ.AND P0, PT, R15.reuse, UR7, PT ;  /* 0x000000070f007c0b */ /* 0x040fe4000bf14000 */
[----:B------:R-:W-:Y:S02]  /*0210*/  FSETP.GEU.FTZ.AND P1, PT, R15, UR6, PT ;  /* 0x000000060f007c0b */ /* 0x000fe4000bf3e000 */
[C---:B--2---:R-:W-:Y:S02]  /*0220*/  FSETP.GT.FTZ.AND P5, PT, R16.reuse, UR7, PT ;  /* 0x0000000710007c0b */ /* 0x044fe4000bfb4000 */
[----:B------:R-:W-:Y:S02]  /*0230*/  FSETP.GEU.FTZ.AND P2, PT, R16, UR6, PT ;  /* 0x0000000610007c0b */ /* 0x000fe4000bf5e000 */
[----:B------:R-:W-:-:S02]  /*0240*/  FSETP.GT.FTZ.AND P4, PT, R17, UR7, PT ;  /* 0x0000000711007c0b */ /* 0x000fc4000bf94000 */
[----:B------:R-:W-:Y:S02]  /*0250*/  FSETP.GEU.FTZ.AND P6, PT, R17, UR6, PT ;  /* 0x0000000611007c0b */ /* 0x000fe4000bfde000 */
[----:B------:R-:W-:Y:S02]  /*0260*/  PLOP3.LUT P0, PT, P1, P0, PT, 0x8a, 0x0 ;  /* 0x000000000000781c */ /* 0x000fe40000f01172 */
[----:B------:R-:W-:Y:S02]  /*0270*/  PLOP3.LUT P5, PT, P2, P5, PT, 0x8a, 0x0 ;  /* 0x000000000000781c */ /* 0x000fe400017ab172 */
[----:B------:R-:W-:Y:S02]  /*0280*/  PLOP3.LUT P4, PT, P6, P4, PT, 0x8a, 0x0 ;  /* 0x000000000000781c */ /* 0x000fe40003789172 */
[C---:B----4-:R-:W-:Y:S02]  /*0290*/  FSETP.GT.FTZ.AND P3, PT, R12.reuse, UR7, PT ;  /* 0x000000070c007c0b */ /* 0x050fe4000bf74000 */
[----:B------:R-:W-:-:S02]  /*02a0*/  FSETP.GEU.FTZ.AND P1, PT, R12, UR6, PT ;  /* 0x000000060c007c0b */ /* 0x000fc4000bf3e000 */
[C---:B------:R-:W-:Y:S02]  /*02b0*/  FSETP.GT.FTZ.AND P2, PT, R13.reuse, UR7, PT ;  /* 0x000000070d007c0b */ /* 0x040fe4000bf54000 */
[----:B------:R-:W-:Y:S02]  /*02c0*/  FSETP.GEU.FTZ.AND P6, PT, R13, UR6, PT ;  /* 0x000000060d007c0b */ /* 0x000fe4000bfde000 */
[----:B------:R-:W-:Y:S02]  /*02d0*/  PLOP3.LUT P3, PT, P1, P3, PT, 0x8a, 0x0 ;  /* 0x000000000000781c */ /* 0x000fe40000f67172 */
[----:B------:R-:W-:Y:S02]  /*02e0*/  PLOP3.LUT P2, PT, P6, P2, PT, 0x8a, 0x0 ;  /* 0x000000000000781c */ /* 0x000fe40003745172 */
[C---:B------:R-:W-:Y:S02]  /*02f0*/  FSETP.GT.FTZ.AND P1, PT, R10.reuse, UR7, PT ;  /* 0x000000070a007c0b */ /* 0x040fe4000bf34000 */
[----:B------:R-:W-:-:S02]  /*0300*/  FSETP.GEU.FTZ.AND P6, PT, R10, UR6, PT ;  /* 0x000000060a007c0b */ /* 0x000fc4000bfde000 */
[----:B------:R-:W-:Y:S02]  /*0310*/  P2R R2, PR, RZ, 0x1 ;  /* 0x00000001ff027803 */ /* 0x000fe40000000000 */
[----:B------:R-:W-:Y:S02]  /*0320*/  PLOP3.LUT P1, PT, P6, P1, PT, 0x8a, 0x0 ;  /* 0x000000000000781c */ /* 0x000fe40003723172 */
[C---:B------:R-:W-:Y:S02]  /*0330*/  FSETP.GT.FTZ.AND P0, PT, R11.reuse, UR7, PT ;  /* 0x000000070b007c0b */ /* 0x040fe4000bf14000 */
[----:B------:R-:W-:-:S04]  /*0340*/  FSETP.GEU.FTZ.AND P6, PT, R11, UR6, PT ;  /* 0x000000060b007c0b */ /* 0x000fc8000bfde000 */
[----:B------:R-:W-:Y:S02]  /*0350*/  PLOP3.LUT P6, PT, P6, P0, PT, 0x8a, 0x0 ;  /* 0x000000000000781c */ /* 0x000fe400037c1172 */
[----:B------:R-:W-:-:S13]  /*0360*/  ISETP.NE.AND P0, PT, R2, RZ, PT ;  /* 0x000000ff0200720c */ /* 0x000fda0003f05270 */
[----:B------:R-:W-:-:S04]  /*0370*/  @!P0 FADD.FTZ R2, -R15, 1 ;  /* 0x3f8000000f028421 */ /* 0x000fc80000010100 */
[----:B------:R-:W-:Y:S01]  /*0380*/  @!P0 FMUL.FTZ R2, R15, R2 ;  /* 0x000000020f028220 */ /* 0x000fe20000410000 */
[----:B------:R-:W-:-:S04]  /*0390*/  @!P5 FADD.FTZ R15, -R16, 1 ;  /* 0x3f800000100fd421 */ /* 0x000fc80000010100 */
[----:B------:R-:W-:Y:S01]  /*03a0*/  @!P5 FMUL.FTZ R15, R16, R15 ;  /* 0x0000000f100fd220 */ /* 0x000fe20000410000 */
[----:B------:R-:W-:-:S04]  /*03b0*/  @!P4 FADD.FTZ R16, -R17, 1 ;  /* 0x3f8000001110c421 */ /* 0x000fc80000010100 */
[----:B------:R-:W-:Y:S01]  /*03c0*/  @!P4 FMUL.FTZ R20, R17, R16 ;  /* 0x000000101114c220 */ /* 0x000fe20000410000 */
[----:B------:R-:W-:-:S04]  /*03d0*/  @!P3 FADD.FTZ R17, -R12, 1 ;  /* 0x3f8000000c11b421 */ /* 0x000fc80000010100 */
[----:B------:R-:W-:Y:S01]  /*03e0*/  @!P3 FMUL.FTZ R21, R12, R17 ;  /* 0x000000110c15b220 */ /* 0x000fe20000410000 */
[C---:B------:R-:W-:Y:S01]  /*03f0*/  @!P2 FADD.FTZ R12, -R13.reuse, 1 ;  /* 0x3f8000000d0ca421 */ /* 0x040fe20000010100 */
[----:B------:R-:W1:Y:S03]  /*0400*/  LDC.64 R16, c[0x0][0x228] ;  /* 0x00008a00ff107b82 */ /* 0x000e660000000a00 */
[----:B------:R-:W-:Y:S01]  /*0410*/  @!P2 FMUL.FTZ R12, R13, R12 ;  /* 0x0000000c0d0ca220 */ /* 0x000fe20000410000 */
[----:B------:R-:W-:-:S04]  /*0420*/  @!P1 FADD.FTZ R13, -R10, 1 ;  /* 0x3f8000000a0d9421 */ /* 0x000fc80000010100 */
[----:B------:R-:W-:Y:S01]  /*0430*/  @!P1 FMUL.FTZ R13, R10, R13 ;  /* 0x0000000d0a0d9220 */ /* 0x000fe20000410000 */
[C---:B------:R-:W-:Y:S01]  /*0440*/  @!P6 FADD.FTZ R10, -R11.reuse, 1 ;  /* 0x3f8000000b0ae421 */ /* 0x040fe20000010100 */
[----:B------:R-:W-:Y:S03]  /*0450*/  @!P0 MUFU.RCP R2, R2 ;  /* 0x0000000200028308 */ /* 0x000fe60000001000 */
[----:B0-----:R-:W-:-:S05]  /*0460*/  @!P6 FMUL.FTZ R22, R11, R10 ;  /* 0x0000000a0b16e220 */ /* 0x001fca0000410000 */
[----:B------:R-:W0:Y:S08]  /*0470*/  @!P5 MUFU.RCP R19, R15 ;  /* 0x0000000f0013d308 */ /* 0x000e300000001000 */
[----:B------:R-:W2:Y:S08]  /*0480*/  @!P4 MUFU.RCP R20, R20 ;  /* 0x000000140014c308 */ /* 0x000eb00000001000 */
[----:B------:R-:W-:Y:S08]  /*0490*/  @!P3 MUFU.RCP R21, R21 ;  /* 0x000000150015b308 */ /* 0x000ff00000001000 */
[----:B------:R-:W-:Y:S08]  /*04a0*/  @!P2 MUFU.RCP R12, R12 ;  /* 0x0000000c000ca308 */ /* 0x000ff00000001000 */
[----:B------:R-:W4:Y:S08]  /*04b0*/  @!P1 MUFU.RCP R13, R13 ;  /* 0x0000000d000d9308 */ /* 0x000f300000001000 */
[----:B------:R-:W5:Y:S01]  /*04c0*/  @!P6 MUFU.RCP R22, R22 ;  /* 0x000000160016e308 */ /* 0x000f620000001000 */
[----:B-1----:R-:W-:Y:S01]  /*04d0*/  IMAD.WIDE.U32 R16, R0, 0x4, R16 ;  /* 0x0000000400107825 */ /* 0x002fe200078e0010 */
[----:B------:R-:W-:-:S03]  /*04e0*/  CS2R R10, SRZ ;  /* 0x00000000000a7805 */ /* 0x000fc6000001ff00 */
[----:B0-----:R-:W-:Y:S01]  /*04f0*/  @!P5 FMUL.FTZ R10, R8, R19 ;  /* 0x00000013080ad220 */ /* 0x001fe20000410000 */
[----:B------:R-:W-:Y:S02]  /*0500*/  IMAD.MOV.U32 R15, RZ, RZ, RZ ;  /* 0x000000ffff0f7224 */ /* 0x000fe400078e00ff */
[----:B------:R-:W-:Y:S01]  /*0510*/  @!P0 FMUL.FTZ R15, R3, R2 ;  /* 0x00000002030f8220 */ /* 0x000fe20000410000 */
[----:B--2---:R-:W-:Y:S01]  /*0520*/  @!P4 FMUL.FTZ R11, R9, R20 ;  /* 0x00000014090bc220 */ /* 0x004fe20000410000 */
[----:B------:R-:W-:Y:S02]  /*0530*/  CS2R R2, SRZ ;  /* 0x0000000000027805 */ /* 0x000fe4000001ff00 */
[----:B------:R-:W-:Y:S01]  /*0540*/  CS2R R8, SRZ ;  /* 0x0000000000087805 */ /* 0x000fe2000001ff00 */
[----:B------:R-:W-:-:S04]  /*0550*/  IMAD.WIDE R16, R18, 0x8, R16 ;  /* 0x0000000812107825 */ /* 0x000fc800078e0210 */
[----:B----4-:R-:W-:Y:S01]  /*0560*/  @!P1 FMUL.FTZ R8, R4, R13 ;  /* 0x0000000d04089220 */ /* 0x010fe20000410000 */
[----:B-----5:R-:W-:Y:S01]  /*0570*/  @!P6 FMUL.FTZ R9, R5, R22 ;  /* 0x000000160509e220 */ /* 0x020fe20000410000 */
[----:B------:R-:W-:Y:S04]  /*0580*/  STG.E.64 desc[UR4][R16.64], R14 ;  /* 0x0000000e10007986 */ /* 0x000fe8000c101b04 */
[----:B------:R-:W-:Y:S04]  /*0590*/  STG.E.64 desc[UR4][R16.64+0x400], R10 ;  /* 0x0004000a10007986 */ /* 0x000fe8000c101b04 */
[----:B------:R-:W-:Y:S01]  /*05a0*/  STG.E.64 desc[UR4][R16.64+0xc00], R8 ;  /* 0x000c000810007986 */ /* 0x000fe2000c101b04 */
[----:B---3--:R-:W-:Y:S01]  /*05b0*/  @!P3 FMUL.FTZ R2, R6, R21 ;  /* 0x000000150602b220 */ /* 0x008fe20000410000 */
[----:B------:R-:W-:-:S05]  /*05c0*/  @!P2 FMUL.FTZ R3, R7, R12 ;  /* 0x0000000c0703a220 */ /* 0x000fca0000410000 */
[----:B------:R-:W-:Y:S01]  /*05d0*/  STG.E.64 desc[UR4][R16.64+0x800], R2 ;  /* 0x0008000210007986 */ /* 0x000fe2000c101b04 */
[----:B------:R-:W-:Y:S05]  /*05e0*/  EXIT ;  /* 0x000000000000794d */ /* 0x000fea0003800000 */
.L_x_7930:
[----:B------:R-:W0:Y:S01]  /*05f0*/  S2R R3, SR_TID.X ;  /* 0x0000000000037919 */ /* 0x000e220000002100 */
[----:B------:R-:W-:Y:S01]  /*0600*/  IMAD.MOV.U32 R4, RZ, RZ, RZ ;  /* 0x000000ffff047224 */ /* 0x000fe200078e00ff */
[----:B0-----:R-:W-:Y:S02]  /*0610*/  ISETP.GE.AND P1, PT, R3, R2, PT ;  /* 0x000000020300720c */ /* 0x001fe40003f26270 */
[----:B------:R-:W-:-:S11]  /*0620*/  MOV R23, R3 ;  /* 0x0000000300177202 */ /* 0x000fd60000000f00 */
[----:B------:R-:W-:Y:S01]  /*0630*/  @!P1 IMAD.IADD R5, R0, 0x1, R23 ;  /* 0x0000000100059824 */ /* 0x000fe200078e0217 */
[----:B------:R-:W-:Y:S01]  /*0640*/  @!P1 IADD3 R23, R23, 0x80, RZ ;  /* 0x0000008017179810 */ /* 0x000fe20007ffe0ff */
[----:B------:R-:W0:Y:S03]  /*0650*/  @!P1 LDC.64 R14, c[0x0][0x230] ;  /* 0x00008c00ff0e9b82 */ /* 0x000e260000000a00 */
[----:B------:R-:W-:-:S05]  /*0660*/  ISETP.GE.AND P0, PT, R23, R2, PT ;  /* 0x000000021700720c */ /* 0x000fca0003f06270 */
[----:B------:R-:W1:Y:S08]  /*0670*/  @!P1 LDC.64 R18, c[0x0][0x238] ;  /* 0x00008e00ff129b82 */ /* 0x000e700000000a00 */
[----:B------:R-:W-:Y:S01]  /*0680*/  @!P0 IMAD.IADD R21, R0, 0x1, R23 ;  /* 0x0000000100158824 */ /* 0x000fe200078e0217 */
[----:B------:R-:W-:Y:S01]  /*0690*/  @!P0 IADD3 R23, R23, 0x80, RZ ;  /* 0x0000008017178810 */ /* 0x000fe20007ffe0ff */
[----:B------:R-:W2:Y:S03]  /*06a0*/  @!P0 LDC.64 R10, c[0x0][0x230] ;  /* 0x00008c00ff0a8b82 */ /* 0x000ea60000000a00 */
[----:B------:R-:W-:Y:S01]  /*06b0*/  ISETP.GE.AND P2, PT, R23, R2, PT ;  /* 0x000000021700720c */ /* 0x000fe20003f46270 */
[----:B0-----:R-:W-:-:S04]  /*06c0*/  @!P1 IMAD.WIDE.U32 R14, R5, 0x4, R14 ;  /* 0x00000004050e9825 */ /* 0x001fc800078e000e */
[----:B------:R-:W0:Y:S01]  /*06d0*/  @!P0 LDC.64 R6, c[0x0][0x238] ;  /* 0x00008e00ff068b82 */ /* 0x000e220000000a00 */
[----:B------:R3:W5:Y:S07]  /*06e0*/  @!P1 LDG.E R4, desc[UR4][R14.64] ;  /* 0x000000040e049981 */ /* 0x00076e000c1e1900 */
[----:B------:R-:W4:Y:S01]  /*06f0*/  @!P2 LDC.64 R12, c[0x0][0x230] ;  /* 0x00008c00ff0cab82 */ /* 0x000f220000000a00 */
[----:B------:R-:W-:Y:S01]  /*0700*/  @!P2 IMAD.IADD R9, R0, 0x1, R23 ;  /* 0x000000010009a824 */ /* 0x000fe200078e0217 */
[----:B------:R-:W-:-:S04]  /*0710*/  @!P2 IADD3 R23, R23, 0x80, RZ ;  /* 0x000000801717a810 */ /* 0x000fc80007ffe0ff */
[----:B------:R-:W-:Y:S01]  /*0720*/  ISETP.GE.AND P3, PT, R23, R2, PT ;  /* 0x000000021700720c */ /* 0x000fe20003f66270 */
[----:B-1----:R-:W-:Y:S01]  /*0730*/  @!P1 IMAD.WIDE.U32 R18, R5, 0x4, R18 ;  /* 0x0000000405129825 */ /* 0x002fe200078e0012 */
[----:B------:R-:W-:-:S03]  /*0740*/  HFMA2.MMA R5, -RZ, RZ, 0, 0 ;  /* 0x00000000ff057435 */ /* 0x000fc600000001ff */
[C---:B--2---:R-:W-:Y:S02]  /*0750*/  @!P0 IMAD.WIDE.U32 R16, R21.reuse, 0x4, R10 ;  /* 0x0000000415108825 */ /* 0x044fe400078e000a */
[----:B------:R-:W1:Y:S02]  /*0760*/  @!P2 LDC.64 R10, c[0x0][0x238] ;  /* 0x00008e00ff0aab82 */ /* 0x000e640000000a00 */
[----:B0-----:R-:W-:-:S06]  /*0770*/  @!P0 IMAD.WIDE.U32 R20, R21, 0x4, R6 ;  /* 0x0000000415148825 */ /* 0x001fcc00078e0006 */
[----:B---3--:R-:W0:Y:S01]  /*0780*/  @!P3 LDC.64 R14, c[0x0][0x230] ;  /* 0x00008c00ff0ebb82 */ /* 0x008e220000000a00 */
[----:B------:R2:W5:Y:S01]  /*0790*/  @!P1 LDG.E R5, desc[UR4][R18.64] ;  /* 0x0000000412059981 */ /* 0x000562000c1e1900 */
[----:B----4-:R-:W-:Y:S01]  /*07a0*/  @!P2 IMAD.WIDE.U32 R26, R9, 0x4, R12 ;  /* 0x00000004091aa825 */ /* 0x010fe200078e000c */
[----:B------:R-:W-:-:S05]  /*07b0*/  CS2R R6, SRZ ;  /* 0x0000000000067805 */ /* 0x000fca000001ff00 */
[----:B------:R-:W3:Y:S01]  /*07c0*/  @!P3 LDC.64 R12, c[0x0][0x238] ;  /* 0x00008e00ff0cbb82 */ /* 0x000ee20000000a00 */
[----:B------:R0:W5:Y:S01]  /*07d0*/  @!P0 LDG.E R6, desc[UR4][R16.64] ;  /* 0x0000000410068981 */ /* 0x000162000c1e1900 */
[----:B--2---:R-:W-:Y:S01]  /*07e0*/  @!P3 IADD3 R19, R0, R23, RZ ;  /* 0x000000170013b210 */ /* 0x004fe20007ffe0ff */
[----:B------:R-:W-:Y:S02]  /*07f0*/  @!P3 VIADD R23, R23, 0x80 ;  /* 0x000000801717b836 */ /* 0x000fe40000000000 */
[----:B------:R2:W5:Y:S03]  /*0800*/  @!P0 LDG.E R7, desc[UR4][R20.64] ;  /* 0x0000000414078981 */ /* 0x000566000c1e1900 */
[----:B------:R-:W-:Y:S01]  /*0810*/  ISETP.GE.AND P0, PT, R23, R2, PT ;  /* 0x000000021700720c */ /* 0x000fe20003f06270 */
[----:B-1----:R-:W-:Y:S01]  /*0820*/  @!P2 IMAD.WIDE.U32 R28, R9, 0x4, R10 ;  /* 0x00000004091ca825 */ /* 0x002fe200078e000a */
[----:B------:R-:W-:-:S03]  /*0830*/  MOV R9, RZ ;  /* 0x000000ff00097202 */ /* 0x000fc60000000f00 */
[----:B------:R-:W-:Y:S02]  /*0840*/  IMAD.MOV.U32 R8, RZ, RZ, RZ ;  /* 0x000000ffff087224 */ /* 0x000fe400078e00ff */
[C---:B0-----:R-:W-:Y:S01]  /*0850*/  @!P3 IMAD.WIDE.U32 R16, R19.reuse, 0x4, R14 ;  /* 0x000000041310b825 */ /* 0x041fe200078e000e */
[----:B------:R-:W5:Y:S04]  /*0860*/  @!P2 LDG.E R9, desc[UR4][R28.64] ;  /* 0x000000041c09a981 */ /* 0x000f68000c1e1900 */
[----:B------:R-:W5:Y:S01]  /*0870*/  @!P2 LDG.E R8, desc[UR4][R26.64] ;  /* 0x000000041a08a981 */ /* 0x000f62000c1e1900 */
[----:B------:R-:W0:Y:S01]  /*0880*/  @!P0 LDC.64 R24, c[0x0][0x230] ;  /* 0x00008c00ff188b82 */ /* 0x000e220000000a00 */
[----:B---3--:R-:W-:-:S04]  /*0890*/  @!P3 IMAD.WIDE.U32 R18, R19, 0x4, R12 ;  /* 0x000000041312b825 */ /* 0x008fc800078e000c */
[----:B------:R-:W-:-:S03]  /*08a0*/  @!P0 IMAD.IADD R13, R0, 0x1, R23 ;  /* 0x00000001000d8824 */ /* 0x000fc600078e0217 */
[----:B------:R-:W1:Y:S01]  /*08b0*/  @!P0 LDC.64 R14, c[0x0][0x238] ;  /* 0x00008e00ff0e8b82 */ /* 0x000e620000000a00 */
[----:B------:R-:W-:-:S04]  /*08c0*/  @!P0 IADD3 R23, R23, 0x80, RZ ;  /* 0x0000008017178810 */ /* 0x000fc80007ffe0ff */
[----:B------:R-:W-:Y:S02]  /*08d0*/  ISETP.GE.AND P2, PT, R23, R2, PT ;  /* 0x000000021700720c */ /* 0x000fe40003f46270 */
[----:B------:R-:W-:-:S06]  /*08e0*/  CS2R R10, SRZ ;  /* 0x00000000000a7805 */ /* 0x000fcc000001ff00 */
[----:B------:R3:W5:Y:S01]  /*08f0*/  @!P3 LDG.E R10, desc[UR4][R16.64] ;  /* 0x00000004100ab981 */ /* 0x000762000c1e1900 */
[C---:B0-----:R-:W-:Y:S01]  /*0900*/  @!P0 IMAD.WIDE.U32 R24, R13.reuse, 0x4, R24 ;  /* 0x000000040d188825 */ /* 0x041fe200078e0018 */
[----:B--2---:R-:W-:Y:S02]  /*0910*/  MOV R20, RZ ;  /* 0x000000ff00147202 */ /* 0x004fe40000000f00 */
[----:B------:R0:W5:Y:S01]  /*0920*/  @!P3 LDG.E R11, desc[UR4][R18.64] ;  /* 0x00000004120bb981 */ /* 0x000162000c1e1900 */
[----:B---3--:R-:W2:Y:S01]  /*0930*/  @!P2 LDC.64 R16, c[0x0][0x230] ;  /* 0x00008c00ff10ab82 */ /* 0x008ea20000000a00 */
[----:B-1----:R-:W-:Y:S01]  /*0940*/  @!P0 IMAD.WIDE.U32 R14, R13, 0x4, R14 ;  /* 0x000000040d0e8825 */ /* 0x002fe200078e000e */
[----:B------:R-:W-:-:S03]  /*0950*/  HFMA2.MMA R13, -RZ, RZ, 0, 0 ;  /* 0x00000000ff0d7435 */ /* 0x000fc600000001ff */
[----:B------:R-:W-:Y:S02]  /*0960*/  IMAD.MOV.U32 R12, RZ, RZ, RZ ;  /* 0x000000ffff0c7224 */ /* 0x000fe400078e00ff */
[----:B------:R-:W-:Y:S01]  /*0970*/  @!P2 IMAD.IADD R21, R0, 0x1, R23 ;  /* 0x000000010015a824 */ /* 0x000fe200078e0217 */
[----:B0-----:R-:W0:Y:S01]  /*0980*/  @!P2 LDC.64 R18, c[0x0][0x238] ;  /* 0x00008e00ff12ab82 */ /* 0x001e220000000a00 */
[----:B------:R-:W-:Y:S02]  /*0990*/  @!P2 VIADD R23, R23, 0x80 ;  /* 0x000000801717a836 */ /* 0x000fe40000000000 */
[----:B------:R-:W5:Y:S04]  /*09a0*/  @!P0 LDG.E R12, desc[UR4][R24.64] ;  /* 0x00000004180c8981 */ /* 0x000f68000c1e1900 */
[----:B------:R1:W5:Y:S01]  /*09b0*/  @!P0 LDG.E R13, desc[UR4][R14.64] ;  /* 0x000000040e0d8981 */ /* 0x000362000c1e1900 */
[----:B------:R-:W-:Y:S01]  /*09c0*/  ISETP.GE.AND P0, PT, R23, R2, PT ;  /* 0x000000021700720c */ /* 0x000fe20003f06270 */
[----:B--2---:R-:W-:-:S05]  /*09d0*/  @!P2 IMAD.WIDE.U32 R16, R21, 0x4, R16 ;  /* 0x000000041510a825 */ /* 0x004fca00078e0010 */
[----:B------:R2:W5:Y:S07]  /*09e0*/  @!P2 LDG.E R20, desc[UR4][R16.64] ;  /* 0x000000041014a981 */ /* 0x00056e000c1e1900 */
[----:B-1----:R-:W1:Y:S08]  /*09f0*/  @!P0 LDC.64 R14, c[0x0][0x230] ;  /* 0x00008c00ff0e8b82 */ /* 0x002e700000000a00 */
[----:B--2---:R-:W2:Y:S01]  /*0a00*/  @!P0 LDC.64 R16, c[0x0][0x238] ;  /* 0x00008e00ff108b82 */ /* 0x004ea20000000a00 */
[----:B------:R-:W-:Y:S01]  /*0a10*/  @!P0 IMAD.IADD R25, R0, 0x1, R23 ;  /* 0x0000000100198824 */ /* 0x000fe200078e0217 */
[----:B------:R-:W-:Y:S01]  /*0a20*/  MOV R22, RZ ;  /* 0x000000ff00167202 */ /* 0x000fe20000000f00 */
[----:B------:R-:W-:Y:S01]  /*0a30*/  IMAD.MOV.U32 R24, RZ, RZ, RZ ;  /* 0x000000ffff187224 */ /* 0x000fe200078e00ff */
[----:B------:R-:W-:Y:S01]  /*0a40*/  @!P0 IADD3 R23, R23, 0x80, RZ ;  /* 0x0000008017178810 */ /* 0x000fe20007ffe0ff */
[----:B0-----:R-:W-:Y:S01]  /*0a50*/  @!P2 IMAD.WIDE.U32 R18, R21, 0x4, R18 ;  /* 0x000000041512a825 */ /* 0x001fe200078e0012 */
[----:B------:R-:W-:-:S03]  /*0a60*/  HFMA2.MMA R21, -RZ, RZ, 0, 0 ;  /* 0x00000000ff157435 */ /* 0x000fc600000001ff */
[----:B-1----:R-:W-:-:S07]  /*0a70*/  @!P0 IMAD.WIDE.U32 R14, R25, 0x4, R14 ;  /* 0x00000004190e8825 */ /* 0x002fce00078e000e */
[----:B------:R0:W5:Y:S04]  /*0a80*/  @!P2 LDG.E R21, desc[UR4][R18.64] ;  /* 0x000000041215a981 */ /* 0x000168000c1e1900 */
[----:B------:R1:W5:Y:S01]  /*0a90*/  @!P0 LDG.E R22, desc[UR4][R14.64] ;  /* 0x000000040e168981 */ /* 0x000362000c1e1900 */
[----:B--2---:R-:W-:-:S05]  /*0aa0*/  @!P0 IMAD.WIDE.U32 R16, R25, 0x4, R16 ;  /* 0x0000000419108825 */ /* 0x004fca00078e0010 */
[----:B------:R2:W5:Y:S01]  /*0ab0*/  @!P0 LDG.E R24, desc[UR4][R16.64] ;  /* 0x0000000410188981 */ /* 0x000562000c1e1900 */
[----:B------:R-:W-:-:S13]  /*0ac0*/  ISETP.GE.AND P0, PT, R23, R2, PT ;  /* 0x000000021700720c */ /* 0x000fda0003f06270 */
[----:B0-----:R-:W0:Y:S08]  /*0ad0*/  @!P0 LDC.64 R18, c[0x0][0x230] ;  /* 0x00008c00ff128b82 */ /* 0x001e300000000a00 */
[----:B-1----:R-:W1:Y:S01]  /*0ae0*/  @!P0 LDC.64 R14, c[0x0][0x238] ;  /* 0x00008e00ff0e8b82 */ /* 0x002e620000000a00 */
[----:B------:R-:W-:Y:S01]  /*0af0*/  @!P0 IMAD.IADD R25, R0, 0x1, R23 ;  /* 0x0000000100198824 */ /* 0x000fe200078e0217 */
[----:B------:R-:W-:-:S03]  /*0b00*/  HFMA2.MMA R23, -RZ, RZ, 0, 0 ;  /* 0x00000000ff177435 */ /* 0x000fc600000001ff */
[----:B0-----:R-:W-:-:S07]  /*0b10*/  @!P0 IMAD.WIDE.U32 R18, R25, 0x4, R18 ;  /* 0x0000000419128825 */ /* 0x001fce00078e0012 */
[----:B------:R2:W5:Y:S01]  /*0b20*/  @!P0 LDG.E R23, desc[UR4][R18.64] ;  /* 0x0000000412178981 */ /* 0x000562000c1e1900 */
[----:B-1----:R-:W-:-:S04]  /*0b30*/  @!P0 IMAD.WIDE.U32 R14, R25, 0x4, R14 ;  /* 0x00000004190e8825 */ /* 0x002fc800078e000e */
[----:B------:R-:W-:-:S06]  /*0b40*/  IMAD.MOV.U32 R25, RZ, RZ, RZ ;  /* 0x000000ffff197224 */ /* 0x000fcc00078e00ff */
[----:B------:R2:W5:Y:S01]  /*0b50*/  @!P0 LDG.E R25, desc[UR4][R14.64] ;  /* 0x000000040e198981 */ /* 0x000562000c1e1900 */
[----:B------:R-:W-:Y:S04]  /*0b60*/  BSSY B0, `(.L_x_7931) ;  /* 0x000000b000007945 */ /* 0x000fe80003800000 */
[----:B------:R-:W-:Y:S05]  /*0b70*/  @P1 BRA `(.L_x_7932) ;  /* 0x0000000000241947 */ /* 0x000fea0003800000 */
[----:B------:R-:W-:Y:S01]  /*0b80*/  ULDC.64 UR6, c[0x0][0x218] ;  /* 0x0000860000067ab9 */ /* 0x000fe20000000a00 */
[----:B--2---:R-:W-:Y:S02]  /*0b90*/  MOV R15, RZ ;  /* 0x000000ff000f7202 */ /* 0x004fe40000000f00 */
[C---:B-----5:R-:W-:Y:S02]  /*0ba0*/  FSETP.GEU.FTZ.AND P2, PT, R5.reuse, UR6, PT ;  /* 0x0000000605007c0b */ /* 0x060fe4000bf5e000 */
[----:B------:R-:W-:-:S04]  /*0bb0*/  FSETP.GT.FTZ.AND P0, PT, R5, UR7, PT ;  /* 0x0000000705007c0b */ /* 0x000fc8000bf14000 */
[----:B------:R-:W-:-:S13]  /*0bc0*/  PLOP3.LUT P0, PT, P2, P0, PT, 0x8a, 0x0 ;  /* 0x000000000000781c */ /* 0x000fda0001701172 */
[----:B------:R-:W-:-:S04]  /*0bd0*/  @!P0 FADD.FTZ R14, -R5, 1 ;  /* 0x3f800000050e8421 */ /* 0x000fc80000010100 */
[----:B------:R-:W-:-:S04]  /*0be0*/  @!P0 FMUL.FTZ R14, R14, R5 ;  /* 0x000000050e0e8220 */ /* 0x000fc80000410000 */
[----:B------:R-:W0:Y:S02]  /*0bf0*/  @!P0 MUFU.RCP R5, R14 ;  /* 0x0000000e00058308 */ /* 0x000e240000001000 */
[----:B0-----:R-:W-:-:S07]  /*0c00*/  @!P0 FMUL.FTZ R15, R5, R4 ;  /* 0x00000004050f8220 */ /* 0x001fce0000410000 */
.L_x_7932:
[----:B------:R-:W-:Y:S05]  /*0c10*/  BSYNC B0 ;  /* 0x0000000000007941 */ /* 0x000fea0003800000 */
.L_x_7931:
[----:B--2---:R-:W-:Y:S01]  /*0c20*/  VIADD R17, R3, 0x80 ;  /* 0x0000008003117836 */ /* 0x004fe20000000000 */
[----:B------:R-:W-:Y:S04]  /*0c30*/  BSSY B0, `(.L_x_7933) ;  /* 0x000000c000007945 */ /* 0x000fe80003800000 */
[----:B------:R-:W-:-:S13]  /*0c40*/  ISETP.GE.AND P0, PT, R17, R2, PT ;  /* 0x000000021100720c */ /* 0x000fda0003f06270 */
[----:B------:R-:W-:Y:S05]  /*0c50*/  @P0 BRA `(.L_x_7934) ;  /* 0x0000000000240947 */ /* 0x000fea0003800000 */
[----:B------:R-:W-:Y:S02]  /*0c60*/  ULDC.64 UR6, c[0x0][0x218] ;  /* 0x0000860000067ab9 */ /* 0x000fe40000000a00 */
[C---:B-----5:R-:W-:Y:S02]  /*0c70*/  FSETP.GEU.FTZ.AND P2, PT, R7.reuse, UR6, PT ;  /* 0x0000000607007c0b */ /* 0x060fe4000bf5e000 */
[----:B------:R-:W-:-:S04]  /*0c80*/  FSETP.GT.FTZ.AND P0, PT, R7, UR7, PT ;  /* 0x0000000707007c0b */ /* 0x000fc8000bf14000 */
[----:B------:R-:W-:-:S13]  /*0c90*/  PLOP3.LUT P0, PT, P2, P0, PT, 0x8a, 0x0 ;  /* 0x000000000000781c */ /* 0x000fda0001701172 */
[----:B------:R-:W-:-:S04]  /*0ca0*/  @!P0 FADD.FTZ R4, -R7, 1 ;  /* 0x3f80000007048421 */ /* 0x000fc80000010100 */
[----:B------:R-:W-:Y:S01]  /*0cb0*/  @!P0 FMUL.FTZ R4, R4, R7 ;  /* 0x0000000704048220 */ /* 0x000fe20000410000 */
[----:B------:R-:W-:-:S03]  /*0cc0*/  MOV R7, RZ ;  /* 0x000000ff00077202 */ /* 0x000fc60000000f00 */
[----:B------:R-:W0:Y:S02]  /*0cd0*/  @!P0 MUFU.RCP R5, R4 ;  /* 0x0000000400058308 */ /* 0x000e240000001000 */
[----:B0-----:R-:W-:-:S07]  /*0ce0*/  @!P0 FMUL.FTZ R7, R5, R6 ;  /* 0x0000000605078220 */ /* 0x001fce0000410000 */
.L_x_7934:
[----:B------:R-:W-:Y:S05]  /*0cf0*/  BSYNC B0 ;  /* 0x0000000000007941 */ /* 0x000fea0003800000 */
.L_x_7933:
[----:B-----5:R-:W-:Y:S01]  /*0d00*/  VIADD R5, R3, 0x100 ;  /* 0x0000010003057836 */ /* 0x020fe20000000000 */
[----:B------:R-:W-:Y:S04]  /*0d10*/  BSSY B0, `(.L_x_7935) ;  /* 0x000000c000007945 */ /* 0x000fe80003800000 */
[----:B------:R-:W-:-:S13]  /*0d20*/  ISETP.GE.AND P0, PT, R5, R2, PT ;  /* 0x000000020500720c */ /* 0x000fda0003f06270 */
[----:B------:R-:W-:Y:S05]  /*0d30*/  @P0 BRA `(.L_x_7936) ;  /* 0x0000000000240947 */ /* 0x000fea0003800000 */
[----:B------:R-:W-:Y:S01]  /*0d40*/  ULDC.64 UR6, c[0x0][0x218] ;  /* 0x0000860000067ab9 */ /* 0x000fe20000000a00 */
[----:B------:R-:W-:Y:S01]  /*0d50*/  HFMA2.MMA R6, -RZ, RZ, 0, 0 ;  /* 0x00000000ff067435 */ /* 0x000fe200000001ff */
[C---:B------:R-:W-:Y:S02]  /*0d60*/  FSETP.GEU.FTZ.AND P2, PT, R9.reuse, UR6, PT ;  /* 0x0000000609007c0b */ /* 0x040fe4000bf5e000 */
[----:B------:R-:W-:-:S04]  /*0d70*/  FSETP.GT.FTZ.AND P0, PT, R9, UR7, PT ;  /* 0x0000000709007c0b */ /* 0x000fc8000bf14000 */
[----:B------:R-:W-:-:S13]  /*0d80*/  PLOP3.LUT P0, PT, P2, P0, PT, 0x8a, 0x0 ;  /* 0x000000000000781c */ /* 0x000fda0001701172 */
[----:B------:R-:W-:-:S04]  /*0d90*/  @!P0 FADD.FTZ R4, -R9, 1 ;  /* 0x3f80000009048421 */ /* 0x000fc80000010100 */
[----:B------:R-:W-:-:S04]  /*0da0*/  @!P0 FMUL.FTZ R4, R4, R9 ;  /* 0x0000000904048220 */ /* 0x000fc80000410000 */
[----:B------:R-:W0:Y:S02]  /*0db0*/  @!P0 MUFU.RCP R5, R4 ;  /* 0x0000000400058308 */ /* 0x000e240000001000 */
[----:B0-----:R-:W-:-:S07]  /*0dc0*/  @!P0 FMUL.FTZ R6, R5, R8 ;  /* 0x0000000805068220 */ /* 0x001fce0000410000 */
.L_x_7936:
[----:B------:R-:W-:Y:S05]  /*0dd0*/  BSYNC B0 ;  /* 0x0000000000007941 */ /* 0x000fea0003800000 */
.L_x_7935:
[C---:B------:R-:W-:Y:S01]  /*0de0*/  VIADD R5, R3.reuse, 0x180 ;  /* 0x0000018003057836 */ /* 0x040fe20000000000 */
[----:B------:R-:W-:Y:S01]  /*0df0*/  IADD3 R9, R3, 0x200, RZ ;  /* 0x0000020003097810 */ /* 0x000fe20007ffe0ff */
[----:B------:R-:W-:Y:S03]  /*0e00*/  BSSY B0, `(.L_x_7937) ;  /* 0x0000016000007945 */ /* 0x000fe60003800000 */
[-C--:B------:R-:W-:Y:S02]  /*0e10*/  ISETP.GE.AND P0, PT, R5, R2.reuse, PT ;  /* 0x000000020500720c */ /* 0x080fe40003f06270 */
[----:B------:R-:W0:Y:S01]  /*0e20*/  @!P1 LDC.64 R4, c[0x0][0x228] ;  /* 0x00008a00ff049b82 */ /* 0x000e220000000a00 */
[----:B------:R-:W-:Y:S01]  /*0e30*/  ISETP.GE.AND P5, PT, R9, R2, PT ;  /* 0x000000020900720c */ /* 0x000fe20003fa6270 */
[----:B------:R-:W-:-:S05]  /*0e40*/  VIADD R9, R3, 0x280 ;  /* 0x0000028003097836 */ /* 0x000fca0000000000 */
[----:B------:R-:W-:Y:S02]  /*0e50*/  ISETP.GE.AND P2, PT, R9, R2, PT ;  /* 0x000000020900720c */ /* 0x000fe40003f46270 */
[----:B------:R-:W-:-:S04]  /*0e60*/  IADD3 R9, R3, 0x300, RZ ;  /* 0x0000030003097810 */ /* 0x000fc80007ffe0ff */
[----:B------:R-:W-:Y:S01]  /*0e70*/  ISETP.GE.AND P3, PT, R9, R2, PT ;  /* 0x000000020900720c */ /* 0x000fe20003f66270 */
[----:B------:R-:W-:-:S05]  /*0e80*/  VIADD R9, R3, 0x380 ;  /* 0x0000038003097836 */ /* 0x000fca0000000000 */
[----:B------:R-:W-:Y:S02]  /*0e90*/  ISETP.GE.AND P4, PT, R9, R2, PT ;  /* 0x000000020900720c */ /* 0x000fe40003f86270 */
[----:B------:R-:W-:-:S05]  /*0ea0*/  @!P1 IADD3 R9, R0, R3, RZ ;  /* 0x0000000300099210 */ /* 0x000fca0007ffe0ff */
[----:B0-----:R-:W-:Y:S01]  /*0eb0*/  @!P1 IMAD.WIDE.U32 R4, R9, 0x4, R4 ;  /* 0x0000000409049825 */ /* 0x001fe200078e0004 */
[----:B------:R-:W-:Y:S06]  /*0ec0*/  @P0 BRA `(.L_x_7938) ;  /* 0x0000000000240947 */ /* 0x000fec0003800000 */
[----:B------:R-:W-:Y:S02]  /*0ed0*/  ULDC.64 UR6, c[0x0][0x218] ;  /* 0x0000860000067ab9 */ /* 0x000fe40000000a00 */
[C---:B------:R-:W-:Y:S02]  /*0ee0*/  FSETP.GEU.FTZ.AND P6, PT, R11.reuse, UR6, PT ;  /* 0x000000060b007c0b */ /* 0x040fe4000bfde000 */
[----:B------:R-:W-:-:S04]  /*0ef0*/  FSETP.GT.FTZ.AND P0, PT, R11, UR7, PT ;  /* 0x000000070b007c0b */ /* 0x000fc8000bf14000 */
[----:B------:R-:W-:-:S13]  /*0f00*/  PLOP3.LUT P0, PT, P6, P0, PT, 0x8a, 0x0 ;  /* 0x000000000000781c */ /* 0x000fda0003701172 */
[----:B------:R-:W-:-:S04]  /*0f10*/  @!P0 FADD.FTZ R8, -R11, 1 ;  /* 0x3f8000000b088421 */ /* 0x000fc80000010100 */
[----:B------:R-:W-:Y:S01]  /*0f20*/  @!P0 FMUL.FTZ R11, R8, R11 ;  /* 0x0000000b080b8220 */ /* 0x000fe20000410000 */
[----:B------:R-:W-:-:S05]  /*0f30*/  IMAD.MOV.U32 R8, RZ, RZ, RZ ;  /* 0x000000ffff087224 */ /* 0x000fca00078e00ff */
[----:B------:R-:W0:Y:S02]  /*0f40*/  @!P0 MUFU.RCP R11, R11 ;  /* 0x0000000b000b8308 */ /* 0x000e240000001000 */
[----:B0-----:R-:W-:-:S07]  /*0f50*/  @!P0 FMUL.FTZ R8, R11, R10 ;  /* 0x0000000a0b088220 */ /* 0x001fce0000410000 */
.L_x_7938:
[----:B------:R-:W-:Y:S05]  /*0f60*/  BSYNC B0 ;  /* 0x0000000000007941 */ /* 0x000fea0003800000 */
.L_x_7937:
[----:B------:R-:W-:Y:S04]  /*0f70*/  BSSY B0, `(.L_x_7939) ;  /* 0x000000b000007945 */ /* 0x000fe80003800000 */
[----:B------:R-:W-:Y:S05]  /*0f80*/  @P5 BRA `(.L_x_7940) ;  /* 0x0000000000245947 */ /* 0x000fea0003800000 */
[----:B------:R-:W-:Y:S01]  /*0f90*/  ULDC.64 UR6, c[0x0][0x218] ;  /* 0x0000860000067ab9 */ /* 0x000fe20000000a00 */
[----:B------:R-:W-:Y:S02]  /*0fa0*/  MOV R9, RZ ;  /* 0x000000ff00097202 */ /* 0x000fe40000000f00 */
[C---:B------:R-:W-:Y:S02]  /*0fb0*/  FSETP.GEU.FTZ.AND P5, PT, R13.reuse, UR6, PT ;  /* 0x000000060d007c0b */ /* 0x040fe4000bfbe000 */
[----:B------:R-:W-:-:S04]  /*0fc0*/  FSETP.GT.FTZ.AND P0, PT, R13, UR7, PT ;  /* 0x000000070d007c0b */ /* 0x000fc8000bf14000 */
[----:B------:R-:W-:-:S13]  /*0fd0*/  PLOP3.LUT P0, PT, P5, P0, PT, 0x8a, 0x0 ;  /* 0x000000000000781c */ /* 0x000fda0002f01172 */
[----:B------:R-:W-:-:S04]  /*0fe0*/  @!P0 FADD.FTZ R10, -R13, 1 ;  /* 0x3f8000000d0a8421 */ /* 0x000fc80000010100 */
[----:B------:R-:W-:-:S04]  /*0ff0*/  @!P0 FMUL.FTZ R10, R10, R13 ;  /* 0x0000000d0a0a8220 */ /* 0x000fc80000410000 */
[----:B------:R-:W0:Y:S02]  /*1000*/  @!P0 MUFU.RCP R11, R10 ;  /* 0x0000000a000b8308 */ /* 0x000e240000001000 */
[----:B0-----:R-:W-:-:S07]  /*1010*/  @!P0 FMUL.FTZ R9, R11, R12 ;  /* 0x0000000c0b098220 */ /* 0x001fce0000410000 */
.L_x_7940:
[----:B------:R-:W-:Y:S05]  /*1020*/  BSYNC B0 ;  /* 0x0000000000007941 */ /* 0x000fea0003800000 */
.L_x_7939:
[----:B------:R-:W-:Y:S04]  /*1030*/  BSSY B0, `(.L_x_7941) ;  /* 0x000000b000007945 */ /* 0x000fe80003800000 */
[----:B------:R-:W-:Y:S05]  /*1040*/  @P2 BRA `(.L_x_7942) ;  /* 0x0000000000242947 */ /* 0x000fea0003800000 */
        /* <DEDUP_REMOVED lines=9> */
.L_x_7942:
[----:B------:R-:W-:Y:S05]  /*10e0*/  BSYNC B0 ;  /* 0x0000000000007941 */ /* 0x000fea0003800000 */
.L_x_7941:
[----:B------:R-:W-:Y:S04]  /*10f0*/  BSSY B0, `(.L_x_7943) ;  /* 0x000000b000007945 */ /* 0x000fe80003800000 */
[----:B------:R-:W-:Y:S05]  /*1100*/  @P3 BRA `(.L_x_7944) ;  /* 0x0000000000243947 */ /* 0x000fea0003800000 */
[----:B------:R-:W-:Y:S01]  /*1110*/  ULDC.64 UR6, c[0x0][0x218] ;  /* 0x0000860000067ab9 */ /* 0x000fe20000000a00 */
[----:B------:R-:W-:Y:S01]  /*1120*/  HFMA2.MMA R12, -RZ, RZ, 0, 0 ;  /* 0x00000000ff0c7435 */ /* 0x000fe200000001ff */
[C---:B------:R-:W-:Y:S02]  /*1130*/  FSETP.GEU.FTZ.AND P2, PT, R24.reuse, UR6, PT ;  /* 0x0000000618007c0b */ /* 0x040fe4000bf5e000 */
[----:B------:R-:W-:-:S04]  /*1140*/  FSETP.GT.FTZ.AND P0, PT, R24, UR7, PT ;  /* 0x0000000718007c0b */ /* 0x000fc8000bf14000 */
[----:B------:R-:W-:-:S13]  /*1150*/  PLOP3.LUT P0, PT, P2, P0, PT, 0x8a, 0x0 ;  /* 0x000000000000781c */ /* 0x000fda0001701172 */
[----:B------:R-:W-:-:S04]  /*1160*/  @!P0 FADD.FTZ R11, -R24, 1 ;  /* 0x3f800000180b8421 */ /* 0x000fc80000010100 */
[----:B------:R-:W-:-:S06]  /*1170*/  @!P0 FMUL.FTZ R11, R11, R24 ;  /* 0x000000180b0b8220 */ /* 0x000fcc0000410000 */
[----:B------:R-:W0:Y:S02]  /*1180*/  @!P0 MUFU.RCP R11, R11 ;  /* 0x0000000b000b8308 */ /* 0x000e240000001000 */
[----:B0-----:R-:W-:-:S07]  /*1190*/  @!P0 FMUL.FTZ R12, R11, R22 ;  /* 0x000000160b0c8220 */ /* 0x001fce0000410000 */
.L_x_7944:
[----:B------:R-:W-:Y:S05]  /*11a0*/  BSYNC B0 ;  /* 0x0000000000007941 */ /* 0x000fea0003800000 */
.L_x_7943:
[----:B------:R-:W-:Y:S04]  /*11b0*/  BSSY B0, `(.L_x_7945) ;  /* 0x000000b000007945 */ /* 0x000fe80003800000 */
[----:B------:R-:W-:Y:S05]  /*11c0*/  @P4 BRA `(.L_x_7946) ;  /* 0x0000000000244947 */ /* 0x000fea0003800000 */
[----:B------:R-:W-:Y:S01]  /*11d0*/  ULDC.64 UR6, c[0x0][0x218] ;  /* 0x0000860000067ab9 */ /* 0x000fe20000000a00 */
[----:B------:R-:W-:Y:S01]  /*11e0*/  IMAD.MOV.U32 R11, RZ, RZ, RZ ;  /* 0x000000ffff0b7224 */ /* 0x000fe200078e00ff */
[C---:B------:R-:W-:Y:S02]  /*11f0*/  FSETP.GEU.FTZ.AND P2, PT, R25.reuse, UR6, PT ;  /* 0x0000000619007c0b */ /* 0x040fe4000bf5e000 */
[----:B------:R-:W-:-:S04]  /*1200*/  FSETP.GT.FTZ.AND P0, PT, R25, UR7, PT ;  /* 0x0000000719007c0b */ /* 0x000fc8000bf14000 */
[----:B------:R-:W-:-:S13]  /*1210*/  PLOP3.LUT P0, PT, P2, P0, PT, 0x8a, 0x0 ;  /* 0x000000000000781c */ /* 0x000fda0001701172 */
[----:B------:R-:W-:-:S04]  /*1220*/  @!P0 FADD.FTZ R14, -R25, 1 ;  /* 0x3f800000190e8421 */ /* 0x000fc80000010100 */
[----:B------:R-:W-:-:S06]  /*1230*/  @!P0 FMUL.FTZ R14, R14, R25 ;  /* 0x000000190e0e8220 */ /* 0x000fcc0000410000 */
[----:B------:R-:W0:Y:S02]  /*1240*/  @!P0 MUFU.RCP R14, R14 ;  /* 0x0000000e000e8308 */ /* 0x000e240000001000 */
[----:B0-----:R-:W-:-:S07]  /*1250*/  @!P0 FMUL.FTZ R11, R14, R23 ;  /* 0x000000170e0b8220 */ /* 0x001fce0000410000 */
.L_x_7946:
[----:B------:R-:W-:Y:S05]  /*1260*/  BSYNC B0 ;  /* 0x0000000000007941 */ /* 0x000fea0003800000 */
.L_x_7945:
[----:B------:R0:W-:Y:S01]  /*1270*/  @!P1 STG.E desc[UR4][R4.64], R15 ;  /* 0x0000000f04009986 */ /* 0x0001e2000c101904 */
[----:B------:R-:W-:Y:S01]  /*1280*/  @!P1 MOV R3, R17 ;  /* 0x0000001100039202 */ /* 0x000fe20000000f00 */
        /* <DEDUP_REMOVED lines=9> */
[----:B------:R0:W-:Y:S07]  /*1320*/  STG.E desc[UR4][R4.64], R7 ;  /* 0x0000000704007986 */ /* 0x0001ee000c101904 */
[----:B------:R-:W-:Y:S05]  /*1330*/  @P0 BRA `(.L_x_7950) ;  /* 0x0000000000300947 */ /* 0x000fea0003800000 */
[----:B0-----:R-:W0:Y:S01]  /*1340*/  LDC.64 R4, c[0x0][0x228] ;  /* 0x00008a00ff047b82 */ /* 0x001e220000000a00 */
[----:B------:R-:W-:Y:S01]  /*1350*/  IMAD.IADD R7, R0, 0x1, R3 ;  /* 0x0000000100077824 */ /* 0x000fe200078e0203 */
[----:B------:R-:W-:-:S03]  /*1360*/  IADD3 R3, R3, 0x80, RZ ;  /* 0x0000008003037810 */ /* 0x000fc60007ffe0ff */
[----:B0-----:R-:W-:-:S05]  /*1370*/  IMAD.WIDE.U32 R4, R7, 0x4, R4 ;  /* 0x0000000407047825 */ /* 0x001fca00078e0004 */
[----:B------:R0:W-:Y:S02]  /*1380*/  STG.E desc[UR4][R4.64], R6 ;  /* 0x0000000604007986 */ /* 0x0001e4000c101904 */
.L_x_7949:
[----:B------:R-:W-:-:S13]  /*1390*/  ISETP.GE.AND P0, PT, R3, R2, PT ;  /* 0x000000020300720c */ /* 0x000fda0003f06270 */
[----:B------:R-:W-:Y:S05]  /*13a0*/  @P0 BRA `(.L_x_7951) ;  /* 0x0000000000300947 */ /* 0x000fea0003800000 */
[----:B0-----:R-:W0:Y:S01]  /*13b0*/  LDC.64 R4, c[0x0][0x228] ;  /* 0x00008a00ff047b82 */ /* 0x001e220000000a00 */
[----:B------:R-:W-:Y:S01]  /*13c0*/  IMAD.IADD R7, R0, 0x1, R3 ;  /* 0x0000000100077824 */ /* 0x000fe200078e0203 */
[----:B------:R-:W-:-:S03]  /*13d0*/  IADD3 R3, R3, 0x80, RZ ;  /* 0x0000008003037810 */ /* 0x000fc60007ffe0ff */
[----:B0-----:R-:W-:-:S05]  /*13e0*/  IMAD.WIDE.U32 R4, R7, 0x4, R4 ;  /* 0x0000000407047825 */ /* 0x001fca00078e0004 */
[----:B------:R1:W-:Y:S02]  /*13f0*/  STG.E desc[UR4][R4.64], R8 ;  /* 0x0000000804007986 */ /* 0x0003e4000c101904 */
.L_x_7950:
[----:B------:R-:W-:-:S13]  /*1400*/  ISETP.GE.AND P0, PT, R3, R2, PT ;  /* 0x000000020300720c */ /* 0x000fda0003f06270 */
[----:B------:R-:W-:Y:S05]  /*1410*/  @P0 BRA `(.L_x_7952) ;  /* 0x0000000000340947 */ /* 0x000fea0003800000 */
[----:B01----:R-:W0:Y:S01]  /*1420*/  LDC.64 R4, c[0x0][0x228] ;  /* 0x00008a00ff047b82 */ /* 0x003e220000000a00 */
[----:B------:R-:W-:Y:S01]  /*1430*/  IMAD.IADD R7, R0, 0x1, R3 ;  /* 0x0000000100077824 */ /* 0x000fe200078e0203 */
[----:B------:R-:W-:-:S03]  /*1440*/  IADD3 R3, R3, 0x80, RZ ;  /* 0x0000008003037810 */ /* 0x000fc60007ffe0ff */
[----:B0-----:R-:W-:-:S05]  /*1450*/  IMAD.WIDE.U32 R4, R7, 0x4, R4 ;  /* 0x0000000407047825 */ /* 0x001fca00078e0004 */
[----:B------:R1:W-:Y:S02]  /*1460*/  STG.E desc[UR4][R4.64], R9 ;  /* 0x0000000904007986 */ /* 0x0003e4000c101904 */
.L_x_7951:
[----:B------:R-:W-:-:S13]  /*1470*/  ISETP.GE.AND P0, PT, R3, R2, PT ;  /* 0x000000020300720c */ /* 0x000fda0003f06270 */
[----:B------:R-:W-:Y:S05]  /*1480*/  @P0 BREAK B1 ;  /* 0x0000000000010942 */ /* 0x000fea0003800000 */
[----:B------:R-:W-:Y:S05]  /*1490*/  @P0 BRA `(.L_x_7953) ;  /* 0x0000000000300947 */ /* 0x000fea0003800000 */
[----:B01----:R-:W0:Y:S01]  /*14a0*/  LDC.64 R4, c[0x0][0x228] ;  /* 0x00008a00ff047b82 */ /* 0x003e220000000a00 */
[----:B------:R-:W-:Y:S01]  /*14b0*/  IMAD.IADD R7, R0, 0x1, R3 ;  /* 0x0000000100077824 */ /* 0x000fe200078e0203 */
[----:B------:R-:W-:-:S03]  /*14c0*/  IADD3 R3, R3, 0x80, RZ ;  /* 0x0000008003037810 */ /* 0x000fc60007ffe0ff */
[----:B0-----:R-:W-:-:S05]  /*14d0*/  IMAD.WIDE.U32 R4, R7, 0x4, R4 ;  /* 0x0000000407047825 */ /* 0x001fca00078e0004 */
[----:B------:R2:W-:Y:S02]  /*14e0*/  STG.E desc[UR4][R4.64], R10 ;  /* 0x0000000a04007986 */ /* 0x0005e4000c101904 */
.L_x_7952:
[----:B------:R-:W-:Y:S05]  /*14f0*/  BSYNC B1 ;  /* 0x0000000000017941 */ /* 0x000fea0003800000 */
.L_x_7948:
[----:B------:R-:W-:-:S13]  /*1500*/  ISETP.GE.AND P0, PT, R3, R2, PT ;  /* 0x000000020300720c */ /* 0x000fda0003f06270 */
[----:B012---:R-:W0:Y:S01]  /*1510*/  @!P0 LDC.64 R4, c[0x0][0x228] ;  /* 0x00008a00ff048b82 */ /* 0x007e220000000a00 */
[----:B------:R-:W-:Y:S01]  /*1520*/  @!P0 IMAD.IADD R7, R0, 0x1, R3 ;  /* 0x0000000100078824 */ /* 0x000fe200078e0203 */
[----:B------:R-:W-:-:S03]  /*1530*/  @!P0 IADD3 R3, R3, 0x80, RZ ;  /* 0x0000008003038810 */ /* 0x000fc60007ffe0ff */
[----:B0-----:R-:W-:-:S05]  /*1540*/  @!P0 IMAD.WIDE.U32 R4, R7, 0x4, R4 ;  /* 0x0000000407048825 */ /* 0x001fca00078e0004 */
[----:B------:R2:W-:Y:S02]  /*1550*/  @!P0 STG.E desc[UR4][R4.64], R12 ;  /* 0x0000000c04008986 */ /* 0x0005e4000c101904 */
.L_x_7953:
[----:B------:R-:W-:Y:S05]  /*1560*/  BSYNC B0 ;  /* 0x0000000000007941 */ /* 0x000fea0003800000 */
.L_x_7947:
[----:B------:R-:W-:Y:S05]  /*1570*/  WARPSYNC.ALL ;  /* 0x0000000000007948 */ /* 0x000fea0003800000 */
[----:B------:R-:W-:-:S13]  /*1580*/  ISETP.GE.AND P0, PT, R3, R2, PT ;  /* 0x000000020300720c */ /* 0x000fda0003f06270 */
[----:B------:R-:W-:Y:S05]  /*1590*/  @P0 EXIT ;  /* 0x000000000000094d */ /* 0x000fea0003800000 */
[----:B012---:R-:W0:Y:S01]  /*15a0*/  LDC.64 R4, c[0x0][0x228] ;  /* 0x00008a00ff047b82 */ /* 0x007e220000000a00 */
[----:B------:R-:W-:-:S04]  /*15b0*/  IMAD.IADD R3, R0, 0x1, R3 ;  /* 0x0000000100037824 */ /* 0x000fc800078e0203 */
[----:B0-----:R-:W-:-:S05]  /*15c0*/  IMAD.WIDE.U32 R2, R3, 0x4, R4 ;  /* 0x0000000403027825 */ /* 0x001fca00078e0004 */
[----:B------:R-:W-:Y:S01]  /*15d0*/  STG.E desc[UR4][R2.64], R11 ;  /* 0x0000000b02007986 */ /* 0x000fe2000c101904 */
[----:B------:R-:W-:Y:S05]  /*15e0*/  EXIT ;  /* 0x000000000000794d */ /* 0x000fea0003800000 */
.L_x_7954:
        /* <DEDUP_REMOVED lines=9> */
.L_x_14646:


//--------------------- .text._ZN2at6native29vectorized_elementwise_kernelILi4EZZZNS0_26logit_backward_kernel_cudaERNS_18TensorIteratorBaseERKN3c106ScalarEENKUlvE_clEvENKUlvE0_clEvEUlffE0_St5arrayIPcLm3EEEEviT0_T1_ --------------------------
	.section	.text._ZN2at6native29vectorized_elementwise_kernelILi4EZZZNS0_26logit_backward_kernel_cudaERNS_18TensorIteratorBaseERKN3c106ScalarEENKUlvE_clEvENKUlvE0_clEvEUlffE0_St5arrayIPcLm3EEEEviT0_T1_,"ax",@progbits
	.align	128
        .global         _ZN2at6native29vectorized_elementwise_kernelILi4EZZZNS0_26logit_backward_kernel_cudaERNS_18TensorIteratorBaseERKN3c106ScalarEENKUlvE_clEvENKUlvE0_clEvEUlffE0_St5arrayIPcLm3EEEEviT0_T1_
        .type           _ZN2at6native29vectorized_elementwise_kernelILi4EZZZNS0_26logit_backward_kernel_cudaERNS_18TensorIteratorBaseERKN3c106ScalarEENKUlvE_clEvENKUlvE0_clEvEUlffE0_St5arrayIPcLm3EEEEviT0_T1_,@function
        .size           _ZN2at6native29vectorized_elementwise_kernelILi4EZZZNS0_26logit_backward_kernel_cudaERNS_18TensorIteratorBaseERKN3c106ScalarEENKUlvE_clEvENKUlvE0_clEvEUlffE0_St5arrayIPcLm3EEEEviT0_T1_,(.L_x_14647 - _ZN2at6native29vectorized_elementwise_kernelILi4EZZZNS0_26logit_backward_kernel_cudaERNS_18TensorIteratorBaseERKN3c106ScalarEENKUlvE_clEvENKUlvE0_clEvEUlffE0_St5arrayIPcLm3EEEEviT0_T1_)
        .other          _ZN2at6native29vectorized_elementwise_kernelILi4EZZZNS0_26logit_backward_kernel_cudaERNS_18TensorIteratorBaseERKN3c106ScalarEENKUlvE_clEvENKUlvE0_clEvEUlffE0_St5arrayIPcLm3EEEEviT0_T1_,@"STO_CUDA_ENTRY STV_DEFAULT"
_ZN2at6native29vectorized_elementwise_kernelILi4EZZZNS0_26logit_backward_kernel_cudaERNS_18TensorIteratorBaseERKN3c106ScalarEENKUlvE_clEvENKUlvE0_clEvEUlffE0_St5arrayIPcLm3EEEEviT0_T1_:
.text._ZN2at6native29vectorized_elementwise_kernelILi4EZZZNS0_26logit_backward_kernel_cudaERNS_18TensorIteratorBaseERKN3c106ScalarEENKUlvE_clEvENKUlvE0_clEvEUlffE0_St5arrayIPcLm3EEEEviT0_T1_:
        /* <DEDUP_REMOVED lines=13> */
[----:B0-----:R-:W-:-:S03]  /*00d0*/  IMAD.WIDE.U32 R6, R2, 0x10, R4 ;  /* 0x0000001002067825 */ /* 0x001fc600078e0004 */
[----:B------:R-:W0:Y:S02]  /*00e0*/  LDC.64 R4, c[0x0][0x230] ;  /* 0x00008c00ff047b82 */ /* 0x000e240000000a00 */
[----:B------:R-:W3:Y:S04]  /*00f0*/  LDG.E.128 R16, desc[UR4][R6.64] ;  /* 0x0000000406107981 */ /* 0x000ee8000c1e1d00 */
[----:B------:R-:W4:Y:S01]  /*0100*/  LDG.E.128 R12, desc[UR4][R6.64+0x800] ;  /* 0x00080004060c7981 */ /* 0x000f22000c1e1d00 */
[----:B0-----:R-:W-:-:S04]  /*0110*/  IMAD.WIDE R4, R0, 0x4, R4 ;  /* 0x0000000400047825 */ /* 0x001fc800078e0204 */
[----:B------:R-:W-:-:S05]  /*0120*/  IMAD.WIDE.U32 R4, R2, 0x10, R4 ;  /* 0x0000001002047825 */ /* 0x000fca00078e0004 */
[----:B------:R-:W5:Y:S04]  /*0130*/  LDG.E.128 R8, desc[UR4][R4.64] ;  /* 0x0000000404087981 */ /* 0x000f68000c1e1d00 */
[----:B------:R-:W4:Y:S01]  /*0140*/  LDG.E.128 R4, desc[UR4][R4.64+0x800] ;  /* 0x0008000404047981 */ /* 0x000f22000c1e1d00 */
[----:B--2---:R-:W-:-:S04]  /*0150*/  IMAD.WIDE.U32 R20, R0, 0x4, R20 ;  /* 0x0000000400147825 */ /* 0x004fc800078e0014 */
[----:B------:R-:W-:Y:S01]  /*0160*/  IMAD.WIDE R20, R2, 0x10, R20 ;  /* 0x0000001002147825 */ /* 0x000fe200078e0214 */
[C---:B---3--:R-:W-:Y:S02]  /*0170*/  FSETP.GEU.FTZ.AND P1, PT, R16.reuse, UR6, PT ;  /* 0x0000000610007c0b */ /* 0x048fe4000bf3e000 */
[----:B------:R-:W-:-:S04]  /*0180*/  FSETP.GT.FTZ.AND P0, PT, R16, UR7, PT ;  /* 0x0000000710007c0b */ /* 0x000fc8000bf14000 */
[----:B------:R-:W-:-:S13]  /*0190*/  PLOP3.LUT P0, PT, P1, P0, PT, 0x8a, 0x0 ;  /* 0x000000000000781c */ /* 0x000fda0000f01172 */
[----:B------:R-:W-:-:S04]  /*01a0*/  @!P0 FADD.FTZ R3, -R16, 1 ;  /* 0x3f80000010038421 */ /* 0x000fc80000010100 */
[----:B------:R-:W-:-:S06]  /*01b0*/  @!P0 FMUL.FTZ R3, R16, R3 ;  /* 0x0000000310038220 */ /* 0x000fcc0000410000 */
[----:B------:R-:W5:Y:S01]  /*01c0*/  @!P0 MUFU.RCP R3, R3 ;  /* 0x0000000300038308 */ /* 0x000f620000001000 */
[----:B------:R-:W-:Y:S01]  /*01d0*/  HFMA2.MMA R16, -RZ, RZ, 0, 0 ;  /* 0x00000000ff107435 */ /* 0x000fe200000001ff */
[----:B------:R-:W-:Y:S02]  /*01e0*/  FSETP.GT.FTZ.AND P1, PT, R17, UR7, PT ;  /* 0x0000000711007c0b */ /* 0x000fe4000bf34000 */
[C---:B------:R-:W-:Y:S02]  /*01f0*/  FSETP.GT.FTZ.AND P5, PT, R18.reuse, UR7, PT ;  /* 0x0000000712007c0b */ /* 0x040fe4000bfb4000 */
[----:B------:R-:W-:Y:S02]  /*0200*/  FSETP.GEU.FTZ.AND P2, PT, R18, UR6, PT ;  /* 0x0000000612007c0b */ /* 0x000fe4000bf5e000 */
[C---:B------:R-:W-:Y:S02]  /*0210*/  FSETP.GT.FTZ.AND P4, PT, R19.reuse, UR7, PT ;  /* 0x0000000713007c0b */ /* 0x040fe4000bf94000 */
[----:B------:R-:W-:-:S02]  /*0220*/  FSETP.GEU.FTZ.AND P6, PT, R19, UR6, PT ;  /* 0x0000000613007c0b */ /* 0x000fc4000bfde000 */
[----:B------:R-:W-:Y:S01]  /*0230*/  PLOP3.LUT P5, PT, P2, P5, PT, 0x8a, 0x0 ;  /* 0x000000000000781c */ /* 0x000fe200017ab172 */
[----:B-----5:R-:W-:Y:S01]  /*0240*/  @!P0 FMUL.FTZ R16, R8, R3 ;  /* 0x0000000308108220 */ /* 0x020fe20000410000 */
[----:B------:R-:W-:Y:S02]  /*0250*/  FSETP.GEU.FTZ.AND P0, PT, R17, UR6, PT ;  /* 0x0000000611007c0b */ /* 0x000fe4000bf1e000 */
        /* <DEDUP_REMOVED lines=15> */
[----:B------:R-:W-:Y:S01]  /*0350*/  ISETP.NE.AND P0, PT, R3, RZ, PT ;  /* 0x000000ff0300720c */ /* 0x000fe20003f05270 */
[----:B------:R-:W-:-:S04]  /*0360*/  @!P5 FADD.FTZ R3, -R18, 1 ;  /* 0x3f8000001203d421 */ /* 0x000fc80000010100 */
[----:B------:R-:W-:Y:S01]  /*0370*/  @!P5 FMUL.FTZ R23, R18, R3 ;  /* 0x000000031217d220 */ /* 0x000fe20000410000 */
[----:B------:R-:W-:-:S04]  /*0380*/  @!P3 FADD.FTZ R3, -R12, 1 ;  /* 0x3f8000000c03b421 */ /* 0x000fc80000010100 */
[----:B------:R-:W-:Y:S01]  /*0390*/  @!P3 FMUL.FTZ R3, R12, R3 ;  /* 0x000000030c03b220 */ /* 0x000fe20000410000 */
[----:B------:R-:W-:-:S04]  /*03a0*/  @!P2 FADD.FTZ R12, -R13, 1 ;  /* 0x3f8000000d0ca421 */ /* 0x000fc80000010100 */
[----:B------:R-:W-:Y:S01]  /*03b0*/  @!P2 FMUL.FTZ R12, R13, R12 ;  /* 0x0000000c0d0ca220 */ /* 0x000fe20000410000 */
[C---:B------:R-:W-:Y:S01]  /*03c0*/  @!P1 FADD.FTZ R13, -R14.reuse, 1 ;  /* 0x3f8000000e0d9421 */ /* 0x040fe20000010100 */
[----:B------:R-:W-:Y:S01]  /*03d0*/  @!P0 FADD.FTZ R8, -R17, 1 ;  /* 0x3f80000011088421 */ /* 0x000fe20000010100 */
[----:B------:R-:W-:Y:S02]  /*03e0*/  @!P4 FADD.FTZ R18, -R19, 1 ;  /* 0x3f8000001312c421 */ /* 0x000fe40000010100 */
[----:B------:R-:W-:Y:S01]  /*03f0*/  @!P1 FMUL.FTZ R13, R14, R13 ;  /* 0x0000000d0e0d9220 */ /* 0x000fe20000410000 */
[----:B------:R-:W-:Y:S01]  /*0400*/  @!P6 FADD.FTZ R14, -R15, 1 ;  /* 0x3f8000000f0ee421 */ /* 0x000fe20000010100 */
[----:B------:R-:W-:Y:S01]  /*0410*/  @!P0 FMUL.FTZ R8, R17, R8 ;  /* 0x0000000811088220 */ /* 0x000fe20000410000 */
[----:B------:R-:W-:Y:S02]  /*0420*/  @!P4 FMUL.FTZ R18, R19, R18 ;  /* 0x000000121312c220 */ /* 0x000fe40000410000 */
[----:B------:R-:W-:Y:S01]  /*0430*/  @!P6 FMUL.FTZ R14, R15, R14 ;  /* 0x0000000e0f0ee220 */ /* 0x000fe20000410000 */
[----:B------:R-:W-:Y:S08]  /*0440*/  @!P5 MUFU.RCP R23, R23 ;  /* 0x000000170017d308 */ /* 0x000ff00000001000 */
[----:B------:R-:W0:Y:S08]  /*0450*/  @!P0 MUFU.RCP R8, R8 ;  /* 0x0000000800088308 */ /* 0x000e300000001000 */
[----:B------:R1:W2:Y:S08]  /*0460*/  @!P4 MUFU.RCP R22, R18 ;  /* 0x000000120016c308 */ /* 0x0002b00000001000 */
[----:B------:R-:W3:Y:S08]  /*0470*/  @!P3 MUFU.RCP R3, R3 ;  /* 0x000000030003b308 */ /* 0x000ef00000001000 */
[----:B------:R-:W4:Y:S08]  /*0480*/  @!P2 MUFU.RCP R12, R12 ;  /* 0x0000000c000ca308 */ /* 0x000f300000001000 */
[----:B------:R-:W5:Y:S08]  /*0490*/  @!P1 MUFU.RCP R13, R13 ;  /* 0x0000000d000d9308 */ /* 0x000f700000001000 */
[----:B------:R-:W5:Y:S01]  /*04a0*/  @!P6 MUFU.RCP R14, R14 ;  /* 0x0000000e000ee308 */ /* 0x000f620000001000 */
[----:B-1----:R-:W-:Y:S01]  /*04b0*/  CS2R R18, SRZ ;  /* 0x0000000000127805 */ /* 0x002fe2000001ff00 */
[----:B------:R-:W-:-:S02]  /*04c0*/  IMAD.MOV.U32 R17, RZ, RZ, RZ ;  /* 0x000000ffff117224 */ /* 0x000fc400078e00ff */
[----:B0-----:R-:W-:Y:S01]  /*04d0*/  @!P0 FMUL.FTZ R17, R9, R8 ;  /* 0x0000000809118220 */ /* 0x001fe20000410000 */
[----:B------:R-:W-:Y:S01]  /*04e0*/  @!P5 FMUL.FTZ R18, R10, R23 ;  /* 0x000000170a12d220 */ /* 0x000fe20000410000 */
[----:B--2---:R-:W-:Y:S01]  /*04f0*/  @!P4 FMUL.FTZ R19, R11, R22 ;  /* 0x000000160b13c220 */ /* 0x004fe20000410000 */
[----:B------:R-:W-:Y:S02]  /*0500*/  CS2R R8, SRZ ;  /* 0x0000000000087805 */ /* 0x000fe4000001ff00 */
[----:B------:R-:W-:Y:S01]  /*0510*/  CS2R R10, SRZ ;  /* 0x00000000000a7805 */ /* 0x000fe2000001ff00 */
[----:B---3--:R-:W-:Y:S01]  /*0520*/  @!P3 FMUL.FTZ R8, R4, R3 ;  /* 0x000000030408b220 */ /* 0x008fe20000410000 */
[----:B----4-:R-:W-:Y:S01]  /*0530*/  @!P2 FMUL.FTZ R9, R5, R12 ;  /* 0x0000000c0509a220 */ /* 0x010fe20000410000 */
[----:B-----5:R-:W-:Y:S01]  /*0540*/  @!P1 FMUL.FTZ R10, R6, R13 ;  /* 0x0000000d060a9220 */ /* 0x020fe20000410000 */
[----:B------:R-:W-:Y:S01]  /*0550*/  STG.E.128 desc[UR4][R20.64], R16 ;  /* 0x0000001014007986 */ /* 0x000fe2000c101d04 */
[----:B------:R-:W-:-:S05]  /*0560*/  @!P6 FMUL.FTZ R11, R7, R14 ;  /* 0x0000000e070be220 */ /* 0x000fca0000410000 */
[----:B------:R-:W-:Y:S01]  /*0570*/  STG.E.128 desc[UR4][R20.64+0x800], R8 ;  /* 0x0008000814007986 */ /* 0x000fe2000c101d04 */
[----:B------:R-:W-:Y:S05]  /*0580*/  EXIT ;  /* 0x000000000000794d */ /* 0x000fea0003800000 */
.L_x_7955:
        /* <DEDUP_REMOVED lines=98> */
.L_x_7957:
[----:B------:R-:W-:Y:S05]  /*0bb0*/  BSYNC B0 ;  /* 0x0000000000007941 */ /* 0x000fea0003800000 */
.L_x_7956:
        /* <DEDUP_REMOVED lines=13> */
.L_x_7959:
[----:B------:R-:W-:Y:S05]  /*0c90*/  BSYNC B0 ;  /* 0x0000000000007941 */ /* 0x000fea0003800000 */
.L_x_7958:
        /* <DEDUP_REMOVED lines=13> */
.L_x_7961:
[----:B------:R-:W-:Y:S05]  /*0d70*/  BSYNC B0 ;  /* 0x0000000000007941 */ /* 0x000fea0003800000 */
.L_x_7960:
        /* <DEDUP_REMOVED lines=24> */
.L_x_7963:
[----:B------:R-:W-:Y:S05]  /*0f00*/  BSYNC B0 ;  /* 0x0000000000007941 */ /* 0x000fea0003800000 */
.L_x_7962:
        /* <DEDUP_REMOVED lines=11> */
.L_x_7965:
[----:B------:R-:W-:Y:S05]  /*0fc0*/  BSYNC B0 ;  /* 0x0000000000007941 */ /* 0x000fea0003800000 */
.L_x_7964:
        /* <DEDUP_REMOVED lines=11> */
.L_x_7967:
[----:B------:R-:W-:Y:S05]  /*1080*/  BSYNC B0 ;  /* 0x0000000000007941 */ /* 0x000fea0003800000 */
.L_x_7966:
        /* <DEDUP_REMOVED lines=11> */
.L_x_7969:
[----:B------:R-:W-:Y:S05]  /*1140*/  BSYNC B0 ;  /* 0x0000000000007941 */ /* 0x000fea0003800000 */
.L_x_7968:
        /* <DEDUP_REMOVED lines=11> */
.L_x_7971:
[----:B------:R-:W-:Y:S05]  /*1200*/  BSYNC B0 ;  /* 0x0000000000007941 */ /* 0x000fea0003800000 */
.L_x_7970:
        /* <DEDUP_REMOVED lines=18> */
.L_x_7974:
[----:B------:R-:W-:-:S13]  /*1330*/  ISETP.GE.AND P0, PT, R3, R2, PT ;  /* 0x000000020300720c */ /* 0x000fda0003f06270 */
[----:B------:R-:W-:Y:S05]  /*1340*/  @P0 BRA `(.L_x_7976) ;  /* 0x0000000000300947 */ /* 0x000fea0003800000 */
[----:B0-----:R-:W0:Y:S01]  /*1350*/  LDC.64 R4, c[0x0][0x228] ;  /* 0x00008a00ff047b82 */ /* 0x001e220000000a00 */
[----:B------:R-:W-:Y:S01]  /*1360*/  IMAD.IADD R7, R0, 0x1, R3 ;  /* 0x0000000100077824 */ /* 0x000fe200078e0203 */
[----:B------:R-:W-:-:S03]  /*1370*/  IADD3 R3, R3, 0x80, RZ ;  /* 0x0000008003037810 */ /* 0x000fc60007ffe0ff */
[----:B0-----:R-:W-:-:S05]  /*1380*/  IMAD.WIDE.U32 R4, R7, 0x4, R4 ;  /* 0x0000000407047825 */ /* 0x001fca00078e0004 */
[----:B------:R1:W-:Y:S02]  /*1390*/  STG.E desc[UR4][R4.64], R8 ;  /* 0x0000000804007986 */ /* 0x0003e4000c101904 */
.L_x_7975:
[----:B------:R-:W-:-:S13]  /*13a0*/  ISETP.GE.AND P0, PT, R3, R2, PT ;  /* 0x000000020300720c */ /* 0x000fda0003f06270 */
[----:B------:R-:W-:Y:S05]  /*13b0*/  @P0 BRA `(.L_x_7977) ;  /* 0x0000000000340947 */ /* 0x000fea0003800000 */
[----:B01----:R-:W0:Y:S01]  /*13c0*/  LDC.64 R4, c[0x0][0x228] ;  /* 0x00008a00ff047b82 */ /* 0x003e220000000a00 */
[----:B------:R-:W-:Y:S01]  /*13d0*/  IMAD.IADD R7, R0, 0x1, R3 ;  /* 0x0000000100077824 */ /* 0x000fe200078e0203 */
[----:B------:R-:W-:-:S03]  /*13e0*/  IADD3 R3, R3, 0x80, RZ ;  /* 0x0000008003037810 */ /* 0x000fc60007ffe0ff */
[----:B0-----:R-:W-:-:S05]  /*13f0*/  IMAD.WIDE.U32 R4, R7, 0x4, R4 ;  /* 0x0000000407047825 */ /* 0x001fca00078e0004 */
[----:B------:R1:W-:Y:S02]  /*1400*/  STG.E desc[UR4][R4.64], R9 ;  /* 0x0000000904007986 */ /* 0x0003e4000c101904 */
.L_x_7976:
        /* <DEDUP_REMOVED lines=8> */
.L_x_7977:
[----:B------:R-:W-:Y:S05]  /*1490*/  BSYNC B1 ;  /* 0x0000000000017941 */ /* 0x000fea0003800000 */
.L_x_7973:
[----:B------:R-:W-:-:S13]  /*14a0*/  ISETP.GE.AND P0, PT, R3, R2, PT ;  /* 0x000000020300720c */ /* 0x000fda0003f06270 */
[----:B012---:R-:W0:Y:S01]  /*14b0*/  @!P0 LDC.64 R4, c[0x0][0x228] ;  /* 0x00008a00ff048b82 */ /* 0x007e220000000a00 */
[----:B------:R-:W-:Y:S01]  /*14c0*/  @!P0 IMAD.IADD R7, R0, 0x1, R3 ;  /* 0x0000000100078824 */ /* 0x000fe200078e0203 */
[----:B------:R-:W-:-:S03]  /*14d0*/  @!P0 IADD3 R3, R3, 0x80, RZ ;  /* 0x0000008003038810 */ /* 0x000fc60007ffe0ff */
[----:B0-----:R-:W-:-:S05]  /*14e0*/  @!P0 IMAD.WIDE.U32 R4, R7, 0x4, R4 ;  /* 0x0000000407048825 */ /* 0x001fca00078e0004 */
[----:B------:R2:W-:Y:S02]  /*14f0*/  @!P0 STG.E desc[UR4][R4.64], R12 ;  /* 0x0000000c04008986 */ /* 0x0005e4000c101904 */
.L_x_7978:
[----:B------:R-:W-:Y:S05]  /*1500*/  BSYNC B0 ;  /* 0x0000000000007941 */ /* 0x000fea0003800000 */
.L_x_7972:
        /* <DEDUP_REMOVED lines=8> */
.L_x_7979:
        /* <DEDUP_REMOVED lines=15> */
.L_x_14647:


//--------------------- .text._ZN2at6native29vectorized_elementwise_kernelILi8EZZZNS0_26logit_backward_kernel_cudaERNS_18TensorIteratorBaseERKN3c106ScalarEENKUlvE_clEvENKUlvE0_clEvEUlffE0_St5arrayIPcLm3EEEEviT0_T1_ --------------------------
	.section	.text._ZN2at6native29vectorized_elementwise_kernelILi8EZZZNS0_26logit_backward_kernel_cudaERNS_18TensorIteratorBaseERKN3c106ScalarEENKUlvE_clEvENKUlvE0_clEvEUlffE0_St5arrayIPcLm3EEEEviT0_T1_,"ax",@progbits
	.align	128
        .global         _ZN2at6native29vectorized_elementwise_kernelILi8EZZZNS0_26logit_backward_kernel_cudaERNS_18TensorIteratorBaseERKN3c106ScalarEENKUlvE_clEvENKUlvE0_clEvEUlffE0_St5arrayIPcLm3EEEEviT0_T1_
        .type           _ZN2at6native29vectorized_elementwise_kernelILi8EZZZNS0_26logit_backward_kernel_cudaERNS_18TensorIteratorBaseERKN3c106ScalarEENKUlvE_clEvENKUlvE0_clEvEUlffE0_St5arrayIPcLm3EEEEviT0_T1_,@function
        .size           _ZN2at6native29vectorized_elementwise_kernelILi8EZZZNS0_26logit_backward_kernel_cudaERNS_18TensorIteratorBaseERKN3c106ScalarEENKUlvE_clEvENKUlvE0_clEvEUlffE0_St5arrayIPcLm3EEEEviT0_T1_,(.L_x_14648 - _ZN2at6native29vectorized_elementwise_kernelILi8EZZZNS0_26logit_backward_kernel_cudaERNS_18TensorIteratorBaseERKN3c106ScalarEENKUlvE_clEvENKUlvE0_clEvEUlffE0_St5arrayIPcLm3EEEEviT0_T1_)
        .other          _ZN2at6native29vectorized_elementwise_kernelILi8EZZZNS0_26logit_backward_kernel_cudaERNS_18TensorIteratorBaseERKN3c106ScalarEENKUlvE_clEvENKUlvE0_clEvEUlffE0_St5arrayIPcLm3EEEEviT0_T1_,@"STO_CUDA_ENTRY STV_DEFAULT"
_ZN2at6native29vectorized_elementwise_kernelILi8EZZZNS0_26logit_backward_kernel_cudaERNS_18TensorIteratorBaseERKN3c106ScalarEENKUlvE_clEvENKUlvE0_clEvEUlffE0_St5arrayIPcLm3EEEEviT0_T1_:
.text._ZN2at6native29vectorized_elementwise_kernelILi8EZZZNS0_26logit_backward_kernel_cudaERNS_18TensorIteratorBaseERKN3c106ScalarEENKUlvE_clEvENKUlvE0_clEvEUlffE0_St5arrayIPcLm3EEEEviT0_T1_:
        /* <DEDUP_REMOVED lines=89> */
.L_x_7980:
        /* <DEDUP_REMOVED lines=98> */
.L_x_7982:
[----:B------:R-:W-:Y:S05]  /*0bb0*/  BSYNC B0 ;  /* 0x0000000000007941 */ /* 0x000fea0003800000 */
.L_x_7981:
        /* <DEDUP_REMOVED lines=13> */
.L_x_7984:
[----:B------:R-:W-:Y:S05]  /*0c90*/  BSYNC B0 ;  /* 0x0000000000007941 */ /* 0x000fea0003800000 */
.L_x_7983:
        /* <DEDUP_REMOVED lines=13> */
.L_x_7986:
[----:B------:R-:W-:Y:S05]  /*0d70*/  BSYNC B0 ;  /* 0x0000000000007941 */ /* 0x000fea0003800000 */
.L_x_7985:
        /* <DEDUP_REMOVED lines=24> */
.L_x_7988:
[----:B------:R-:W-:Y:S05]  /*0f00*/  BSYNC B0 ;  /* 0x0000000000007941 */ /* 0x000fea0003800000 */
.L_x_7987:
        /* <DEDUP_REMOVED lines=11> */
.L_x_7990:
[----:B------:R-:W-:Y:S05]  /*0fc0*/  BSYNC B0 ;  /* 0x0000000000007941 */ /* 0x000fea0003800000 */
.L_x_7989:
        /* <DEDUP_REMOVED lines=11> */
.L_x_7992:
[----:B------:R-:W-:Y:S05]  /*1080*/  BSYNC B0 ;  /* 0x0000000000007941 */ /* 0x000fea0003800000 */
.L_x_7991:
        /* <DEDUP_REMOVED lines=11> */
.L_x_7994:
[----:B------:R-:W-:Y:S05]  /*1140*/  BSYNC B0 ;  /* 0x0000000000007941 */ /* 0x000fea0003800000 */
.L_x_7993:
        /* <DEDUP_REMOVED lines=11> */
.L_x_7996:
[----:B------:R-:W-:Y:S05]  /*1200*/  BSYNC B0 ;  /* 0x0000000000007941 */ /* 0x000fea0003800000 */
.L_x_7995:
        /* <DEDUP_REMOVED lines=18> */
.L_x_7999:
[----:B------:R-:W-:-:S13]  /*1330*/  ISETP.GE.AND P0, PT, R3, R2, PT ;  /* 0x000000020300720c */ /* 0x000fda0003f06270 */
[----:B------:R-:W-:Y:S05]  /*1340*/  @P0 BRA `(.L_x_8001) ;  /* 0x0000000000300947 */ /* 0x000fea0003800000 */
[----:B0-----:R-:W0:Y:S01]  /*1350*/  LDC.64 R4, c[0x0][0x228] ;  /* 0x00008a00ff047b82 */ /* 0x001e220000000a00 */
[----:B------:R-:W-:Y:S01]  /*1360*/  IMAD.IADD R7, R0, 0x1, R3 ;  /* 0x0000000100077824 */ /* 0x000fe200078e0203 */
[----:B------:R-:W-:-:S03]  /*1370*/  IADD3 R3, R3, 0x80, RZ ;  /* 0x0000008003037810 */ /* 0x000fc60007ffe0ff */
[----:B0-----:R-:W-:-:S05]  /*1380*/  IMAD.WIDE.U32 R4, R7, 0x4, R4 ;  /* 0x0000000407047825 */ /* 0x001fca00078e0004 */
[----:B------:R1:W-:Y:S02]  /*1390*/  STG.E desc[UR4][R4.64], R8 ;  /* 0x0000000804007986 */ /* 0x0003e4000c101904 */
.L_x_8000:
[----:B------:R-:W-:-:S13]  /*13a0*/  ISETP.GE.AND P0, PT, R3, R2, PT ;  /* 0x000000020300720c */ /* 0x000fda0003f06270 */
[----:B------:R-:W-:Y:S05]  /*13b0*/  @P0 BRA `(.L_x_8002) ;  /* 0x0000000000340947 */ /* 0x000fea0003800000 */
[----:B01----:R-:W0:Y:S01]  /*13c0*/  LDC.64 R4, c[0x0][0x228] ;  /* 0x00008a00ff047b82 */ /* 0x003e220000000a00 */
[----:B------:R-:W-:Y:S01]  /*13d0*/  IMAD.IADD R7, R0, 0x1, R3 ;  /* 0x0000000100077824 */ /* 0x000fe200078e0203 */
[----:B------:R-:W-:-:S03]  /*13e0*/  IADD3 R3, R3, 0x80, RZ ;  /* 0x0000008003037810 */ /* 0x000fc60007ffe0ff */
[----:B0-----:R-:W-:-:S05]  /*13f0*/  IMAD.WIDE.U32 R4, R7, 0x4, R4 ;  /* 0x0000000407047825 */ /* 0x001fca00078e0004 */
[----:B------:R1:W-:Y:S02]  /*1400*/  STG.E desc[UR4][R4.64], R9 ;  /* 0x0000000904007986 */ /* 0x0003e4000c101904 */
.L_x_8001:
        /* <DEDUP_REMOVED lines=8> */
.L_x_8002:
[----:B------:R-:W-:Y:S05]  /*1490*/  BSYNC B1 ;  /* 0x0000000000017941 */ /* 0x000fea0003800000 */
.L_x_7998:
[----:B------:R-:W-:-:S13]  /*14a0*/  ISETP.GE.AND P0, PT, R3, R2, PT ;  /* 0x000000020300720c */ /* 0x000fda0003f06270 */
[----:B012---:R-:W0:Y:S01]  /*14b0*/  @!P0 LDC.64 R4, c[0x0][0x228] ;  /* 0x00008a00ff048b82 */ /* 0x007e220000000a00 */
[----:B------:R-:W-:Y:S01]  /*14c0*/  @!P0 IMAD.IADD R7, R0, 0x1, R3 ;  /* 0x0000000100078824 */ /* 0x000fe200078e0203 */
[----:B------:R-:W-:-:S03]  /*14d0*/  @!P0 IADD3 R3, R3, 0x80, RZ ;  /* 0x0000008003038810 */ /* 0x000fc60007ffe0ff */
[----:B0-----:R-:W-:-:S05]  /*14e0*/  @!P0 IMAD.WIDE.U32 R4, R7, 0x4, R4 ;  /* 0x0000000407048825 */ /* 0x001fca00078e0004 */
[----:B------:R2:W-:Y:S02]  /*14f0*/  @!P0 STG.E desc[UR4][R4.64], R12 ;  /* 0x0000000c04008986 */ /* 0x0005e4000c101904 */
.L_x_8003:
[----:B------:R-:W-:Y:S05]  /*1500*/  BSYNC B0 ;  /* 0x0000000000007941 */ /* 0x000fea0003800000 */
.L_x_7997:
        /* <DEDUP_REMOVED lines=8> */
.L_x_8004:
        /* <DEDUP_REMOVED lines=15> */
.L_x_14648:


//--------------------- .text._ZN2at6native18elementwise_kernelILi128ELi4EZNS0_15gpu_kernel_implIZZZNS0_26logit_backward_kernel_cudaERNS_18TensorIteratorBaseERKN3c106ScalarEENKUlvE_clEvENKUlvE0_clEvEUlffE_EEvS4_RKT_EUliE_EEviT1_ --------------------------
	.section	.text._ZN2at6native18elementwise_kernelILi128ELi4EZNS0_15gpu_kernel_implIZZZNS0_26logit_backward_kernel_cudaERNS_18TensorIteratorBaseERKN3c106ScalarEENKUlvE_clEvENKUlvE0_clEvEUlffE_EEvS4_RKT_EUliE_EEviT1_,"ax",@progbits
	.align	128
        .global         _ZN2at6native18elementwise_kernelILi128ELi4EZNS0_15gpu_kernel_implIZZZNS0_26logit_backward_kernel_cudaERNS_18TensorIteratorBaseERKN3c106ScalarEENKUlvE_clEvENKUlvE0_clEvEUlffE_EEvS4_RKT_EUliE_EEviT1_
        .type           _ZN2at6native18elementwise_kernelILi128ELi4EZNS0_15gpu_kernel_implIZZZNS0_26logit_backward_kernel_cudaERNS_18TensorIteratorBaseERKN3c106ScalarEENKUlvE_clEvENKUlvE0_clEvEUlffE_EEvS4_RKT_EUliE_EEviT1_,@function
        .size           _ZN2at6native18elementwise_kernelILi128ELi4EZNS0_15gpu_kernel_implIZZZNS0_26logit_backward_kernel_cudaERNS_18TensorIteratorBaseERKN3c106ScalarEENKUlvE_clEvENKUlvE0_clEvEUlffE_EEvS4_RKT_EUliE_EEviT1_,(.L_x_14649 - _ZN2at6native18elementwise_kernelILi128ELi4EZNS0_15gpu_kernel_implIZZZNS0_26logit_backward_kernel_cudaERNS_18TensorIteratorBaseERKN3c106ScalarEENKUlvE_clEvENKUlvE0_clEvEUlffE_EEvS4_RKT_EUliE_EEviT1_)
        .other          _ZN2at6native18elementwise_kernelILi128ELi4EZNS0_15gpu_kernel_implIZZZNS0_26logit_backward_kernel_cudaERNS_18TensorIteratorBaseERKN3c106ScalarEENKUlvE_clEvENKUlvE0_clEvEUlffE_EEvS4_RKT_EUliE_EEviT1_,@"STO_CUDA_ENTRY STV_DEFAULT"
_ZN2at6native18elementwise_kernelILi128ELi4EZNS0_15gpu_kernel_implIZZZNS0_26logit_backward_kernel_cudaERNS_18TensorIteratorBaseERKN3c106ScalarEENKUlvE_clEvENKUlvE0_clEvEUlffE_EEvS4_RKT_EUliE_EEviT1_:
.text._ZN2at6native18elementwise_kernelILi128ELi4EZNS0_15gpu_kernel_implIZZZNS0_26logit_backward_kernel_cudaERNS_18TensorIteratorBaseERKN3c106ScalarEENKUlvE_clEvENKUlvE0_clEvEUlffE_EEvS4_RKT_EUliE_EEviT1_:
        /* <DEDUP_REMOVED lines=365> */
.L_x_8007:
        /* <DEDUP_REMOVED lines=22> */
.L_x_8012:
[----:B------:R-:W2:Y:S02]  /*1830*/  LDG.E.U8 R2, desc[UR36][R2.64] ;  /* 0x0000002402027981 */ /* 0x000ea4000c1e1100 */
[----:B--2---:R-:W-:Y:S01]  /*1840*/  I2FP.F32.U32 R19, R2 ;  /* 0x0000000200137245 */ /* 0x004fe20000201000 */
[----:B------:R-:W-:Y:S06]  /*1850*/  BRA `(.L_x_8014) ;  /* 0x0000000c002c7947 */ /* 0x000fec0003800000 */
.L_x_8011:
        /* <DEDUP_REMOVED lines=9> */
.L_x_8016:
[----:B------:R-:W2:Y:S02]  /*18f0*/  LDG.E R2, desc[UR36][R2.64] ;  /* 0x0000002402027981 */ /* 0x000ea4000c1e1900 */
[----:B--2---:R-:W-:Y:S01]  /*1900*/  I2FP.F32.S32 R19, R2 ;  /* 0x0000000200137245 */ /* 0x004fe20000201400 */
[----:B------:R-:W-:Y:S06]  /*1910*/  BRA `(.L_x_8014) ;  /* 0x0000000800fc7947 */ /* 0x000fec0003800000 */
.L_x_8015:
[----:B------:R-:W2:Y:S02]  /*1920*/  LDG.E.U16 R2, desc[UR36][R2.64] ;  /* 0x0000002402027981 */ /* 0x000ea4000c1e1500 */
[----:B--2---:R0:W1:Y:S01]  /*1930*/  I2F.S16 R19, R2 ;  /* 0x0000000200137306 */ /* 0x0040620000101400 */
[----:B------:R-:W-:Y:S05]  /*1940*/  BRA `(.L_x_8014) ;  /* 0x0000000800f07947 */ /* 0x000fea0003800000 */
.L_x_8010:
        /* <DEDUP_REMOVED lines=8> */
.L_x_8018:
[----:B------:R-:W2:Y:S02]  /*19d0*/  LDG.E.U16 R2, desc[UR36][R2.64] ;  /* 0x0000002402027981 */ /* 0x000ea4000c1e1500 */
[----:B--2---:R-:W-:Y:S01]  /*19e0*/  HADD2.F32 R19, -RZ, R2.H0_H0 ;  /* 0x20000002ff137230 */ /* 0x004fe20000004100 */
[----:B------:R-:W-:Y:S06]  /*19f0*/  BRA `(.L_x_8014) ;  /* 0x0000000800c47947 */ /* 0x000fec0003800000 */
.L_x_8017:
        /* <DEDUP_REMOVED lines=8> */
.L_x_8020:
[----:B------:R-:W2:Y:S02]  /*1a80*/  LDG.E.U16 R2, desc[UR36][R2.64] ;  /* 0x0000002402027981 */ /* 0x000ea4000c1e1500 */
[----:B--2---:R-:W-:Y:S01]  /*1a90*/  HADD2.F32 R19, -RZ, R2.H0_H0 ;  /* 0x20000002ff137230 */ /* 0x004fe20000004100 */
[----:B------:R-:W-:Y:S06]  /*1aa0*/  BRA `(.L_x_8014) ;  /* 0x0000000800987947 */ /* 0x000fec0003800000 */
.L_x_8019:
[----:B------:R-:W2:Y:S01]  /*1ab0*/  LDG.E.64 R2, desc[UR36][R2.64] ;  /* 0x0000002402027981 */ /* 0x000ea2000c1e1b00 */
[----:B------:R-:W-:Y:S01]  /*1ac0*/  UMOV UR4, 0xf0000000 ;  /* 0xf000000000047882 */ /* 0x000fe20000000000 */
[----:B------:R-:W-:Y:S01]  /*1ad0*/  UMOV UR5, 0x380fffff ;  /* 0x380fffff00057882 */ /* 0x000fe20000000000 */
[----:B--2---:R-:W0:Y:S01]  /*1ae0*/  F2F.F32.F64 R19, R2 ;  /* 0x0000000200137310 */ /* 0x004e220000301000 */
[----:B------:R-:W-:-:S14]  /*1af0*/  DSETP.GEU.AND P0, PT, |R2|, UR4, PT ;  /* 0x0000000402007e2a */ /* 0x000fdc000bf0e200 */
[----:B0-----:R-:W-:Y:S01]  /*1b00*/  @!P0 FMUL R19, R19, 1.175494350822287508e-38 ;  /* 0x0080000013138820 */ /* 0x001fe20000400000 */
[----:B------:R-:W-:Y:S06]  /*1b10*/  BRA `(.L_x_8014) ;  /* 0x00000008007c7947 */ /* 0x000fec0003800000 */
.L_x_8009:
        /* <DEDUP_REMOVED lines=12> */
.L_x_8023:
[----:B------:R-:W2:Y:S01]  /*1be0*/  LDG.E.64 R2, desc[UR36][R2.64] ;  /* 0x0000002402027981 */ /* 0x000ea2000c1e1b00 */
[----:B------:R-:W-:Y:S01]  /*1bf0*/  UMOV UR4, 0xf0000000 ;  /* 0xf000000000047882 */ /* 0x000fe20000000000 */
[----:B------:R-:W-:Y:S01]  /*1c00*/  UMOV UR5, 0x380fffff ;  /* 0x380fffff00057882 */ /* 0x000fe20000000000 */
[----:B--2---:R-:W0:Y:S01]  /*1c10*/  F2F.F32.F64 R19, R2 ;  /* 0x0000000200137310 */ /* 0x004e220000301000 */
[----:B------:R-:W-:-:S14]  /*1c20*/  DSETP.GEU.AND P0, PT, |R2|, UR4, PT ;  /* 0x0000000402007e2a */ /* 0x000fdc000bf0e200 */
[----:B0-----:R-:W-:Y:S01]  /*1c30*/  @!P0 FMUL R19, R19, 1.175494350822287508e-38 ;  /* 0x0080000013138820 */ /* 0x001fe20000400000 */
[----:B------:R-:W-:Y:S06]  /*1c40*/  BRA `(.L_x_8014) ;  /* 0x0000000800307947 */ /* 0x000fec0003800000 */
.L_x_8022:
        /* <DEDUP_REMOVED lines=26> */
.L_x_8025:
        /* <DEDUP_REMOVED lines=13> */
.L_x_8024:
[----:B------:R-:W2:Y:S02]  /*1ec0*/  LDG.E.U16 R2, desc[UR36][R2.64] ;  /* 0x0000002402027981 */ /* 0x000ea4000c1e1500 */
[----:B--2---:R-:W-:Y:S01]  /*1ed0*/  IMAD.U32 R19, R2, 0x10000, RZ ;  /* 0x0001000002137824 */ /* 0x004fe200078e00ff */
[----:B------:R-:W-:Y:S06]  /*1ee0*/  BRA `(.L_x_8014) ;  /* 0x0000000400887947 */ /* 0x000fec0003800000 */
.L_x_8021:
        /* <DEDUP_REMOVED lines=11> */
.L_x_8028:
        /* <DEDUP_REMOVED lines=20> */
.L_x_8030:
[----:B------:R-:W-:Y:S05]  /*20e0*/  BSYNC B0 ;  /* 0x0000000000007941 */ /* 0x000fea0003800000 */
.L_x_8029:
[----:B------:R-:W-:Y:S01]  /*20f0*/  IMAD.SHL.U32 R2, R2, 0x100000, RZ ;  /* 0x0010000002027824 */ /* 0x000fe200078e00ff */
[----:B------:R-:W-:-:S04]  /*2100*/  LEA R0, R0, 0x3b800000, 0x17 ;  /* 0x3b80000000007811 */ /* 0x000fc800078eb8ff */
[----:B------:R-:W-:Y:S01]  /*2110*/  LOP3.LUT R19, R0, R2, R19, 0xfe, !PT ;  /* 0x0000000200137212 */ /* 0x000fe200078efe13 */
[----:B------:R-:W-:Y:S06]  /*2120*/  BRA `(.L_x_8014) ;  /* 0x0000000000f87947 */ /* 0x000fec0003800000 */
.L_x_8027:
        /* <DEDUP_REMOVED lines=20> */
.L_x_8032:
[----:B------:R-:W-:Y:S05]  /*2270*/  BSYNC B0 ;  /* 0x0000000000007941 */ /* 0x000fea0003800000 */
.L_x_8031:
[----:B------:R-:W-:Y:S01]  /*2280*/  IMAD.SHL.U32 R2, R2, 0x200000, RZ ;  /* 0x0020000002027824 */ /* 0x000fe200078e00ff */
[----:B------:R-:W-:-:S04]  /*2290*/  LEA R0, R0, 0x37800000, 0x17 ;  /* 0x3780000000007811 */ /* 0x000fc800078eb8ff */
[----:B------:R-:W-:Y:S01]  /*22a0*/  LOP3.LUT R19, R0, R2, R19, 0xfe, !PT ;  /* 0x0000000200137212 */ /* 0x000fe200078efe13 */
[----:B------:R-:W-:Y:S06]  /*22b0*/  BRA `(.L_x_8014) ;  /* 0x0000000000947947 */ /* 0x000fec0003800000 */
.L_x_8026:
        /* <DEDUP_REMOVED lines=14> */
.L_x_8013:
        /* <DEDUP_REMOVED lines=16> */
.L_x_8035:
[----:B------:R-:W-:Y:S01]  /*24a0*/  IMAD.MOV.U32 R19, RZ, RZ, RZ ;  /* 0x000000ffff137224 */ /* 0x000fe200078e00ff */
[----:B------:R-:W-:Y:S06]  /*24b0*/  BRA `(.L_x_8014) ;  /* 0x0000000000147947 */ /* 0x000fec0003800000 */
.L_x_8034:
[----:B------:R-:W2:Y:S02]  /*24c0*/  LDG.E.64 R2, desc[UR36][R2.64] ;  /* 0x0000002402027981 */ /* 0x000ea4000c1e1b00 */
[----:B--2---:R0:W1:Y:S01]  /*24d0*/  I2F.U64 R19, R2 ;  /* 0x0000000200137312 */ /* 0x0040620000301000 */
[----:B------:R-:W-:Y:S05]  /*24e0*/  BRA `(.L_x_8014) ;  /* 0x0000000000087947 */ /* 0x000fea0003800000 */
.L_x_8033:
[----:B------:R-:W2:Y:S02]  /*24f0*/  LDG.E R2, desc[UR36][R2.64] ;  /* 0x0000002402027981 */ /* 0x000ea4000c1e1900 */
[----:B--2---:R-:W-:-:S07]  /*2500*/  I2FP.F32.U32 R19, R2 ;  /* 0x0000000200137245 */ /* 0x004fce0000201000 */
.L_x_8014:
[----:B------:R-:W-:Y:S05]  /*2510*/  BSYNC B6 ;  /* 0x0000000000067941 */ /* 0x000fea0003800000 */
.L_x_8008:
        /* <DEDUP_REMOVED lines=19> */
.L_x_8040:
[----:B------:R-:W2:Y:S02]  /*2650*/  LDG.E.U8 R0, desc[UR36][R2.64] ;  /* 0x0000002402007981 */ /* 0x000ea4000c1e1100 */
[----:B--2---:R-:W-:Y:S01]  /*2660*/  I2FP.F32.U32 R0, R0 ;  /* 0x0000000000007245 */ /* 0x004fe20000201000 */
[----:B------:R-:W-:Y:S06]  /*2670*/  BRA `(.L_x_8042) ;  /* 0x0000000c002c7947 */ /* 0x000fec0003800000 */
.L_x_8039:
        /* <DEDUP_REMOVED lines=9> */
.L_x_8044:
[----:B------:R-:W2:Y:S02]  /*2710*/  LDG.E R0, desc[UR36][R2.64] ;  /* 0x0000002402007981 */ /* 0x000ea4000c1e1900 */
[----:B--2---:R-:W-:Y:S01]  /*2720*/  I2FP.F32.S32 R0, R0 ;  /* 0x0000000000007245 */ /* 0x004fe20000201400 */
[----:B------:R-:W-:Y:S06]  /*2730*/  BRA `(.L_x_8042) ;  /* 0x0000000800fc7947 */ /* 0x000fec0003800000 */
.L_x_8043:
[----:B------:R-:W2:Y:S02]  /*2740*/  LDG.E.U16 R0, desc[UR36][R2.64] ;  /* 0x0000002402007981 */ /* 0x000ea4000c1e1500 */
[----:B--2---:R-:W4:Y:S01]  /*2750*/  I2F.S16 R0, R0 ;  /* 0x0000000000007306 */ /* 0x004f220000101400 */
[----:B------:R-:W-:Y:S05]  /*2760*/  BRA `(.L_x_8042) ;  /* 0x0000000800f07947 */ /* 0x000fea0003800000 */
.L_x_8038:
        /* <DEDUP_REMOVED lines=8> */
.L_x_8046:
[----:B------:R-:W2:Y:S02]  /*27f0*/  LDG.E.U16 R0, desc[UR36][R2.64] ;  /* 0x0000002402007981 */ /* 0x000ea4000c1e1500 */
[----:B--2---:R-:W-:Y:S01]  /*2800*/  HADD2.F32 R0, -RZ, R0.H0_H0 ;  /* 0x20000000ff007230 */ /* 0x004fe20000004100 */
[----:B------:R-:W-:Y:S06]  /*2810*/  BRA `(.L_x_8042) ;  /* 0x0000000800c47947 */ /* 0x000fec0003800000 */
.L_x_8045:
        /* <DEDUP_REMOVED lines=8> */
.L_x_8048:
[----:B------:R-:W2:Y:S02]  /*28a0*/  LDG.E.U16 R0, desc[UR36][R2.64] ;  /* 0x0000002402007981 */ /* 0x000ea4000c1e1500 */
[----:B--2---:R-:W-:Y:S01]  /*28b0*/  HADD2.F32 R0, -RZ, R0.H0_H0 ;  /* 0x20000000ff007230 */ /* 0x004fe20000004100 */
[----:B------:R-:W-:Y:S06]  /*28c0*/  BRA `(.L_x_8042) ;  /* 0x0000000800987947 */ /* 0x000fec0003800000 */
.L_x_8047:
[----:B------:R-:W2:Y:S01]  /*28d0*/  LDG.E.64 R2, desc[UR36][R2.64] ;  /* 0x0000002402027981 */ /* 0x000ea2000c1e1b00 */
[----:B------:R-:W-:Y:S01]  /*28e0*/  UMOV UR4, 0xf0000000 ;  /* 0xf000000000047882 */ /* 0x000fe20000000000 */
[----:B------:R-:W-:Y:S01]  /*28f0*/  UMOV UR5, 0x380fffff ;  /* 0x380fffff00057882 */ /* 0x000fe20000000000 */
[----:B--2---:R-:W0:Y:S01]  /*2900*/  F2F.F32.F64 R0, R2 ;  /* 0x0000000200007310 */ /* 0x004e220000301000 */
[----:B------:R-:W-:-:S14]  /*2910*/  DSETP.GEU.AND P0, PT, |R2|, UR4, PT ;  /* 0x0000000402007e2a */ /* 0x000fdc000bf0e200 */
[----:B0-----:R-:W-:Y:S01]  /*2920*/  @!P0 FMUL R0, R0, 1.175494350822287508e-38 ;  /* 0x0080000000008820 */ /* 0x001fe20000400000 */
[----:B------:R-:W-:Y:S06]  /*2930*/  BRA `(.L_x_8042) ;  /* 0x00000008007c7947 */ /* 0x000fec0003800000 */
.L_x_8037:
        /* <DEDUP_REMOVED lines=12> */
.L_x_8051:
[----:B------:R-:W2:Y:S01]  /*2a00*/  LDG.E.64 R2, desc[UR36][R2.64] ;  /* 0x0000002402027981 */ /* 0x000ea2000c1e1b00 */
[----:B------:R-:W-:Y:S01]  /*2a10*/  UMOV UR4, 0xf0000000 ;  /* 0xf000000000047882 */ /* 0x000fe20000000000 */
[----:B------:R-:W-:Y:S01]  /*2a20*/  UMOV UR5, 0x380fffff ;  /* 0x380fffff00057882 */ /* 0x000fe20000000000 */
[----:B--2---:R-:W0:Y:S01]  /*2a30*/  F2F.F32.F64 R0, R2 ;  /* 0x0000000200007310 */ /* 0x004e220000301000 */
[----:B------:R-:W-:-:S14]  /*2a40*/  DSETP.GEU.AND P0, PT, |R2|, UR4, PT ;  /* 0x0000000402007e2a */ /* 0x000fdc000bf0e200 */
[----:B0-----:R-:W-:Y:S01]  /*2a50*/  @!P0 FMUL R0, R0, 1.175494350822287508e-38 ;  /* 0x0080000000008820 */ /* 0x001fe20000400000 */
[----:B------:R-:W-:Y:S06]  /*2a60*/  BRA `(.L_x_8042) ;  /* 0x0000000800307947 */ /* 0x000fec0003800000 */
.L_x_8050:
        /* <DEDUP_REMOVED lines=26> */
.L_x_8053:
        /* <DEDUP_REMOVED lines=13> */
.L_x_8052:
[----:B------:R-:W2:Y:S02]  /*2ce0*/  LDG.E.U16 R0, desc[UR36][R2.64] ;  /* 0x0000002402007981 */ /* 0x000ea4000c1e1500 */
[----:B--2---:R-:W-:Y:S01]  /*2cf0*/  IMAD.U32 R0, R0, 0x10000, RZ ;  /* 0x0001000000007824 */ /* 0x004fe200078e00ff */
[----:B------:R-:W-:Y:S06]  /*2d00*/  BRA `(.L_x_8042) ;  /* 0x0000000400887947 */ /* 0x000fec0003800000 */
.L_x_8049:
        /* <DEDUP_REMOVED lines=11> */
.L_x_8056:
        /* <DEDUP_REMOVED lines=20> */
.L_x_8058:
[----:B------:R-:W-:Y:S05]  /*2f00*/  BSYNC B0 ;  /* 0x0000000000007941 */ /* 0x000fea0003800000 */
.L_x_8057:
[----:B------:R-:W-:Y:S01]  /*2f10*/  LEA R3, R0, 0x3b800000, 0x17 ;  /* 0x3b80000000037811 */ /* 0x000fe200078eb8ff */
[----:B------:R-:W-:-:S05]  /*2f20*/  IMAD.SHL.U32 R0, R2, 0x100000, RZ ;  /* 0x0010000002007824 */ /* 0x000fca00078e00ff */
[----:B------:R-:W-:Y:S01]  /*2f30*/  LOP3.LUT R0, R3, R0, R4, 0xfe, !PT ;  /* 0x0000000003007212 */ /* 0x000fe200078efe04 */
[----:B------:R-:W-:Y:S06]  /*2f40*/  BRA `(.L_x_8042) ;  /* 0x0000000000f87947 */ /* 0x000fec0003800000 */
.L_x_8055:
        /* <DEDUP_REMOVED lines=20> */
.L_x_8060:
[----:B------:R-:W-:Y:S05]  /*3090*/  BSYNC B0 ;  /* 0x0000000000007941 */ /* 0x000fea0003800000 */
.L_x_8059:
[----:B------:R-:W-:Y:S01]  /*30a0*/  LEA R3, R0, 0x37800000, 0x17 ;  /* 0x3780000000037811 */ /* 0x000fe200078eb8ff */
[----:B------:R-:W-:-:S05]  /*30b0*/  IMAD.SHL.U32 R0, R2, 0x200000, RZ ;  /* 0x0020000002007824 */ /* 0x000fca00078e00ff */
[----:B------:R-:W-:Y:S01]  /*30c0*/  LOP3.LUT R0, R3, R0, R4, 0xfe, !PT ;  /* 0x0000000003007212 */ /* 0x000fe200078efe04 */
[----:B------:R-:W-:Y:S06]  /*30d0*/  BRA `(.L_x_8042) ;  /* 0x0000000000947947 */ /* 0x000fec0003800000 */
.L_x_8054:
        /* <DEDUP_REMOVED lines=14> */
.L_x_8041:
        /* <DEDUP_REMOVED lines=16> */
.L_x_8063:
[----:B------:R-:W-:Y:S01]  /*32c0*/  IMAD.MOV.U32 R0, RZ, RZ, RZ ;  /* 0x000000ffff007224 */ /* 0x000fe200078e00ff */
[----:B------:R-:W-:Y:S06]  /*32d0*/  BRA `(.L_x_8042) ;  /* 0x0000000000147947 */ /* 0x000fec0003800000 */
.L_x_8062:
[----:B------:R-:W2:Y:S02]  /*32e0*/  LDG.E.64 R2, desc[UR36][R2.64] ;  /* 0x0000002402027981 */ /* 0x000ea4000c1e1b00 */
[----:B--2---:R0:W1:Y:S01]  /*32f0*/  I2F.U64 R0, R2 ;  /* 0x0000000200007312 */ /* 0x0040620000301000 */
[----:B------:R-:W-:Y:S05]  /*3300*/  BRA `(.L_x_8042) ;  /* 0x0000000000087947 */ /* 0x000fea0003800000 */
.L_x_8061:
[----:B------:R-:W2:Y:S02]  /*3310*/  LDG.E R0, desc[UR36][R2.64] ;  /* 0x0000002402007981 */ /* 0x000ea4000c1e1900 */
[----:B--2---:R-:W-:-:S07]  /*3320*/  I2FP.F32.U32 R0, R0 ;  /* 0x0000000000007245 */ /* 0x004fce0000201000 */
.L_x_8042:
[----:B------:R-:W-:Y:S05]  /*3330*/  BSYNC B6 ;  /* 0x0000000000067941 */ /* 0x000fea0003800000 */
.L_x_8036:
[----:B------:R-:W2:Y:S01]  /*3340*/  LDC.U8 R5, c[0x0][0x491] ;  /* 0x00012440ff057b82 */ /* 0x000ea20000000000 */
[C---:B01--45:R-:W-:Y:S01]  /*3350*/  FSETP.GT.FTZ.AND P0, PT, R0.reuse, 1, PT ;  /* 0x3f8000000000780b */ /* 0x073fe20003f14000 */
[----:B--23--:R-:W-:Y:S01]  /*3360*/  IMAD.MOV.U32 R2, RZ, RZ, 0x7fc00000 ;  /* 0x7fc00000ff027424 */ /* 0x00cfe200078e00ff */
[----:B------:R-:W-:-:S04]  /*3370*/  FSETP.GEU.FTZ.AND P1, PT, R0, RZ, PT ;  /* 0x000000ff0000720b */ /* 0x000fc80003f3e000 */
        /* <DEDUP_REMOVED lines=19> */
.L_x_8067:
[----:B------:R-:W0:Y:S02]  /*34b0*/  F2I.S64.TRUNC R2, R2 ;  /* 0x0000000200027311 */ /* 0x000e24000020d900 */
[----:B0-----:R-:W-:-:S05]  /*34c0*/  IMAD.MOV.U32 R5, RZ, RZ, R2 ;  /* 0x000000ffff057224 */ /* 0x001fca00078e0002 */
[----:B------:R0:W-:Y:S01]  /*34d0*/  STG.E.U8 desc[UR36][R16.64], R5 ;  /* 0x0000000510007986 */ /* 0x0001e2000c101124 */
[----:B------:R-:W-:Y:S05]  /*34e0*/  BRA `(.L_x_8069) ;  /* 0x0000000c00407947 */ /* 0x000fea0003800000 */
.L_x_8066:
        /* <DEDUP_REMOVED lines=9> */
.L_x_8071:
[----:B------:R-:W0:Y:S02]  /*3580*/  F2I.FTZ.TRUNC.NTZ R3, R2 ;  /* 0x0000000200037305 */ /* 0x000e24000021f100 */
[----:B0-----:R0:W-:Y:S01]  /*3590*/  STG.E desc[UR36][R16.64], R3 ;  /* 0x0000000310007986 */ /* 0x0011e2000c101924 */
[----:B------:R-:W-:Y:S05]  /*35a0*/  BRA `(.L_x_8069) ;  /* 0x0000000c00107947 */ /* 0x000fea0003800000 */
.L_x_8070:
[----:B------:R-:W0:Y:S02]  /*35b0*/  F2I.FTZ.TRUNC.NTZ R3, R2 ;  /* 0x0000000200037305 */ /* 0x000e24000021f100 */
[----:B0-----:R0:W-:Y:S01]  /*35c0*/  STG.E.U16 desc[UR36][R16.64], R3 ;  /* 0x0000000310007986 */ /* 0x0011e2000c101524 */
[----:B------:R-:W-:Y:S05]  /*35d0*/  BRA `(.L_x_8069) ;  /* 0x0000000c00047947 */ /* 0x000fea0003800000 */
.L_x_8065:
        /* <DEDUP_REMOVED lines=8> */
.L_x_8073:
[----:B------:R-:W-:-:S05]  /*3660*/  F2FP.F16.F32.PACK_AB R2, RZ, R2 ;  /* 0x00000002ff02723e */ /* 0x000fca00000000ff */
[----:B------:R0:W-:Y:S01]  /*3670*/  STG.E.U16 desc[UR36][R16.64], R2 ;  /* 0x0000000210007986 */ /* 0x0001e2000c101524 */
[----:B------:R-:W-:Y:S05]  /*3680*/  BRA `(.L_x_8069) ;  /* 0x0000000800d87947 */ /* 0x000fea0003800000 */
.L_x_8072:
        /* <DEDUP_REMOVED lines=9> */
.L_x_8075:
[----:B------:R-:W-:-:S04]  /*3720*/  F2FP.F16.F32.PACK_AB R3, RZ, R2 ;  /* 0x00000002ff03723e */ /* 0x000fc800000000ff */
[----:B------:R-:W-:-:S05]  /*3730*/  PRMT R3, R3, 0x5410, RZ ;  /* 0x0000541003037816 */ /* 0x000fca00000000ff */
[----:B------:R2:W-:Y:S01]  /*3740*/  STG.E desc[UR36][R16.64], R3 ;  /* 0x0000000310007986 */ /* 0x0005e2000c101924 */
[----:B------:R-:W-:Y:S05]  /*3750*/  BRA `(.L_x_8069) ;  /* 0x0000000800a47947 */ /* 0x000fea0003800000 */
.L_x_8074:
[----:B------:R-:W-:-:S06]  /*3760*/  FMUL.FTZ R2, R2, 1 ;  /* 0x3f80000002027820 */ /* 0x000fcc0000410000 */
[----:B------:R-:W0:Y:S02]  /*3770*/  F2F.F64.F32 R2, R2 ;  /* 0x0000000200027310 */ /* 0x000e240000201800 */
[----:B0-----:R4:W-:Y:S01]  /*3780*/  STG.E.64 desc[UR36][R16.64], R2 ;  /* 0x0000000210007986 */ /* 0x0019e2000c101b24 */
[----:B------:R-:W-:Y:S05]  /*3790*/  BRA `(.L_x_8069) ;  /* 0x0000000800947947 */ /* 0x000fea0003800000 */
.L_x_8064:
        /* <DEDUP_REMOVED lines=12> */
.L_x_8078:
[----:B------:R-:W-:Y:S01]  /*3860*/  FMUL.FTZ R4, R2, 1 ;  /* 0x3f80000002047820 */ /* 0x000fe20000410000 */
[----:B------:R-:W-:-:S05]  /*3870*/  CS2R R6, SRZ ;  /* 0x0000000000067805 */ /* 0x000fca000001ff00 */
[----:B------:R-:W0:Y:S02]  /*3880*/  F2F.F64.F32 R4, R4 ;  /* 0x0000000400047310 */ /* 0x000e240000201800 */
[----:B0-----:R0:W-:Y:S01]  /*3890*/  STG.E.128 desc[UR36][R16.64], R4 ;  /* 0x0000000410007986 */ /* 0x0011e2000c101d24 */
[----:B------:R-:W-:Y:S05]  /*38a0*/  BRA `(.L_x_8069) ;  /* 0x0000000800507947 */ /* 0x000fea0003800000 */
.L_x_8077:
        /* <DEDUP_REMOVED lines=20> */
.L_x_8082:
[----:B------:R-:W-:Y:S05]  /*39f0*/  BSYNC B0 ;  /* 0x0000000000007941 */ /* 0x000fea0003800000 */
.L_x_8081:
[----:B------:R-:W-:-:S05]  /*3a00*/  LOP3.LUT R5, R0, R5, RZ, 0xfc, !PT ;  /* 0x0000000500057212 */ /* 0x000fca00078efcff */
[----:B------:R0:W-:Y:S01]  /*3a10*/  STG.E.U8 desc[UR36][R16.64], R5 ;  /* 0x0000000510007986 */ /* 0x0001e2000c101124 */
[----:B------:R-:W-:Y:S05]  /*3a20*/  BRA `(.L_x_8069) ;  /* 0x0000000400f07947 */ /* 0x000fea0003800000 */
.L_x_8080:
        /* <DEDUP_REMOVED lines=12> */
.L_x_8084:
[----:B------:R-:W-:Y:S01]  /*3af0*/  IMAD.MOV.U32 R0, RZ, RZ, 0x7f ;  /* 0x0000007fff007424 */ /* 0x000fe200078e00ff */
[----:B------:R-:W-:-:S04]  /*3b00*/  ISETP.GT.U32.AND P0, PT, R4, 0x7f800000, PT ;  /* 0x7f8000000400780c */ /* 0x000fc80003f04070 */
[----:B------:R-:W-:-:S09]  /*3b10*/  SEL R0, R0, 0x7c, P0 ;  /* 0x0000007c00007807 */ /* 0x000fd20000000000 */
.L_x_8085:
[----:B------:R-:W-:Y:S05]  /*3b20*/  BSYNC B0 ;  /* 0x0000000000007941 */ /* 0x000fea0003800000 */
.L_x_8083:
[----:B------:R-:W-:-:S04]  /*3b30*/  LOP3.LUT R2, R2, 0x80000000, RZ, 0xc0, !PT ;  /* 0x8000000002027812 */ /* 0x000fc800078ec0ff */
[----:B------:R-:W-:-:S04]  /*3b40*/  SHF.R.U32.HI R3, RZ, 0x18, R2 ;  /* 0x00000018ff037819 */ /* 0x000fc80000011602 */
[----:B------:R-:W-:-:S05]  /*3b50*/  LOP3.LUT R3, R0, R3, RZ, 0xfc, !PT ;  /* 0x0000000300037212 */ /* 0x000fca00078efcff */
[----:B------:R0:W-:Y:S01]  /*3b60*/  STG.E.U8 desc[UR36][R16.64], R3 ;  /* 0x0000000310007986 */ /* 0x0001e2000c101124 */
[----:B------:R-:W-:Y:S05]  /*3b70*/  BRA `(.L_x_8069) ;  /* 0x00000004009c7947 */ /* 0x000fea0003800000 */
.L_x_8079:
[----:B------:R-:W-:-:S05]  /*3b80*/  F2FP.BF16.F32.PACK_AB R2, RZ, R2 ;  /* 0x00000002ff02723e */ /* 0x000fca00000010ff */
[----:B------:R0:W-:Y:S01]  /*3b90*/  STG.E.U16 desc[UR36][R16.64], R2 ;  /* 0x0000000210007986 */ /* 0x0001e2000c101524 */
[----:B------:R-:W-:Y:S05]  /*3ba0*/  BRA `(.L_x_8069) ;  /* 0x0000000400907947 */ /* 0x000fea0003800000 */
.L_x_8076:
        /* <DEDUP_REMOVED lines=11> */
.L_x_8088:
        /* <DEDUP_REMOVED lines=16> */
.L_x_8091:
[----:B------:R-:W-:-:S04]  /*3d60*/  LOP3.LUT R2, R2, 0x80000000, RZ, 0xc0, !PT ;  /* 0x8000000002027812 */ /* 0x000fc800078ec0ff */
[----:B------:R-:W-:-:S04]  /*3d70*/  SHF.R.U32.HI R3, RZ, 0x18, R2 ;  /* 0x00000018ff037819 */ /* 0x000fc80000011602 */
[----:B------:R-:W-:-:S04]  /*3d80*/  LOP3.LUT R0, R0, R3, RZ, 0xfc, !PT ;  /* 0x0000000300007212 */ /* 0x000fc800078efcff */
[----:B------:R-:W-:-:S07]  /*3d90*/  PRMT R8, R0, 0x7610, R8 ;  /* 0x0000761000087816 */ /* 0x000fce0000000008 */
.L_x_8090:
[----:B------:R-:W-:Y:S05]  /*3da0*/  BSYNC B0 ;  /* 0x0000000000007941 */ /* 0x000fea0003800000 */
.L_x_8089:
[----:B------:R0:W-:Y:S01]  /*3db0*/  STG.E.U8 desc[UR36][R16.64], R8 ;  /* 0x0000000810007986 */ /* 0x0001e2000c101124 */
[----:B------:R-:W-:Y:S05]  /*3dc0*/  BRA `(.L_x_8069) ;  /* 0x0000000400087947 */ /* 0x000fea0003800000 */
.L_x_8087:
        /* <DEDUP_REMOVED lines=16> */
.L_x_8094:
[----:B------:R-:W-:-:S04]  /*3ed0*/  LOP3.LUT R2, R2, 0x80000000, RZ, 0xc0, !PT ;  /* 0x8000000002027812 */ /* 0x000fc800078ec0ff */
[----:B------:R-:W-:-:S04]  /*3ee0*/  SHF.R.U32.HI R3, RZ, 0x18, R2 ;  /* 0x00000018ff037819 */ /* 0x000fc80000011602 */
[----:B------:R-:W-:-:S04]  /*3ef0*/  LOP3.LUT R0, R0, R3, RZ, 0xfc, !PT ;  /* 0x0000000300007212 */ /* 0x000fc800078efcff */
[----:B------:R-:W-:-:S07]  /*3f00*/  PRMT R8, R0, 0x7610, R8 ;  /* 0x0000761000087816 */ /* 0x000fce0000000008 */
.L_x_8093:
[----:B------:R-:W-:Y:S05]  /*3f10*/  BSYNC B0 ;  /* 0x0000000000007941 */ /* 0x000fea0003800000 */
.L_x_8092:
[----:B------:R0:W-:Y:S01]  /*3f20*/  STG.E.U8 desc[UR36][R16.64], R8 ;  /* 0x0000000810007986 */ /* 0x0001e2000c101124 */
[----:B------:R-:W-:Y:S05]  /*3f30*/  BRA `(.L_x_8069) ;  /* 0x0000000000ac7947 */ /* 0x000fea0003800000 */
.L_x_8086:
        /* <DEDUP_REMOVED lines=21> */
.L_x_8068:
        /* <DEDUP_REMOVED lines=16> */
.L_x_8097:
[----:B------:R-:W-:Y:S05]  /*4190*/  BRA `(.L_x_8069) ;  /* 0x0000000000147947 */ /* 0x000fea0003800000 */
.L_x_8096:
[----:B------:R-:W0:Y:S02]  /*41a0*/  F2I.U64.TRUNC R2, R2 ;  /* 0x0000000200027311 */ /* 0x000e24000020d800 */
[----:B0-----:R0:W-:Y:S01]  /*41b0*/  STG.E.64 desc[UR36][R16.64], R2 ;  /* 0x0000000210007986 */ /* 0x0011e2000c101b24 */
[----:B------:R-:W-:Y:S05]  /*41c0*/  BRA `(.L_x_8069) ;  /* 0x0000000000087947 */ /* 0x000fea0003800000 */
.L_x_8095:
[----:B------:R-:W0:Y:S02]  /*41d0*/  F2I.FTZ.U32.TRUNC.NTZ R3, R2 ;  /* 0x0000000200037305 */ /* 0x000e24000021f000 */
[----:B0-----:R0:W-:Y:S02]  /*41e0*/  STG.E desc[UR36][R16.64], R3 ;  /* 0x0000000310007986 */ /* 0x0011e4000c101924 */
.L_x_8069:
[----:B------:R-:W-:-:S04]  /*41f0*/  IMAD R18, R18, 0x200, R23 ;  /* 0x0000020012127824 */ /* 0x000fc800078e0217 */
[----:B------:R-:W-:-:S07]  /*4200*/  VIADD R19, R18, 0x80 ;  /* 0x0000008012137836 */ /* 0x000fce0000000000 */
.L_x_8006:
[----:B------:R-:W-:Y:S05]  /*4210*/  BSYNC B7 ;  /* 0x0000000000077941 */ /* 0x000fea0003800000 */
.L_x_8005:
        /* <DEDUP_REMOVED lines=358> */
.L_x_8100:
        /* <DEDUP_REMOVED lines=22> */
.L_x_8105:
[----:B------:R-:W2:Y:S02]  /*59e0*/  LDG.E.U8 R2, desc[UR36][R2.64] ;  /* 0x0000002402027981 */ /* 0x000ea4000c1e1100 */
[----:B--2---:R-:W-:Y:S01]  /*59f0*/  I2FP.F32.U32 R22, R2 ;  /* 0x0000000200167245 */ /* 0x004fe20000201000 */
[----:B------:R-:W-:Y:S06]  /*5a00*/  BRA `(.L_x_8107) ;  /* 0x0000000c002c7947 */ /* 0x000fec0003800000 */
.L_x_8104:
        /* <DEDUP_REMOVED lines=9> */
.L_x_8109:
[----:B------:R-:W2:Y:S02]  /*5aa0*/  LDG.E R2, desc[UR36][R2.64] ;  /* 0x0000002402027981 */ /* 0x000ea4000c1e1900 */
[----:B--2---:R-:W-:Y:S01]  /*5ab0*/  I2FP.F32.S32 R22, R2 ;  /* 0x0000000200167245 */ /* 0x004fe20000201400 */
[----:B------:R-:W-:Y:S06]  /*5ac0*/  BRA `(.L_x_8107) ;  /* 0x0000000800fc7947 */ /* 0x000fec0003800000 */
.L_x_8108:
[----:B------:R-:W2:Y:S02]  /*5ad0*/  LDG.E.U16 R2, desc[UR36][R2.64] ;  /* 0x0000002402027981 */ /* 0x000ea4000c1e1500 */
[----:B--2---:R0:W1:Y:S01]  /*5ae0*/  I2F.S16 R22, R2 ;  /* 0x0000000200167306 */ /* 0x0040620000101400 */
[----:B------:R-:W-:Y:S05]  /*5af0*/  BRA `(.L_x_8107) ;  /* 0x0000000800f07947 */ /* 0x000fea0003800000 */
.L_x_8103:
        /* <DEDUP_REMOVED lines=8> */
.L_x_8111:
[----:B------:R-:W2:Y:S02]  /*5b80*/  LDG.E.U16 R2, desc[UR36][R2.64] ;  /* 0x0000002402027981 */ /* 0x000ea4000c1e1500 */
[----:B--2---:R-:W-:Y:S01]  /*5b90*/  HADD2.F32 R22, -RZ, R2.H0_H0 ;  /* 0x20000002ff167230 */ /* 0x004fe20000004100 */
[----:B------:R-:W-:Y:S06]  /*5ba0*/  BRA `(.L_x_8107) ;  /* 0x0000000800c47947 */ /* 0x000fec0003800000 */
.L_x_8110:
        /* <DEDUP_REMOVED lines=8> */
.L_x_8113:
[----:B------:R-:W2:Y:S02]  /*5c30*/  LDG.E.U16 R2, desc[UR36][R2.64] ;  /* 0x0000002402027981 */ /* 0x000ea4000c1e1500 */
[----:B--2---:R-:W-:Y:S01]  /*5c40*/  HADD2.F32 R22, -RZ, R2.H0_H0 ;  /* 0x20000002ff167230 */ /* 0x004fe20000004100 */
[----:B------:R-:W-:Y:S06]  /*5c50*/  BRA `(.L_x_8107) ;  /* 0x0000000800987947 */ /* 0x000fec0003800000 */
.L_x_8112:
[----:B------:R-:W2:Y:S01]  /*5c60*/  LDG.E.64 R2, desc[UR36][R2.64] ;  /* 0x0000002402027981 */ /* 0x000ea2000c1e1b00 */
[----:B------:R-:W-:Y:S01]  /*5c70*/  UMOV UR4, 0xf0000000 ;  /* 0xf000000000047882 */ /* 0x000fe20000000000 */
[----:B------:R-:W-:Y:S01]  /*5c80*/  UMOV UR5, 0x380fffff ;  /* 0x380fffff00057882 */ /* 0x000fe20000000000 */
[----:B--2---:R-:W0:Y:S01]  /*5c90*/  F2F.F32.F64 R22, R2 ;  /* 0x0000000200167310 */ /* 0x004e220000301000 */
[----:B------:R-:W-:-:S14]  /*5ca0*/  DSETP.GEU.AND P0, PT, |R2|, UR4, PT ;  /* 0x0000000402007e2a */ /* 0x000fdc000bf0e200 */
[----:B0-----:R-:W-:Y:S01]  /*5cb0*/  @!P0 FMUL R22, R22, 1.175494350822287508e-38 ;  /* 0x0080000016168820 */ /* 0x001fe20000400000 */
[----:B------:R-:W-:Y:S06]  /*5cc0*/  BRA `(.L_x_8107) ;  /* 0x00000008007c7947 */ /* 0x000fec0003800000 */
.L_x_8102:
        /* <DEDUP_REMOVED lines=12> */
.L_x_8116:
[----:B------:R-:W2:Y:S01]  /*5d90*/  LDG.E.64 R2, desc[UR36][R2.64] ;  /* 0x0000002402027981 */ /* 0x000ea2000c1e1b00 */
[----:B------:R-:W-:Y:S01]  /*5da0*/  UMOV UR4, 0xf0000000 ;  /* 0xf000000000047882 */ /* 0x000fe20000000000 */
[----:B------:R-:W-:Y:S01]  /*5db0*/  UMOV UR5, 0x380fffff ;  /* 0x380fffff00057882 */ /* 0x000fe20000000000 */
[----:B--2---:R-:W0:Y:S01]  /*5dc0*/  F2F.F32.F64 R22, R2 ;  /* 0x0000000200167310 */ /* 0x004e220000301000 */
[----:B------:R-:W-:-:S14]  /*5dd0*/  DSETP.GEU.AND P0, PT, |R2|, UR4, PT ;  /* 0x0000000402007e2a */ /* 0x000fdc000bf0e200 */
[----:B0-----:R-:W-:Y:S01]  /*5de0*/  @!P0 FMUL R22, R22, 1.175494350822287508e-38 ;  /* 0x0080000016168820 */ /* 0x001fe20000400000 */
[----:B------:R-:W-:Y:S06]  /*5df0*/  BRA `(.L_x_8107) ;  /* 0x0000000800307947 */ /* 0x000fec0003800000 */
.L_x_8115:
        /* <DEDUP_REMOVED lines=26> */
.L_x_8118:
        /* <DEDUP_REMOVED lines=13> */
.L_x_8117:
[----:B------:R-:W2:Y:S02]  /*6070*/  LDG.E.U16 R2, desc[UR36][R2.64] ;  /* 0x0000002402027981 */ /* 0x000ea4000c1e1500 */
[----:B--2---:R-:W-:Y:S01]  /*6080*/  IMAD.U32 R22, R2, 0x10000, RZ ;  /* 0x0001000002167824 */ /* 0x004fe200078e00ff */
[----:B------:R-:W-:Y:S06]  /*6090*/  BRA `(.L_x_8107) ;  /* 0x0000000400887947 */ /* 0x000fec0003800000 */
.L_x_8114:
        /* <DEDUP_REMOVED lines=11> */
.L_x_8121:
        /* <DEDUP_REMOVED lines=20> */
.L_x_8123:
[----:B------:R-:W-:Y:S05]  /*6290*/  BSYNC B0 ;  /* 0x0000000000007941 */ /* 0x000fea0003800000 */
.L_x_8122:
[----:B------:R-:W-:Y:S01]  /*62a0*/  IMAD.SHL.U32 R2, R2, 0x100000, RZ ;  /* 0x0010000002027824 */ /* 0x000fe200078e00ff */
[----:B------:R-:W-:-:S04]  /*62b0*/  LEA R3, R0, 0x3b800000, 0x17 ;  /* 0x3b80000000037811 */ /* 0x000fc800078eb8ff */
[----:B------:R-:W-:Y:S01]  /*62c0*/  LOP3.LUT R22, R3, R2, R22, 0xfe, !PT ;  /* 0x0000000203167212 */ /* 0x000fe200078efe16 */
[----:B------:R-:W-:Y:S06]  /*62d0*/  BRA `(.L_x_8107) ;  /* 0x0000000000f87947 */ /* 0x000fec0003800000 */
.L_x_8120:
        /* <DEDUP_REMOVED lines=20> */
.L_x_8125:
[----:B------:R-:W-:Y:S05]  /*6420*/  BSYNC B0 ;  /* 0x0000000000007941 */ /* 0x000fea0003800000 */
.L_x_8124:
[----:B------:R-:W-:Y:S01]  /*6430*/  IMAD.SHL.U32 R2, R2, 0x200000, RZ ;  /* 0x0020000002027824 */ /* 0x000fe200078e00ff */
[----:B------:R-:W-:-:S04]  /*6440*/  LEA R3, R0, 0x37800000, 0x17 ;  /* 0x3780000000037811 */ /* 0x000fc800078eb8ff */
[----:B------:R-:W-:Y:S01]  /*6450*/  LOP3.LUT R22, R3, R2, R22, 0xfe, !PT ;  /* 0x0000000203167212 */ /* 0x000fe200078efe16 */
[----:B------:R-:W-:Y:S06]  /*6460*/  BRA `(.L_x_8107) ;  /* 0x0000000000947947 */ /* 0x000fec0003800000 */
.L_x_8119:
        /* <DEDUP_REMOVED lines=14> */
.L_x_8106:
        /* <DEDUP_REMOVED lines=16> */
.L_x_8128:
[----:B------:R-:W-:Y:S01]  /*6650*/  IMAD.MOV.U32 R22, RZ, RZ, RZ ;  /* 0x000000ffff167224 */ /* 0x000fe200078e00ff */
[----:B------:R-:W-:Y:S06]  /*6660*/  BRA `(.L_x_8107) ;  /* 0x0000000000147947 */ /* 0x000fec0003800000 */
.L_x_8127:
[----:B------:R-:W2:Y:S02]  /*6670*/  LDG.E.64 R22, desc[UR36][R2.64] ;  /* 0x0000002402167981 */ /* 0x000ea4000c1e1b00 */
[----:B--2---:R0:W1:Y:S01]  /*6680*/  I2F.U64 R22, R22 ;  /* 0x0000001600167312 */ /* 0x0040620000301000 */
[----:B------:R-:W-:Y:S05]  /*6690*/  BRA `(.L_x_8107) ;  /* 0x0000000000087947 */ /* 0x000fea0003800000 */
.L_x_8126:
[----:B------:R-:W2:Y:S02]  /*66a0*/  LDG.E R2, desc[UR36][R2.64] ;  /* 0x0000002402027981 */ /* 0x000ea4000c1e1900 */
[----:B--2---:R-:W-:-:S07]  /*66b0*/  I2FP.F32.U32 R22, R2 ;  /* 0x0000000200167245 */ /* 0x004fce0000201000 */
.L_x_8107:
[----:B------:R-:W-:Y:S05]  /*66c0*/  BSYNC B6 ;  /* 0x0000000000067941 */ /* 0x000fea0003800000 */
.L_x_8101:
        /* <DEDUP_REMOVED lines=19> */
.L_x_8133:
[----:B------:R-:W2:Y:S02]  /*6800*/  LDG.E.U8 R0, desc[UR36][R2.64] ;  /* 0x0000002402007981 */ /* 0x000ea4000c1e1100 */
[----:B--2---:R-:W-:Y:S01]  /*6810*/  I2FP.F32.U32 R0, R0 ;  /* 0x0000000000007245 */ /* 0x004fe20000201000 */
[----:B------:R-:W-:Y:S06]  /*6820*/  BRA `(.L_x_8135) ;  /* 0x0000000c002c7947 */ /* 0x000fec0003800000 */
.L_x_8132:
        /* <DEDUP_REMOVED lines=9> */
.L_x_8137:
[----:B------:R-:W2:Y:S02]  /*68c0*/  LDG.E R0, desc[UR36][R2.64] ;  /* 0x0000002402007981 */ /* 0x000ea4000c1e1900 */
[----:B--2---:R-:W-:Y:S01]  /*68d0*/  I2FP.F32.S32 R0, R0 ;  /* 0x0000000000007245 */ /* 0x004fe20000201400 */
[----:B------:R-:W-:Y:S06]  /*68e0*/  BRA `(.L_x_8135) ;  /* 0x0000000800fc7947 */ /* 0x000fec0003800000 */
.L_x_8136:
[----:B------:R-:W2:Y:S02]  /*68f0*/  LDG.E.U16 R0, desc[UR36][R2.64] ;  /* 0x0000002402007981 */ /* 0x000ea4000c1e1500 */
[----:B--2---:R-:W0:Y:S01]  /*6900*/  I2F.S16 R0, R0 ;  /* 0x0000000000007306 */ /* 0x004e220000101400 */
[----:B------:R-:W-:Y:S05]  /*6910*/  BRA `(.L_x_8135) ;  /* 0x0000000800f07947 */ /* 0x000fea0003800000 */
.L_x_8131:
        /* <DEDUP_REMOVED lines=8> */
.L_x_8139:
[----:B------:R-:W2:Y:S02]  /*69a0*/  LDG.E.U16 R0, desc[UR36][R2.64] ;  /* 0x0000002402007981 */ /* 0x000ea4000c1e1500 */
[----:B--2---:R-:W-:Y:S01]  /*69b0*/  HADD2.F32 R0, -RZ, R0.H0_H0 ;  /* 0x20000000ff007230 */ /* 0x004fe20000004100 */
[----:B------:R-:W-:Y:S06]  /*69c0*/  BRA `(.L_x_8135) ;  /* 0x0000000800c47947 */ /* 0x000fec0003800000 */
.L_x_8138:
        /* <DEDUP_REMOVED lines=8> */
.L_x_8141:
[----:B------:R-:W2:Y:S02]  /*6a50*/  LDG.E.U16 R0, desc[UR36][R2.64] ;  /* 0x0000002402007981 */ /* 0x000ea4000c1e1500 */
[----:B--2---:R-:W-:Y:S01]  /*6a60*/  HADD2.F32 R0, -RZ, R0.H0_H0 ;  /* 0x20000000ff007230 */ /* 0x004fe20000004100 */
[----:B------:R-:W-:Y:S06]  /*6a70*/  BRA `(.L_x_8135) ;  /* 0x0000000800987947 */ /* 0x000fec0003800000 */
.L_x_8140:
[----:B------:R-:W2:Y:S01]  /*6a80*/  LDG.E.64 R2, desc[UR36][R2.64] ;  /* 0x0000002402027981 */ /* 0x000ea2000c1e1b00 */
[----:B------:R-:W-:Y:S01]  /*6a90*/  UMOV UR4, 0xf0000000 ;  /* 0xf000000000047882 */ /* 0x000fe20000000000 */
[----:B------:R-:W-:Y:S01]  /*6aa0*/  UMOV UR5, 0x380fffff ;  /* 0x380fffff00057882 */ /* 0x000fe20000000000 */
[----:B--2---:R-:W0:Y:S01]  /*6ab0*/  F2F.F32.F64 R0, R2 ;  /* 0x0000000200007310 */ /* 0x004e220000301000 */
[----:B------:R-:W-:-:S14]  /*6ac0*/  DSETP.GEU.AND P0, PT, |R2|, UR4, PT ;  /* 0x0000000402007e2a */ /* 0x000fdc000bf0e200 */
[----:B0-----:R-:W-:Y:S01]  /*6ad0*/  @!P0 FMUL R0, R0, 1.175494350822287508e-38 ;  /* 0x0080000000008820 */ /* 0x001fe20000400000 */
[----:B------:R-:W-:Y:S06]  /*6ae0*/  BRA `(.L_x_8135) ;  /* 0x00000008007c7947 */ /* 0x000fec0003800000 */
.L_x_8130:
        /* <DEDUP_REMOVED lines=12> */
.L_x_8144:
[----:B------:R-:W2:Y:S01]  /*6bb0*/  LDG.E.64 R2, desc[UR36][R2.64] ;  /* 0x0000002402027981 */ /* 0x000ea2000c1e1b00 */
[----:B------:R-:W-:Y:S01]  /*6bc0*/  UMOV UR4, 0xf0000000 ;  /* 0xf000000000047882 */ /* 0x000fe20000000000 */
[----:B------:R-:W-:Y:S01]  /*6bd0*/  UMOV UR5, 0x380fffff ;  /* 0x380fffff00057882 */ /* 0x000fe20000000000 */
[----:B--2---:R-:W0:Y:S01]  /*6be0*/  F2F.F32.F64 R0, R2 ;  /* 0x0000000200007310 */ /* 0x004e220000301000 */
[----:B------:R-:W-:-:S14]  /*6bf0*/  DSETP.GEU.AND P0, PT, |R2|, UR4, PT ;  /* 0x0000000402007e2a */ /* 0x000fdc000bf0e200 */
[----:B0-----:R-:W-:Y:S01]  /*6c00*/  @!P0 FMUL R0, R0, 1.175494350822287508e-38 ;  /* 0x0080000000008820 */ /* 0x001fe20000400000 */
[----:B------:R-:W-:Y:S06]  /*6c10*/  BRA `(.L_x_8135) ;  /* 0x0000000800307947 */ /* 0x000fec0003800000 */
.L_x_8143:
        /* <DEDUP_REMOVED lines=26> */
.L_x_8146:
        /* <DEDUP_REMOVED lines=13> */
.L_x_8145:
[----:B------:R-:W2:Y:S02]  /*6e90*/  LDG.E.U16 R0, desc[UR36][R2.64] ;  /* 0x0000002402007981 */ /* 0x000ea4000c1e1500 */
[----:B--2---:R-:W-:Y:S01]  /*6ea0*/  IMAD.U32 R0, R0, 0x10000, RZ ;  /* 0x0001000000007824 */ /* 0x004fe200078e00ff */
[----:B------:R-:W-:Y:S06]  /*6eb0*/  BRA `(.L_x_8135) ;  /* 0x0000000400887947 */ /* 0x000fec0003800000 */
.L_x_8142:
        /* <DEDUP_REMOVED lines=11> */
.L_x_8149:
        /* <DEDUP_REMOVED lines=20> */
.L_x_8151:
[----:B------:R-:W-:Y:S05]  /*70b0*/  BSYNC B0 ;  /* 0x0000000000007941 */ /* 0x000fea0003800000 */
.L_x_8150:
[----:B------:R-:W-:Y:S01]  /*70c0*/  LEA R3, R0, 0x3b800000, 0x17 ;  /* 0x3b80000000037811 */ /* 0x000fe200078eb8ff */
[----:B------:R-:W-:-:S05]  /*70d0*/  IMAD.SHL.U32 R0, R2, 0x100000, RZ ;  /* 0x0010000002007824 */ /* 0x000fca00078e00ff */
[----:B------:R-:W-:Y:S01]  /*70e0*/  LOP3.LUT R0, R3, R0, R4, 0xfe, !PT ;  /* 0x0000000003007212 */ /* 0x000fe200078efe04 */
[----:B------:R-:W-:Y:S06]  /*70f0*/  BRA `(.L_x_8135) ;  /* 0x0000000000f87947 */ /* 0x000fec0003800000 */
.L_x_8148:
        /* <DEDUP_REMOVED lines=20> */
.L_x_8153:
[----:B------:R-:W-:Y:S05]  /*7240*/  BSYNC B0 ;  /* 0x0000000000007941 */ /* 0x000fea0003800000 */
.L_x_8152:
[----:B------:R-:W-:Y:S01]  /*7250*/  LEA R3, R0, 0x37800000, 0x17 ;  /* 0x3780000000037811 */ /* 0x000fe200078eb8ff */
[----:B------:R-:W-:-:S05]  /*7260*/  IMAD.SHL.U32 R0, R2, 0x200000, RZ ;  /* 0x0020000002007824 */ /* 0x000fca00078e00ff */
[----:B------:R-:W-:Y:S01]  /*7270*/  LOP3.LUT R0, R3, R0, R4, 0xfe, !PT ;  /* 0x0000000003007212 */ /* 0x000fe200078efe04 */
[----:B------:R-:W-:Y:S06]  /*7280*/  BRA `(.L_x_8135) ;  /* 0x0000000000947947 */ /* 0x000fec0003800000 */
.L_x_8147:
        /* <DEDUP_REMOVED lines=14> */
.L_x_8134:
        /* <DEDUP_REMOVED lines=16> */
.L_x_8156:
[----:B------:R-:W-:Y:S01]  /*7470*/  IMAD.MOV.U32 R0, RZ, RZ, RZ ;  /* 0x000000ffff007224 */ /* 0x000fe200078e00ff */
[----:B------:R-:W-:Y:S06]  /*7480*/  BRA `(.L_x_8135) ;  /* 0x0000000000147947 */ /* 0x000fec0003800000 */
.L_x_8155:
[----:B------:R-:W2:Y:S02]  /*7490*/  LDG.E.64 R2, desc[UR36][R2.64] ;  /* 0x0000002402027981 */ /* 0x000ea4000c1e1b00 */
[----:B--2---:R0:W2:Y:S01]  /*74a0*/  I2F.U64 R0, R2 ;  /* 0x0000000200007312 */ /* 0x0040a20000301000 */
[----:B------:R-:W-:Y:S05]  /*74b0*/  BRA `(.L_x_8135) ;  /* 0x0000000000087947 */ /* 0x000fea0003800000 */
.L_x_8154:
[----:B------:R-:W2:Y:S02]  /*74c0*/  LDG.E R0, desc[UR36][R2.64] ;  /* 0x0000002402007981 */ /* 0x000ea4000c1e1900 */
[----:B--2---:R-:W-:-:S07]  /*74d0*/  I2FP.F32.U32 R0, R0 ;  /* 0x0000000000007245 */ /* 0x004fce0000201000 */
.L_x_8135:
[----:B------:R-:W-:Y:S05]  /*74e0*/  BSYNC B6 ;  /* 0x0000000000067941 */ /* 0x000fea0003800000 */
.L_x_8129:
[C---:B0-2-45:R-:W-:Y:S01]  /*74f0*/  FSETP.GT.FTZ.AND P0, PT, R0.reuse, 1, PT ;  /* 0x3f8000000000780b */ /* 0x075fe20003f14000 */
[----:B------:R-:W0:Y:S01]  /*7500*/  LDC.U8 R4, c[0x0][0x491] ;  /* 0x00012440ff047b82 */ /* 0x000e220000000000 */
[----:B------:R-:W-:Y:S01]  /*7510*/  FSETP.GEU.FTZ.AND P1, PT, R0, RZ, PT ;  /* 0x000000ff0000720b */ /* 0x000fe20003f3e000 */
[----:B------:R-:W-:-:S03]  /*7520*/  IMAD.MOV.U32 R2, RZ, RZ, 0x7fc00000 ;  /* 0x7fc00000ff027424 */ /* 0x000fc600078e00ff */
[----:B------:R-:W-:-:S13]  /*7530*/  PLOP3.LUT P0, PT, P1, P0, PT, 0x8a, 0x0 ;  /* 0x000000000000781c */ /* 0x000fda0000f01172 */
[----:B------:R-:W-:-:S04]  /*7540*/  @!P0 FADD.FTZ R3, -R0, 1 ;  /* 0x3f80000000038421 */ /* 0x000fc80000010100 */
[----:B------:R-:W-:Y:S01]  /*7550*/  @!P0 FMUL.FTZ R3, R3, R0 ;  /* 0x0000000003038220 */ /* 0x000fe20000410000 */
[----:B0-----:R-:W-:-:S05]  /*7560*/  PRMT R0, R4, 0x9910, RZ ;  /* 0x0000991004007816 */ /* 0x001fca00000000ff */
[----:B------:R-:W1:Y:S01]  /*7570*/  @!P0 MUFU.RCP R3, R3 ;  /* 0x0000000300038308 */ /* 0x000e620000001000 */
[----:B------:R-:W-:Y:S01]  /*7580*/  ISETP.GT.AND P1, PT, R0, 0x9, PT ;  /* 0x000000090000780c */ /* 0x000fe20003f24270 */
[----:B-1-3--:R-:W-:-:S12]  /*7590*/  @!P0 FMUL.FTZ R2, R3, R22 ;  /* 0x0000001603028220 */ /* 0x00afd80000410000 */
        /* <DEDUP_REMOVED lines=12> */
.L_x_8160:
[----:B------:R-:W0:Y:S02]  /*7660*/  F2I.S64.TRUNC R2, R2 ;  /* 0x0000000200027311 */ /* 0x000e24000020d900 */
[----:B0-----:R-:W-:-:S05]  /*7670*/  IMAD.MOV.U32 R5, RZ, RZ, R2 ;  /* 0x000000ffff057224 */ /* 0x001fca00078e0002 */
[----:B------:R0:W-:Y:S01]  /*7680*/  STG.E.U8 desc[UR36][R16.64], R5 ;  /* 0x0000000510007986 */ /* 0x0001e2000c101124 */
[----:B------:R-:W-:Y:S05]  /*7690*/  BRA `(.L_x_8162) ;  /* 0x0000000c00407947 */ /* 0x000fea0003800000 */
.L_x_8159:
        /* <DEDUP_REMOVED lines=9> */
.L_x_8164:
[----:B------:R-:W0:Y:S02]  /*7730*/  F2I.FTZ.TRUNC.NTZ R3, R2 ;  /* 0x0000000200037305 */ /* 0x000e24000021f100 */
[----:B0-----:R0:W-:Y:S01]  /*7740*/  STG.E desc[UR36][R16.64], R3 ;  /* 0x0000000310007986 */ /* 0x0011e2000c101924 */
[----:B------:R-:W-:Y:S05]  /*7750*/  BRA `(.L_x_8162) ;  /* 0x0000000c00107947 */ /* 0x000fea0003800000 */
.L_x_8163:
[----:B------:R-:W0:Y:S02]  /*7760*/  F2I.FTZ.TRUNC.NTZ R3, R2 ;  /* 0x0000000200037305 */ /* 0x000e24000021f100 */
[----:B0-----:R0:W-:Y:S01]  /*7770*/  STG.E.U16 desc[UR36][R16.64], R3 ;  /* 0x0000000310007986 */ /* 0x0011e2000c101524 */
[----:B------:R-:W-:Y:S05]  /*7780*/  BRA `(.L_x_8162) ;  /* 0x0000000c00047947 */ /* 0x000fea0003800000 */
.L_x_8158:
        /* <DEDUP_REMOVED lines=8> */
.L_x_8166:
[----:B------:R-:W-:-:S05]  /*7810*/  F2FP.F16.F32.PACK_AB R2, RZ, R2 ;  /* 0x00000002ff02723e */ /* 0x000fca00000000ff */
[----:B------:R0:W-:Y:S01]  /*7820*/  STG.E.U16 desc[UR36][R16.64], R2 ;  /* 0x0000000210007986 */ /* 0x0001e2000c101524 */
[----:B------:R-:W-:Y:S05]  /*7830*/  BRA `(.L_x_8162) ;  /* 0x0000000800d87947 */ /* 0x000fea0003800000 */
.L_x_8165:
        /* <DEDUP_REMOVED lines=9> */
.L_x_8168:
[----:B------:R-:W-:-:S04]  /*78d0*/  F2FP.F16.F32.PACK_AB R3, RZ, R2 ;  /* 0x00000002ff03723e */ /* 0x000fc800000000ff */
[----:B------:R-:W-:-:S05]  /*78e0*/  PRMT R3, R3, 0x5410, RZ ;  /* 0x0000541003037816 */ /* 0x000fca00000000ff */
[----:B------:R0:W-:Y:S01]  /*78f0*/  STG.E desc[UR36][R16.64], R3 ;  /* 0x0000000310007986 */ /* 0x0001e2000c101924 */
[----:B------:R-:W-:Y:S05]  /*7900*/  BRA `(.L_x_8162) ;  /* 0x0000000800a47947 */ /* 0x000fea0003800000 */
.L_x_8167:
[----:B------:R-:W-:-:S06]  /*7910*/  FMUL.FTZ R2, R2, 1 ;  /* 0x3f80000002027820 */ /* 0x000fcc0000410000 */
[----:B------:R-:W0:Y:S02]  /*7920*/  F2F.F64.F32 R2, R2 ;  /* 0x0000000200027310 */ /* 0x000e240000201800 */
[----:B0-----:R0:W-:Y:S01]  /*7930*/  STG.E.64 desc[UR36][R16.64], R2 ;  /* 0x0000000210007986 */ /* 0x0011e2000c101b24 */
[----:B------:R-:W-:Y:S05]  /*7940*/  BRA `(.L_x_8162) ;  /* 0x0000000800947947 */ /* 0x000fea0003800000 */
.L_x_8157:
        /* <DEDUP_REMOVED lines=12> */
.L_x_8171:
[----:B------:R-:W-:Y:S01]  /*7a10*/  FMUL.FTZ R4, R2, 1 ;  /* 0x3f80000002047820 */ /* 0x000fe20000410000 */
[----:B------:R-:W-:-:S05]  /*7a20*/  CS2R R6, SRZ ;  /* 0x0000000000067805 */ /* 0x000fca000001ff00 */
[----:B------:R-:W0:Y:S02]  /*7a30*/  F2F.F64.F32 R4, R4 ;  /* 0x0000000400047310 */ /* 0x000e240000201800 */
[----:B0-----:R0:W-:Y:S01]  /*7a40*/  STG.E.128 desc[UR36][R16.64], R4 ;  /* 0x0000000410007986 */ /* 0x0011e2000c101d24 */
[----:B------:R-:W-:Y:S05]  /*7a50*/  BRA `(.L_x_8162) ;  /* 0x0000000800507947 */ /* 0x000fea0003800000 */
.L_x_8170:
        /* <DEDUP_REMOVED lines=20> */
.L_x_8175:
[----:B------:R-:W-:Y:S05]  /*7ba0*/  BSYNC B0 ;  /* 0x0000000000007941 */ /* 0x000fea0003800000 */
.L_x_8174:
[----:B------:R-:W-:-:S05]  /*7bb0*/  LOP3.LUT R5, R0, R5, RZ, 0xfc, !PT ;  /* 0x0000000500057212 */ /* 0x000fca00078efcff */
[----:B------:R0:W-:Y:S01]  /*7bc0*/  STG.E.U8 desc[UR36][R16.64], R5 ;  /* 0x0000000510007986 */ /* 0x0001e2000c101124 */
[----:B------:R-:W-:Y:S05]  /*7bd0*/  BRA `(.L_x_8162) ;  /* 0x0000000400f07947 */ /* 0x000fea0003800000 */
.L_x_8173:
        /* <DEDUP_REMOVED lines=12> */
.L_x_8177:
[----:B------:R-:W-:Y:S01]  /*7ca0*/  IMAD.MOV.U32 R0, RZ, RZ, 0x7f ;  /* 0x0000007fff007424 */ /* 0x000fe200078e00ff */
[----:B------:R-:W-:-:S04]  /*7cb0*/  ISETP.GT.U32.AND P0, PT, R4, 0x7f800000, PT ;  /* 0x7f8000000400780c */ /* 0x000fc80003f04070 */
[----:B------:R-:W-:-:S09]  /*7cc0*/  SEL R0, R0, 0x7c, P0 ;  /* 0x0000007c00007807 */ /* 0x000fd20000000000 */
.L_x_8178:
[----:B------:R-:W-:Y:S05]  /*7cd0*/  BSYNC B0 ;  /* 0x0000000000007941 */ /* 0x000fea0003800000 */
.L_x_8176:
[----:B------:R-:W-:-:S04]  /*7ce0*/  LOP3.LUT R2, R2, 0x80000000, RZ, 0xc0, !PT ;  /* 0x8000000002027812 */ /* 0x000fc800078ec0ff */
[----:B------:R-:W-:-:S04]  /*7cf0*/  SHF.R.U32.HI R3, RZ, 0x18, R2 ;  /* 0x00000018ff037819 */ /* 0x000fc80000011602 */
[----:B------:R-:W-:-:S05]  /*7d00*/  LOP3.LUT R3, R0, R3, RZ, 0xfc, !PT ;  /* 0x0000000300037212 */ /* 0x000fca00078efcff */
[----:B------:R0:W-:Y:S01]  /*7d10*/  STG.E.U8 desc[UR36][R16.64], R3 ;  /* 0x0000000310007986 */ /* 0x0001e2000c101124 */
[----:B------:R-:W-:Y:S05]  /*7d20*/  BRA `(.L_x_8162) ;  /* 0x00000004009c7947 */ /* 0x000fea0003800000 */
.L_x_8172:
[----:B------:R-:W-:-:S05]  /*7d30*/  F2FP.BF16.F32.PACK_AB R2, RZ, R2 ;  /* 0x00000002ff02723e */ /* 0x000fca00000010ff */
[----:B------:R0:W-:Y:S01]  /*7d40*/  STG.E.U16 desc[UR36][R16.64], R2 ;  /* 0x0000000210007986 */ /* 0x0001e2000c101524 */
[----:B------:R-:W-:Y:S05]  /*7d50*/  BRA `(.L_x_8162) ;  /* 0x0000000400907947 */ /* 0x000fea0003800000 */
.L_x_8169:
        /* <DEDUP_REMOVED lines=11> */
.L_x_8181:
        /* <DEDUP_REMOVED lines=16> */
.L_x_8184:
[----:B------:R-:W-:-:S04]  /*7f10*/  LOP3.LUT R2, R2, 0x80000000, RZ, 0xc0, !PT ;  /* 0x8000000002027812 */ /* 0x000fc800078ec0ff */
[----:B------:R-:W-:-:S04]  /*7f20*/  SHF.R.U32.HI R3, RZ, 0x18, R2 ;  /* 0x00000018ff037819 */ /* 0x000fc80000011602 */
[----:B------:R-:W-:-:S04]  /*7f30*/  LOP3.LUT R0, R0, R3, RZ, 0xfc, !PT ;  /* 0x0000000300007212 */ /* 0x000fc800078efcff */
[----:B------:R-:W-:-:S07]  /*7f40*/  PRMT R8, R0, 0x7610, R8 ;  /* 0x0000761000087816 */ /* 0x000fce0000000008 */
.L_x_8183:
[----:B------:R-:W-:Y:S05]  /*7f50*/  BSYNC B0 ;  /* 0x0000000000007941 */ /* 0x000fea0003800000 */
.L_x_8182:
[----:B------:R3:W-:Y:S01]  /*7f60*/  STG.E.U8 desc[UR36][R16.64], R8 ;  /* 0x0000000810007986 */ /* 0x0007e2000c101124 */
[----:B------:R-:W-:Y:S05]  /*7f70*/  BRA `(.L_x_8162) ;  /* 0x0000000400087947 */ /* 0x000fea0003800000 */
.L_x_8180:
        /* <DEDUP_REMOVED lines=16> */
.L_x_8187:
[----:B------:R-:W-:-:S04]  /*8080*/  LOP3.LUT R2, R2, 0x80000000, RZ, 0xc0, !PT ;  /* 0x8000000002027812 */ /* 0x000fc800078ec0ff */
[----:B------:R-:W-:-:S04]  /*8090*/  SHF.R.U32.HI R3, RZ, 0x18, R2 ;  /* 0x00000018ff037819 */ /* 0x000fc80000011602 */
[----:B------:R-:W-:-:S04]  /*80a0*/  LOP3.LUT R0, R0, R3, RZ, 0xfc, !PT ;  /* 0x0000000300007212 */ /* 0x000fc800078efcff */
[----:B------:R-:W-:-:S07]  /*80b0*/  PRMT R8, R0, 0x7610, R8 ;  /* 0x0000761000087816 */ /* 0x000fce0000000008 */
.L_x_8186:
[----:B------:R-:W-:Y:S05]  /*80c0*/  BSYNC B0 ;  /* 0x0000000000007941 */ /* 0x000fea0003800000 */
.L_x_8185:
[----:B------:R0:W-:Y:S01]  /*80d0*/  STG.E.U8 desc[UR36][R16.64], R8 ;  /* 0x0000000810007986 */ /* 0x0001e2000c101124 */
[----:B------:R-:W-:Y:S05]  /*80e0*/  BRA `(.L_x_8162) ;  /* 0x0000000000ac7947 */ /* 0x000fea0003800000 */
.L_x_8179:
        /* <DEDUP_REMOVED lines=21> */
.L_x_8161:
        /* <DEDUP_REMOVED lines=16> */
.L_x_8190:
[----:B------:R-:W-:Y:S05]  /*8340*/  BRA `(.L_x_8162) ;  /* 0x0000000000147947 */ /* 0x000fea0003800000 */
.L_x_8189:
[----:B------:R-:W0:Y:S02]  /*8350*/  F2I.U64.TRUNC R2, R2 ;  /* 0x0000000200027311 */ /* 0x000e24000020d800 */
[----:B0-----:R2:W-:Y:S01]  /*8360*/  STG.E.64 desc[UR36][R16.64], R2 ;  /* 0x0000000210007986 */ /* 0x0015e2000c101b24 */
[----:B------:R-:W-:Y:S05]  /*8370*/  BRA `(.L_x_8162) ;  /* 0x0000000000087947 */ /* 0x000fea0003800000 */
.L_x_8188:
[----:B------:R-:W0:Y:S02]  /*8380*/  F2I.FTZ.U32.TRUNC.NTZ R3, R2 ;  /* 0x0000000200037305 */ /* 0x000e24000021f000 */
[----:B0-----:R0:W-:Y:S02]  /*8390*/  STG.E desc[UR36][R16.64], R3 ;  /* 0x0000000310007986 */ /* 0x0011e4000c101924 */
.L_x_8162:
[----:B------:R-:W-:-:S07]  /*83a0*/  VIADD R19, R19, 0x80 ;  /* 0x0000008013137836 */ /* 0x000fce0000000000 */
.L_x_8099:
[----:B------:R-:W-:Y:S05]  /*83b0*/  BSYNC B7 ;  /* 0x0000000000077941 */ /* 0x000fea0003800000 */
.L_x_8098:
        /* <DEDUP_REMOVED lines=358> */
.L_x_8193:
        /* <DEDUP_REMOVED lines=22> */
.L_x_8198:
[----:B------:R-:W2:Y:S02]  /*9b80*/  LDG.E.U8 R2, desc[UR36][R2.64] ;  /* 0x0000002402027981 */ /* 0x000ea4000c1e1100 */
[----:B--2---:R-:W-:Y:S01]  /*9b90*/  I2FP.F32.U32 R22, R2 ;  /* 0x0000000200167245 */ /* 0x004fe20000201000 */
[----:B------:R-:W-:Y:S06]  /*9ba0*/  BRA `(.L_x_8200) ;  /* 0x0000000c002c7947 */ /* 0x000fec0003800000 */
.L_x_8197:
        /* <DEDUP_REMOVED lines=9> */
.L_x_8202:
[----:B------:R-:W2:Y:S02]  /*9c40*/  LDG.E R2, desc[UR36][R2.64] ;  /* 0x0000002402027981 */ /* 0x000ea4000c1e1900 */
[----:B--2---:R-:W-:Y:S01]  /*9c50*/  I2FP.F32.S32 R22, R2 ;  /* 0x0000000200167245 */ /* 0x004fe20000201400 */
[----:B------:R-:W-:Y:S06]  /*9c60*/  BRA `(.L_x_8200) ;  /* 0x0000000800fc7947 */ /* 0x000fec0003800000 */
.L_x_8201:
[----:B------:R-:W2:Y:S02]  /*9c70*/  LDG.E.U16 R2, desc[UR36][R2.64] ;  /* 0x0000002402027981 */ /* 0x000ea4000c1e1500 */
[----:B--2---:R2:W3:Y:S01]  /*9c80*/  I2F.S16 R22, R2 ;  /* 0x0000000200167306 */ /* 0x0044e20000101400 */
[----:B------:R-:W-:Y:S05]  /*9c90*/  BRA `(.L_x_8200) ;  /* 0x0000000800f07947 */ /* 0x000fea0003800000 */
.L_x_8196:
        /* <DEDUP_REMOVED lines=8> */
.L_x_8204:
[----:B------:R-:W2:Y:S02]  /*9d20*/  LDG.E.U16 R2, desc[UR36][R2.64] ;  /* 0x0000002402027981 */ /* 0x000ea4000c1e1500 */
[----:B--2---:R-:W-:Y:S01]  /*9d30*/  HADD2.F32 R22, -RZ, R2.H0_H0 ;  /* 0x20000002ff167230 */ /* 0x004fe20000004100 */
[----:B------:R-:W-:Y:S06]  /*9d40*/  BRA `(.L_x_8200) ;  /* 0x0000000800c47947 */ /* 0x000fec0003800000 */
.L_x_8203:
        /* <DEDUP_REMOVED lines=8> */
.L_x_8206:
[----:B------:R-:W2:Y:S02]  /*9dd0*/  LDG.E.U16 R2, desc[UR36][R2.64] ;  /* 0x0000002402027981 */ /* 0x000ea4000c1e1500 */
[----:B--2---:R-:W-:Y:S01]  /*9de0*/  HADD2.F32 R22, -RZ, R2.H0_H0 ;  /* 0x20000002ff167230 */ /* 0x004fe20000004100 */
[----:B------:R-:W-:Y:S06]  /*9df0*/  BRA `(.L_x_8200) ;  /* 0x0000000800987947 */ /* 0x000fec0003800000 */
.L_x_8205:
[----:B------:R-:W2:Y:S01]  /*9e00*/  LDG.E.64 R2, desc[UR36][R2.64] ;  /* 0x0000002402027981 */ /* 0x000ea2000c1e1b00 */
[----:B------:R-:W-:Y:S01]  /*9e10*/  UMOV UR4, 0xf0000000 ;  /* 0xf000000000047882 */ /* 0x000fe20000000000 */
[----:B------:R-:W-:Y:S01]  /*9e20*/  UMOV UR5, 0x380fffff ;  /* 0x380fffff00057882 */ /* 0x000fe20000000000 */
[----:B--2---:R-:W0:Y:S01]  /*9e30*/  F2F.F32.F64 R22, R2 ;  /* 0x0000000200167310 */ /* 0x004e220000301000 */
[----:B------:R-:W-:-:S14]  /*9e40*/  DSETP.GEU.AND P0, PT, |R2|, UR4, PT ;  /* 0x0000000402007e2a */ /* 0x000fdc000bf0e200 */
[----:B0-----:R-:W-:Y:S01]  /*9e50*/  @!P0 FMUL R22, R22, 1.175494350822287508e-38 ;  /* 0x0080000016168820 */ /* 0x001fe20000400000 */
[----:B------:R-:W-:Y:S06]  /*9e60*/  BRA `(.L_x_8200) ;  /* 0x00000008007c7947 */ /* 0x000fec0003800000 */
.L_x_8195:
        /* <DEDUP_REMOVED lines=12> */
.L_x_8209:
[----:B------:R-:W2:Y:S01]  /*9f30*/  LDG.E.64 R2, desc[UR36][R2.64] ;  /* 0x0000002402027981 */ /* 0x000ea2000c1e1b00 */
[----:B------:R-:W-:Y:S01]  /*9f40*/  UMOV UR4, 0xf0000000 ;  /* 0xf000000000047882 */ /* 0x000fe20000000000 */
[----:B------:R-:W-:Y:S01]  /*9f50*/  UMOV UR5, 0x380fffff ;  /* 0x380fffff00057882 */ /* 0x000fe20000000000 */
[----:B--2---:R-:W0:Y:S01]  /*9f60*/  F2F.F32.F64 R22, R2 ;  /* 0x0000000200167310 */ /* 0x004e220000301000 */
[----:B------:R-:W-:-:S14]  /*9f70*/  DSETP.GEU.AND P0, PT, |R2|, UR4, PT ;  /* 0x0000000402007e2a */ /* 0x000fdc000bf0e200 */
[----:B0-----:R-:W-:Y:S01]  /*9f80*/  @!P0 FMUL R22, R22, 1.175494350822287508e-38 ;  /* 0x0080000016168820 */ /* 0x001fe20000400000 */
[----:B------:R-:W-:Y:S06]  /*9f90*/  BRA `(.L_x_8200) ;  /* 0x0000000800307947 */ /* 0x000fec0003800000 */
.L_x_8208:
        /* <DEDUP_REMOVED lines=26> */
.L_x_8211:
        /* <DEDUP_REMOVED lines=13> */
.L_x_8210:
[----:B------:R-:W2:Y:S02]  /*a210*/  LDG.E.U16 R2, desc[UR36][R2.64] ;  /* 0x0000002402027981 */ /* 0x000ea4000c1e1500 */
[----:B--2---:R-:W-:Y:S01]  /*a220*/  IMAD.U32 R22, R2, 0x10000, RZ ;  /* 0x0001000002167824 */ /* 0x004fe200078e00ff */
[----:B------:R-:W-:Y:S06]  /*a230*/  BRA `(.L_x_8200) ;  /* 0x0000000400887947 */ /* 0x000fec0003800000 */
.L_x_8207:
        /* <DEDUP_REMOVED lines=11> */
.L_x_8214:
        /* <DEDUP_REMOVED lines=20> */
.L_x_8216:
[----:B------:R-:W-:Y:S05]  /*a430*/  BSYNC B0 ;  /* 0x0000000000007941 */ /* 0x000fea0003800000 */
.L_x_8215:
[----:B------:R-:W-:Y:S01]  /*a440*/  IMAD.SHL.U32 R2, R2, 0x100000, RZ ;  /* 0x0010000002027824 */ /* 0x000fe200078e00ff */
[----:B------:R-:W-:-:S04]  /*a450*/  LEA R3, R0, 0x3b800000, 0x17 ;  /* 0x3b80000000037811 */ /* 0x000fc800078eb8ff */
[----:B------:R-:W-:Y:S01]  /*a460*/  LOP3.LUT R22, R3, R2, R22, 0xfe, !PT ;  /* 0x0000000203167212 */ /* 0x000fe200078efe16 */
[----:B------:R-:W-:Y:S06]  /*a470*/  BRA `(.L_x_8200) ;  /* 0x0000000000f87947 */ /* 0x000fec0003800000 */
.L_x_8213:
        /* <DEDUP_REMOVED lines=20> */
.L_x_8218:
[----:B------:R-:W-:Y:S05]  /*a5c0*/  BSYNC B0 ;  /* 0x0000000000007941 */ /* 0x000fea0003800000 */
.L_x_8217:
[----:B------:R-:W-:Y:S01]  /*a5d0*/  IMAD.SHL.U32 R2, R2, 0x200000, RZ ;  /* 0x0020000002027824 */ /* 0x000fe200078e00ff */
[----:B------:R-:W-:-:S04]  /*a5e0*/  LEA R3, R0, 0x37800000, 0x17 ;  /* 0x3780000000037811 */ /* 0x000fc800078eb8ff */
[----:B------:R-:W-:Y:S01]  /*a5f0*/  LOP3.LUT R22, R3, R2, R22, 0xfe, !PT ;  /* 0x0000000203167212 */ /* 0x000fe200078efe16 */
[----:B------:R-:W-:Y:S06]  /*a600*/  BRA `(.L_x_8200) ;  /* 0x0000000000947947 */ /* 0x000fec0003800000 */
.L_x_8212:
        /* <DEDUP_REMOVED lines=14> */
.L_x_8199:
        /* <DEDUP_REMOVED lines=16> */
.L_x_8221:
[----:B------:R-:W-:Y:S01]  /*a7f0*/  IMAD.MOV.U32 R22, RZ, RZ, RZ ;  /* 0x000000ffff167224 */ /* 0x000fe200078e00ff */
[----:B------:R-:W-:Y:S06]  /*a800*/  BRA `(.L_x_8200) ;  /* 0x0000000000147947 */ /* 0x000fec0003800000 */
.L_x_8220:
[----:B------:R-:W2:Y:S02]  /*a810*/  LDG.E.64 R22, desc[UR36][R2.64] ;  /* 0x0000002402167981 */ /* 0x000ea4000c1e1b00 */
[----:B--2---:R0:W1:Y:S01]  /*a820*/  I2F.U64 R22, R22 ;  /* 0x0000001600167312 */ /* 0x0040620000301000 */
[----:B------:R-:W-:Y:S05]  /*a830*/  BRA `(.L_x_8200) ;  /* 0x0000000000087947 */ /* 0x000fea0003800000 */
.L_x_8219:
[----:B------:R-:W2:Y:S02]  /*a840*/  LDG.E R2, desc[UR36][R2.64] ;  /* 0x0000002402027981 */ /* 0x000ea4000c1e1900 */
[----:B--2---:R-:W-:-:S07]  /*a850*/  I2FP.F32.U32 R22, R2 ;  /* 0x0000000200167245 */ /* 0x004fce0000201000 */
.L_x_8200:
[----:B------:R-:W-:Y:S05]  /*a860*/  BSYNC B6 ;  /* 0x0000000000067941 */ /* 0x000fea0003800000 */
.L_x_8194:
        /* <DEDUP_REMOVED lines=19> */
.L_x_8226:
[----:B------:R-:W2:Y:S02]  /*a9a0*/  LDG.E.U8 R0, desc[UR36][R2.64] ;  /* 0x0000002402007981 */ /* 0x000ea4000c1e1100 */
[----:B--2---:R-:W-:Y:S01]  /*a9b0*/  I2FP.F32.U32 R0, R0 ;  /* 0x0000000000007245 */ /* 0x004fe20000201000 */
[----:B------:R-:W-:Y:S06]  /*a9c0*/  BRA `(.L_x_8228) ;  /* 0x0000000c002c7947 */ /* 0x000fec0003800000 */
.L_x_8225:
        /* <DEDUP_REMOVED lines=9> */
.L_x_8230:
[----:B------:R-:W2:Y:S02]  /*aa60*/  LDG.E R0, desc[UR36][R2.64] ;  /* 0x0000002402007981 */ /* 0x000ea4000c1e1900 */
[----:B--2---:R-:W-:Y:S01]  /*aa70*/  I2FP.F32.S32 R0, R0 ;  /* 0x0000000000007245 */ /* 0x004fe20000201400 */
[----:B------:R-:W-:Y:S06]  /*aa80*/  BRA `(.L_x_8228) ;  /* 0x0000000800fc7947 */ /* 0x000fec0003800000 */
.L_x_8229:
[----:B------:R-:W2:Y:S02]  /*aa90*/  LDG.E.U16 R0, desc[UR36][R2.64] ;  /* 0x0000002402007981 */ /* 0x000ea4000c1e1500 */
[----:B--2---:R-:W0:Y:S01]  /*aaa0*/  I2F.S16 R0, R0 ;  /* 0x0000000000007306 */ /* 0x004e220000101400 */
[----:B------:R-:W-:Y:S05]  /*aab0*/  BRA `(.L_x_8228) ;  /* 0x0000000800f07947 */ /* 0x000fea0003800000 */
.L_x_8224:
        /* <DEDUP_REMOVED lines=8> */
.L_x_8232:
[----:B------:R-:W2:Y:S02]  /*ab40*/  LDG.E.U16 R0, desc[UR36][R2.64] ;  /* 0x0000002402007981 */ /* 0x000ea4000c1e1500 */
[----:B--2---:R-:W-:Y:S01]  /*ab50*/  HADD2.F32 R0, -RZ, R0.H0_H0 ;  /* 0x20000000ff007230 */ /* 0x004fe20000004100 */
[----:B------:R-:W-:Y:S06]  /*ab60*/  BRA `(.L_x_8228) ;  /* 0x0000000800c47947 */ /* 0x000fec0003800000 */
.L_x_8231:
        /* <DEDUP_REMOVED lines=8> */
.L_x_8234:
[----:B------:R-:W2:Y:S02]  /*abf0*/  LDG.E.U16 R0, desc[UR36][R2.64] ;  /* 0x0000002402007981 */ /* 0x000ea4000c1e1500 */
[----:B--2---:R-:W-:Y:S01]  /*ac00*/  HADD2.F32 R0, -RZ, R0.H0_H0 ;  /* 0x20000000ff007230 */ /* 0x004fe20000004100 */
[----:B------:R-:W-:Y:S06]  /*ac10*/  BRA `(.L_x_8228) ;  /* 0x0000000800987947 */ /* 0x000fec0003800000 */
.L_x_8233:
[----:B------:R-:W2:Y:S01]  /*ac20*/  LDG.E.64 R2, desc[UR36][R2.64] ;  /* 0x0000002402027981 */ /* 0x000ea2000c1e1b00 */
[----:B------:R-:W-:Y:S01]  /*ac30*/  UMOV UR4, 0xf0000000 ;  /* 0xf000000000047882 */ /* 0x000fe20000000000 */
[----:B------:R-:W-:Y:S01]  /*ac40*/  UMOV UR5, 0x380fffff ;  /* 0x380fffff00057882 */ /* 0x000fe20000000000 */
[----:B--2---:R-:W0:Y:S01]  /*ac50*/  F2F.F32.F64 R0, R2 ;  /* 0x0000000200007310 */ /* 0x004e220000301000 */
[----:B------:R-:W-:-:S14]  /*ac60*/  DSETP.GEU.AND P0, PT, |R2|, UR4, PT ;  /* 0x0000000402007e2a */ /* 0x000fdc000bf0e200 */
[----:B0-----:R-:W-:Y:S01]  /*ac70*/  @!P0 FMUL R0, R0, 1.175494350822287508e-38 ;  /* 0x0080000000008820 */ /* 0x001fe20000400000 */
[----:B------:R-:W-:Y:S06]  /*ac80*/  BRA `(.L_x_8228) ;  /* 0x00000008007c7947 */ /* 0x000fec0003800000 */
.L_x_8223:
        /* <DEDUP_REMOVED lines=12> */
.L_x_8237:
[----:B------:R-:W2:Y:S01]  /*ad50*/  LDG.E.64 R2, desc[UR36][R2.64] ;  /* 0x0000002402027981 */ /* 0x000ea2000c1e1b00 */
[----:B------:R-:W-:Y:S01]  /*ad60*/  UMOV UR4, 0xf0000000 ;  /* 0xf000000000047882 */ /* 0x000fe20000000000 */
[----:B------:R-:W-:Y:S01]  /*ad70*/  UMOV UR5, 0x380fffff ;  /* 0x380fffff00057882 */ /* 0x000fe20000000000 */
[----:B--2---:R-:W0:Y:S01]  /*ad80*/  F2F.F32.F64 R0, R2 ;  /* 0x0000000200007310 */ /* 0x004e220000301000 */
[----:B------:R-:W-:-:S14]  /*ad90*/  DSETP.GEU.AND P0, PT, |R2|, UR4, PT ;  /* 0x0000000402007e2a */ /* 0x000fdc000bf0e200 */
[----:B0-----:R-:W-:Y:S01]  /*ada0*/  @!P0 FMUL R0, R0, 1.175494350822287508e-38 ;  /* 0x0080000000008820 */ /* 0x001fe20000400000 */
[----:B------:R-:W-:Y:S06]  /*adb0*/  BRA `(.L_x_8228) ;  /* 0x0000000800307947 */ /* 0x000fec0003800000 */
.L_x_8236:
        /* <DEDUP_REMOVED lines=26> */
.L_x_8239:
        /* <DEDUP_REMOVED lines=13> */
.L_x_8238:
[----:B------:R-:W2:Y:S02]  /*b030*/  LDG.E.U16 R0, desc[UR36][R2.64] ;  /* 0x0000002402007981 */ /* 0x000ea4000c1e1500 */
[----:B--2---:R-:W-:Y:S01]  /*b040*/  IMAD.U32 R0, R0, 0x10000, RZ ;  /* 0x0001000000007824 */ /* 0x004fe200078e00ff */
[----:B------:R-:W-:Y:S06]  /*b050*/  BRA `(.L_x_8228) ;  /* 0x0000000400887947 */ /* 0x000fec0003800000 */
.L_x_8235:
        /* <DEDUP_REMOVED lines=11> */
.L_x_8242:
        /* <DEDUP_REMOVED lines=20> */
.L_x_8244:
[----:B------:R-:W-:Y:S05]  /*b250*/  BSYNC B0 ;  /* 0x0000000000007941 */ /* 0x000fea0003800000 */
.L_x_8243:
[----:B------:R-:W-:Y:S01]  /*b260*/  LEA R3, R0, 0x3b800000, 0x17 ;  /* 0x3b80000000037811 */ /* 0x000fe200078eb8ff */
[----:B------:R-:W-:-:S05]  /*b270*/  IMAD.SHL.U32 R0, R2, 0x100000, RZ ;  /* 0x0010000002007824 */ /* 0x000fca00078e00ff */
[----:B------:R-:W-:Y:S01]  /*b280*/  LOP3.LUT R0, R3, R0, R4, 0xfe, !PT ;  /* 0x0000000003007212 */ /* 0x000fe200078efe04 */
[----:B------:R-:W-:Y:S06]  /*b290*/  BRA `(.L_x_8228) ;  /* 0x0000000000f87947 */ /* 0x000fec0003800000 */
.L_x_8241:
        /* <DEDUP_REMOVED lines=20> */
.L_x_8246:
[----:B------:R-:W-:Y:S05]  /*b3e0*/  BSYNC B0 ;  /* 0x0000000000007941 */ /* 0x000fea0003800000 */
.L_x_8245:
[----:B------:R-:W-:Y:S01]  /*b3f0*/  LEA R3, R0, 0x37800000, 0x17 ;  /* 0x3780000000037811 */ /* 0x000fe200078eb8ff */
[----:B------:R-:W-:-:S05]  /*b400*/  IMAD.SHL.U32 R0, R2, 0x200000, RZ ;  /* 0x0020000002007824 */ /* 0x000fca00078e00ff */
[----:B------:R-:W-:Y:S01]  /*b410*/  LOP3.LUT R0, R3, R0, R4, 0xfe, !PT ;  /* 0x0000000003007212 */ /* 0x000fe200078efe04 */
[----:B------:R-:W-:Y:S06]  /*b420*/  BRA `(.L_x_8228) ;  /* 0x0000000000947947 */ /* 0x000fec0003800000 */
.L_x_8240:
        /* <DEDUP_REMOVED lines=14> */
.L_x_8227:
        /* <DEDUP_REMOVED lines=16> */
.L_x_8249:
[----:B------:R-:W-:Y:S01]  /*b610*/  IMAD.MOV.U32 R0, RZ, RZ, RZ ;  /* 0x000000ffff007224 */ /* 0x000fe200078e00ff */
[----:B------:R-:W-:Y:S06]  /*b620*/  BRA `(.L_x_8228) ;  /* 0x0000000000147947 */ /* 0x000fec0003800000 */
.L_x_8248:
[----:B------:R-:W2:Y:S02]  /*b630*/  LDG.E.64 R2, desc[UR36][R2.64] ;  /* 0x0000002402027981 */ /* 0x000ea4000c1e1b00 */
[----:B--2---:R0:W2:Y:S01]  /*b640*/  I2F.U64 R0, R2 ;  /* 0x0000000200007312 */ /* 0x0040a20000301000 */
[----:B------:R-:W-:Y:S05]  /*b650*/  BRA `(.L_x_8228) ;  /* 0x0000000000087947 */ /* 0x000fea0003800000 */
.L_x_8247:
[----:B------:R-:W2:Y:S02]  /*b660*/  LDG.E R0, desc[UR36][R2.64] ;  /* 0x0000002402007981 */ /* 0x000ea4000c1e1900 */
[----:B--2---:R-:W-:-:S07]  /*b670*/  I2FP.F32.U32 R0, R0 ;  /* 0x0000000000007245 */ /* 0x004fce0000201000 */
.L_x_8228:
[----:B------:R-:W-:Y:S05]  /*b680*/  BSYNC B6 ;  /* 0x0000000000067941 */ /* 0x000fea0003800000 */
.L_x_8222:
        /* <DEDUP_REMOVED lines=23> */
.L_x_8253:
[----:B------:R-:W0:Y:S02]  /*b800*/  F2I.S64.TRUNC R2, R2 ;  /* 0x0000000200027311 */ /* 0x000e24000020d900 */
[----:B0-----:R-:W-:-:S05]  /*b810*/  IMAD.MOV.U32 R5, RZ, RZ, R2 ;  /* 0x000000ffff057224 */ /* 0x001fca00078e0002 */
[----:B------:R0:W-:Y:S01]  /*b820*/  STG.E.U8 desc[UR36][R16.64], R5 ;  /* 0x0000000510007986 */ /* 0x0001e2000c101124 */
[----:B------:R-:W-:Y:S05]  /*b830*/  BRA `(.L_x_8255) ;  /* 0x0000000c00407947 */ /* 0x000fea0003800000 */
.L_x_8252:
        /* <DEDUP_REMOVED lines=9> */
.L_x_8257:
[----:B------:R-:W0:Y:S02]  /*b8d0*/  F2I.FTZ.TRUNC.NTZ R3, R2 ;  /* 0x0000000200037305 */ /* 0x000e24000021f100 */
[----:B0-----:R0:W-:Y:S01]  /*b8e0*/  STG.E desc[UR36][R16.64], R3 ;  /* 0x0000000310007986 */ /* 0x0011e2000c101924 */
[----:B------:R-:W-:Y:S05]  /*b8f0*/  BRA `(.L_x_8255) ;  /* 0x0000000c00107947 */ /* 0x000fea0003800000 */
.L_x_8256:
[----:B------:R-:W0:Y:S02]  /*b900*/  F2I.FTZ.TRUNC.NTZ R3, R2 ;  /* 0x0000000200037305 */ /* 0x000e24000021f100 */
[----:B0-----:R0:W-:Y:S01]  /*b910*/  STG.E.U16 desc[UR36][R16.64], R3 ;  /* 0x0000000310007986 */ /* 0x0011e2000c101524 */
[----:B------:R-:W-:Y:S05]  /*b920*/  BRA `(.L_x_8255) ;  /* 0x0000000c00047947 */ /* 0x000fea0003800000 */
.L_x_8251:
        /* <DEDUP_REMOVED lines=8> */
.L_x_8259:
[----:B------:R-:W-:-:S05]  /*b9b0*/  F2FP.F16.F32.PACK_AB R2, RZ, R2 ;  /* 0x00000002ff02723e */ /* 0x000fca00000000ff */
[----:B------:R0:W-:Y:S01]  /*b9c0*/  STG.E.U16 desc[UR36][R16.64], R2 ;  /* 0x0000000210007986 */ /* 0x0001e2000c101524 */
[----:B------:R-:W-:Y:S05]  /*b9d0*/  BRA `(.L_x_8255) ;  /* 0x0000000800d87947 */ /* 0x000fea0003800000 */
.L_x_8258:
        /* <DEDUP_REMOVED lines=9> */
.L_x_8261:
[----:B------:R-:W-:-:S04]  /*ba70*/  F2FP.F16.F32.PACK_AB R3, RZ, R2 ;  /* 0x00000002ff03723e */ /* 0x000fc800000000ff */
[----:B------:R-:W-:-:S05]  /*ba80*/  PRMT R3, R3, 0x5410, RZ ;  /* 0x0000541003037816 */ /* 0x000fca00000000ff */
[----:B------:R2:W-:Y:S01]  /*ba90*/  STG.E desc[UR36][R16.64], R3 ;  /* 0x0000000310007986 */ /* 0x0005e2000c101924 */
[----:B------:R-:W-:Y:S05]  /*baa0*/  BRA `(.L_x_8255) ;  /* 0x0000000800a47947 */ /* 0x000fea0003800000 */
.L_x_8260:
[----:B------:R-:W-:-:S06]  /*bab0*/  FMUL.FTZ R2, R2, 1 ;  /* 0x3f80000002027820 */ /* 0x000fcc0000410000 */
[----:B------:R-:W0:Y:S02]  /*bac0*/  F2F.F64.F32 R2, R2 ;  /* 0x0000000200027310 */ /* 0x000e240000201800 */
[----:B0-----:R4:W-:Y:S01]  /*bad0*/  STG.E.64 desc[UR36][R16.64], R2 ;  /* 0x0000000210007986 */ /* 0x0019e2000c101b24 */
[----:B------:R-:W-:Y:S05]  /*bae0*/  BRA `(.L_x_8255) ;  /* 0x0000000800947947 */ /* 0x000fea0003800000 */
.L_x_8250:
        /* <DEDUP_REMOVED lines=12> */
.L_x_8264:
[----:B------:R-:W-:Y:S01]  /*bbb0*/  FMUL.FTZ R4, R2, 1 ;  /* 0x3f80000002047820 */ /* 0x000fe20000410000 */
[----:B------:R-:W-:-:S05]  /*bbc0*/  CS2R R6, SRZ ;  /* 0x0000000000067805 */ /* 0x000fca000001ff00 */
[----:B------:R-:W0:Y:S02]  /*bbd0*/  F2F.F64.F32 R4, R4 ;  /* 0x0000000400047310 */ /* 0x000e240000201800 */
[----:B0-----:R0:W-:Y:S01]  /*bbe0*/  STG.E.128 desc[UR36][R16.64], R4 ;  /* 0x0000000410007986 */ /* 0x0011e2000c101d24 */
[----:B------:R-:W-:Y:S05]  /*bbf0*/  BRA `(.L_x_8255) ;  /* 0x0000000800507947 */ /* 0x000fea0003800000 */
.L_x_8263:
        /* <DEDUP_REMOVED lines=20> */
.L_x_8268:
[----:B------:R-:W-:Y:S05]  /*bd40*/  BSYNC B0 ;  /* 0x0000000000007941 */ /* 0x000fea0003800000 */
.L_x_8267:
[----:B------:R-:W-:-:S05]  /*bd50*/  LOP3.LUT R5, R0, R5, RZ, 0xfc, !PT ;  /* 0x0000000500057212 */ /* 0x000fca00078efcff */
[----:B------:R0:W-:Y:S01]  /*bd60*/  STG.E.U8 desc[UR36][R16.64], R5 ;  /* 0x0000000510007986 */ /* 0x0001e2000c101124 */
[----:B------:R-:W-:Y:S05]  /*bd70*/  BRA `(.L_x_8255) ;  /* 0x0000000400f07947 */ /* 0x000fea0003800000 */
.L_x_8266:
        /* <DEDUP_REMOVED lines=12> */
.L_x_8270:
[----:B------:R-:W-:Y:S01]  /*be40*/  IMAD.MOV.U32 R0, RZ, RZ, 0x7f ;  /* 0x0000007fff007424 */ /* 0x000fe200078e00ff */
[----:B------:R-:W-:-:S04]  /*be50*/  ISETP.GT.U32.AND P0, PT, R4, 0x7f800000, PT ;  /* 0x7f8000000400780c */ /* 0x000fc80003f04070 */
[----:B------:R-:W-:-:S09]  /*be60*/  SEL R0, R0, 0x7c, P0 ;  /* 0x0000007c00007807 */ /* 0x000fd20000000000 */
.L_x_8271:
[----:B------:R-:W-:Y:S05]  /*be70*/  BSYNC B0 ;  /* 0x0000000000007941 */ /* 0x000fea0003800000 */
.L_x_8269:
[----:B------:R-:W-:-:S04]  /*be80*/  LOP3.LUT R2, R2, 0x80000000, RZ, 0xc0, !PT ;  /* 0x8000000002027812 */ /* 0x000fc800078ec0ff */
[----:B------:R-:W-:-:S04]  /*be90*/  SHF.R.U32.HI R3, RZ, 0x18, R2 ;  /* 0x00000018ff037819 */ /* 0x000fc80000011602 */
[----:B------:R-:W-:-:S05]  /*bea0*/  LOP3.LUT R3, R0, R3, RZ, 0xfc, !PT ;  /* 0x0000000300037212 */ /* 0x000fca00078efcff */
[----:B------:R0:W-:Y:S01]  /*beb0*/  STG.E.U8 desc[UR36][R16.64], R3 ;  /* 0x0000000310007986 */ /* 0x0001e2000c101124 */
[----:B------:R-:W-:Y:S05]  /*bec0*/  BRA `(.L_x_8255) ;  /* 0x00000004009c7947 */ /* 0x000fea0003800000 */
.L_x_8265:
[----:B------:R-:W-:-:S05]  /*bed0*/  F2FP.BF16.F32.PACK_AB R2, RZ, R2 ;  /* 0x00000002ff02723e */ /* 0x000fca00000010ff */
[----:B------:R0:W-:Y:S01]  /*bee0*/  STG.E.U16 desc[UR36][R16.64], R2 ;  /* 0x0000000210007986 */ /* 0x0001e2000c101524 */
[----:B------:R-:W-:Y:S05]  /*bef0*/  BRA `(.L_x_8255) ;  /* 0x0000000400907947 */ /* 0x000fea0003800000 */
.L_x_8262:
        /* <DEDUP_REMOVED lines=11> */
.L_x_8274:
        /* <DEDUP_REMOVED lines=16> */
.L_x_8277:
[----:B------:R-:W-:-:S04]  /*c0b0*/  LOP3.LUT R2, R2, 0x80000000, RZ, 0xc0, !PT ;  /* 0x8000000002027812 */ /* 0x000fc800078ec0ff */
[----:B------:R-:W-:-:S04]  /*c0c0*/  SHF.R.U32.HI R3, RZ, 0x18, R2 ;  /* 0x00000018ff037819 */ /* 0x000fc80000011602 */
[----:B------:R-:W-:-:S04]  /*c0d0*/  LOP3.LUT R0, R0, R3, RZ, 0xfc, !PT ;  /* 0x0000000300007212 */ /* 0x000fc800078efcff */
[----:B------:R-:W-:-:S07]  /*c0e0*/  PRMT R8, R0, 0x7610, R8 ;  /* 0x0000761000087816 */ /* 0x000fce0000000008 */
.L_x_8276:
[----:B------:R-:W-:Y:S05]  /*c0f0*/  BSYNC B0 ;  /* 0x0000000000007941 */ /* 0x000fea0003800000 */
.L_x_8275:
[----:B------:R0:W-:Y:S01]  /*c100*/  STG.E.U8 desc[UR36][R16.64], R8 ;  /* 0x0000000810007986 */ /* 0x0001e2000c101124 */
[----:B------:R-:W-:Y:S05]  /*c110*/  BRA `(.L_x_8255) ;  /* 0x0000000400087947 */ /* 0x000fea0003800000 */
.L_x_8273:
        /* <DEDUP_REMOVED lines=16> */
.L_x_8280:
[----:B------:R-:W-:-:S04]  /*c220*/  LOP3.LUT R2, R2, 0x80000000, RZ, 0xc0, !PT ;  /* 0x8000000002027812 */ /* 0x000fc800078ec0ff */
[----:B------:R-:W-:-:S04]  /*c230*/  SHF.R.U32.HI R3, RZ, 0x18, R2 ;  /* 0x00000018ff037819 */ /* 0x000fc80000011602 */
[----:B------:R-:W-:-:S04]  /*c240*/  LOP3.LUT R0, R0, R3, RZ, 0xfc, !PT ;  /* 0x0000000300007212 */ /* 0x000fc800078efcff */
[----:B------:R-:W-:-:S07]  /*c250*/  PRMT R8, R0, 0x7610, R8 ;  /* 0x0000761000087816 */ /* 0x000fce0000000008 */
.L_x_8279:
[----:B------:R-:W-:Y:S05]  /*c260*/  BSYNC B0 ;  /* 0x0000000000007941 */ /* 0x000fea0003800000 */
.L_x_8278:
[----:B------:R0:W-:Y:S01]  /*c270*/  STG.E.U8 desc[UR36][R16.64], R8 ;  /* 0x0000000810007986 */ /* 0x0001e2000c101124 */
[----:B------:R-:W-:Y:S05]  /*c280*/  BRA `(.L_x_8255) ;  /* 0x0000000000ac7947 */ /* 0x000fea0003800000 */
.L_x_8272:
        /* <DEDUP_REMOVED lines=21> */
.L_x_8254:
        /* <DEDUP_REMOVED lines=16> */
.L_x_8283:
[----:B------:R-:W-:Y:S05]  /*c4e0*/  BRA `(.L_x_8255) ;  /* 0x0000000000147947 */ /* 0x000fea0003800000 */
.L_x_8282:
[----:B------:R-:W0:Y:S02]  /*c4f0*/  F2I.U64.TRUNC R2, R2 ;  /* 0x0000000200027311 */ /* 0x000e24000020d800 */
[----:B0-----:R0:W-:Y:S01]  /*c500*/  STG.E.64 desc[UR36][R16.64], R2 ;  /* 0x0000000210007986 */ /* 0x0011e2000c101b24 */
[----:B------:R-:W-:Y:S05]  /*c510*/  BRA `(.L_x_8255) ;  /* 0x0000000000087947 */ /* 0x000fea0003800000 */
.L_x_8281:
[----:B------:R-:W0:Y:S02]  /*c520*/  F2I.FTZ.U32.TRUNC.NTZ R3, R2 ;  /* 0x0000000200037305 */ /* 0x000e24000021f000 */
[----:B0-----:R0:W-:Y:S02]  /*c530*/  STG.E desc[UR36][R16.64], R3 ;  /* 0x0000000310007986 */ /* 0x0011e4000c101924 */
.L_x_8255:
[----:B------:R-:W-:-:S07]  /*c540*/  VIADD R19, R19, 0x80 ;  /* 0x0000008013137836 */ /* 0x000fce0000000000 */
.L_x_8192:
[----:B------:R-:W-:Y:S05]  /*c550*/  BSYNC B7 ;  /* 0x0000000000077941 */ /* 0x000fea0003800000 */
.L_x_8191:
        /* <DEDUP_REMOVED lines=357> */
.L_x_8284:
        /* <DEDUP_REMOVED lines=22> */
.L_x_8289:
[----:B------:R-:W2:Y:S02]  /*dd10*/  LDG.E.U8 R2, desc[UR36][R2.64] ;  /* 0x0000002402027981 */ /* 0x000ea4000c1e1100 */
[----:B--2---:R-:W-:Y:S01]  /*dd20*/  I2FP.F32.U32 R19, R2 ;  /* 0x0000000200137245 */ /* 0x004fe20000201000 */
[----:B------:R-:W-:Y:S06]  /*dd30*/  BRA `(.L_x_8291) ;  /* 0x0000000c002c7947 */ /* 0x000fec0003800000 */
.L_x_8288:
        /* <DEDUP_REMOVED lines=9> */
.L_x_8293:
[----:B------:R-:W2:Y:S02]  /*ddd0*/  LDG.E R2, desc[UR36][R2.64] ;  /* 0x0000002402027981 */ /* 0x000ea4000c1e1900 */
[----:B--2---:R-:W-:Y:S01]  /*dde0*/  I2FP.F32.S32 R19, R2 ;  /* 0x0000000200137245 */ /* 0x004fe20000201400 */
[----:B------:R-:W-:Y:S06]  /*ddf0*/  BRA `(.L_x_8291) ;  /* 0x0000000800fc7947 */ /* 0x000fec0003800000 */
.L_x_8292:
[----:B------:R-:W2:Y:S02]  /*de00*/  LDG.E.U16 R2, desc[UR36][R2.64] ;  /* 0x0000002402027981 */ /* 0x000ea4000c1e1500 */
[----:B--2---:R0:W1:Y:S01]  /*de10*/  I2F.S16 R19, R2 ;  /* 0x0000000200137306 */ /* 0x0040620000101400 */
[----:B------:R-:W-:Y:S05]  /*de20*/  BRA `(.L_x_8291) ;  /* 0x0000000800f07947 */ /* 0x000fea0003800000 */
.L_x_8287:
        /* <DEDUP_REMOVED lines=8> */
.L_x_8295:
[----:B------:R-:W2:Y:S02]  /*deb0*/  LDG.E.U16 R2, desc[UR36][R2.64] ;  /* 0x0000002402027981 */ /* 0x000ea4000c1e1500 */
[----:B--2---:R-:W-:Y:S01]  /*dec0*/  HADD2.F32 R19, -RZ, R2.H0_H0 ;  /* 0x20000002ff137230 */ /* 0x004fe20000004100 */
[----:B------:R-:W-:Y:S06]  /*ded0*/  BRA `(.L_x_8291) ;  /* 0x0000000800c47947 */ /* 0x000fec0003800000 */
.L_x_8294:
        /* <DEDUP_REMOVED lines=8> */
.L_x_8297:
[----:B------:R-:W2:Y:S02]  /*df60*/  LDG.E.U16 R2, desc[UR36][R2.64] ;  /* 0x0000002402027981 */ /* 0x000ea4000c1e1500 */
[----:B--2---:R-:W-:Y:S01]  /*df70*/  HADD2.F32 R19, -RZ, R2.H0_H0 ;  /* 0x20000002ff137230 */ /* 0x004fe20000004100 */
[----:B------:R-:W-:Y:S06]  /*df80*/  BRA `(.L_x_8291) ;  /* 0x0000000800987947 */ /* 0x000fec0003800000 */
.L_x_8296:
[----:B------:R-:W2:Y:S01]  /*df90*/  LDG.E.64 R2, desc[UR36][R2.64] ;  /* 0x0000002402027981 */ /* 0x000ea2000c1e1b00 */
[----:B------:R-:W-:Y:S01]  /*dfa0*/  UMOV UR4, 0xf0000000 ;  /* 0xf000000000047882 */ /* 0x000fe20000000000 */
[----:B------:R-:W-:Y:S01]  /*dfb0*/  UMOV UR5, 0x380fffff ;  /* 0x380fffff00057882 */ /* 0x000fe20000000000 */
[----:B--2---:R-:W0:Y:S01]  /*dfc0*/  F2F.F32.F64 R19, R2 ;  /* 0x0000000200137310 */ /* 0x004e220000301000 */
[----:B------:R-:W-:-:S14]  /*dfd0*/  DSETP.GEU.AND P0, PT, |R2|, UR4, PT ;  /* 0x0000000402007e2a */ /* 0x000fdc000bf0e200 */
[----:B0-----:R-:W-:Y:S01]  /*dfe0*/  @!P0 FMUL R19, R19, 1.175494350822287508e-38 ;  /* 0x0080000013138820 */ /* 0x001fe20000400000 */
[----:B------:R-:W-:Y:S06]  /*dff0*/  BRA `(.L_x_8291) ;  /* 0x00000008007c7947 */ /* 0x000fec0003800000 */
.L_x_8286:
        /* <DEDUP_REMOVED lines=12> */
.L_x_8300:
[----:B------:R-:W2:Y:S01]  /*e0c0*/  LDG.E.64 R2, desc[UR36][R2.64] ;  /* 0x0000002402027981 */ /* 0x000ea2000c1e1b00 */
[----:B------:R-:W-:Y:S01]  /*e0d0*/  UMOV UR4, 0xf0000000 ;  /* 0xf000000000047882 */ /* 0x000fe20000000000 */
[----:B------:R-:W-:Y:S01]  /*e0e0*/  UMOV UR5, 0x380fffff ;  /* 0x380fffff00057882 */ /* 0x000fe20000000000 */
[----:B--2---:R-:W0:Y:S01]  /*e0f0*/  F2F.F32.F64 R19, R2 ;  /* 0x0000000200137310 */ /* 0x004e220000301000 */
[----:B------:R-:W-:-:S14]  /*e100*/  DSETP.GEU.AND P0, PT, |R2|, UR4, PT ;  /* 0x0000000402007e2a */ /* 0x000fdc000bf0e200 */
[----:B0-----:R-:W-:Y:S01]  /*e110*/  @!P0 FMUL R19, R19, 1.175494350822287508e-38 ;  /* 0x0080000013138820 */ /* 0x001fe20000400000 */
[----:B------:R-:W-:Y:S06]  /*e120*/  BRA `(.L_x_8291) ;  /* 0x0000000800307947 */ /* 0x000fec0003800000 */
.L_x_8299:
        /* <DEDUP_REMOVED lines=26> */
.L_x_8302:
        /* <DEDUP_REMOVED lines=13> */
.L_x_8301:
[----:B------:R-:W2:Y:S02]  /*e3a0*/  LDG.E.U16 R2, desc[UR36][R2.64] ;  /* 0x0000002402027981 */ /* 0x000ea4000c1e1500 */
[----:B--2---:R-:W-:Y:S01]  /*e3b0*/  IMAD.U32 R19, R2, 0x10000, RZ ;  /* 0x0001000002137824 */ /* 0x004fe200078e00ff */
[----:B------:R-:W-:Y:S06]  /*e3c0*/  BRA `(.L_x_8291) ;  /* 0x0000000400887947 */ /* 0x000fec0003800000 */
.L_x_8298:
        /* <DEDUP_REMOVED lines=11> */
.L_x_8305:
        /* <DEDUP_REMOVED lines=20> */
.L_x_8307:
[----:B------:R-:W-:Y:S05]  /*e5c0*/  BSYNC B0 ;  /* 0x0000000000007941 */ /* 0x000fea0003800000 */
.L_x_8306:
[----:B------:R-:W-:Y:S01]  /*e5d0*/  IMAD.SHL.U32 R2, R2, 0x100000, RZ ;  /* 0x0010000002027824 */ /* 0x000fe200078e00ff */
[----:B------:R-:W-:-:S04]  /*e5e0*/  LEA R0, R0, 0x3b800000, 0x17 ;  /* 0x3b80000000007811 */ /* 0x000fc800078eb8ff */
[----:B------:R-:W-:Y:S01]  /*e5f0*/  LOP3.LUT R19, R0, R2, R19, 0xfe, !PT ;  /* 0x0000000200137212 */ /* 0x000fe200078efe13 */
[----:B------:R-:W-:Y:S06]  /*e600*/  BRA `(.L_x_8291) ;  /* 0x0000000000f87947 */ /* 0x000fec0003800000 */
.L_x_8304:
        /* <DEDUP_REMOVED lines=20> */
.L_x_8309:
[----:B------:R-:W-:Y:S05]  /*e750*/  BSYNC B0 ;  /* 0x0000000000007941 */ /* 0x000fea0003800000 */
.L_x_8308:
[----:B------:R-:W-:Y:S01]  /*e760*/  IMAD.SHL.U32 R2, R2, 0x200000, RZ ;  /* 0x0020000002027824 */ /* 0x000fe200078e00ff */
[----:B------:R-:W-:-:S04]  /*e770*/  LEA R0, R0, 0x37800000, 0x17 ;  /* 0x3780000000007811 */ /* 0x000fc800078eb8ff */
[----:B------:R-:W-:Y:S01]  /*e780*/  LOP3.LUT R19, R0, R2, R19, 0xfe, !PT ;  /* 0x0000000200137212 */ /* 0x000fe200078efe13 */
[----:B------:R-:W-:Y:S06]  /*e790*/  BRA `(.L_x_8291) ;  /* 0x0000000000947947 */ /* 0x000fec0003800000 */
.L_x_8303:
        /* <DEDUP_REMOVED lines=14> */
.L_x_8290:
        /* <DEDUP_REMOVED lines=16> */
.L_x_8312:
[----:B------:R-:W-:Y:S01]  /*e980*/  IMAD.MOV.U32 R19, RZ, RZ, RZ ;  /* 0x000000ffff137224 */ /* 0x000fe200078e00ff */
[----:B------:R-:W-:Y:S06]  /*e990*/  BRA `(.L_x_8291) ;  /* 0x0000000000147947 */ /* 0x000fec0003800000 */
.L_x_8311:
[----:B------:R-:W2:Y:S02]  /*e9a0*/  LDG.E.64 R2, desc[UR36][R2.64] ;  /* 0x0000002402027981 */ /* 0x000ea4000c1e1b00 */
[----:B--2---:R0:W1:Y:S01]  /*e9b0*/  I2F.U64 R19, R2 ;  /* 0x0000000200137312 */ /* 0x0040620000301000 */
[----:B------:R-:W-:Y:S05]  /*e9c0*/  BRA `(.L_x_8291) ;  /* 0x0000000000087947 */ /* 0x000fea0003800000 */
.L_x_8310:
[----:B------:R-:W2:Y:S02]  /*e9d0*/  LDG.E R2, desc[UR36][R2.64] ;  /* 0x0000002402027981 */ /* 0x000ea4000c1e1900 */
[----:B--2---:R-:W-:-:S07]  /*e9e0*/  I2FP.F32.U32 R19, R2 ;  /* 0x0000000200137245 */ /* 0x004fce0000201000 */
.L_x_8291:
[----:B------:R-:W-:Y:S05]  /*e9f0*/  BSYNC B6 ;  /* 0x0000000000067941 */ /* 0x000fea0003800000 */
.L_x_8285:
        /* <DEDUP_REMOVED lines=19> */
.L_x_8317:
[----:B------:R-:W2:Y:S02]  /*eb30*/  LDG.E.U8 R0, desc[UR36][R2.64] ;  /* 0x0000002402007981 */ /* 0x000ea4000c1e1100 */
[----:B--2---:R-:W-:Y:S01]  /*eb40*/  I2FP.F32.U32 R0, R0 ;  /* 0x0000000000007245 */ /* 0x004fe20000201000 */
[----:B------:R-:W-:Y:S06]  /*eb50*/  BRA `(.L_x_8319) ;  /* 0x0000000c002c7947 */ /* 0x000fec0003800000 */
.L_x_8316:
        /* <DEDUP_REMOVED lines=9> */
.L_x_8321:
[----:B------:R-:W2:Y:S02]  /*ebf0*/  LDG.E R0, desc[UR36][R2.64] ;  /* 0x0000002402007981 */ /* 0x000ea4000c1e1900 */
[----:B--2---:R-:W-:Y:S01]  /*ec00*/  I2FP.F32.S32 R0, R0 ;  /* 0x0000000000007245 */ /* 0x004fe20000201400 */
[----:B------:R-:W-:Y:S06]  /*ec10*/  BRA `(.L_x_8319) ;  /* 0x0000000800fc7947 */ /* 0x000fec0003800000 */
.L_x_8320:
[----:B------:R-:W2:Y:S02]  /*ec20*/  LDG.E.U16 R0, desc[UR36][R2.64] ;  /* 0x0000002402007981 */ /* 0x000ea4000c1e1500 */
[----:B--2---:R-:W0:Y:S01]  /*ec30*/  I2F.S16 R0, R0 ;  /* 0x0000000000007306 */ /* 0x004e220000101400 */
[----:B------:R-:W-:Y:S05]  /*ec40*/  BRA `(.L_x_8319) ;  /* 0x0000000800f07947 */ /* 0x000fea0003800000 */
.L_x_8315:
        /* <DEDUP_REMOVED lines=8> */
.L_x_8323:
[----:B------:R-:W2:Y:S02]  /*ecd0*/  LDG.E.U16 R0, desc[UR36][R2.64] ;  /* 0x0000002402007981 */ /* 0x000ea4000c1e1500 */
[----:B--2---:R-:W-:Y:S01]  /*ece0*/  HADD2.F32 R0, -RZ, R0.H0_H0 ;  /* 0x20000000ff007230 */ /* 0x004fe20000004100 */
[----:B------:R-:W-:Y:S06]  /*ecf0*/  BRA `(.L_x_8319) ;  /* 0x0000000800c47947 */ /* 0x000fec0003800000 */
.L_x_8322:
        /* <DEDUP_REMOVED lines=8> */
.L_x_8325:
[----:B------:R-:W2:Y:S02]  /*ed80*/  LDG.E.U16 R0, desc[UR36][R2.64] ;  /* 0x0000002402007981 */ /* 0x000ea4000c1e1500 */
[----:B--2---:R-:W-:Y:S01]  /*ed90*/  HADD2.F32 R0, -RZ, R0.H0_H0 ;  /* 0x20000000ff007230 */ /* 0x004fe20000004100 */
[----:B------:R-:W-:Y:S06]  /*eda0*/  BRA `(.L_x_8319) ;  /* 0x0000000800987947 */ /* 0x000fec0003800000 */
.L_x_8324:
[----:B------:R-:W2:Y:S01]  /*edb0*/  LDG.E.64 R2, desc[UR36][R2.64] ;  /* 0x0000002402027981 */ /* 0x000ea2000c1e1b00 */
[----:B------:R-:W-:Y:S01]  /*edc0*/  UMOV UR4, 0xf0000000 ;  /* 0xf000000000047882 */ /* 0x000fe20000000000 */
[----:B------:R-:W-:Y:S01]  /*edd0*/  UMOV UR5, 0x380fffff ;  /* 0x380fffff00057882 */ /* 0x000fe20000000000 */
[----:B--2---:R-:W0:Y:S01]  /*ede0*/  F2F.F32.F64 R0, R2 ;  /* 0x0000000200007310 */ /* 0x004e220000301000 */
[----:B------:R-:W-:-:S14]  /*edf0*/  DSETP.GEU.AND P0, PT, |R2|, UR4, PT ;  /* 0x0000000402007e2a */ /* 0x000fdc000bf0e200 */
[----:B0-----:R-:W-:Y:S01]  /*ee00*/  @!P0 FMUL R0, R0, 1.175494350822287508e-38 ;  /* 0x0080000000008820 */ /* 0x001fe20000400000 */
[----:B------:R-:W-:Y:S06]  /*ee10*/  BRA `(.L_x_8319) ;  /* 0x00000008007c7947 */ /* 0x000fec0003800000 */
.L_x_8314:
        /* <DEDUP_REMOVED lines=12> */
.L_x_8328:
[----:B------:R-:W2:Y:S01]  /*eee0*/  LDG.E.64 R2, desc[UR36][R2.64] ;  /* 0x0000002402027981 */ /* 0x000ea2000c1e1b00 */
[----:B------:R-:W-:Y:S01]  /*eef0*/  UMOV UR4, 0xf0000000 ;  /* 0xf000000000047882 */ /* 0x000fe20000000000 */
[----:B------:R-:W-:Y:S01]  /*ef00*/  UMOV UR5, 0x380fffff ;  /* 0x380fffff00057882 */ /* 0x000fe20000000000 */
[----:B--2---:R-:W0:Y:S01]  /*ef10*/  F2F.F32.F64 R0, R2 ;  /* 0x0000000200007310 */ /* 0x004e220000301000 */
[----:B------:R-:W-:-:S14]  /*ef20*/  DSETP.GEU.AND P0, PT, |R2|, UR4, PT ;  /* 0x0000000402007e2a */ /* 0x000fdc000bf0e200 */
[----:B0-----:R-:W-:Y:S01]  /*ef30*/  @!P0 FMUL R0, R0, 1.175494350822287508e-38 ;  /* 0x0080000000008820 */ /* 0x001fe20000400000 */
[----:B------:R-:W-:Y:S06]  /*ef40*/  BRA `(.L_x_8319) ;  /* 0x0000000800307947 */ /* 0x000fec0003800000 */
.L_x_8327:
        /* <DEDUP_REMOVED lines=26> */
.L_x_8330:
        /* <DEDUP_REMOVED lines=13> */
.L_x_8329:
[----:B------:R-:W2:Y:S02]  /*f1c0*/  LDG.E.U16 R0, desc[UR36][R2.64] ;  /* 0x0000002402007981 */ /* 0x000ea4000c1e1500 */
[----:B--2---:R-:W-:Y:S01]  /*f1d0*/  IMAD.U32 R0, R0, 0x10000, RZ ;  /* 0x0001000000007824 */ /* 0x004fe200078e00ff */
[----:B------:R-:W-:Y:S06]  /*f1e0*/  BRA `(.L_x_8319) ;  /* 0x0000000400887947 */ /* 0x000fec0003800000 */
.L_x_8326:
        /* <DEDUP_REMOVED lines=11> */
.L_x_8333:
        /* <DEDUP_REMOVED lines=20> */
.L_x_8335:
[----:B------:R-:W-:Y:S05]  /*f3e0*/  BSYNC B0 ;  /* 0x0000000000007941 */ /* 0x000fea0003800000 */
.L_x_8334:
[----:B------:R-:W-:Y:S01]  /*f3f0*/  LEA R3, R0, 0x3b800000, 0x17 ;  /* 0x3b80000000037811 */ /* 0x000fe200078eb8ff */
[----:B------:R-:W-:-:S05]  /*f400*/  IMAD.SHL.U32 R0, R2, 0x100000, RZ ;  /* 0x0010000002007824 */ /* 0x000fca00078e00ff */
[----:B------:R-:W-:Y:S01]  /*f410*/  LOP3.LUT R0, R3, R0, R4, 0xfe, !PT ;  /* 0x0000000003007212 */ /* 0x000fe200078efe04 */
[----:B------:R-:W-:Y:S06]  /*f420*/  BRA `(.L_x_8319) ;  /* 0x0000000000f87947 */ /* 0x000fec0003800000 */
.L_x_8332:
        /* <DEDUP_REMOVED lines=20> */
.L_x_8337:
[----:B------:R-:W-:Y:S05]  /*f570*/  BSYNC B0 ;  /* 0x0000000000007941 */ /* 0x000fea0003800000 */
.L_x_8336:
[----:B------:R-:W-:Y:S01]  /*f580*/  LEA R3, R0, 0x37800000, 0x17 ;  /* 0x3780000000037811 */ /* 0x000fe200078eb8ff */
[----:B------:R-:W-:-:S05]  /*f590*/  IMAD.SHL.U32 R0, R2, 0x200000, RZ ;  /* 0x0020000002007824 */ /* 0x000fca00078e00ff */
[----:B------:R-:W-:Y:S01]  /*f5a0*/  LOP3.LUT R0, R3, R0, R4, 0xfe, !PT ;  /* 0x0000000003007212 */ /* 0x000fe200078efe04 */
[----:B------:R-:W-:Y:S06]  /*f5b0*/  BRA `(.L_x_8319) ;  /* 0x0000000000947947 */ /* 0x000fec0003800000 */
.L_x_8331:
        /* <DEDUP_REMOVED lines=14> */
.L_x_8318:
        /* <DEDUP_REMOVED lines=16> */
.L_x_8340:
[----:B------:R-:W-:Y:S01]  /*f7a0*/  IMAD.MOV.U32 R0, RZ, RZ, RZ ;  /* 0x000000ffff007224 */ /* 0x000fe200078e00ff */
[----:B------:R-:W-:Y:S06]  /*f7b0*/  BRA `(.L_x_8319) ;  /* 0x0000000000147947 */ /* 0x000fec0003800000 */
.L_x_8339:
[----:B------:R-:W2:Y:S02]  /*f7c0*/  LDG.E.64 R2, desc[UR36][R2.64] ;  /* 0x0000002402027981 */ /* 0x000ea4000c1e1b00 */
[----:B--2---:R0:W1:Y:S01]  /*f7d0*/  I2F.U64 R0, R2 ;  /* 0x0000000200007312 */ /* 0x0040620000301000 */
[----:B------:R-:W-:Y:S05]  /*f7e0*/  BRA `(.L_x_8319) ;  /* 0x0000000000087947 */ /* 0x000fea0003800000 */
.L_x_8338:
[----:B------:R-:W2:Y:S02]  /*f7f0*/  LDG.E R0, desc[UR36][R2.64] ;  /* 0x0000002402007981 */ /* 0x000ea4000c1e1900 */
[----:B--2---:R-:W-:-:S07]  /*f800*/  I2FP.F32.U32 R0, R0 ;  /* 0x0000000000007245 */ /* 0x004fce0000201000 */
.L_x_8319:
[----:B------:R-:W-:Y:S05]  /*f810*/  BSYNC B6 ;  /* 0x0000000000067941 */ /* 0x000fea0003800000 */
.L_x_8313:
        /* <DEDUP_REMOVED lines=23> */
.L_x_8344:
[----:B------:R-:W0:Y:S02]  /*f990*/  F2I.S64.TRUNC R2, R2 ;  /* 0x0000000200027311 */ /* 0x000e24000020d900 */
[----:B0-----:R-:W-:-:S05]  /*f9a0*/  IMAD.MOV.U32 R5, RZ, RZ, R2 ;  /* 0x000000ffff057224 */ /* 0x001fca00078e0002 */
[----:B------:R-:W-:Y:S01]  /*f9b0*/  STG.E.U8 desc[UR36][R16.64], R5 ;  /* 0x0000000510007986 */ /* 0x000fe2000c101124 */
[----:B------:R-:W-:Y:S05]  /*f9c0*/  EXIT ;  /* 0x000000000000794d */ /* 0x000fea0003800000 */
.L_x_8343:
        /* <DEDUP_REMOVED lines=9> */
.L_x_8347:
[----:B------:R-:W0:Y:S02]  /*fa60*/  F2I.FTZ.TRUNC.NTZ R3, R2 ;  /* 0x0000000200037305 */ /* 0x000e24000021f100 */
[----:B0-----:R-:W-:Y:S01]  /*fa70*/  STG.E desc[UR36][R16.64], R3 ;  /* 0x0000000310007986 */ /* 0x001fe2000c101924 */
[----:B------:R-:W-:Y:S05]  /*fa80*/  EXIT ;  /* 0x000000000000794d */ /* 0x000fea0003800000 */
.L_x_8346:
[----:B------:R-:W0:Y:S02]  /*fa90*/  F2I.FTZ.TRUNC.NTZ R3, R2 ;  /* 0x0000000200037305 */ /* 0x000e24000021f100 */
[----:B0-----:R-:W-:Y:S01]  /*faa0*/  STG.E.U16 desc[UR36][R16.64], R3 ;  /* 0x0000000310007986 */ /* 0x001fe2000c101524 */
[----:B------:R-:W-:Y:S05]  /*fab0*/  EXIT ;  /* 0x000000000000794d */ /* 0x000fea0003800000 */
.L_x_8342:
        /* <DEDUP_REMOVED lines=8> */
.L_x_8349:
[----:B------:R-:W-:-:S05]  /*fb40*/  F2FP.F16.F32.PACK_AB R2, RZ, R2 ;  /* 0x00000002ff02723e */ /* 0x000fca00000000ff */
[----:B------:R-:W-:Y:S01]  /*fb50*/  STG.E.U16 desc[UR36][R16.64], R2 ;  /* 0x0000000210007986 */ /* 0x000fe2000c101524 */
[----:B------:R-:W-:Y:S05]  /*fb60*/  EXIT ;  /* 0x000000000000794d */ /* 0x000fea0003800000 */
.L_x_8348:
        /* <DEDUP_REMOVED lines=9> */
.L_x_8351:
[----:B------:R-:W-:-:S04]  /*fc00*/  F2FP.F16.F32.PACK_AB R3, RZ, R2 ;  /* 0x00000002ff03723e */ /* 0x000fc800000000ff */
[----:B------:R-:W-:-:S05]  /*fc10*/  PRMT R3, R3, 0x5410, RZ ;  /* 0x0000541003037816 */ /* 0x000fca00000000ff */
[----:B------:R-:W-:Y:S01]  /*fc20*/  STG.E desc[UR36][R16.64], R3 ;  /* 0x0000000310007986 */ /* 0x000fe2000c101924 */
[----:B------:R-:W-:Y:S05]  /*fc30*/  EXIT ;  /* 0x000000000000794d */ /* 0x000fea0003800000 */
.L_x_8350:
[----:B------:R-:W-:-:S06]  /*fc40*/  FMUL.FTZ R2, R2, 1 ;  /* 0x3f80000002027820 */ /* 0x000fcc0000410000 */
[----:B------:R-:W0:Y:S02]  /*fc50*/  F2F.F64.F32 R2, R2 ;  /* 0x0000000200027310 */ /* 0x000e240000201800 */
[----:B0-----:R-:W-:Y:S01]  /*fc60*/  STG.E.64 desc[UR36][R16.64], R2 ;  /* 0x0000000210007986 */ /* 0x001fe2000c101b24 */
[----:B------:R-:W-:Y:S05]  /*fc70*/  EXIT ;  /* 0x000000000000794d */ /* 0x000fea0003800000 */
.L_x_8341:
        /* <DEDUP_REMOVED lines=12> */
.L_x_8354:
[----:B------:R-:W-:Y:S01]  /*fd40*/  FMUL.FTZ R4, R2, 1 ;  /* 0x3f80000002047820 */ /* 0x000fe20000410000 */
[----:B------:R-:W-:-:S05]  /*fd50*/  CS2R R6, SRZ ;  /* 0x0000000000067805 */ /* 0x000fca000001ff00 */
[----:B------:R-:W0:Y:S02]  /*fd60*/  F2F.F64.F32 R4, R4 ;  /* 0x0000000400047310 */ /* 0x000e240000201800 */
[----:B0-----:R-:W-:Y:S01]  /*fd70*/  STG.E.128 desc[UR36][R16.64], R4 ;  /* 0x0000000410007986 */ /* 0x001fe2000c101d24 */
[----:B------:R-:W-:Y:S05]  /*fd80*/  EXIT ;  /* 0x000000000000794d */ /* 0x000fea0003800000 */
.L_x_8353:
        /* <DEDUP_REMOVED lines=20> */
.L_x_8358:
[----:B------:R-:W-:Y:S05]  /*fed0*/  BSYNC B0 ;  /* 0x0000000000007941 */ /* 0x000fea0003800000 */
.L_x_8357:
[----:B------:R-:W-:-:S05]  /*fee0*/  LOP3.LUT R5, R0, R5, RZ, 0xfc, !PT ;  /* 0x0000000500057212 */ /* 0x000fca00078efcff */
[----:B------:R-:W-:Y:S01]  /*fef0*/  STG.E.U8 desc[UR36][R16.64], R5 ;  /* 0x0000000510007986 */ /* 0x000fe2000c101124 */
[----:B------:R-:W-:Y:S05]  /*ff00*/  EXIT ;  /* 0x000000000000794d */ /* 0x000fea0003800000 */
.L_x_8356:
        /* <DEDUP_REMOVED lines=12> */
.L_x_8360:
[----:B------:R-:W-:Y:S01]  /*ffd0*/  IMAD.MOV.U32 R0, RZ, RZ, 0x7f ;  /* 0x0000007fff007424 */ /* 0x000fe200078e00ff */
[----:B------:R-:W-:-:S04]  /*ffe0*/  ISETP.GT.U32.AND P0, PT, R4, 0x7f800000, PT ;  /* 0x7f8000000400780c */ /* 0x000fc80003f04070 */
[----:B------:R-:W-:-:S09]  /*fff0*/  SEL R0, R0, 0x7c, P0 ;  /* 0x0000007c00007807 */ /* 0x000fd20000000000 */
.L_x_8361:
[----:B------:R-:W-:Y:S05]  /*10000*/  BSYNC B0 ;  /* 0x0000000000007941 */ /* 0x000fea0003800000 */
.L_x_8359:
[----:B------:R-:W-:-:S04]  /*10010*/  LOP3.LUT R2, R2, 0x80000000, RZ, 0xc0, !PT ;  /* 0x8000000002027812 */ /* 0x000fc800078ec0ff */
[----:B------:R-:W-:-:S04]  /*10020*/  SHF.R.U32.HI R3, RZ, 0x18, R2 ;  /* 0x00000018ff037819 */ /* 0x000fc80000011602 */
[----:B------:R-:W-:-:S05]  /*10030*/  LOP3.LUT R3, R0, R3, RZ, 0xfc, !PT ;  /* 0x0000000300037212 */ /* 0x000fca00078efcff */
[----:B------:R-:W-:Y:S01]  /*10040*/  STG.E.U8 desc[UR36][R16.64], R3 ;  /* 0x0000000310007986 */ /* 0x000fe2000c101124 */
[----:B------:R-:W-:Y:S05]  /*10050*/  EXIT ;  /* 0x000000000000794d */ /* 0x000fea0003800000 */
.L_x_8355:
[----:B------:R-:W-:-:S05]  /*10060*/  F2FP.BF16.F32.PACK_AB R2, RZ, R2 ;  /* 0x00000002ff02723e */ /* 0x000fca00000010ff */
[----:B------:R-:W-:Y:S01]  /*10070*/  STG.E.U16 desc[UR36][R16.64], R2 ;  /* 0x0000000210007986 */ /* 0x000fe2000c101524 */
[----:B------:R-:W-:Y:S05]  /*10080*/  EXIT ;  /* 0x000000000000794d */ /* 0x000fea0003800000 */
.L_x_8352:
        /* <DEDUP_REMOVED lines=11> */
.L_x_8364:
        /* <DEDUP_REMOVED lines=16> */
.L_x_8367:
[----:B------:R-:W-:-:S04]  /*10240*/  LOP3.LUT R2, R2, 0x80000000, RZ, 0xc0, !PT ;  /* 0x8000000002027812 */ /* 0x000fc800078ec0ff */
[----:B------:R-:W-:-:S04]  /*10250*/  SHF.R.U32.HI R3, RZ, 0x18, R2 ;  /* 0x00000018ff037819 */ /* 0x000fc80000011602 */
[----:B------:R-:W-:-:S04]  /*10260*/  LOP3.LUT R0, R0, R3, RZ, 0xfc, !PT ;  /* 0x0000000300007212 */ /* 0x000fc800078efcff */
[----:B------:R-:W-:-:S07]  /*10270*/  PRMT R8, R0, 0x7610, R8 ;  /* 0x0000761000087816 */ /* 0x000fce0000000008 */
.L_x_8366:
[----:B------:R-:W-:Y:S05]  /*10280*/  BSYNC B0 ;  /* 0x0000000000007941 */ /* 0x000fea0003800000 */
.L_x_8365:
[----:B------:R-:W-:Y:S01]  /*10290*/  STG.E.U8 desc[UR36][R16.64], R8 ;  /* 0x0000000810007986 */ /* 0x000fe2000c101124 */
[----:B------:R-:W-:Y:S05]  /*102a0*/  EXIT ;  /* 0x000000000000794d */ /* 0x000fea0003800000 */
.L_x_8363:
        /* <DEDUP_REMOVED lines=16> */
.L_x_8370:
[----:B------:R-:W-:-:S04]  /*103b0*/  LOP3.LUT R2, R2, 0x80000000, RZ, 0xc0, !PT ;  /* 0x8000000002027812 */ /* 0x000fc800078ec0ff */
[----:B------:R-:W-:-:S04]  /*103c0*/  SHF.R.U32.HI R3, RZ, 0x18, R2 ;  /* 0x00000018ff037819 */ /* 0x000fc80000011602 */
[----:B------:R-:W-:-:S04]  /*103d0*/  LOP3.LUT R0, R0, R3, RZ, 0xfc, !PT ;  /* 0x0000000300007212 */ /* 0x000fc800078efcff */
[----:B------:R-:W-:-:S07]  /*103e0*/  PRMT R8, R0, 0x7610, R8 ;  /* 0x0000761000087816 */ /* 0x000fce0000000008 */
.L_x_8369:
[----:B------:R-:W-:Y:S05]  /*103f0*/  BSYNC B0 ;  /* 0x0000000000007941 */ /* 0x000fea0003800000 */
.L_x_8368:
[----:B------:R-:W-:Y:S01]  /*10400*/  STG.E.U8 desc[UR36][R16.64], R8 ;  /* 0x0000000810007986 */ /* 0x000fe2000c101124 */
[----:B------:R-:W-:Y:S05]  /*10410*/  EXIT ;  /* 0x000000000000794d */ /* 0x000fea0003800000 */
.L_x_8362:
        /* <DEDUP_REMOVED lines=21> */
.L_x_8345:
        /* <DEDUP_REMOVED lines=16> */
.L_x_8373:
[----:B------:R-:W-:Y:S05]  /*10670*/  EXIT ;  /* 0x000000000000794d */ /* 0x000fea0003800000 */
.L_x_8372:
[----:B------:R-:W0:Y:S02]  /*10680*/  F2I.U64.TRUNC R2, R2 ;  /* 0x0000000200027311 */ /* 0x000e24000020d800 */
[----:B0-----:R-:W-:Y:S01]  /*10690*/  STG.E.64 desc[UR36][R16.64], R2 ;  /* 0x0000000210007986 */ /* 0x001fe2000c101b24 */
[----:B------:R-:W-:Y:S05]  /*106a0*/  EXIT ;  /* 0x000000000000794d */ /* 0x000fea0003800000 */
.L_x_8371:
[----:B------:R-:W0:Y:S02]  /*106b0*/  F2I.FTZ.U32.TRUNC.NTZ R3, R2 ;  /* 0x0000000200037305 */ /* 0x000e24000021f000 */
[----:B0-----:R-:W-:Y:S01]  /*106c0*/  STG.E desc[UR36][R16.64], R3 ;  /* 0x0000000310007986 */ /* 0x001fe2000c101924 */
[----:B------:R-:W-:Y:S05]  /*106d0*/  EXIT ;  /* 0x000000000000794d */ /* 0x000fea0003800000 */
.L_x_8374:
        /* <DEDUP_REMOVED lines=10> */
.L_x_14649:


//--------------------- .text._ZN2at6native27unrolled_elementwise_kernelIZZZNS0_26logit_backward_kernel_cudaERNS_18TensorIteratorBaseERKN3c106ScalarEENKUlvE_clEvENKUlvE0_clEvEUlffE_St5arrayIPcLm3EELi4E23TrivialOffsetCalculatorILi2EjESE_ILi1EjENS0_6memory12LoadWithCastILi2EEENSH_13StoreWithCastILi1EEEEEviT_T0_T2_T3_T4_T5_ --------------------------
	.section	.text._ZN2at6native27unrolled_elementwise_kernelIZZZNS0_26logit_backward_kernel_cudaERNS_18TensorIteratorBaseERKN3c106ScalarEENKUlvE_clEvENKUlvE0_clEvEUlffE_St5arrayIPcLm3EELi4E23TrivialOffsetCalculatorILi2EjESE_ILi1EjENS0_6memory12LoadWithCastILi2EEENSH_13StoreWithCastILi1EEEEEviT_T0_T2_T3_T4_T5_,"ax",@progbits
	.align	128
        .global         _ZN2at6native27unrolled_elementwise_kernelIZZZNS0_26logit_backward_kernel_cudaERNS_18TensorIteratorBaseERKN3c106ScalarEENKUlvE_clEvENKUlvE0_clEvEUlffE_St5arrayIPcLm3EELi4E23TrivialOffsetCalculatorILi2EjESE_ILi1EjENS0_6memory12LoadWithCastILi2EEENSH_13StoreWithCastILi1EEEEEviT_T0_T2_T3_T4_T5_
        .type           _ZN2at6native27unrolled_elementwise_kernelIZZZNS0_26logit_backward_kernel_cudaERNS_18TensorIteratorBaseERKN3c106ScalarEENKUlvE_clEvENKUlvE0_clEvEUlffE_St5arrayIPcLm3EELi4E23TrivialOffsetCalculatorILi2EjESE_ILi1EjENS0_6memory12LoadWithCastILi2EEENSH_13StoreWithCastILi1EEEEEviT_T0_T2_T3_T4_T5_,@function
        .size           _ZN2at6native27unrolled_elementwise_kernelIZZZNS0_26logit_backward_kernel_cudaERNS_18TensorIteratorBaseERKN3c106ScalarEENKUlvE_clEvENKUlvE0_clEvEUlffE_St5arrayIPcLm3EELi4E23TrivialOffsetCalculatorILi2EjESE_ILi1EjENS0_6memory12LoadWithCastILi2EEENSH_13StoreWithCastILi1EEEEEviT_T0_T2_T3_T4_T5_,(.L_x_14650 - _ZN2at6native27unrolled_elementwise_kernelIZZZNS0_26logit_backward_kernel_cudaERNS_18TensorIteratorBaseERKN3c106ScalarEENKUlvE_clEvENKUlvE0_clEvEUlffE_St5arrayIPcLm3EELi4E23TrivialOffsetCalculatorILi2EjESE_ILi1EjENS0_6memory12LoadWithCastILi2EEENSH_13StoreWithCastILi1EEEEEviT_T0_T2_T3_T4_T5_)
        .other          _ZN2at6native27unrolled_elementwise_kernelIZZZNS0_26logit_backward_kernel_cudaERNS_18TensorIteratorBaseERKN3c106ScalarEENKUlvE_clEvENKUlvE0_clEvEUlffE_St5arrayIPcLm3EELi4E23TrivialOffsetCalculatorILi2EjESE_ILi1EjENS0_6memory12LoadWithCastILi2EEENSH_13StoreWithCastILi1EEEEEviT_T0_T2_T3_T4_T5_,@"STO_CUDA_ENTRY STV_DEFAULT"
_ZN2at6native27unrolled_elementwise_kernelIZZZNS0_26logit_backward_kernel_cudaERNS_18TensorIteratorBaseERKN3c106ScalarEENKUlvE_clEvENKUlvE0_clEvEUlffE_St5arrayIPcLm3EELi4E23TrivialOffsetCalculatorILi2EjESE_ILi1EjENS0_6memory12LoadWithCastILi2EEENSH_13StoreWithCastILi1EEEEEviT_T0_T2_T3_T4_T5_:
.text._ZN2at6native27unrolled_elementwise_kernelIZZZNS0_26logit_backward_kernel_cudaERNS_18TensorIteratorBaseERKN3c106ScalarEENKUlvE_clEvENKUlvE0_clEvEUlffE_St5arrayIPcLm3EELi4E23TrivialOffsetCalculatorILi2EjESE_ILi1EjENS0_6memory12LoadWithCastILi2EEENSH_13StoreWithCastILi1EEEEEviT_T0_T2_T3_T4_T5_:
        /* <DEDUP_REMOVED lines=34> */
.L_x_8381:
[----:B------:R-:W2:Y:S02]  /*0220*/  LDG.E.U8 R4, desc[UR36][R4.64] ;  /* 0x0000002404047981 */ /* 0x000ea4000c1e1100 */
[----:B--2---:R-:W-:Y:S01]  /*0230*/  I2FP.F32.U32 R28, R4 ;  /* 0x00000004001c7245 */ /* 0x004fe20000201000 */
[----:B------:R-:W-:Y:S06]  /*0240*/  BRA `(.L_x_8383) ;  /* 0x0000000c00307947 */ /* 0x000fec0003800000 */
.L_x_8380:
        /* <DEDUP_REMOVED lines=9> */
.L_x_8385:
[----:B------:R-:W2:Y:S02]  /*02e0*/  LDG.E R4, desc[UR36][R4.64] ;  /* 0x0000002404047981 */ /* 0x000ea4000c1e1900 */
[----:B--2---:R-:W-:Y:S01]  /*02f0*/  I2FP.F32.S32 R28, R4 ;  /* 0x00000004001c7245 */ /* 0x004fe20000201400 */
[----:B------:R-:W-:Y:S06]  /*0300*/  BRA `(.L_x_8383) ;  /* 0x0000000c00007947 */ /* 0x000fec0003800000 */
.L_x_8384:
[----:B------:R-:W2:Y:S02]  /*0310*/  LDG.E.U16 R4, desc[UR36][R4.64] ;  /* 0x0000002404047981 */ /* 0x000ea4000c1e1500 */
[----:B--2---:R2:W3:Y:S01]  /*0320*/  I2F.S16 R28, R4 ;  /* 0x00000004001c7306 */ /* 0x0044e20000101400 */
[----:B------:R-:W-:Y:S05]  /*0330*/  BRA `(.L_x_8383) ;  /* 0x0000000800f47947 */ /* 0x000fea0003800000 */
.L_x_8379:
        /* <DEDUP_REMOVED lines=8> */
.L_x_8387:
[----:B------:R-:W2:Y:S02]  /*03c0*/  LDG.E.U16 R4, desc[UR36][R4.64] ;  /* 0x0000002404047981 */ /* 0x000ea4000c1e1500 */
[----:B--2---:R-:W-:Y:S01]  /*03d0*/  HADD2.F32 R28, -RZ, R4.H0_H0 ;  /* 0x20000004ff1c7230 */ /* 0x004fe20000004100 */
[----:B------:R-:W-:Y:S06]  /*03e0*/  BRA `(.L_x_8383) ;  /* 0x0000000800c87947 */ /* 0x000fec0003800000 */
.L_x_8386:
        /* <DEDUP_REMOVED lines=8> */
.L_x_8389:
[----:B------:R-:W2:Y:S02]  /*0470*/  LDG.E.U16 R4, desc[UR36][R4.64] ;  /* 0x0000002404047981 */ /* 0x000ea4000c1e1500 */
[----:B--2---:R-:W-:Y:S01]  /*0480*/  HADD2.F32 R28, -RZ, R4.H0_H0 ;  /* 0x20000004ff1c7230 */ /* 0x004fe20000004100 */
[----:B------:R-:W-:Y:S06]  /*0490*/  BRA `(.L_x_8383) ;  /* 0x00000008009c7947 */ /* 0x000fec0003800000 */
.L_x_8388:
[----:B------:R-:W2:Y:S01]  /*04a0*/  LDG.E.64 R4, desc[UR36][R4.64] ;  /* 0x0000002404047981 */ /* 0x000ea2000c1e1b00 */
[----:B------:R-:W-:Y:S01]  /*04b0*/  UMOV UR4, 0xf0000000 ;  /* 0xf000000000047882 */ /* 0x000fe20000000000 */
[----:B------:R-:W-:Y:S01]  /*04c0*/  UMOV UR5, 0x380fffff ;  /* 0x380fffff00057882 */ /* 0x000fe20000000000 */
[----:B--2---:R-:W0:Y:S01]  /*04d0*/  F2F.F32.F64 R28, R4 ;  /* 0x00000004001c7310 */ /* 0x004e220000301000 */
[----:B------:R-:W-:-:S14]  /*04e0*/  DSETP.GEU.AND P0, PT, |R4|, UR4, PT ;  /* 0x0000000404007e2a */ /* 0x000fdc000bf0e200 */
[----:B0-----:R-:W-:Y:S01]  /*04f0*/  @!P0 FMUL R28, R28, 1.175494350822287508e-38 ;  /* 0x008000001c1c8820 */ /* 0x001fe20000400000 */
[----:B------:R-:W-:Y:S06]  /*0500*/  BRA `(.L_x_8383) ;  /* 0x0000000800807947 */ /* 0x000fec0003800000 */
.L_x_8378:
        /* <DEDUP_REMOVED lines=12> */
.L_x_8392:
[----:B------:R-:W2:Y:S01]  /*05d0*/  LDG.E.64 R4, desc[UR36][R4.64] ;  /* 0x0000002404047981 */ /* 0x000ea2000c1e1b00 */
[----:B------:R-:W-:Y:S01]  /*05e0*/  UMOV UR4, 0xf0000000 ;  /* 0xf000000000047882 */ /* 0x000fe20000000000 */
[----:B------:R-:W-:Y:S01]  /*05f0*/  UMOV UR5, 0x380fffff ;  /* 0x380fffff00057882 */ /* 0x000fe20000000000 */
[----:B--2---:R-:W0:Y:S01]  /*0600*/  F2F.F32.F64 R28, R4 ;  /* 0x00000004001c7310 */ /* 0x004e220000301000 */
[----:B------:R-:W-:-:S14]  /*0610*/  DSETP.GEU.AND P0, PT, |R4|, UR4, PT ;  /* 0x0000000404007e2a */ /* 0x000fdc000bf0e200 */
[----:B0-----:R-:W-:Y:S01]  /*0620*/  @!P0 FMUL R28, R28, 1.175494350822287508e-38 ;  /* 0x008000001c1c8820 */ /* 0x001fe20000400000 */
[----:B------:R-:W-:Y:S06]  /*0630*/  BRA `(.L_x_8383) ;  /* 0x0000000800347947 */ /* 0x000fec0003800000 */
.L_x_8391:
        /* <DEDUP_REMOVED lines=26> */
.L_x_8394:
        /* <DEDUP_REMOVED lines=14> */
.L_x_8393:
[----:B------:R-:W2:Y:S02]  /*08c0*/  LDG.E.U16 R4, desc[UR36][R4.64] ;  /* 0x0000002404047981 */ /* 0x000ea4000c1e1500 */
[----:B--2---:R-:W-:Y:S01]  /*08d0*/  IMAD.U32 R28, R4, 0x10000, RZ ;  /* 0x00010000041c7824 */ /* 0x004fe200078e00ff */
[----:B------:R-:W-:Y:S06]  /*08e0*/  BRA `(.L_x_8383) ;  /* 0x0000000400887947 */ /* 0x000fec0003800000 */
.L_x_8390:
        /* <DEDUP_REMOVED lines=11> */
.L_x_8397:
        /* <DEDUP_REMOVED lines=20> */
.L_x_8399:
[----:B------:R-:W-:Y:S05]  /*0ae0*/  BSYNC B0 ;  /* 0x0000000000007941 */ /* 0x000fea0003800000 */
.L_x_8398:
[----:B------:R-:W-:Y:S01]  /*0af0*/  IMAD.SHL.U32 R3, R3, 0x100000, RZ ;  /* 0x0010000003037824 */ /* 0x000fe200078e00ff */
[----:B------:R-:W-:-:S04]  /*0b00*/  LEA R5, R0, 0x3b800000, 0x17 ;  /* 0x3b80000000057811 */ /* 0x000fc800078eb8ff */
[----:B------:R-:W-:Y:S01]  /*0b10*/  LOP3.LUT R28, R5, R3, R28, 0xfe, !PT ;  /* 0x00000003051c7212 */ /* 0x000fe200078efe1c */
[----:B------:R-:W-:Y:S06]  /*0b20*/  BRA `(.L_x_8383) ;  /* 0x0000000000f87947 */ /* 0x000fec0003800000 */
.L_x_8396:
        /* <DEDUP_REMOVED lines=20> */
.L_x_8401:
[----:B------:R-:W-:Y:S05]  /*0c70*/  BSYNC B0 ;  /* 0x0000000000007941 */ /* 0x000fea0003800000 */
.L_x_8400:
[----:B------:R-:W-:Y:S01]  /*0c80*/  IMAD.SHL.U32 R3, R3, 0x200000, RZ ;  /* 0x0020000003037824 */ /* 0x000fe200078e00ff */
[----:B------:R-:W-:-:S04]  /*0c90*/  LEA R5, R0, 0x37800000, 0x17 ;  /* 0x3780000000057811 */ /* 0x000fc800078eb8ff */
[----:B------:R-:W-:Y:S01]  /*0ca0*/  LOP3.LUT R28, R5, R3, R28, 0xfe, !PT ;  /* 0x00000003051c7212 */ /* 0x000fe200078efe1c */
[----:B------:R-:W-:Y:S06]  /*0cb0*/  BRA `(.L_x_8383) ;  /* 0x0000000000947947 */ /* 0x000fec0003800000 */
.L_x_8395:
        /* <DEDUP_REMOVED lines=14> */
.L_x_8382:
        /* <DEDUP_REMOVED lines=16> */
.L_x_8404:
[----:B------:R-:W-:Y:S01]  /*0ea0*/  IMAD.MOV.U32 R28, RZ, RZ, RZ ;  /* 0x000000ffff1c7224 */ /* 0x000fe200078e00ff */
[----:B------:R-:W-:Y:S06]  /*0eb0*/  BRA `(.L_x_8383) ;  /* 0x0000000000147947 */ /* 0x000fec0003800000 */
.L_x_8403:
[----:B------:R-:W2:Y:S02]  /*0ec0*/  LDG.E.64 R28, desc[UR36][R4.64] ;  /* 0x00000024041c7981 */ /* 0x000ea4000c1e1b00 */
[----:B--2---:R0:W1:Y:S01]  /*0ed0*/  I2F.U64 R28, R28 ;  /* 0x0000001c001c7312 */ /* 0x0040620000301000 */
[----:B------:R-:W-:Y:S05]  /*0ee0*/  BRA `(.L_x_8383) ;  /* 0x0000000000087947 */ /* 0x000fea0003800000 */
.L_x_8402:
[----:B------:R-:W2:Y:S02]  /*0ef0*/  LDG.E R4, desc[UR36][R4.64] ;  /* 0x0000002404047981 */ /* 0x000ea4000c1e1900 */
[----:B--2---:R-:W-:-:S07]  /*0f00*/  I2FP.F32.U32 R28, R4 ;  /* 0x00000004001c7245 */ /* 0x004fce0000201000 */
.L_x_8383:
[----:B------:R-:W-:Y:S05]  /*0f10*/  BSYNC B6 ;  /* 0x0000000000067941 */ /* 0x000fea0003800000 */
.L_x_8377:
        /* <DEDUP_REMOVED lines=20> */
.L_x_8409:
[----:B------:R-:W2:Y:S02]  /*1060*/  LDG.E.U8 R4, desc[UR36][R4.64] ;  /* 0x0000002404047981 */ /* 0x000ea4000c1e1100 */
[----:B--2---:R-:W-:Y:S01]  /*1070*/  I2FP.F32.U32 R29, R4 ;  /* 0x00000004001d7245 */ /* 0x004fe20000201000 */
[----:B------:R-:W-:Y:S06]  /*1080*/  BRA `(.L_x_8411) ;  /* 0x0000000c002c7947 */ /* 0x000fec0003800000 */
.L_x_8408:
        /* <DEDUP_REMOVED lines=9> */
.L_x_8413:
[----:B------:R-:W2:Y:S02]  /*1120*/  LDG.E R4, desc[UR36][R4.64] ;  /* 0x0000002404047981 */ /* 0x000ea4000c1e1900 */
[----:B--2---:R-:W-:Y:S01]  /*1130*/  I2FP.F32.S32 R29, R4 ;  /* 0x00000004001d7245 */ /* 0x004fe20000201400 */
[----:B------:R-:W-:Y:S06]  /*1140*/  BRA `(.L_x_8411) ;  /* 0x0000000800fc7947 */ /* 0x000fec0003800000 */
.L_x_8412:
[----:B------:R-:W2:Y:S02]  /*1150*/  LDG.E.U16 R4, desc[UR36][R4.64] ;  /* 0x0000002404047981 */ /* 0x000ea4000c1e1500 */
[----:B--2---:R0:W2:Y:S01]  /*1160*/  I2F.S16 R29, R4 ;  /* 0x00000004001d7306 */ /* 0x0040a20000101400 */
[----:B------:R-:W-:Y:S05]  /*1170*/  BRA `(.L_x_8411) ;  /* 0x0000000800f07947 */ /* 0x000fea0003800000 */
.L_x_8407:
        /* <DEDUP_REMOVED lines=8> */
.L_x_8415:
[----:B------:R-:W2:Y:S02]  /*1200*/  LDG.E.U16 R4, desc[UR36][R4.64] ;  /* 0x0000002404047981 */ /* 0x000ea4000c1e1500 */
[----:B--2---:R-:W-:Y:S01]  /*1210*/  HADD2.F32 R29, -RZ, R4.H0_H0 ;  /* 0x20000004ff1d7230 */ /* 0x004fe20000004100 */
[----:B------:R-:W-:Y:S06]  /*1220*/  BRA `(.L_x_8411) ;  /* 0x0000000800c47947 */ /* 0x000fec0003800000 */
.L_x_8414:
        /* <DEDUP_REMOVED lines=8> */
.L_x_8417:
[----:B------:R-:W2:Y:S02]  /*12b0*/  LDG.E.U16 R4, desc[UR36][R4.64] ;  /* 0x0000002404047981 */ /* 0x000ea4000c1e1500 */
[----:B--2---:R-:W-:Y:S01]  /*12c0*/  HADD2.F32 R29, -RZ, R4.H0_H0 ;  /* 0x20000004ff1d7230 */ /* 0x004fe20000004100 */
[----:B------:R-:W-:Y:S06]  /*12d0*/  BRA `(.L_x_8411) ;  /* 0x0000000800987947 */ /* 0x000fec0003800000 */
.L_x_8416:
[----:B------:R-:W2:Y:S01]  /*12e0*/  LDG.E.64 R4, desc[UR36][R4.64] ;  /* 0x0000002404047981 */ /* 0x000ea2000c1e1b00 */
[----:B------:R-:W-:Y:S01]  /*12f0*/  UMOV UR4, 0xf0000000 ;  /* 0xf000000000047882 */ /* 0x000fe20000000000 */
[----:B------:R-:W-:Y:S01]  /*1300*/  UMOV UR5, 0x380fffff ;  /* 0x380fffff00057882 */ /* 0x000fe20000000000 */
[----:B--2---:R-:W0:Y:S01]  /*1310*/  F2F.F32.F64 R29, R4 ;  /* 0x00000004001d7310 */ /* 0x004e220000301000 */
[----:B------:R-:W-:-:S14]  /*1320*/  DSETP.GEU.AND P0, PT, |R4|, UR4, PT ;  /* 0x0000000404007e2a */ /* 0x000fdc000bf0e200 */
[----:B0-----:R-:W-:Y:S01]  /*1330*/  @!P0 FMUL R29, R29, 1.175494350822287508e-38 ;  /* 0x008000001d1d8820 */ /* 0x001fe20000400000 */
[----:B------:R-:W-:Y:S06]  /*1340*/  BRA `(.L_x_8411) ;  /* 0x00000008007c7947 */ /* 0x000fec0003800000 */
.L_x_8406:
        /* <DEDUP_REMOVED lines=12> */
.L_x_8420:
[----:B------:R-:W2:Y:S01]  /*1410*/  LDG.E.64 R4, desc[UR36][R4.64] ;  /* 0x0000002404047981 */ /* 0x000ea2000c1e1b00 */
[----:B------:R-:W-:Y:S01]  /*1420*/  UMOV UR4, 0xf0000000 ;  /* 0xf000000000047882 */ /* 0x000fe20000000000 */
[----:B------:R-:W-:Y:S01]  /*1430*/  UMOV UR5, 0x380fffff ;  /* 0x380fffff00057882 */ /* 0x000fe20000000000 */
[----:B--2---:R-:W0:Y:S01]  /*1440*/  F2F.F32.F64 R29, R4 ;  /* 0x00000004001d7310 */ /* 0x004e220000301000 */
[----:B------:R-:W-:-:S14]  /*1450*/  DSETP.GEU.AND P0, PT, |R4|, UR4, PT ;  /* 0x0000000404007e2a */ /* 0x000fdc000bf0e200 */
[----:B0-----:R-:W-:Y:S01]  /*1460*/  @!P0 FMUL R29, R29, 1.175494350822287508e-38 ;  /* 0x008000001d1d8820 */ /* 0x001fe20000400000 */
[----:B------:R-:W-:Y:S06]  /*1470*/  BRA `(.L_x_8411) ;  /* 0x0000000800307947 */ /* 0x000fec0003800000 */
.L_x_8419:
        /* <DEDUP_REMOVED lines=26> */
.L_x_8422:
        /* <DEDUP_REMOVED lines=13> */
.L_x_8421:
[----:B------:R-:W2:Y:S02]  /*16f0*/  LDG.E.U16 R4, desc[UR36][R4.64] ;  /* 0x0000002404047981 */ /* 0x000ea4000c1e1500 */
[----:B--2---:R-:W-:Y:S01]  /*1700*/  IMAD.U32 R29, R4, 0x10000, RZ ;  /* 0x00010000041d7824 */ /* 0x004fe200078e00ff */
[----:B------:R-:W-:Y:S06]  /*1710*/  BRA `(.L_x_8411) ;  /* 0x0000000400887947 */ /* 0x000fec0003800000 */
.L_x_8418:
        /* <DEDUP_REMOVED lines=11> */
.L_x_8425:
        /* <DEDUP_REMOVED lines=20> */
.L_x_8427:
[----:B------:R-:W-:Y:S05]  /*1910*/  BSYNC B0 ;  /* 0x0000000000007941 */ /* 0x000fea0003800000 */
.L_x_8426:
[----:B------:R-:W-:Y:S01]  /*1920*/  IMAD.SHL.U32 R3, R3, 0x100000, RZ ;  /* 0x0010000003037824 */ /* 0x000fe200078e00ff */
[----:B------:R-:W-:-:S04]  /*1930*/  LEA R0, R0, 0x3b800000, 0x17 ;  /* 0x3b80000000007811 */ /* 0x000fc800078eb8ff */
[----:B------:R-:W-:Y:S01]  /*1940*/  LOP3.LUT R29, R0, R3, R29, 0xfe, !PT ;  /* 0x00000003001d7212 */ /* 0x000fe200078efe1d */
[----:B------:R-:W-:Y:S06]  /*1950*/  BRA `(.L_x_8411) ;  /* 0x0000000000f87947 */ /* 0x000fec0003800000 */
.L_x_8424:
        /* <DEDUP_REMOVED lines=20> */
.L_x_8429:
[----:B------:R-:W-:Y:S05]  /*1aa0*/  BSYNC B0 ;  /* 0x0000000000007941 */ /* 0x000fea0003800000 */
.L_x_8428:
[----:B------:R-:W-:Y:S01]  /*1ab0*/  IMAD.SHL.U32 R3, R3, 0x200000, RZ ;  /* 0x0020000003037824 */ /* 0x000fe200078e00ff */
[----:B------:R-:W-:-:S04]  /*1ac0*/  LEA R0, R0, 0x37800000, 0x17 ;  /* 0x3780000000007811 */ /* 0x000fc800078eb8ff */
[----:B------:R-:W-:Y:S01]  /*1ad0*/  LOP3.LUT R29, R0, R3, R29, 0xfe, !PT ;  /* 0x00000003001d7212 */ /* 0x000fe200078efe1d */
[----:B------:R-:W-:Y:S06]  /*1ae0*/  BRA `(.L_x_8411) ;  /* 0x0000000000947947 */ /* 0x000fec0003800000 */
.L_x_8423:
        /* <DEDUP_REMOVED lines=14> */
.L_x_8410:
        /* <DEDUP_REMOVED lines=16> */
.L_x_8432:
[----:B------:R-:W-:Y:S01]  /*1cd0*/  IMAD.MOV.U32 R29, RZ, RZ, RZ ;  /* 0x000000ffff1d7224 */ /* 0x000fe200078e00ff */
[----:B------:R-:W-:Y:S06]  /*1ce0*/  BRA `(.L_x_8411) ;  /* 0x0000000000147947 */ /* 0x000fec0003800000 */
.L_x_8431:
[----:B------:R-:W2:Y:S02]  /*1cf0*/  LDG.E.64 R4, desc[UR36][R4.64] ;  /* 0x0000002404047981 */ /* 0x000ea4000c1e1b00 */
[----:B--2---:R0:W2:Y:S01]  /*1d00*/  I2F.U64 R29, R4 ;  /* 0x00000004001d7312 */ /* 0x0040a20000301000 */
[----:B------:R-:W-:Y:S05]  /*1d10*/  BRA `(.L_x_8411) ;  /* 0x0000000000087947 */ /* 0x000fea0003800000 */
.L_x_8430:
[----:B------:R-:W2:Y:S02]  /*1d20*/  LDG.E R4, desc[UR36][R4.64] ;  /* 0x0000002404047981 */ /* 0x000ea4000c1e1900 */
[----:B--2---:R-:W-:-:S07]  /*1d30*/  I2FP.F32.U32 R29, R4 ;  /* 0x00000004001d7245 */ /* 0x004fce0000201000 */
.L_x_8411:
[----:B------:R-:W-:Y:S05]  /*1d40*/  BSYNC B6 ;  /* 0x0000000000067941 */ /* 0x000fea0003800000 */
.L_x_8405:
[----:B------:R-:W0:Y:S02]  /*1d50*/  S2R R16, SR_TID.X ;  /* 0x0000000000107919 */ /* 0x000e240000002100 */
[----:B0-----:R-:W-:-:S07]  /*1d60*/  VIADD R16, R16, 0x80 ;  /* 0x0000008010107836 */ /* 0x001fce0000000000 */
.L_x_8376:
[----:B------:R-:W-:Y:S05]  /*1d70*/  BSYNC B7 ;  /* 0x0000000000077941 */ /* 0x000fea0003800000 */
.L_x_8375:
        /* <DEDUP_REMOVED lines=25> */
.L_x_8439:
[----:B------:R-:W4:Y:S02]  /*1f10*/  LDG.E.U8 R4, desc[UR36][R4.64] ;  /* 0x0000002404047981 */ /* 0x000f24000c1e1100 */
[----:B----4-:R-:W-:Y:S01]  /*1f20*/  I2FP.F32.U32 R27, R4 ;  /* 0x00000004001b7245 */ /* 0x010fe20000201000 */
[----:B------:R-:W-:Y:S06]  /*1f30*/  BRA `(.L_x_8441) ;  /* 0x0000000c002c7947 */ /* 0x000fec0003800000 */
.L_x_8438:
        /* <DEDUP_REMOVED lines=9> */
.L_x_8443:
[----:B------:R-:W4:Y:S02]  /*1fd0*/  LDG.E R4, desc[UR36][R4.64] ;  /* 0x0000002404047981 */ /* 0x000f24000c1e1900 */
[----:B----4-:R-:W-:Y:S01]  /*1fe0*/  I2FP.F32.S32 R27, R4 ;  /* 0x00000004001b7245 */ /* 0x010fe20000201400 */
[----:B------:R-:W-:Y:S06]  /*1ff0*/  BRA `(.L_x_8441) ;  /* 0x0000000800fc7947 */ /* 0x000fec0003800000 */
.L_x_8442:
[----:B------:R-:W4:Y:S02]  /*2000*/  LDG.E.U16 R4, desc[UR36][R4.64] ;  /* 0x0000002404047981 */ /* 0x000f24000c1e1500 */
[----:B----4-:R0:W4:Y:S01]  /*2010*/  I2F.S16 R27, R4 ;  /* 0x00000004001b7306 */ /* 0x0101220000101400 */
[----:B------:R-:W-:Y:S05]  /*2020*/  BRA `(.L_x_8441) ;  /* 0x0000000800f07947 */ /* 0x000fea0003800000 */
.L_x_8437:
        /* <DEDUP_REMOVED lines=8> */
.L_x_8445:
[----:B------:R-:W4:Y:S02]  /*20b0*/  LDG.E.U16 R4, desc[UR36][R4.64] ;  /* 0x0000002404047981 */ /* 0x000f24000c1e1500 */
[----:B----4-:R-:W-:Y:S01]  /*20c0*/  HADD2.F32 R27, -RZ, R4.H0_H0 ;  /* 0x20000004ff1b7230 */ /* 0x010fe20000004100 */
[----:B------:R-:W-:Y:S06]  /*20d0*/  BRA `(.L_x_8441) ;  /* 0x0000000800c47947 */ /* 0x000fec0003800000 */
.L_x_8444:
        /* <DEDUP_REMOVED lines=8> */
.L_x_8447:
[----:B------:R-:W4:Y:S02]  /*2160*/  LDG.E.U16 R4, desc[UR36][R4.64] ;  /* 0x0000002404047981 */ /* 0x000f24000c1e1500 */
[----:B----4-:R-:W-:Y:S01]  /*2170*/  HADD2.F32 R27, -RZ, R4.H0_H0 ;  /* 0x20000004ff1b7230 */ /* 0x010fe20000004100 */
[----:B------:R-:W-:Y:S06]  /*2180*/  BRA `(.L_x_8441) ;  /* 0x0000000800987947 */ /* 0x000fec0003800000 */
.L_x_8446:
[----:B------:R-:W4:Y:S01]  /*2190*/  LDG.E.64 R4, desc[UR36][R4.64] ;  /* 0x0000002404047981 */ /* 0x000f22000c1e1b00 */
[----:B------:R-:W-:Y:S01]  /*21a0*/  UMOV UR4, 0xf0000000 ;  /* 0xf000000000047882 */ /* 0x000fe20000000000 */
[----:B------:R-:W-:Y:S01]  /*21b0*/  UMOV UR5, 0x380fffff ;  /* 0x380fffff00057882 */ /* 0x000fe20000000000 */
[----:B----4-:R-:W0:Y:S01]  /*21c0*/  F2F.F32.F64 R27, R4 ;  /* 0x00000004001b7310 */ /* 0x010e220000301000 */
[----:B------:R-:W-:-:S14]  /*21d0*/  DSETP.GEU.AND P0, PT, |R4|, UR4, PT ;  /* 0x0000000404007e2a */ /* 0x000fdc000bf0e200 */
[----:B0-----:R-:W-:Y:S01]  /*21e0*/  @!P0 FMUL R27, R27, 1.175494350822287508e-38 ;  /* 0x008000001b1b8820 */ /* 0x001fe20000400000 */
[----:B------:R-:W-:Y:S06]  /*21f0*/  BRA `(.L_x_8441) ;  /* 0x00000008007c7947 */ /* 0x000fec0003800000 */
.L_x_8436:
        /* <DEDUP_REMOVED lines=12> */
.L_x_8450:
[----:B------:R-:W4:Y:S01]  /*22c0*/  LDG.E.64 R4, desc[UR36][R4.64] ;  /* 0x0000002404047981 */ /* 0x000f22000c1e1b00 */
[----:B------:R-:W-:Y:S01]  /*22d0*/  UMOV UR4, 0xf0000000 ;  /* 0xf000000000047882 */ /* 0x000fe20000000000 */
[----:B------:R-:W-:Y:S01]  /*22e0*/  UMOV UR5, 0x380fffff ;  /* 0x380fffff00057882 */ /* 0x000fe20000000000 */
[----:B----4-:R-:W0:Y:S01]  /*22f0*/  F2F.F32.F64 R27, R4 ;  /* 0x00000004001b7310 */ /* 0x010e220000301000 */
[----:B------:R-:W-:-:S14]  /*2300*/  DSETP.GEU.AND P0, PT, |R4|, UR4, PT ;  /* 0x0000000404007e2a */ /* 0x000fdc000bf0e200 */
[----:B0-----:R-:W-:Y:S01]  /*2310*/  @!P0 FMUL R27, R27, 1.175494350822287508e-38 ;  /* 0x008000001b1b8820 */ /* 0x001fe20000400000 */
[----:B------:R-:W-:Y:S06]  /*2320*/  BRA `(.L_x_8441) ;  /* 0x0000000800307947 */ /* 0x000fec0003800000 */
.L_x_8449:
        /* <DEDUP_REMOVED lines=26> */
.L_x_8452:
        /* <DEDUP_REMOVED lines=13> */
.L_x_8451:
[----:B------:R-:W4:Y:S02]  /*25a0*/  LDG.E.U16 R4, desc[UR36][R4.64] ;  /* 0x0000002404047981 */ /* 0x000f24000c1e1500 */
[----:B----4-:R-:W-:Y:S01]  /*25b0*/  IMAD.U32 R27, R4, 0x10000, RZ ;  /* 0x00010000041b7824 */ /* 0x010fe200078e00ff */
[----:B------:R-:W-:Y:S06]  /*25c0*/  BRA `(.L_x_8441) ;  /* 0x0000000400887947 */ /* 0x000fec0003800000 */
.L_x_8448:
        /* <DEDUP_REMOVED lines=11> */
.L_x_8455:
        /* <DEDUP_REMOVED lines=20> */
.L_x_8457:
[----:B------:R-:W-:Y:S05]  /*27c0*/  BSYNC B0 ;  /* 0x0000000000007941 */ /* 0x000fea0003800000 */
.L_x_8456:
[----:B------:R-:W-:Y:S01]  /*27d0*/  IMAD.SHL.U32 R3, R3, 0x100000, RZ ;  /* 0x0010000003037824 */ /* 0x000fe200078e00ff */
[----:B------:R-:W-:-:S04]  /*27e0*/  LEA R0, R0, 0x3b800000, 0x17 ;  /* 0x3b80000000007811 */ /* 0x000fc800078eb8ff */
[----:B------:R-:W-:Y:S01]  /*27f0*/  LOP3.LUT R27, R0, R3, R27, 0xfe, !PT ;  /* 0x00000003001b7212 */ /* 0x000fe200078efe1b */
[----:B------:R-:W-:Y:S06]  /*2800*/  BRA `(.L_x_8441) ;  /* 0x0000000000f87947 */ /* 0x000fec0003800000 */
.L_x_8454:
        /* <DEDUP_REMOVED lines=20> */
.L_x_8459:
[----:B------:R-:W-:Y:S05]  /*2950*/  BSYNC B0 ;  /* 0x0000000000007941 */ /* 0x000fea0003800000 */
.L_x_8458:
[----:B------:R-:W-:Y:S01]  /*2960*/  IMAD.SHL.U32 R3, R3, 0x200000, RZ ;  /* 0x0020000003037824 */ /* 0x000fe200078e00ff */
[----:B------:R-:W-:-:S04]  /*2970*/  LEA R0, R0, 0x37800000, 0x17 ;  /* 0x3780000000007811 */ /* 0x000fc800078eb8ff */
[----:B------:R-:W-:Y:S01]  /*2980*/  LOP3.LUT R27, R0, R3, R27, 0xfe, !PT ;  /* 0x00000003001b7212 */ /* 0x000fe200078efe1b */
[----:B------:R-:W-:Y:S06]  /*2990*/  BRA `(.L_x_8441) ;  /* 0x0000000000947947 */ /* 0x000fec0003800000 */
.L_x_8453:
        /* <DEDUP_REMOVED lines=14> */
.L_x_8440:
        /* <DEDUP_REMOVED lines=16> */
.L_x_8462:
[----:B------:R-:W-:Y:S01]  /*2b80*/  IMAD.MOV.U32 R27, RZ, RZ, RZ ;  /* 0x000000ffff1b7224 */ /* 0x000fe200078e00ff */
[----:B------:R-:W-:Y:S06]  /*2b90*/  BRA `(.L_x_8441) ;  /* 0x0000000000147947 */ /* 0x000fec0003800000 */
.L_x_8461:
[----:B------:R-:W4:Y:S02]  /*2ba0*/  LDG.E.64 R4, desc[UR36][R4.64] ;  /* 0x0000002404047981 */ /* 0x000f24000c1e1b00 */
[----:B----4-:R0:W4:Y:S01]  /*2bb0*/  I2F.U64 R27, R4 ;  /* 0x00000004001b7312 */ /* 0x0101220000301000 */
[----:B------:R-:W-:Y:S05]  /*2bc0*/  BRA `(.L_x_8441) ;  /* 0x0000000000087947 */ /* 0x000fea0003800000 */
.L_x_8460:
[----:B------:R-:W4:Y:S02]  /*2bd0*/  LDG.E R4, desc[UR36][R4.64] ;  /* 0x0000002404047981 */ /* 0x000f24000c1e1900 */
[----:B----4-:R-:W-:-:S07]  /*2be0*/  I2FP.F32.U32 R27, R4 ;  /* 0x00000004001b7245 */ /* 0x010fce0000201000 */
.L_x_8441:
[----:B------:R-:W-:Y:S05]  /*2bf0*/  BSYNC B6 ;  /* 0x0000000000067941 */ /* 0x000fea0003800000 */
.L_x_8435:
        /* <DEDUP_REMOVED lines=20> */
.L_x_8467:
[----:B------:R-:W2:Y:S02]  /*2d40*/  LDG.E.U8 R4, desc[UR36][R4.64] ;  /* 0x0000002404047981 */ /* 0x000ea4000c1e1100 */
[----:B--2---:R-:W-:Y:S01]  /*2d50*/  I2FP.F32.U32 R22, R4 ;  /* 0x0000000400167245 */ /* 0x004fe20000201000 */
[----:B------:R-:W-:Y:S06]  /*2d60*/  BRA `(.L_x_8469) ;  /* 0x0000000c002c7947 */ /* 0x000fec0003800000 */
.L_x_8466:
        /* <DEDUP_REMOVED lines=9> */
.L_x_8471:
[----:B------:R-:W2:Y:S02]  /*2e00*/  LDG.E R4, desc[UR36][R4.64] ;  /* 0x0000002404047981 */ /* 0x000ea4000c1e1900 */
[----:B--2---:R-:W-:Y:S01]  /*2e10*/  I2FP.F32.S32 R22, R4 ;  /* 0x0000000400167245 */ /* 0x004fe20000201400 */
[----:B------:R-:W-:Y:S06]  /*2e20*/  BRA `(.L_x_8469) ;  /* 0x0000000800fc7947 */ /* 0x000fec0003800000 */
.L_x_8470:
[----:B------:R-:W2:Y:S02]  /*2e30*/  LDG.E.U16 R4, desc[UR36][R4.64] ;  /* 0x0000002404047981 */ /* 0x000ea4000c1e1500 */
[----:B--2---:R0:W2:Y:S01]  /*2e40*/  I2F.S16 R22, R4 ;  /* 0x0000000400167306 */ /* 0x0040a20000101400 */
[----:B------:R-:W-:Y:S05]  /*2e50*/  BRA `(.L_x_8469) ;  /* 0x0000000800f07947 */ /* 0x000fea0003800000 */
.L_x_8465:
        /* <DEDUP_REMOVED lines=8> */
.L_x_8473:
[----:B------:R-:W2:Y:S02]  /*2ee0*/  LDG.E.U16 R4, desc[UR36][R4.64] ;  /* 0x0000002404047981 */ /* 0x000ea4000c1e1500 */
[----:B--2---:R-:W-:Y:S01]  /*2ef0*/  HADD2.F32 R22, -RZ, R4.H0_H0 ;  /* 0x20000004ff167230 */ /* 0x004fe20000004100 */
[----:B------:R-:W-:Y:S06]  /*2f00*/  BRA `(.L_x_8469) ;  /* 0x0000000800c47947 */ /* 0x000fec0003800000 */
.L_x_8472:
        /* <DEDUP_REMOVED lines=8> */
.L_x_8475:
[----:B------:R-:W2:Y:S02]  /*2f90*/  LDG.E.U16 R4, desc[UR36][R4.64] ;  /* 0x0000002404047981 */ /* 0x000ea4000c1e1500 */
[----:B--2---:R-:W-:Y:S01]  /*2fa0*/  HADD2.F32 R22, -RZ, R4.H0_H0 ;  /* 0x20000004ff167230 */ /* 0x004fe20000004100 */
[----:B------:R-:W-:Y:S06]  /*2fb0*/  BRA `(.L_x_8469) ;  /* 0x0000000800987947 */ /* 0x000fec0003800000 */
.L_x_8474:
[----:B------:R-:W2:Y:S01]  /*2fc0*/  LDG.E.64 R4, desc[UR36][R4.64] ;  /* 0x0000002404047981 */ /* 0x000ea2000c1e1b00 */
[----:B------:R-:W-:Y:S01]  /*2fd0*/  UMOV UR4, 0xf0000000 ;  /* 0xf000000000047882 */ /* 0x000fe20000000000 */
[----:B------:R-:W-:Y:S01]  /*2fe0*/  UMOV UR5, 0x380fffff ;  /* 0x380fffff00057882 */ /* 0x000fe20000000000 */
[----:B--2---:R-:W0:Y:S01]  /*2ff0*/  F2F.F32.F64 R22, R4 ;  /* 0x0000000400167310 */ /* 0x004e220000301000 */
[----:B------:R-:W-:-:S14]  /*3000*/  DSETP.GEU.AND P0, PT, |R4|, UR4, PT ;  /* 0x0000000404007e2a */ /* 0x000fdc000bf0e200 */
[----:B0-----:R-:W-:Y:S01]  /*3010*/  @!P0 FMUL R22, R22, 1.175494350822287508e-38 ;  /* 0x0080000016168820 */ /* 0x001fe20000400000 */
[----:B------:R-:W-:Y:S06]  /*3020*/  BRA `(.L_x_8469) ;  /* 0x00000008007c7947 */ /* 0x000fec0003800000 */
.L_x_8464:
        /* <DEDUP_REMOVED lines=12> */
.L_x_8478:
[----:B------:R-:W2:Y:S01]  /*30f0*/  LDG.E.64 R4, desc[UR36][R4.64] ;  /* 0x0000002404047981 */ /* 0x000ea2000c1e1b00 */
[----:B------:R-:W-:Y:S01]  /*3100*/  UMOV UR4, 0xf0000000 ;  /* 0xf000000000047882 */ /* 0x000fe20000000000 */
[----:B------:R-:W-:Y:S01]  /*3110*/  UMOV UR5, 0x380fffff ;  /* 0x380fffff00057882 */ /* 0x000fe20000000000 */
[----:B--2---:R-:W0:Y:S01]  /*3120*/  F2F.F32.F64 R22, R4 ;  /* 0x0000000400167310 */ /* 0x004e220000301000 */
[----:B------:R-:W-:-:S14]  /*3130*/  DSETP.GEU.AND P0, PT, |R4|, UR4, PT ;  /* 0x0000000404007e2a */ /* 0x000fdc000bf0e200 */
[----:B0-----:R-:W-:Y:S01]  /*3140*/  @!P0 FMUL R22, R22, 1.175494350822287508e-38 ;  /* 0x0080000016168820 */ /* 0x001fe20000400000 */
[----:B------:R-:W-:Y:S06]  /*3150*/  BRA `(.L_x_8469) ;  /* 0x0000000800307947 */ /* 0x000fec0003800000 */
.L_x_8477:
        /* <DEDUP_REMOVED lines=26> */
.L_x_8480:
        /* <DEDUP_REMOVED lines=13> */
.L_x_8479:
[----:B------:R-:W2:Y:S02]  /*33d0*/  LDG.E.U16 R4, desc[UR36][R4.64] ;  /* 0x0000002404047981 */ /* 0x000ea4000c1e1500 */
[----:B--2---:R-:W-:Y:S01]  /*33e0*/  IMAD.U32 R22, R4, 0x10000, RZ ;  /* 0x0001000004167824 */ /* 0x004fe200078e00ff */
[----:B------:R-:W-:Y:S06]  /*33f0*/  BRA `(.L_x_8469) ;  /* 0x0000000400887947 */ /* 0x000fec0003800000 */
.L_x_8476:
        /* <DEDUP_REMOVED lines=11> */
.L_x_8483:
        /* <DEDUP_REMOVED lines=20> */
.L_x_8485:
[----:B------:R-:W-:Y:S05]  /*35f0*/  BSYNC B0 ;  /* 0x0000000000007941 */ /* 0x000fea0003800000 */
.L_x_8484:
[----:B------:R-:W-:Y:S01]  /*3600*/  IMAD.SHL.U32 R3, R3, 0x100000, RZ ;  /* 0x0010000003037824 */ /* 0x000fe200078e00ff */
[----:B------:R-:W-:-:S04]  /*3610*/  LEA R5, R0, 0x3b800000, 0x17 ;  /* 0x3b80000000057811 */ /* 0x000fc800078eb8ff */
[----:B------:R-:W-:Y:S01]  /*3620*/  LOP3.LUT R22, R5, R3, R22, 0xfe, !PT ;  /* 0x0000000305167212 */ /* 0x000fe200078efe16 */
[----:B------:R-:W-:Y:S06]  /*3630*/  BRA `(.L_x_8469) ;  /* 0x0000000000f87947 */ /* 0x000fec0003800000 */
.L_x_8482:
        /* <DEDUP_REMOVED lines=20> */
.L_x_8487:
[----:B------:R-:W-:Y:S05]  /*3780*/  BSYNC B0 ;  /* 0x0000000000007941 */ /* 0x000fea0003800000 */
.L_x_8486:
[----:B------:R-:W-:Y:S01]  /*3790*/  IMAD.SHL.U32 R3, R3, 0x200000, RZ ;  /* 0x0020000003037824 */ /* 0x000fe200078e00ff */
[----:B------:R-:W-:-:S04]  /*37a0*/  LEA R5, R0, 0x37800000, 0x17 ;  /* 0x3780000000057811 */ /* 0x000fc800078eb8ff */
[----:B------:R-:W-:Y:S01]  /*37b0*/  LOP3.LUT R22, R5, R3, R22, 0xfe, !PT ;  /* 0x0000000305167212 */ /* 0x000fe200078efe16 */
[----:B------:R-:W-:Y:S06]  /*37c0*/  BRA `(.L_x_8469) ;  /* 0x0000000000947947 */ /* 0x000fec0003800000 */
.L_x_8481:
        /* <DEDUP_REMOVED lines=14> */
.L_x_8468:
        /* <DEDUP_REMOVED lines=16> */
.L_x_8490:
[----:B------:R-:W-:Y:S01]  /*39b0*/  IMAD.MOV.U32 R22, RZ, RZ, RZ ;  /* 0x000000ffff167224 */ /* 0x000fe200078e00ff */
[----:B------:R-:W-:Y:S06]  /*39c0*/  BRA `(.L_x_8469) ;  /* 0x0000000000147947 */ /* 0x000fec0003800000 */
.L_x_8489:
[----:B------:R-:W2:Y:S02]  /*39d0*/  LDG.E.64 R22, desc[UR36][R4.64] ;  /* 0x0000002404167981 */ /* 0x000ea4000c1e1b00 */
[----:B--2---:R0:W2:Y:S01]  /*39e0*/  I2F.U64 R22, R22 ;  /* 0x0000001600167312 */ /* 0x0040a20000301000 */
[----:B------:R-:W-:Y:S05]  /*39f0*/  BRA `(.L_x_8469) ;  /* 0x0000000000087947 */ /* 0x000fea0003800000 */
.L_x_8488:
[----:B------:R-:W2:Y:S02]  /*3a00*/  LDG.E R4, desc[UR36][R4.64] ;  /* 0x0000002404047981 */ /* 0x000ea4000c1e1900 */
[----:B--2---:R-:W-:-:S07]  /*3a10*/  I2FP.F32.U32 R22, R4 ;  /* 0x0000000400167245 */ /* 0x004fce0000201000 */
.L_x_8469:
[----:B------:R-:W-:Y:S05]  /*3a20*/  BSYNC B6 ;  /* 0x0000000000067941 */ /* 0x000fea0003800000 */
.L_x_8463:
[----:B------:R-:W-:-:S07]  /*3a30*/  VIADD R16, R16, 0x80 ;  /* 0x0000008010107836 */ /* 0x000fce0000000000 */
.L_x_8434:
[----:B------:R-:W-:Y:S05]  /*3a40*/  BSYNC B7 ;  /* 0x0000000000077941 */ /* 0x000fea0003800000 */
.L_x_8433:
        /* <DEDUP_REMOVED lines=26> */
.L_x_8497:
[----:B------:R-:W4:Y:S02]  /*3bf0*/  LDG.E.U8 R4, desc[UR36][R4.64] ;  /* 0x0000002404047981 */ /* 0x000f24000c1e1100 */
[----:B----4-:R-:W-:Y:S01]  /*3c00*/  I2FP.F32.U32 R25, R4 ;  /* 0x0000000400197245 */ /* 0x010fe20000201000 */
[----:B------:R-:W-:Y:S06]  /*3c10*/  BRA `(.L_x_8499) ;  /* 0x0000000c002c7947 */ /* 0x000fec0003800000 */
.L_x_8496:
        /* <DEDUP_REMOVED lines=9> */
.L_x_8501:
[----:B------:R-:W4:Y:S02]  /*3cb0*/  LDG.E R4, desc[UR36][R4.64] ;  /* 0x0000002404047981 */ /* 0x000f24000c1e1900 */
[----:B----4-:R-:W-:Y:S01]  /*3cc0*/  I2FP.F32.S32 R25, R4 ;  /* 0x0000000400197245 */ /* 0x010fe20000201400 */
[----:B------:R-:W-:Y:S06]  /*3cd0*/  BRA `(.L_x_8499) ;  /* 0x0000000800fc7947 */ /* 0x000fec0003800000 */
.L_x_8500:
[----:B------:R-:W4:Y:S02]  /*3ce0*/  LDG.E.U16 R4, desc[UR36][R4.64] ;  /* 0x0000002404047981 */ /* 0x000f24000c1e1500 */
[----:B----4-:R0:W4:Y:S01]  /*3cf0*/  I2F.S16 R25, R4 ;  /* 0x0000000400197306 */ /* 0x0101220000101400 */
[----:B------:R-:W-:Y:S05]  /*3d00*/  BRA `(.L_x_8499) ;  /* 0x0000000800f07947 */ /* 0x000fea0003800000 */
.L_x_8495:
        /* <DEDUP_REMOVED lines=8> */
.L_x_8503:
[----:B------:R-:W4:Y:S02]  /*3d90*/  LDG.E.U16 R4, desc[UR36][R4.64] ;  /* 0x0000002404047981 */ /* 0x000f24000c1e1500 */
[----:B----4-:R-:W-:Y:S01]  /*3da0*/  HADD2.F32 R25, -RZ, R4.H0_H0 ;  /* 0x20000004ff197230 */ /* 0x010fe20000004100 */
[----:B------:R-:W-:Y:S06]  /*3db0*/  BRA `(.L_x_8499) ;  /* 0x0000000800c47947 */ /* 0x000fec0003800000 */
.L_x_8502:
        /* <DEDUP_REMOVED lines=8> */
.L_x_8505:
[----:B------:R-:W4:Y:S02]  /*3e40*/  LDG.E.U16 R4, desc[UR36][R4.64] ;  /* 0x0000002404047981 */ /* 0x000f24000c1e1500 */
[----:B----4-:R-:W-:Y:S01]  /*3e50*/  HADD2.F32 R25, -RZ, R4.H0_H0 ;  /* 0x20000004ff197230 */ /* 0x010fe20000004100 */
[----:B------:R-:W-:Y:S06]  /*3e60*/  BRA `(.L_x_8499) ;  /* 0x0000000800987947 */ /* 0x000fec0003800000 */
.L_x_8504:
[----:B------:R-:W4:Y:S01]  /*3e70*/  LDG.E.64 R4, desc[UR36][R4.64] ;  /* 0x0000002404047981 */ /* 0x000f22000c1e1b00 */
[----:B------:R-:W-:Y:S01]  /*3e80*/  UMOV UR4, 0xf0000000 ;  /* 0xf000000000047882 */ /* 0x000fe20000000000 */
[----:B------:R-:W-:Y:S01]  /*3e90*/  UMOV UR5, 0x380fffff ;  /* 0x380fffff00057882 */ /* 0x000fe20000000000 */
[----:B----4-:R-:W0:Y:S01]  /*3ea0*/  F2F.F32.F64 R25, R4 ;  /* 0x0000000400197310 */ /* 0x010e220000301000 */
[----:B------:R-:W-:-:S14]  /*3eb0*/  DSETP.GEU.AND P0, PT, |R4|, UR4, PT ;  /* 0x0000000404007e2a */ /* 0x000fdc000bf0e200 */
[----:B0-----:R-:W-:Y:S01]  /*3ec0*/  @!P0 FMUL R25, R25, 1.175494350822287508e-38 ;  /* 0x0080000019198820 */ /* 0x001fe20000400000 */
[----:B------:R-:W-:Y:S06]  /*3ed0*/  BRA `(.L_x_8499) ;  /* 0x00000008007c7947 */ /* 0x000fec0003800000 */
.L_x_8494:
        /* <DEDUP_REMOVED lines=12> */
.L_x_8508:
[----:B------:R-:W4:Y:S01]  /*3fa0*/  LDG.E.64 R4, desc[UR36][R4.64] ;  /* 0x0000002404047981 */ /* 0x000f22000c1e1b00 */
[----:B------:R-:W-:Y:S01]  /*3fb0*/  UMOV UR4, 0xf0000000 ;  /* 0xf000000000047882 */ /* 0x000fe20000000000 */
[----:B------:R-:W-:Y:S01]  /*3fc0*/  UMOV UR5, 0x380fffff ;  /* 0x380fffff00057882 */ /* 0x000fe20000000000 */
[----:B----4-:R-:W0:Y:S01]  /*3fd0*/  F2F.F32.F64 R25, R4 ;  /* 0x0000000400197310 */ /* 0x010e220000301000 */
[----:B------:R-:W-:-:S14]  /*3fe0*/  DSETP.GEU.AND P0, PT, |R4|, UR4, PT ;  /* 0x0000000404007e2a */ /* 0x000fdc000bf0e200 */
[----:B0-----:R-:W-:Y:S01]  /*3ff0*/  @!P0 FMUL R25, R25, 1.175494350822287508e-38 ;  /* 0x0080000019198820 */ /* 0x001fe20000400000 */
[----:B------:R-:W-:Y:S06]  /*4000*/  BRA `(.L_x_8499) ;  /* 0x0000000800307947 */ /* 0x000fec0003800000 */
.L_x_8507:
        /* <DEDUP_REMOVED lines=26> */
.L_x_8510:
        /* <DEDUP_REMOVED lines=13> */
.L_x_8509:
[----:B------:R-:W4:Y:S02]  /*4280*/  LDG.E.U16 R4, desc[UR36][R4.64] ;  /* 0x0000002404047981 */ /* 0x000f24000c1e1500 */
[----:B----4-:R-:W-:Y:S01]  /*4290*/  IMAD.U32 R25, R4, 0x10000, RZ ;  /* 0x0001000004197824 */ /* 0x010fe200078e00ff */
[----:B------:R-:W-:Y:S06]  /*42a0*/  BRA `(.L_x_8499) ;  /* 0x0000000400887947 */ /* 0x000fec0003800000 */
.L_x_8506:
        /* <DEDUP_REMOVED lines=11> */
.L_x_8513:
        /* <DEDUP_REMOVED lines=20> */
.L_x_8515:
[----:B------:R-:W-:Y:S05]  /*44a0*/  BSYNC B0 ;  /* 0x0000000000007941 */ /* 0x000fea0003800000 */
.L_x_8514:
[----:B------:R-:W-:Y:S01]  /*44b0*/  IMAD.SHL.U32 R3, R3, 0x100000, RZ ;  /* 0x0010000003037824 */ /* 0x000fe200078e00ff */
[----:B------:R-:W-:-:S04]  /*44c0*/  LEA R0, R0, 0x3b800000, 0x17 ;  /* 0x3b80000000007811 */ /* 0x000fc800078eb8ff */
[----:B------:R-:W-:Y:S01]  /*44d0*/  LOP3.LUT R25, R0, R3, R25, 0xfe, !PT ;  /* 0x0000000300197212 */ /* 0x000fe200078efe19 */
[----:B------:R-:W-:Y:S06]  /*44e0*/  BRA `(.L_x_8499) ;  /* 0x0000000000f87947 */ /* 0x000fec0003800000 */
.L_x_8512:
        /* <DEDUP_REMOVED lines=20> */
.L_x_8517:
[----:B------:R-:W-:Y:S05]  /*4630*/  BSYNC B0 ;  /* 0x0000000000007941 */ /* 0x000fea0003800000 */
.L_x_8516:
[----:B------:R-:W-:Y:S01]  /*4640*/  IMAD.SHL.U32 R3, R3, 0x200000, RZ ;  /* 0x0020000003037824 */ /* 0x000fe200078e00ff */
[----:B------:R-:W-:-:S04]  /*4650*/  LEA R0, R0, 0x37800000, 0x17 ;  /* 0x3780000000007811 */ /* 0x000fc800078eb8ff */
[----:B------:R-:W-:Y:S01]  /*4660*/  LOP3.LUT R25, R0, R3, R25, 0xfe, !PT ;  /* 0x0000000300197212 */ /* 0x000fe200078efe19 */
[----:B------:R-:W-:Y:S06]  /*4670*/  BRA `(.L_x_8499) ;  /* 0x0000000000947947 */ /* 0x000fec0003800000 */
.L_x_8511:
        /* <DEDUP_REMOVED lines=14> */
.L_x_8498:
        /* <DEDUP_REMOVED lines=16> */
.L_x_8520:
[----:B------:R-:W-:Y:S01]  /*4860*/  IMAD.MOV.U32 R25, RZ, RZ, RZ ;  /* 0x000000ffff197224 */ /* 0x000fe200078e00ff */
[----:B------:R-:W-:Y:S06]  /*4870*/  BRA `(.L_x_8499) ;  /* 0x0000000000147947 */ /* 0x000fec0003800000 */
.L_x_8519:
[----:B------:R-:W4:Y:S02]  /*4880*/  LDG.E.64 R4, desc[UR36][R4.64] ;  /* 0x0000002404047981 */ /* 0x000f24000c1e1b00 */
[----:B----4-:R0:W4:Y:S01]  /*4890*/  I2F.U64 R25, R4 ;  /* 0x0000000400197312 */ /* 0x0101220000301000 */
[----:B------:R-:W-:Y:S05]  /*48a0*/  BRA `(.L_x_8499) ;  /* 0x0000000000087947 */ /* 0x000fea0003800000 */
.L_x_8518:
[----:B------:R-:W4:Y:S02]  /*48b0*/  LDG.E R4, desc[UR36][R4.64] ;  /* 0x0000002404047981 */ /* 0x000f24000c1e1900 */
[----:B----4-:R-:W-:-:S07]  /*48c0*/  I2FP.F32.U32 R25, R4 ;  /* 0x0000000400197245 */ /* 0x010fce0000201000 */
.L_x_8499:
[----:B------:R-:W-:Y:S05]  /*48d0*/  BSYNC B6 ;  /* 0x0000000000067941 */ /* 0x000fea0003800000 */
.L_x_8493:
        /* <DEDUP_REMOVED lines=21> */
.L_x_8525:
[----:B------:R-:W2:Y:S02]  /*4a30*/  LDG.E.U8 R4, desc[UR36][R4.64] ;  /* 0x0000002404047981 */ /* 0x000ea4000c1e1100 */
[----:B--2---:R-:W-:Y:S01]  /*4a40*/  I2FP.F32.U32 R24, R4 ;  /* 0x0000000400187245 */ /* 0x004fe20000201000 */
[----:B------:R-:W-:Y:S06]  /*4a50*/  BRA `(.L_x_8527) ;  /* 0x0000000c002c7947 */ /* 0x000fec0003800000 */
.L_x_8524:
        /* <DEDUP_REMOVED lines=9> */
.L_x_8529:
[----:B------:R-:W2:Y:S02]  /*4af0*/  LDG.E R4, desc[UR36][R4.64] ;  /* 0x0000002404047981 */ /* 0x000ea4000c1e1900 */
[----:B--2---:R-:W-:Y:S01]  /*4b00*/  I2FP.F32.S32 R24, R4 ;  /* 0x0000000400187245 */ /* 0x004fe20000201400 */
[----:B------:R-:W-:Y:S06]  /*4b10*/  BRA `(.L_x_8527) ;  /* 0x0000000800fc7947 */ /* 0x000fec0003800000 */
.L_x_8528:
[----:B------:R-:W2:Y:S02]  /*4b20*/  LDG.E.U16 R4, desc[UR36][R4.64] ;  /* 0x0000002404047981 */ /* 0x000ea4000c1e1500 */
[----:B--2---:R0:W1:Y:S01]  /*4b30*/  I2F.S16 R24, R4 ;  /* 0x0000000400187306 */ /* 0x0040620000101400 */
[----:B------:R-:W-:Y:S05]  /*4b40*/  BRA `(.L_x_8527) ;  /* 0x0000000800f07947 */ /* 0x000fea0003800000 */
.L_x_8523:
        /* <DEDUP_REMOVED lines=8> */
.L_x_8531:
[----:B------:R-:W2:Y:S02]  /*4bd0*/  LDG.E.U16 R4, desc[UR36][R4.64] ;  /* 0x0000002404047981 */ /* 0x000ea4000c1e1500 */
[----:B--2---:R-:W-:Y:S01]  /*4be0*/  HADD2.F32 R24, -RZ, R4.H0_H0 ;  /* 0x20000004ff187230 */ /* 0x004fe20000004100 */
[----:B------:R-:W-:Y:S06]  /*4bf0*/  BRA `(.L_x_8527) ;  /* 0x0000000800c47947 */ /* 0x000fec0003800000 */
.L_x_8530:
        /* <DEDUP_REMOVED lines=8> */
.L_x_8533:
[----:B------:R-:W2:Y:S02]  /*4c80*/  LDG.E.U16 R4, desc[UR36][R4.64] ;  /* 0x0000002404047981 */ /* 0x000ea4000c1e1500 */
[----:B--2---:R-:W-:Y:S01]  /*4c90*/  HADD2.F32 R24, -RZ, R4.H0_H0 ;  /* 0x20000004ff187230 */ /* 0x004fe20000004100 */
[----:B------:R-:W-:Y:S06]  /*4ca0*/  BRA `(.L_x_8527) ;  /* 0x0000000800987947 */ /* 0x000fec0003800000 */
.L_x_8532:
[----:B------:R-:W2:Y:S01]  /*4cb0*/  LDG.E.64 R4, desc[UR36][R4.64] ;  /* 0x0000002404047981 */ /* 0x000ea2000c1e1b00 */
[----:B------:R-:W-:Y:S01]  /*4cc0*/  UMOV UR4, 0xf0000000 ;  /* 0xf000000000047882 */ /* 0x000fe20000000000 */
[----:B------:R-:W-:Y:S01]  /*4cd0*/  UMOV UR5, 0x380fffff ;  /* 0x380fffff00057882 */ /* 0x000fe20000000000 */
[----:B--2---:R-:W0:Y:S01]  /*4ce0*/  F2F.F32.F64 R24, R4 ;  /* 0x0000000400187310 */ /* 0x004e220000301000 */
[----:B------:R-:W-:-:S14]  /*4cf0*/  DSETP.GEU.AND P0, PT, |R4|, UR4, PT ;  /* 0x0000000404007e2a */ /* 0x000fdc000bf0e200 */
[----:B0-----:R-:W-:Y:S01]  /*4d00*/  @!P0 FMUL R24, R24, 1.175494350822287508e-38 ;  /* 0x0080000018188820 */ /* 0x001fe20000400000 */
[----:B------:R-:W-:Y:S06]  /*4d10*/  BRA `(.L_x_8527) ;  /* 0x00000008007c7947 */ /* 0x000fec0003800000 */
.L_x_8522:
        /* <DEDUP_REMOVED lines=12> */
.L_x_8536:
[----:B------:R-:W2:Y:S01]  /*4de0*/  LDG.E.64 R4, desc[UR36][R4.64] ;  /* 0x0000002404047981 */ /* 0x000ea2000c1e1b00 */
[----:B------:R-:W-:Y:S01]  /*4df0*/  UMOV UR4, 0xf0000000 ;  /* 0xf000000000047882 */ /* 0x000fe20000000000 */
[----:B------:R-:W-:Y:S01]  /*4e00*/  UMOV UR5, 0x380fffff ;  /* 0x380fffff00057882 */ /* 0x000fe20000000000 */
[----:B--2---:R-:W0:Y:S01]  /*4e10*/  F2F.F32.F64 R24, R4 ;  /* 0x0000000400187310 */ /* 0x004e220000301000 */
[----:B------:R-:W-:-:S14]  /*4e20*/  DSETP.GEU.AND P0, PT, |R4|, UR4, PT ;  /* 0x0000000404007e2a */ /* 0x000fdc000bf0e200 */
[----:B0-----:R-:W-:Y:S01]  /*4e30*/  @!P0 FMUL R24, R24, 1.175494350822287508e-38 ;  /* 0x0080000018188820 */ /* 0x001fe20000400000 */
[----:B------:R-:W-:Y:S06]  /*4e40*/  BRA `(.L_x_8527) ;  /* 0x0000000800307947 */ /* 0x000fec0003800000 */
.L_x_8535:
        /* <DEDUP_REMOVED lines=26> */
.L_x_8538:
        /* <DEDUP_REMOVED lines=13> */
.L_x_8537:
[----:B------:R-:W2:Y:S02]  /*50c0*/  LDG.E.U16 R4, desc[UR36][R4.64] ;  /* 0x0000002404047981 */ /* 0x000ea4000c1e1500 */
[----:B--2---:R-:W-:Y:S01]  /*50d0*/  IMAD.U32 R24, R4, 0x10000, RZ ;  /* 0x0001000004187824 */ /* 0x004fe200078e00ff */
[----:B------:R-:W-:Y:S06]  /*50e0*/  BRA `(.L_x_8527) ;  /* 0x0000000400887947 */ /* 0x000fec0003800000 */
.L_x_8534:
        /* <DEDUP_REMOVED lines=11> */
.L_x_8541:
        /* <DEDUP_REMOVED lines=20> */
.L_x_8543:
[----:B------:R-:W-:Y:S05]  /*52e0*/  BSYNC B0 ;  /* 0x0000000000007941 */ /* 0x000fea0003800000 */
.L_x_8542:
[----:B------:R-:W-:Y:S01]  /*52f0*/  IMAD.SHL.U32 R3, R3, 0x100000, RZ ;  /* 0x0010000003037824 */ /* 0x000fe200078e00ff */
[----:B------:R-:W-:-:S04]  /*5300*/  LEA R5, R0, 0x3b800000, 0x17 ;  /* 0x3b80000000057811 */ /* 0x000fc800078eb8ff */
[----:B------:R-:W-:Y:S01]  /*5310*/  LOP3.LUT R24, R5, R3, R24, 0xfe, !PT ;  /* 0x0000000305187212 */ /* 0x000fe200078efe18 */
[----:B------:R-:W-:Y:S06]  /*5320*/  BRA `(.L_x_8527) ;  /* 0x0000000000f87947 */ /* 0x000fec0003800000 */
.L_x_8540:
        /* <DEDUP_REMOVED lines=20> */
.L_x_8545:
[----:B------:R-:W-:Y:S05]  /*5470*/  BSYNC B0 ;  /* 0x0000000000007941 */ /* 0x000fea0003800000 */
.L_x_8544:
[----:B------:R-:W-:Y:S01]  /*5480*/  IMAD.SHL.U32 R3, R3, 0x200000, RZ ;  /* 0x0020000003037824 */ /* 0x000fe200078e00ff */
[----:B------:R-:W-:-:S04]  /*5490*/  LEA R5, R0, 0x37800000, 0x17 ;  /* 0x3780000000057811 */ /* 0x000fc800078eb8ff */
[----:B------:R-:W-:Y:S01]  /*54a0*/  LOP3.LUT R24, R5, R3, R24, 0xfe, !PT ;  /* 0x0000000305187212 */ /* 0x000fe200078efe18 */
[----:B------:R-:W-:Y:S06]  /*54b0*/  BRA `(.L_x_8527) ;  /* 0x0000000000947947 */ /* 0x000fec0003800000 */
.L_x_8539:
        /* <DEDUP_REMOVED lines=14> */
.L_x_8526:
        /* <DEDUP_REMOVED lines=16> */
.L_x_8548:
[----:B------:R-:W-:Y:S01]  /*56a0*/  IMAD.MOV.U32 R24, RZ, RZ, RZ ;  /* 0x000000ffff187224 */ /* 0x000fe200078e00ff */
[----:B------:R-:W-:Y:S06]  /*56b0*/  BRA `(.L_x_8527) ;  /* 0x0000000000147947 */ /* 0x000fec0003800000 */
.L_x_8547:
[----:B------:R-:W2:Y:S02]  /*56c0*/  LDG.E.64 R4, desc[UR36][R4.64] ;  /* 0x0000002404047981 */ /* 0x000ea4000c1e1b00 */
[----:B--2---:R0:W1:Y:S01]  /*56d0*/  I2F.U64 R24, R4 ;  /* 0x0000000400187312 */ /* 0x0040620000301000 */
[----:B------:R-:W-:Y:S05]  /*56e0*/  BRA `(.L_x_8527) ;  /* 0x0000000000087947 */ /* 0x000fea0003800000 */
.L_x_8546:
[----:B------:R-:W2:Y:S02]  /*56f0*/  LDG.E R4, desc[UR36][R4.64] ;  /* 0x0000002404047981 */ /* 0x000ea4000c1e1900 */
[----:B--2---:R-:W-:-:S07]  /*5700*/  I2FP.F32.U32 R24, R4 ;  /* 0x0000000400187245 */ /* 0x004fce0000201000 */
.L_x_8527:
[----:B------:R-:W-:Y:S05]  /*5710*/  BSYNC B6 ;  /* 0x0000000000067941 */ /* 0x000fea0003800000 */
.L_x_8521:
[----:B------:R-:W-:-:S07]  /*5720*/  VIADD R16, R16, 0x80 ;  /* 0x0000008010107836 */ /* 0x000fce0000000000 */
.L_x_8492:
[----:B------:R-:W-:Y:S05]  /*5730*/  BSYNC B7 ;  /* 0x0000000000077941 */ /* 0x000fea0003800000 */
.L_x_8491:
        /* <DEDUP_REMOVED lines=25> */
.L_x_8555:
[----:B------:R-:W4:Y:S02]  /*58d0*/  LDG.E.U8 R4, desc[UR36][R4.64] ;  /* 0x0000002404047981 */ /* 0x000f24000c1e1100 */
[----:B----4-:R-:W-:Y:S01]  /*58e0*/  I2FP.F32.U32 R23, R4 ;  /* 0x0000000400177245 */ /* 0x010fe20000201000 */
[----:B------:R-:W-:Y:S06]  /*58f0*/  BRA `(.L_x_8557) ;  /* 0x0000000c002c7947 */ /* 0x000fec0003800000 */
.L_x_8554:
        /* <DEDUP_REMOVED lines=9> */
.L_x_8559:
[----:B------:R-:W4:Y:S02]  /*5990*/  LDG.E R4, desc[UR36][R4.64] ;  /* 0x0000002404047981 */ /* 0x000f24000c1e1900 */
[----:B----4-:R-:W-:Y:S01]  /*59a0*/  I2FP.F32.S32 R23, R4 ;  /* 0x0000000400177245 */ /* 0x010fe20000201400 */
[----:B------:R-:W-:Y:S06]  /*59b0*/  BRA `(.L_x_8557) ;  /* 0x0000000800fc7947 */ /* 0x000fec0003800000 */
.L_x_8558:
[----:B------:R-:W4:Y:S02]  /*59c0*/  LDG.E.U16 R4, desc[UR36][R4.64] ;  /* 0x0000002404047981 */ /* 0x000f24000c1e1500 */
[----:B----4-:R0:W4:Y:S01]  /*59d0*/  I2F.S16 R23, R4 ;  /* 0x0000000400177306 */ /* 0x0101220000101400 */
[----:B------:R-:W-:Y:S05]  /*59e0*/  BRA `(.L_x_8557) ;  /* 0x0000000800f07947 */ /* 0x000fea0003800000 */
.L_x_8553:
        /* <DEDUP_REMOVED lines=8> */
.L_x_8561:
[----:B------:R-:W4:Y:S02]  /*5a70*/  LDG.E.U16 R4, desc[UR36][R4.64] ;  /* 0x0000002404047981 */ /* 0x000f24000c1e1500 */
[----:B----4-:R-:W-:Y:S01]  /*5a80*/  HADD2.F32 R23, -RZ, R4.H0_H0 ;  /* 0x20000004ff177230 */ /* 0x010fe20000004100 */
[----:B------:R-:W-:Y:S06]  /*5a90*/  BRA `(.L_x_8557) ;  /* 0x0000000800c47947 */ /* 0x000fec0003800000 */
.L_x_8560:
        /* <DEDUP_REMOVED lines=8> */
.L_x_8563:
[----:B------:R-:W4:Y:S02]  /*5b20*/  LDG.E.U16 R4, desc[UR36][R4.64] ;  /* 0x0000002404047981 */ /* 0x000f24000c1e1500 */
[----:B----4-:R-:W-:Y:S01]  /*5b30*/  HADD2.F32 R23, -RZ, R4.H0_H0 ;  /* 0x20000004ff177230 */ /* 0x010fe20000004100 */
[----:B------:R-:W-:Y:S06]  /*5b40*/  BRA `(.L_x_8557) ;  /* 0x0000000800987947 */ /* 0x000fec0003800000 */
.L_x_8562:
[----:B------:R-:W4:Y:S01]  /*5b50*/  LDG.E.64 R4, desc[UR36][R4.64] ;  /* 0x0000002404047981 */ /* 0x000f22000c1e1b00 */
[----:B------:R-:W-:Y:S01]  /*5b60*/  UMOV UR4, 0xf0000000 ;  /* 0xf000000000047882 */ /* 0x000fe20000000000 */
[----:B------:R-:W-:Y:S01]  /*5b70*/  UMOV UR5, 0x380fffff ;  /* 0x380fffff00057882 */ /* 0x000fe20000000000 */
[----:B----4-:R-:W0:Y:S01]  /*5b80*/  F2F.F32.F64 R23, R4 ;  /* 0x0000000400177310 */ /* 0x010e220000301000 */
[----:B------:R-:W-:-:S14]  /*5b90*/  DSETP.GEU.AND P0, PT, |R4|, UR4, PT ;  /* 0x0000000404007e2a */ /* 0x000fdc000bf0e200 */
[----:B0-----:R-:W-:Y:S01]  /*5ba0*/  @!P0 FMUL R23, R23, 1.175494350822287508e-38 ;  /* 0x0080000017178820 */ /* 0x001fe20000400000 */
[----:B------:R-:W-:Y:S06]  /*5bb0*/  BRA `(.L_x_8557) ;  /* 0x00000008007c7947 */ /* 0x000fec0003800000 */
.L_x_8552:
        /* <DEDUP_REMOVED lines=12> */
.L_x_8566:
[----:B------:R-:W4:Y:S01]  /*5c80*/  LDG.E.64 R4, desc[UR36][R4.64] ;  /* 0x0000002404047981 */ /* 0x000f22000c1e1b00 */
[----:B------:R-:W-:Y:S01]  /*5c90*/  UMOV UR4, 0xf0000000 ;  /* 0xf000000000047882 */ /* 0x000fe20000000000 */
[----:B------:R-:W-:Y:S01]  /*5ca0*/  UMOV UR5, 0x380fffff ;  /* 0x380fffff00057882 */ /* 0x000fe20000000000 */
[----:B----4-:R-:W0:Y:S01]  /*5cb0*/  F2F.F32.F64 R23, R4 ;  /* 0x0000000400177310 */ /* 0x010e220000301000 */
[----:B------:R-:W-:-:S14]  /*5cc0*/  DSETP.GEU.AND P0, PT, |R4|, UR4, PT ;  /* 0x0000000404007e2a */ /* 0x000fdc000bf0e200 */
[----:B0-----:R-:W-:Y:S01]  /*5cd0*/  @!P0 FMUL R23, R23, 1.175494350822287508e-38 ;  /* 0x0080000017178820 */ /* 0x001fe20000400000 */
[----:B------:R-:W-:Y:S06]  /*5ce0*/  BRA `(.L_x_8557) ;  /* 0x0000000800307947 */ /* 0x000fec0003800000 */
.L_x_8565:
        /* <DEDUP_REMOVED lines=26> */
.L_x_8568:
        /* <DEDUP_REMOVED lines=13> */
.L_x_8567:
[----:B------:R-:W4:Y:S02]  /*5f60*/  LDG.E.U16 R4, desc[UR36][R4.64] ;  /* 0x0000002404047981 */ /* 0x000f24000c1e1500 */
[----:B----4-:R-:W-:Y:S01]  /*5f70*/  IMAD.U32 R23, R4, 0x10000, RZ ;  /* 0x0001000004177824 */ /* 0x010fe200078e00ff */
[----:B------:R-:W-:Y:S06]  /*5f80*/  BRA `(.L_x_8557) ;  /* 0x0000000400887947 */ /* 0x000fec0003800000 */
.L_x_8564:
        /* <DEDUP_REMOVED lines=11> */
.L_x_8571:
        /* <DEDUP_REMOVED lines=20> */
.L_x_8573:
[----:B------:R-:W-:Y:S05]  /*6180*/  BSYNC B0 ;  /* 0x0000000000007941 */ /* 0x000fea0003800000 */
.L_x_8572:
[----:B------:R-:W-:Y:S01]  /*6190*/  IMAD.SHL.U32 R3, R3, 0x100000, RZ ;  /* 0x0010000003037824 */ /* 0x000fe200078e00ff */
[----:B------:R-:W-:-:S04]  /*61a0*/  LEA R0, R0, 0x3b800000, 0x17 ;  /* 0x3b80000000007811 */ /* 0x000fc800078eb8ff */
[----:B------:R-:W-:Y:S01]  /*61b0*/  LOP3.LUT R23, R0, R3, R23, 0xfe, !PT ;  /* 0x0000000300177212 */ /* 0x000fe200078efe17 */
[----:B------:R-:W-:Y:S06]  /*61c0*/  BRA `(.L_x_8557) ;  /* 0x0000000000f87947 */ /* 0x000fec0003800000 */
.L_x_8570:
        /* <DEDUP_REMOVED lines=20> */
.L_x_8575:
[----:B------:R-:W-:Y:S05]  /*6310*/  BSYNC B0 ;  /* 0x0000000000007941 */ /* 0x000fea0003800000 */
.L_x_8574:
[----:B------:R-:W-:Y:S01]  /*6320*/  IMAD.SHL.U32 R3, R3, 0x200000, RZ ;  /* 0x0020000003037824 */ /* 0x000fe200078e00ff */
[----:B------:R-:W-:-:S04]  /*6330*/  LEA R0, R0, 0x37800000, 0x17 ;  /* 0x3780000000007811 */ /* 0x000fc800078eb8ff */
[----:B------:R-:W-:Y:S01]  /*6340*/  LOP3.LUT R23, R0, R3, R23, 0xfe, !PT ;  /* 0x0000000300177212 */ /* 0x000fe200078efe17 */
[----:B------:R-:W-:Y:S06]  /*6350*/  BRA `(.L_x_8557) ;  /* 0x0000000000947947 */ /* 0x000fec0003800000 */
.L_x_8569:
        /* <DEDUP_REMOVED lines=14> */
.L_x_8556:
        /* <DEDUP_REMOVED lines=16> */
.L_x_8578:
[----:B------:R-:W-:Y:S01]  /*6540*/  IMAD.MOV.U32 R23, RZ, RZ, RZ ;  /* 0x000000ffff177224 */ /* 0x000fe200078e00ff */
[----:B------:R-:W-:Y:S06]  /*6550*/  BRA `(.L_x_8557) ;  /* 0x0000000000147947 */ /* 0x000fec0003800000 */
.L_x_8577:
[----:B------:R-:W4:Y:S02]  /*6560*/  LDG.E.64 R4, desc[UR36][R4.64] ;  /* 0x0000002404047981 */ /* 0x000f24000c1e1b00 */
[----:B----4-:R0:W4:Y:S01]  /*6570*/  I2F.U64 R23, R4 ;  /* 0x0000000400177312 */ /* 0x0101220000301000 */
[----:B------:R-:W-:Y:S05]  /*6580*/  BRA `(.L_x_8557) ;  /* 0x0000000000087947 */ /* 0x000fea0003800000 */
.L_x_8576:
[----:B------:R-:W4:Y:S02]  /*6590*/  LDG.E R4, desc[UR36][R4.64] ;  /* 0x0000002404047981 */ /* 0x000f24000c1e1900 */
[----:B----4-:R-:W-:-:S07]  /*65a0*/  I2FP.F32.U32 R23, R4 ;  /* 0x0000000400177245 */ /* 0x010fce0000201000 */
.L_x_8557:
[----:B------:R-:W-:Y:S05]  /*65b0*/  BSYNC B6 ;  /* 0x0000000000067941 */ /* 0x000fea0003800000 */
.L_x_8551:
        /* <DEDUP_REMOVED lines=20> */
.L_x_8582:
[----:B------:R-:W2:Y:S02]  /*6700*/  LDG.E.U8 R4, desc[UR36][R4.64] ;  /* 0x0000002404047981 */ /* 0x000ea4000c1e1100 */
[----:B--2---:R-:W-:Y:S01]  /*6710*/  I2FP.F32.U32 R18, R4 ;  /* 0x0000000400127245 */ /* 0x004fe20000201000 */
[----:B------:R-:W-:Y:S06]  /*6720*/  BRA `(.L_x_8550) ;  /* 0x0000000c00207947 */ /* 0x000fec0003800000 */
.L_x_8581:
        /* <DEDUP_REMOVED lines=9> */
.L_x_8585:
[----:B------:R-:W2:Y:S02]  /*67c0*/  LDG.E R4, desc[UR36][R4.64] ;  /* 0x0000002404047981 */ /* 0x000ea4000c1e1900 */
[----:B--2---:R-:W-:Y:S01]  /*67d0*/  I2FP.F32.S32 R18, R4 ;  /* 0x0000000400127245 */ /* 0x004fe20000201400 */
[----:B------:R-:W-:Y:S06]  /*67e0*/  BRA `(.L_x_8550) ;  /* 0x0000000800f07947 */ /* 0x000fec0003800000 */
.L_x_8584:
[----:B------:R-:W2:Y:S02]  /*67f0*/  LDG.E.U16 R4, desc[UR36][R4.64] ;  /* 0x0000002404047981 */ /* 0x000ea4000c1e1500 */
[----:B--2---:R0:W1:Y:S01]  /*6800*/  I2F.S16 R18, R4 ;  /* 0x0000000400127306 */ /* 0x0040620000101400 */
[----:B------:R-:W-:Y:S05]  /*6810*/  BRA `(.L_x_8550) ;  /* 0x0000000800e47947 */ /* 0x000fea0003800000 */
.L_x_8580:
        /* <DEDUP_REMOVED lines=8> */
.L_x_8587:
[----:B------:R-:W2:Y:S02]  /*68a0*/  LDG.E.U16 R4, desc[UR36][R4.64] ;  /* 0x0000002404047981 */ /* 0x000ea4000c1e1500 */
[----:B--2---:R-:W-:Y:S01]  /*68b0*/  HADD2.F32 R18, -RZ, R4.H0_H0 ;  /* 0x20000004ff127230 */ /* 0x004fe20000004100 */
[----:B------:R-:W-:Y:S06]  /*68c0*/  BRA `(.L_x_8550) ;  /* 0x0000000800b87947 */ /* 0x000fec0003800000 */
.L_x_8586:
        /* <DEDUP_REMOVED lines=8> */
.L_x_8589:
[----:B------:R-:W2:Y:S02]  /*6950*/  LDG.E.U16 R4, desc[UR36][R4.64] ;  /* 0x0000002404047981 */ /* 0x000ea4000c1e1500 */
[----:B--2---:R-:W-:Y:S01]  /*6960*/  HADD2.F32 R18, -RZ, R4.H0_H0 ;  /* 0x20000004ff127230 */ /* 0x004fe20000004100 */
[----:B------:R-:W-:Y:S06]  /*6970*/  BRA `(.L_x_8550) ;  /* 0x00000008008c7947 */ /* 0x000fec0003800000 */
.L_x_8588:
[----:B------:R-:W2:Y:S01]  /*6980*/  LDG.E.64 R4, desc[UR36][R4.64] ;  /* 0x0000002404047981 */ /* 0x000ea2000c1e1b00 */
[----:B------:R-:W-:Y:S01]  /*6990*/  UMOV UR4, 0xf0000000 ;  /* 0xf000000000047882 */ /* 0x000fe20000000000 */
[----:B------:R-:W-:Y:S01]  /*69a0*/  UMOV UR5, 0x380fffff ;  /* 0x380fffff00057882 */ /* 0x000fe20000000000 */
[----:B--2---:R-:W0:Y:S01]  /*69b0*/  F2F.F32.F64 R18, R4 ;  /* 0x0000000400127310 */ /* 0x004e220000301000 */
[----:B------:R-:W-:-:S14]  /*69c0*/  DSETP.GEU.AND P0, PT, |R4|, UR4, PT ;  /* 0x0000000404007e2a */ /* 0x000fdc000bf0e200 */
[----:B0-----:R-:W-:Y:S01]  /*69d0*/  @!P0 FMUL R18, R18, 1.175494350822287508e-38 ;  /* 0x0080000012128820 */ /* 0x001fe20000400000 */
[----:B------:R-:W-:Y:S06]  /*69e0*/  BRA `(.L_x_8550) ;  /* 0x0000000800707947 */ /* 0x000fec0003800000 */
.L_x_8579:
        /* <DEDUP_REMOVED lines=12> */
.L_x_8592:
[----:B------:R-:W2:Y:S01]  /*6ab0*/  LDG.E.64 R4, desc[UR36][R4.64] ;  /* 0x0000002404047981 */ /* 0x000ea2000c1e1b00 */
[----:B------:R-:W-:Y:S01]  /*6ac0*/  UMOV UR4, 0xf0000000 ;  /* 0xf000000000047882 */ /* 0x000fe20000000000 */
[----:B------:R-:W-:Y:S01]  /*6ad0*/  UMOV UR5, 0x380fffff ;  /* 0x380fffff00057882 */ /* 0x000fe20000000000 */
[----:B--2---:R-:W0:Y:S01]  /*6ae0*/  F2F.F32.F64 R18, R4 ;  /* 0x0000000400127310 */ /* 0x004e220000301000 */
[----:B------:R-:W-:-:S14]  /*6af0*/  DSETP.GEU.AND P0, PT, |R4|, UR4, PT ;  /* 0x0000000404007e2a */ /* 0x000fdc000bf0e200 */
[----:B0-----:R-:W-:Y:S01]  /*6b00*/  @!P0 FMUL R18, R18, 1.175494350822287508e-38 ;  /* 0x0080000012128820 */ /* 0x001fe20000400000 */
[----:B------:R-:W-:Y:S06]  /*6b10*/  BRA `(.L_x_8550) ;  /* 0x0000000800247947 */ /* 0x000fec0003800000 */
.L_x_8591:
        /* <DEDUP_REMOVED lines=26> */
.L_x_8594:
        /* <DEDUP_REMOVED lines=13> */
.L_x_8593:
[----:B------:R-:W2:Y:S02]  /*6d90*/  LDG.E.U16 R4, desc[UR36][R4.64] ;  /* 0x0000002404047981 */ /* 0x000ea4000c1e1500 */
[----:B--2---:R-:W-:Y:S01]  /*6da0*/  IMAD.U32 R18, R4, 0x10000, RZ ;  /* 0x0001000004127824 */ /* 0x004fe200078e00ff */
[----:B------:R-:W-:Y:S06]  /*6db0*/  BRA `(.L_x_8550) ;  /* 0x00000004007c7947 */ /* 0x000fec0003800000 */
.L_x_8590:
        /* <DEDUP_REMOVED lines=11> */
.L_x_8597:
        /* <DEDUP_REMOVED lines=19> */
.L_x_8599:
[----:B------:R-:W-:Y:S05]  /*6fa0*/  BSYNC B0 ;  /* 0x0000000000007941 */ /* 0x000fea0003800000 */
.L_x_8598:
[----:B------:R-:W-:Y:S01]  /*6fb0*/  IMAD.SHL.U32 R3, R3, 0x100000, RZ ;  /* 0x0010000003037824 */ /* 0x000fe200078e00ff */
[----:B------:R-:W-:-:S04]  /*6fc0*/  LEA R5, R0, 0x3b800000, 0x17 ;  /* 0x3b80000000057811 */ /* 0x000fc800078eb8ff */
[----:B------:R-:W-:Y:S01]  /*6fd0*/  LOP3.LUT R18, R5, R3, R18, 0xfe, !PT ;  /* 0x0000000305127212 */ /* 0x000fe200078efe12 */
[----:B------:R-:W-:Y:S06]  /*6fe0*/  BRA `(.L_x_8550) ;  /* 0x0000000000f07947 */ /* 0x000fec0003800000 */
.L_x_8596:
        /* <DEDUP_REMOVED lines=19> */
.L_x_8601:
[----:B------:R-:W-:Y:S05]  /*7120*/  BSYNC B0 ;  /* 0x0000000000007941 */ /* 0x000fea0003800000 */
.L_x_8600:
[----:B------:R-:W-:Y:S01]  /*7130*/  IMAD.SHL.U32 R3, R3, 0x200000, RZ ;  /* 0x0020000003037824 */ /* 0x000fe200078e00ff */
[----:B------:R-:W-:-:S04]  /*7140*/  LEA R5, R0, 0x37800000, 0x17 ;  /* 0x3780000000057811 */ /* 0x000fc800078eb8ff */
[----:B------:R-:W-:Y:S01]  /*7150*/  LOP3.LUT R18, R5, R3, R18, 0xfe, !PT ;  /* 0x0000000305127212 */ /* 0x000fe200078efe12 */
[----:B------:R-:W-:Y:S06]  /*7160*/  BRA `(.L_x_8550) ;  /* 0x0000000000907947 */ /* 0x000fec0003800000 */
.L_x_8595:
        /* <DEDUP_REMOVED lines=14> */
.L_x_8583:
        /* <DEDUP_REMOVED lines=16> */
.L_x_8604:
[----:B------:R-:W-:Y:S05]  /*7350*/  BRA `(.L_x_8550) ;  /* 0x0000000000147947 */ /* 0x000fea0003800000 */
.L_x_8603:
[----:B------:R-:W2:Y:S02]  /*7360*/  LDG.E.64 R18, desc[UR36][R4.64] ;  /* 0x0000002404127981 */ /* 0x000ea4000c1e1b00 */
[----:B--2---:R0:W1:Y:S01]  /*7370*/  I2F.U64 R18, R18 ;  /* 0x0000001200127312 */ /* 0x0040620000301000 */
[----:B------:R-:W-:Y:S05]  /*7380*/  BRA `(.L_x_8550) ;  /* 0x0000000000087947 */ /* 0x000fea0003800000 */
.L_x_8602:
[----:B------:R-:W2:Y:S02]  /*7390*/  LDG.E R4, desc[UR36][R4.64] ;  /* 0x0000002404047981 */ /* 0x000ea4000c1e1900 */
[----:B--2---:R-:W-:-:S07]  /*73a0*/  I2FP.F32.U32 R18, R4 ;  /* 0x0000000400127245 */ /* 0x004fce0000201000 */
.L_x_8550:
[----:B------:R-:W-:Y:S05]  /*73b0*/  BSYNC B7 ;  /* 0x0000000000077941 */ /* 0x000fea0003800000 */
.L_x_8549:
        /* <DEDUP_REMOVED lines=11> */
[C---:B--2--5:R-:W-:Y:S01]  /*7470*/  FSETP.GEU.FTZ.AND P5, PT, R29.reuse, RZ, PT ;  /* 0x000000ff1d00720b */ /* 0x064fe20003fbe000 */
[----:B------:R-:W-:Y:S01]  /*7480*/  IMAD.MOV.U32 R4, RZ, RZ, 0x7fc00000 ;  /* 0x7fc00000ff047424 */ /* 0x000fe200078e00ff */
[----:B------:R-:W-:-:S04]  /*7490*/  FSETP.GT.FTZ.AND P0, PT, R29, 1, PT ;  /* 0x3f8000001d00780b */ /* 0x000fc80003f14000 */
[----:B------:R-:W-:-:S13]  /*74a0*/  PLOP3.LUT P0, PT, P5, P0, PT, 0x8a, 0x0 ;  /* 0x000000000000781c */ /* 0x000fda0002f01172 */
[----:B------:R-:W-:-:S04]  /*74b0*/  @!P0 FADD.FTZ R0, -R29, 1 ;  /* 0x3f8000001d008421 */ /* 0x000fc80000010100 */
[----:B------:R-:W-:-:S04]  /*74c0*/  @!P0 FMUL.FTZ R0, R0, R29 ;  /* 0x0000001d00008220 */ /* 0x000fc80000410000 */
[----:B------:R-:W1:Y:S02]  /*74d0*/  @!P0 MUFU.RCP R3, R0 ;  /* 0x0000000000038308 */ /* 0x000e640000001000 */
[----:B-1-3--:R-:W-:-:S07]  /*74e0*/  @!P0 FMUL.FTZ R4, R3, R28 ;  /* 0x0000001c03048220 */ /* 0x00afce0000410000 */
.L_x_8606:
[----:B------:R-:W-:Y:S05]  /*74f0*/  BSYNC B0 ;  /* 0x0000000000007941 */ /* 0x000fea0003800000 */
.L_x_8605:
[----:B------:R-:W-:Y:S04]  /*7500*/  BSSY B0, `(.L_x_8607) ;  /* 0x000000a000007945 */ /* 0x000fe80003800000 */
[----:B------:R-:W-:Y:S05]  /*7510*/  @P4 BRA `(.L_x_8608) ;  /* 0x0000000000204947 */ /* 0x000fea0003800000 */
[C---:B--2--5:R-:W-:Y:S02]  /*7520*/  FSETP.GEU.FTZ.AND P4, PT, R22.reuse, RZ, PT ;  /* 0x000000ff1600720b */ /* 0x064fe40003f9e000 */
[----:B------:R-:W-:-:S04]  /*7530*/  FSETP.GT.FTZ.AND P0, PT, R22, 1, PT ;  /* 0x3f8000001600780b */ /* 0x000fc80003f14000 */
[----:B------:R-:W-:-:S13]  /*7540*/  PLOP3.LUT P0, PT, P4, P0, PT, 0x8a, 0x0 ;  /* 0x000000000000781c */ /* 0x000fda0002701172 */
[----:B------:R-:W-:-:S04]  /*7550*/  @!P0 FADD.FTZ R3, -R22, 1 ;  /* 0x3f80000016038421 */ /* 0x000fc80000010100 */
[----:B------:R-:W-:Y:S01]  /*7560*/  @!P0 FMUL.FTZ R3, R3, R22 ;  /* 0x0000001603038220 */ /* 0x000fe20000410000 */
[----:B------:R-:W-:-:S03]  /*7570*/  IMAD.MOV.U32 R22, RZ, RZ, 0x7fc00000 ;  /* 0x7fc00000ff167424 */ /* 0x000fc600078e00ff */
[----:B------:R-:W0:Y:S02]  /*7580*/  @!P0 MUFU.RCP R0, R3 ;  /* 0x0000000300008308 */ /* 0x000e240000001000 */
[----:B0-----:R-:W-:-:S07]  /*7590*/  @!P0 FMUL.FTZ R22, R0, R27 ;  /* 0x0000001b00168220 */ /* 0x001fce0000410000 */
.L_x_8608:
[----:B------:R-:W-:Y:S05]  /*75a0*/  BSYNC B0 ;  /* 0x0000000000007941 */ /* 0x000fea0003800000 */
.L_x_8607:
[----:B------:R-:W-:Y:S04]  /*75b0*/  BSSY B0, `(.L_x_8609) ;  /* 0x000000a000007945 */ /* 0x000fe80003800000 */
[----:B------:R-:W-:Y:S05]  /*75c0*/  @P1 BRA `(.L_x_8610) ;  /* 0x0000000000201947 */ /* 0x000fea0003800000 */
[C---:B-1---5:R-:W-:Y:S02]  /*75d0*/  FSETP.GEU.FTZ.AND P1, PT, R24.reuse, RZ, PT ;  /* 0x000000ff1800720b */ /* 0x062fe40003f3e000 */
[----:B------:R-:W-:-:S04]  /*75e0*/  FSETP.GT.FTZ.AND P0, PT, R24, 1, PT ;  /* 0x3f8000001800780b */ /* 0x000fc80003f14000 */
[----:B------:R-:W-:-:S13]  /*75f0*/  PLOP3.LUT P0, PT, P1, P0, PT, 0x8a, 0x0 ;  /* 0x000000000000781c */ /* 0x000fda0000f01172 */
[----:B------:R-:W-:-:S04]  /*7600*/  @!P0 FADD.FTZ R3, -R24, 1 ;  /* 0x3f80000018038421 */ /* 0x000fc80000010100 */
[----:B------:R-:W-:Y:S01]  /*7610*/  @!P0 FMUL.FTZ R3, R3, R24 ;  /* 0x0000001803038220 */ /* 0x000fe20000410000 */
[----:B------:R-:W-:-:S03]  /*7620*/  IMAD.MOV.U32 R24, RZ, RZ, 0x7fc00000 ;  /* 0x7fc00000ff187424 */ /* 0x000fc600078e00ff */
[----:B------:R-:W0:Y:S02]  /*7630*/  @!P0 MUFU.RCP R0, R3 ;  /* 0x0000000300008308 */ /* 0x000e240000001000 */
[----:B0-----:R-:W-:-:S07]  /*7640*/  @!P0 FMUL.FTZ R24, R0, R25 ;  /* 0x0000001900188220 */ /* 0x001fce0000410000 */
.L_x_8610:
[----:B------:R-:W-:Y:S05]  /*7650*/  BSYNC B0 ;  /* 0x0000000000007941 */ /* 0x000fea0003800000 */
.L_x_8609:
        /* <DEDUP_REMOVED lines=10> */
.L_x_8612:
[----:B------:R-:W-:Y:S05]  /*7700*/  BSYNC B0 ;  /* 0x0000000000007941 */ /* 0x000fea0003800000 */
.L_x_8611:
        /* <DEDUP_REMOVED lines=23> */
.L_x_8618:
[----:B------:R-:W0:Y:S01]  /*7880*/  F2I.S64.TRUNC R4, R4 ;  /* 0x0000000400047311 */ /* 0x000e22000020d900 */
[----:B------:R-:W-:Y:S02]  /*7890*/  IMAD.MOV.U32 R19, RZ, RZ, R26 ;  /* 0x000000ffff137224 */ /* 0x000fe400078e001a */
[----:B0-----:R-:W-:-:S05]  /*78a0*/  IMAD.MOV.U32 R3, RZ, RZ, R4 ;  /* 0x000000ffff037224 */ /* 0x001fca00078e0004 */
[----:B------:R0:W-:Y:S01]  /*78b0*/  STG.E.U8 desc[UR36][R8.64], R3 ;  /* 0x0000000308007986 */ /* 0x0001e2000c101124 */
[----:B------:R-:W-:Y:S05]  /*78c0*/  BRA `(.L_x_8614) ;  /* 0x0000000c00907947 */ /* 0x000fea0003800000 */
.L_x_8617:
        /* <DEDUP_REMOVED lines=10> */
.L_x_8621:
[----:B------:R-:W0:Y:S01]  /*7970*/  F2I.FTZ.TRUNC.NTZ R3, R4 ;  /* 0x0000000400037305 */ /* 0x000e22000021f100 */
[----:B------:R-:W-:Y:S01]  /*7980*/  IMAD.MOV.U32 R19, RZ, RZ, R26 ;  /* 0x000000ffff137224 */ /* 0x000fe200078e001a */
[----:B0-----:R0:W-:Y:S01]  /*7990*/  STG.E desc[UR36][R8.64], R3 ;  /* 0x0000000308007986 */ /* 0x0011e2000c101924 */
[----:B------:R-:W-:Y:S05]  /*79a0*/  BRA `(.L_x_8614) ;  /* 0x0000000c00587947 */ /* 0x000fea0003800000 */
.L_x_8620:
[----:B------:R-:W0:Y:S01]  /*79b0*/  F2I.FTZ.TRUNC.NTZ R3, R4 ;  /* 0x0000000400037305 */ /* 0x000e22000021f100 */
[----:B------:R-:W-:Y:S01]  /*79c0*/  IMAD.MOV.U32 R19, RZ, RZ, R26 ;  /* 0x000000ffff137224 */ /* 0x000fe200078e001a */
[----:B0-----:R0:W-:Y:S01]  /*79d0*/  STG.E.U16 desc[UR36][R8.64], R3 ;  /* 0x0000000308007986 */ /* 0x0011e2000c101524 */
[----:B------:R-:W-:Y:S05]  /*79e0*/  BRA `(.L_x_8614) ;  /* 0x0000000c00487947 */ /* 0x000fea0003800000 */
.L_x_8616:
        /* <DEDUP_REMOVED lines=9> */
.L_x_8623:
[----:B------:R-:W-:Y:S01]  /*7a80*/  F2FP.F16.F32.PACK_AB R4, RZ, R4 ;  /* 0x00000004ff04723e */ /* 0x000fe200000000ff */
[----:B------:R-:W-:-:S04]  /*7a90*/  IMAD.MOV.U32 R19, RZ, RZ, R26 ;  /* 0x000000ffff137224 */ /* 0x000fc800078e001a */
[----:B------:R0:W-:Y:S01]  /*7aa0*/  STG.E.U16 desc[UR36][R8.64], R4 ;  /* 0x0000000408007986 */ /* 0x0001e2000c101524 */
[----:B------:R-:W-:Y:S05]  /*7ab0*/  BRA `(.L_x_8614) ;  /* 0x0000000c00147947 */ /* 0x000fea0003800000 */
.L_x_8622:
        /* <DEDUP_REMOVED lines=10> */
.L_x_8625:
[----:B------:R-:W-:Y:S01]  /*7b60*/  F2FP.F16.F32.PACK_AB R3, RZ, R4 ;  /* 0x00000004ff03723e */ /* 0x000fe200000000ff */
[----:B------:R-:W-:-:S03]  /*7b70*/  IMAD.MOV.U32 R19, RZ, RZ, R26 ;  /* 0x000000ffff137224 */ /* 0x000fc600078e001a */
[----:B------:R-:W-:-:S05]  /*7b80*/  PRMT R3, R3, 0x5410, RZ ;  /* 0x0000541003037816 */ /* 0x000fca00000000ff */
[----:B------:R0:W-:Y:S01]  /*7b90*/  STG.E desc[UR36][R8.64], R3 ;  /* 0x0000000308007986 */ /* 0x0001e2000c101924 */
[----:B------:R-:W-:Y:S05]  /*7ba0*/  BRA `(.L_x_8614) ;  /* 0x0000000800d87947 */ /* 0x000fea0003800000 */
.L_x_8624:
[----:B------:R-:W-:Y:S01]  /*7bb0*/  FMUL.FTZ R4, R4, 1 ;  /* 0x3f80000004047820 */ /* 0x000fe20000410000 */
[----:B------:R-:W-:-:S05]  /*7bc0*/  IMAD.MOV.U32 R19, RZ, RZ, R26 ;  /* 0x000000ffff137224 */ /* 0x000fca00078e001a */
[----:B------:R-:W0:Y:S02]  /*7bd0*/  F2F.F64.F32 R4, R4 ;  /* 0x0000000400047310 */ /* 0x000e240000201800 */
[----:B0-----:R0:W-:Y:S01]  /*7be0*/  STG.E.64 desc[UR36][R8.64], R4 ;  /* 0x0000000408007986 */ /* 0x0011e2000c101b24 */
[----:B------:R-:W-:Y:S05]  /*7bf0*/  BRA `(.L_x_8614) ;  /* 0x0000000800c47947 */ /* 0x000fea0003800000 */
.L_x_8615:
        /* <DEDUP_REMOVED lines=13> */
.L_x_8628:
[----:B------:R-:W-:Y:S01]  /*7cd0*/  FMUL.FTZ R4, R4, 1 ;  /* 0x3f80000004047820 */ /* 0x000fe20000410000 */
[----:B------:R-:W-:Y:S01]  /*7ce0*/  CS2R R6, SRZ ;  /* 0x0000000000067805 */ /* 0x000fe2000001ff00 */
[----:B------:R-:W-:-:S04]  /*7cf0*/  IMAD.MOV.U32 R19, RZ, RZ, R26 ;  /* 0x000000ffff137224 */ /* 0x000fc800078e001a */
[----:B------:R-:W0:Y:S02]  /*7d00*/  F2F.F64.F32 R4, R4 ;  /* 0x0000000400047310 */ /* 0x000e240000201800 */
[----:B0-----:R0:W-:Y:S01]  /*7d10*/  STG.E.128 desc[UR36][R8.64], R4 ;  /* 0x0000000408007986 */ /* 0x0011e2000c101d24 */
[----:B------:R-:W-:Y:S05]  /*7d20*/  BRA `(.L_x_8614) ;  /* 0x0000000800787947 */ /* 0x000fea0003800000 */
.L_x_8627:
        /* <DEDUP_REMOVED lines=20> */
.L_x_8632:
[----:B------:R-:W-:Y:S05]  /*7e70*/  BSYNC B0 ;  /* 0x0000000000007941 */ /* 0x000fea0003800000 */
.L_x_8631:
[----:B------:R-:W-:Y:S01]  /*7e80*/  LOP3.LUT R5, R0, R5, RZ, 0xfc, !PT ;  /* 0x0000000500057212 */ /* 0x000fe200078efcff */
[----:B------:R-:W-:-:S04]  /*7e90*/  IMAD.MOV.U32 R19, RZ, RZ, R26 ;  /* 0x000000ffff137224 */ /* 0x000fc800078e001a */
[----:B------:R0:W-:Y:S01]  /*7ea0*/  STG.E.U8 desc[UR36][R8.64], R5 ;  /* 0x0000000508007986 */ /* 0x0001e2000c101124 */
[----:B------:R-:W-:Y:S05]  /*7eb0*/  BRA `(.L_x_8614) ;  /* 0x0000000800147947 */ /* 0x000fea0003800000 */
.L_x_8630:
        /* <DEDUP_REMOVED lines=12> */
.L_x_8634:
[----:B------:R-:W-:Y:S01]  /*7f80*/  IMAD.MOV.U32 R0, RZ, RZ, 0x7f ;  /* 0x0000007fff007424 */ /* 0x000fe200078e00ff */
[----:B------:R-:W-:-:S04]  /*7f90*/  ISETP.GT.U32.AND P0, PT, R5, 0x7f800000, PT ;  /* 0x7f8000000500780c */ /* 0x000fc80003f04070 */
[----:B------:R-:W-:-:S09]  /*7fa0*/  SEL R0, R0, 0x7c, P0 ;  /* 0x0000007c00007807 */ /* 0x000fd20000000000 */
.L_x_8635:
[----:B------:R-:W-:Y:S05]  /*7fb0*/  BSYNC B0 ;  /* 0x0000000000007941 */ /* 0x000fea0003800000 */
.L_x_8633:
[----:B------:R-:W-:Y:S01]  /*7fc0*/  LOP3.LUT R4, R4, 0x80000000, RZ, 0xc0, !PT ;  /* 0x8000000004047812 */ /* 0x000fe200078ec0ff */
[----:B------:R-:W-:-:S03]  /*7fd0*/  IMAD.MOV.U32 R19, RZ, RZ, R26 ;  /* 0x000000ffff137224 */ /* 0x000fc600078e001a */
[----:B------:R-:W-:-:S04]  /*7fe0*/  SHF.R.U32.HI R3, RZ, 0x18, R4 ;  /* 0x00000018ff037819 */ /* 0x000fc80000011604 */
[----:B------:R-:W-:-:S05]  /*7ff0*/  LOP3.LUT R3, R0, R3, RZ, 0xfc, !PT ;  /* 0x0000000300037212 */ /* 0x000fca00078efcff */
[----:B------:R0:W-:Y:S01]  /*8000*/  STG.E.U8 desc[UR36][R8.64], R3 ;  /* 0x0000000308007986 */ /* 0x0001e2000c101124 */
[----:B------:R-:W-:Y:S05]  /*8010*/  BRA `(.L_x_8614) ;  /* 0x0000000400bc7947 */ /* 0x000fea0003800000 */
.L_x_8629:
[----:B------:R-:W-:Y:S01]  /*8020*/  F2FP.BF16.F32.PACK_AB R4, RZ, R4 ;  /* 0x00000004ff04723e */ /* 0x000fe200000010ff */
[----:B------:R-:W-:-:S04]  /*8030*/  IMAD.MOV.U32 R19, RZ, RZ, R26 ;  /* 0x000000ffff137224 */ /* 0x000fc800078e001a */
[----:B------:R0:W-:Y:S01]  /*8040*/  STG.E.U16 desc[UR36][R8.64], R4 ;  /* 0x0000000408007986 */ /* 0x0001e2000c101524 */
[----:B------:R-:W-:Y:S05]  /*8050*/  BRA `(.L_x_8614) ;  /* 0x0000000400ac7947 */ /* 0x000fea0003800000 */
.L_x_8626:
        /* <DEDUP_REMOVED lines=12> */
.L_x_8638:
        /* <DEDUP_REMOVED lines=16> */
.L_x_8641:
[----:B------:R-:W-:-:S04]  /*8220*/  LOP3.LUT R4, R4, 0x80000000, RZ, 0xc0, !PT ;  /* 0x8000000004047812 */ /* 0x000fc800078ec0ff */
[----:B------:R-:W-:-:S04]  /*8230*/  SHF.R.U32.HI R4, RZ, 0x18, R4 ;  /* 0x00000018ff047819 */ /* 0x000fc80000011604 */
[----:B------:R-:W-:-:S04]  /*8240*/  LOP3.LUT R3, R3, R4, RZ, 0xfc, !PT ;  /* 0x0000000403037212 */ /* 0x000fc800078efcff */
[----:B------:R-:W-:-:S07]  /*8250*/  PRMT R0, R3, 0x7610, R0 ;  /* 0x0000761003007816 */ /* 0x000fce0000000000 */
.L_x_8640:
[----:B------:R-:W-:Y:S05]  /*8260*/  BSYNC B0 ;  /* 0x0000000000007941 */ /* 0x000fea0003800000 */
.L_x_8639:
[----:B------:R0:W-:Y:S01]  /*8270*/  STG.E.U8 desc[UR36][R8.64], R0 ;  /* 0x0000000008007986 */ /* 0x0001e2000c101124 */
[----:B------:R-:W-:Y:S01]  /*8280*/  IMAD.MOV.U32 R19, RZ, RZ, R26 ;  /* 0x000000ffff137224 */ /* 0x000fe200078e001a */
[----:B------:R-:W-:Y:S06]  /*8290*/  BRA `(.L_x_8614) ;  /* 0x00000004001c7947 */ /* 0x000fec0003800000 */
.L_x_8637:
        /* <DEDUP_REMOVED lines=16> */
.L_x_8644:
[----:B------:R-:W-:-:S04]  /*83a0*/  LOP3.LUT R4, R4, 0x80000000, RZ, 0xc0, !PT ;  /* 0x8000000004047812 */ /* 0x000fc800078ec0ff */
[----:B------:R-:W-:-:S04]  /*83b0*/  SHF.R.U32.HI R4, RZ, 0x18, R4 ;  /* 0x00000018ff047819 */ /* 0x000fc80000011604 */
[----:B------:R-:W-:-:S04]  /*83c0*/  LOP3.LUT R3, R3, R4, RZ, 0xfc, !PT ;  /* 0x0000000403037212 */ /* 0x000fc800078efcff */
[----:B------:R-:W-:-:S07]  /*83d0*/  PRMT R0, R3, 0x7610, R0 ;  /* 0x0000761003007816 */ /* 0x000fce0000000000 */
.L_x_8643:
[----:B------:R-:W-:Y:S05]  /*83e0*/  BSYNC B0 ;  /* 0x0000000000007941 */ /* 0x000fea0003800000 */
.L_x_8642:
[----:B------:R0:W-:Y:S01]  /*83f0*/  STG.E.U8 desc[UR36][R8.64], R0 ;  /* 0x0000000008007986 */ /* 0x0001e2000c101124 */
[----:B------:R-:W-:Y:S01]  /*8400*/  IMAD.MOV.U32 R19, RZ, RZ, R26 ;  /* 0x000000ffff137224 */ /* 0x000fe200078e001a */
[----:B------:R-:W-:Y:S06]  /*8410*/  BRA `(.L_x_8614) ;  /* 0x0000000000bc7947 */ /* 0x000fec0003800000 */
.L_x_8636:
        /* <DEDUP_REMOVED lines=22> */
.L_x_8619:
        /* <DEDUP_REMOVED lines=16> */
.L_x_8647:
[----:B------:R-:W-:Y:S01]  /*8680*/  IMAD.MOV.U32 R19, RZ, RZ, R26 ;  /* 0x000000ffff137224 */ /* 0x000fe200078e001a */
[----:B------:R-:W-:Y:S06]  /*8690*/  BRA `(.L_x_8614) ;  /* 0x00000000001c7947 */ /* 0x000fec0003800000 */
.L_x_8646:
[----:B------:R-:W0:Y:S01]  /*86a0*/  F2I.U64.TRUNC R4, R4 ;  /* 0x0000000400047311 */ /* 0x000e22000020d800 */
[----:B------:R-:W-:Y:S01]  /*86b0*/  IMAD.MOV.U32 R19, RZ, RZ, R26 ;  /* 0x000000ffff137224 */ /* 0x000fe200078e001a */
[----:B0-----:R0:W-:Y:S01]  /*86c0*/  STG.E.64 desc[UR36][R8.64], R4 ;  /* 0x0000000408007986 */ /* 0x0011e2000c101b24 */
[----:B------:R-:W-:Y:S05]  /*86d0*/  BRA `(.L_x_8614) ;  /* 0x00000000000c7947 */ /* 0x000fea0003800000 */
.L_x_8645:
[----:B------:R-:W0:Y:S01]  /*86e0*/  F2I.FTZ.U32.TRUNC.NTZ R3, R4 ;  /* 0x0000000400037305 */ /* 0x000e22000021f000 */
[----:B------:R-:W-:Y:S01]  /*86f0*/  IMAD.MOV.U32 R19, RZ, RZ, R26 ;  /* 0x000000ffff137224 */ /* 0x000fe200078e001a */
[----:B0-----:R0:W-:Y:S06]  /*8700*/  STG.E desc[UR36][R8.64], R3 ;  /* 0x0000000308007986 */ /* 0x0011ec000c101924 */
.L_x_8614:
[----:B------:R-:W-:Y:S05]  /*8710*/  BSYNC B6 ;  /* 0x0000000000067941 */ /* 0x000fea0003800000 */
.L_x_8613:
        /* <DEDUP_REMOVED lines=24> */
.L_x_8653:
[----:B--2--5:R-:W0:Y:S02]  /*88a0*/  F2I.S64.TRUNC R22, R22 ;  /* 0x0000001600167311 */ /* 0x024e24000020d900 */
[----:B0-----:R-:W-:-:S05]  /*88b0*/  IMAD.MOV.U32 R3, RZ, RZ, R22 ;  /* 0x000000ffff037224 */ /* 0x001fca00078e0016 */
[----:B------:R0:W-:Y:S01]  /*88c0*/  STG.E.U8 desc[UR36][R8.64], R3 ;  /* 0x0000000308007986 */ /* 0x0001e2000c101124 */
[----:B------:R-:W-:Y:S05]  /*88d0*/  BRA `(.L_x_8655) ;  /* 0x0000000c00407947 */ /* 0x000fea0003800000 */
.L_x_8652:
        /* <DEDUP_REMOVED lines=9> */
.L_x_8657:
[----:B--2--5:R-:W0:Y:S02]  /*8970*/  F2I.FTZ.TRUNC.NTZ R3, R22 ;  /* 0x0000001600037305 */ /* 0x024e24000021f100 */
[----:B0-----:R0:W-:Y:S01]  /*8980*/  STG.E desc[UR36][R8.64], R3 ;  /* 0x0000000308007986 */ /* 0x0011e2000c101924 */
[----:B------:R-:W-:Y:S05]  /*8990*/  BRA `(.L_x_8655) ;  /* 0x0000000c00107947 */ /* 0x000fea0003800000 */
.L_x_8656:
[----:B--2--5:R-:W0:Y:S02]  /*89a0*/  F2I.FTZ.TRUNC.NTZ R3, R22 ;  /* 0x0000001600037305 */ /* 0x024e24000021f100 */
[----:B0-----:R0:W-:Y:S01]  /*89b0*/  STG.E.U16 desc[UR36][R8.64], R3 ;  /* 0x0000000308007986 */ /* 0x0011e2000c101524 */
[----:B------:R-:W-:Y:S05]  /*89c0*/  BRA `(.L_x_8655) ;  /* 0x0000000c00047947 */ /* 0x000fea0003800000 */
.L_x_8651:
        /* <DEDUP_REMOVED lines=8> */
.L_x_8659:
[----:B--2--5:R-:W-:-:S05]  /*8a50*/  F2FP.F16.F32.PACK_AB R22, RZ, R22 ;  /* 0x00000016ff16723e */ /* 0x024fca00000000ff */
[----:B------:R0:W-:Y:S01]  /*8a60*/  STG.E.U16 desc[UR36][R8.64], R22 ;  /* 0x0000001608007986 */ /* 0x0001e2000c101524 */
[----:B------:R-:W-:Y:S05]  /*8a70*/  BRA `(.L_x_8655) ;  /* 0x0000000800d87947 */ /* 0x000fea0003800000 */
.L_x_8658:
        /* <DEDUP_REMOVED lines=9> */
.L_x_8661:
[----:B--2--5:R-:W-:-:S04]  /*8b10*/  F2FP.F16.F32.PACK_AB R3, RZ, R22 ;  /* 0x00000016ff03723e */ /* 0x024fc800000000ff */
[----:B------:R-:W-:-:S05]  /*8b20*/  PRMT R3, R3, 0x5410, RZ ;  /* 0x0000541003037816 */ /* 0x000fca00000000ff */
[----:B------:R2:W-:Y:S01]  /*8b30*/  STG.E desc[UR36][R8.64], R3 ;  /* 0x0000000308007986 */ /* 0x0005e2000c101924 */
[----:B------:R-:W-:Y:S05]  /*8b40*/  BRA `(.L_x_8655) ;  /* 0x0000000800a47947 */ /* 0x000fea0003800000 */
.L_x_8660:
[----:B--2--5:R-:W-:-:S06]  /*8b50*/  FMUL.FTZ R4, R22, 1 ;  /* 0x3f80000016047820 */ /* 0x024fcc0000410000 */
[----:B------:R-:W0:Y:S02]  /*8b60*/  F2F.F64.F32 R4, R4 ;  /* 0x0000000400047310 */ /* 0x000e240000201800 */
[----:B0-----:R0:W-:Y:S01]  /*8b70*/  STG.E.64 desc[UR36][R8.64], R4 ;  /* 0x0000000408007986 */ /* 0x0011e2000c101b24 */
[----:B------:R-:W-:Y:S05]  /*8b80*/  BRA `(.L_x_8655) ;  /* 0x0000000800947947 */ /* 0x000fea0003800000 */
.L_x_8650:
        /* <DEDUP_REMOVED lines=12> */
.L_x_8664:
[----:B--2--5:R-:W-:Y:S01]  /*8c50*/  FMUL.FTZ R4, R22, 1 ;  /* 0x3f80000016047820 */ /* 0x024fe20000410000 */
[----:B------:R-:W-:-:S05]  /*8c60*/  CS2R R6, SRZ ;  /* 0x0000000000067805 */ /* 0x000fca000001ff00 */
[----:B------:R-:W0:Y:S02]  /*8c70*/  F2F.F64.F32 R4, R4 ;  /* 0x0000000400047310 */ /* 0x000e240000201800 */
[----:B0-----:R0:W-:Y:S01]  /*8c80*/  STG.E.128 desc[UR36][R8.64], R4 ;  /* 0x0000000408007986 */ /* 0x0011e2000c101d24 */
[----:B------:R-:W-:Y:S05]  /*8c90*/  BRA `(.L_x_8655) ;  /* 0x0000000800507947 */ /* 0x000fea0003800000 */
.L_x_8663:
        /* <DEDUP_REMOVED lines=20> */
.L_x_8668:
[----:B------:R-:W-:Y:S05]  /*8de0*/  BSYNC B0 ;  /* 0x0000000000007941 */ /* 0x000fea0003800000 */
.L_x_8667:
[----:B------:R-:W-:-:S05]  /*8df0*/  LOP3.LUT R5, R0, R5, RZ, 0xfc, !PT ;  /* 0x0000000500057212 */ /* 0x000fca00078efcff */
[----:B------:R0:W-:Y:S01]  /*8e00*/  STG.E.U8 desc[UR36][R8.64], R5 ;  /* 0x0000000508007986 */ /* 0x0001e2000c101124 */
[----:B------:R-:W-:Y:S05]  /*8e10*/  BRA `(.L_x_8655) ;  /* 0x0000000400f07947 */ /* 0x000fea0003800000 */
.L_x_8666:
        /* <DEDUP_REMOVED lines=12> */
.L_x_8670:
[----:B------:R-:W-:Y:S01]  /*8ee0*/  IMAD.MOV.U32 R0, RZ, RZ, 0x7f ;  /* 0x0000007fff007424 */ /* 0x000fe200078e00ff */
[----:B------:R-:W-:-:S04]  /*8ef0*/  ISETP.GT.U32.AND P0, PT, R4, 0x7f800000, PT ;  /* 0x7f8000000400780c */ /* 0x000fc80003f04070 */
[----:B------:R-:W-:-:S09]  /*8f00*/  SEL R0, R0, 0x7c, P0 ;  /* 0x0000007c00007807 */ /* 0x000fd20000000000 */
.L_x_8671:
[----:B------:R-:W-:Y:S05]  /*8f10*/  BSYNC B0 ;  /* 0x0000000000007941 */ /* 0x000fea0003800000 */
.L_x_8669:
[----:B------:R-:W-:-:S04]  /*8f20*/  LOP3.LUT R22, R22, 0x80000000, RZ, 0xc0, !PT ;  /* 0x8000000016167812 */ /* 0x000fc800078ec0ff */
[----:B------:R-:W-:-:S04]  /*8f30*/  SHF.R.U32.HI R3, RZ, 0x18, R22 ;  /* 0x00000018ff037819 */ /* 0x000fc80000011616 */
[----:B------:R-:W-:-:S05]  /*8f40*/  LOP3.LUT R3, R0, R3, RZ, 0xfc, !PT ;  /* 0x0000000300037212 */ /* 0x000fca00078efcff */
[----:B------:R0:W-:Y:S01]  /*8f50*/  STG.E.U8 desc[UR36][R8.64], R3 ;  /* 0x0000000308007986 */ /* 0x0001e2000c101124 */
[----:B------:R-:W-:Y:S05]  /*8f60*/  BRA `(.L_x_8655) ;  /* 0x00000004009c7947 */ /* 0x000fea0003800000 */
.L_x_8665:
[----:B--2--5:R-:W-:-:S05]  /*8f70*/  F2FP.BF16.F32.PACK_AB R22, RZ, R22 ;  /* 0x00000016ff16723e */ /* 0x024fca00000010ff */
[----:B------:R0:W-:Y:S01]  /*8f80*/  STG.E.U16 desc[UR36][R8.64], R22 ;  /* 0x0000001608007986 */ /* 0x0001e2000c101524 */
[----:B------:R-:W-:Y:S05]  /*8f90*/  BRA `(.L_x_8655) ;  /* 0x0000000400907947 */ /* 0x000fea0003800000 */
.L_x_8662:
        /* <DEDUP_REMOVED lines=11> */
.L_x_8674:
        /* <DEDUP_REMOVED lines=16> */
.L_x_8677:
[----:B------:R-:W-:-:S04]  /*9150*/  LOP3.LUT R22, R22, 0x80000000, RZ, 0xc0, !PT ;  /* 0x8000000016167812 */ /* 0x000fc800078ec0ff */
[----:B------:R-:W-:-:S04]  /*9160*/  SHF.R.U32.HI R3, RZ, 0x18, R22 ;  /* 0x00000018ff037819 */ /* 0x000fc80000011616 */
[----:B------:R-:W-:-:S04]  /*9170*/  LOP3.LUT R0, R0, R3, RZ, 0xfc, !PT ;  /* 0x0000000300007212 */ /* 0x000fc800078efcff */
[----:B------:R-:W-:-:S07]  /*9180*/  PRMT R4, R0, 0x7610, R4 ;  /* 0x0000761000047816 */ /* 0x000fce0000000004 */
.L_x_8676:
[----:B------:R-:W-:Y:S05]  /*9190*/  BSYNC B0 ;  /* 0x0000000000007941 */ /* 0x000fea0003800000 */
.L_x_8675:
[----:B------:R0:W-:Y:S01]  /*91a0*/  STG.E.U8 desc[UR36][R8.64], R4 ;  /* 0x0000000408007986 */ /* 0x0001e2000c101124 */
[----:B------:R-:W-:Y:S05]  /*91b0*/  BRA `(.L_x_8655) ;  /* 0x0000000400087947 */ /* 0x000fea0003800000 */
.L_x_8673:
        /* <DEDUP_REMOVED lines=16> */
.L_x_8680:
[----:B------:R-:W-:-:S04]  /*92c0*/  LOP3.LUT R22, R22, 0x80000000, RZ, 0xc0, !PT ;  /* 0x8000000016167812 */ /* 0x000fc800078ec0ff */
[----:B------:R-:W-:-:S04]  /*92d0*/  SHF.R.U32.HI R3, RZ, 0x18, R22 ;  /* 0x00000018ff037819 */ /* 0x000fc80000011616 */
[----:B------:R-:W-:-:S04]  /*92e0*/  LOP3.LUT R0, R0, R3, RZ, 0xfc, !PT ;  /* 0x0000000300007212 */ /* 0x000fc800078efcff */
[----:B------:R-:W-:-:S07]  /*92f0*/  PRMT R4, R0, 0x7610, R4 ;  /* 0x0000761000047816 */ /* 0x000fce0000000004 */
.L_x_8679:
[----:B------:R-:W-:Y:S05]  /*9300*/  BSYNC B0 ;  /* 0x0000000000007941 */ /* 0x000fea0003800000 */
.L_x_8678:
[----:B------:R0:W-:Y:S01]  /*9310*/  STG.E.U8 desc[UR36][R8.64], R4 ;  /* 0x0000000408007986 */ /* 0x0001e2000c101124 */
[----:B------:R-:W-:Y:S05]  /*9320*/  BRA `(.L_x_8655) ;  /* 0x0000000000ac7947 */ /* 0x000fea0003800000 */
.L_x_8672:
        /* <DEDUP_REMOVED lines=21> */
.L_x_8654:
        /* <DEDUP_REMOVED lines=16> */
.L_x_8683:
[----:B------:R-:W-:Y:S05]  /*9580*/  BRA `(.L_x_8655) ;  /* 0x0000000000147947 */ /* 0x000fea0003800000 */
.L_x_8682:
[----:B--2--5:R-:W0:Y:S02]  /*9590*/  F2I.U64.TRUNC R22, R22 ;  /* 0x0000001600167311 */ /* 0x024e24000020d800 */
[----:B0-----:R0:W-:Y:S01]  /*95a0*/  STG.E.64 desc[UR36][R8.64], R22 ;  /* 0x0000001608007986 */ /* 0x0011e2000c101b24 */
[----:B------:R-:W-:Y:S05]  /*95b0*/  BRA `(.L_x_8655) ;  /* 0x0000000000087947 */ /* 0x000fea0003800000 */
.L_x_8681:
[----:B--2--5:R-:W0:Y:S02]  /*95c0*/  F2I.FTZ.U32.TRUNC.NTZ R3, R22 ;  /* 0x0000001600037305 */ /* 0x024e24000021f000 */
[----:B0-----:R0:W-:Y:S02]  /*95d0*/  STG.E desc[UR36][R8.64], R3 ;  /* 0x0000000308007986 */ /* 0x0011e4000c101924 */
.L_x_8655:
        /* <DEDUP_REMOVED lines=24> */
.L_x_8687:
[----:B------:R-:W0:Y:S02]  /*9760*/  F2I.S64.TRUNC R24, R24 ;  /* 0x0000001800187311 */ /* 0x000e24000020d900 */
[----:B0-----:R-:W-:-:S05]  /*9770*/  IMAD.MOV.U32 R3, RZ, RZ, R24 ;  /* 0x000000ffff037224 */ /* 0x001fca00078e0018 */
[----:B------:R0:W-:Y:S01]  /*9780*/  STG.E.U8 desc[UR36][R8.64], R3 ;  /* 0x0000000308007986 */ /* 0x0001e2000c101124 */
[----:B------:R-:W-:Y:S05]  /*9790*/  BRA `(.L_x_8689) ;  /* 0x0000000c00407947 */ /* 0x000fea0003800000 */
.L_x_8686:
        /* <DEDUP_REMOVED lines=9> */
.L_x_8691:
[----:B------:R-:W0:Y:S02]  /*9830*/  F2I.FTZ.TRUNC.NTZ R3, R24 ;  /* 0x0000001800037305 */ /* 0x000e24000021f100 */
[----:B0-----:R2:W-:Y:S01]  /*9840*/  STG.E desc[UR36][R8.64], R3 ;  /* 0x0000000308007986 */ /* 0x0015e2000c101924 */
[----:B------:R-:W-:Y:S05]  /*9850*/  BRA `(.L_x_8689) ;  /* 0x0000000c00107947 */ /* 0x000fea0003800000 */
.L_x_8690:
[----:B------:R-:W0:Y:S02]  /*9860*/  F2I.FTZ.TRUNC.NTZ R3, R24 ;  /* 0x0000001800037305 */ /* 0x000e24000021f100 */
[----:B0-----:R0:W-:Y:S01]  /*9870*/  STG.E.U16 desc[UR36][R8.64], R3 ;  /* 0x0000000308007986 */ /* 0x0011e2000c101524 */
[----:B------:R-:W-:Y:S05]  /*9880*/  BRA `(.L_x_8689) ;  /* 0x0000000c00047947 */ /* 0x000fea0003800000 */
.L_x_8685:
        /* <DEDUP_REMOVED lines=8> */
.L_x_8693:
[----:B------:R-:W-:-:S05]  /*9910*/  F2FP.F16.F32.PACK_AB R24, RZ, R24 ;  /* 0x00000018ff18723e */ /* 0x000fca00000000ff */
[----:B------:R0:W-:Y:S01]  /*9920*/  STG.E.U16 desc[UR36][R8.64], R24 ;  /* 0x0000001808007986 */ /* 0x0001e2000c101524 */
[----:B------:R-:W-:Y:S05]  /*9930*/  BRA `(.L_x_8689) ;  /* 0x0000000800d87947 */ /* 0x000fea0003800000 */
.L_x_8692:
        /* <DEDUP_REMOVED lines=9> */
.L_x_8695:
[----:B------:R-:W-:-:S04]  /*99d0*/  F2FP.F16.F32.PACK_AB R3, RZ, R24 ;  /* 0x00000018ff03723e */ /* 0x000fc800000000ff */
[----:B------:R-:W-:-:S05]  /*99e0*/  PRMT R3, R3, 0x5410, RZ ;  /* 0x0000541003037816 */ /* 0x000fca00000000ff */
[----:B------:R0:W-:Y:S01]  /*99f0*/  STG.E desc[UR36][R8.64], R3 ;  /* 0x0000000308007986 */ /* 0x0001e2000c101924 */
[----:B------:R-:W-:Y:S05]  /*9a00*/  BRA `(.L_x_8689) ;  /* 0x0000000800a47947 */ /* 0x000fea0003800000 */
.L_x_8694:
[----:B------:R-:W-:-:S06]  /*9a10*/  FMUL.FTZ R4, R24, 1 ;  /* 0x3f80000018047820 */ /* 0x000fcc0000410000 */
[----:B------:R-:W0:Y:S02]  /*9a20*/  F2F.F64.F32 R4, R4 ;  /* 0x0000000400047310 */ /* 0x000e240000201800 */
[----:B0-----:R0:W-:Y:S01]  /*9a30*/  STG.E.64 desc[UR36][R8.64], R4 ;  /* 0x0000000408007986 */ /* 0x0011e2000c101b24 */
[----:B------:R-:W-:Y:S05]  /*9a40*/  BRA `(.L_x_8689) ;  /* 0x0000000800947947 */ /* 0x000fea0003800000 */
.L_x_8684:
        /* <DEDUP_REMOVED lines=12> */
.L_x_8698:
[----:B------:R-:W-:Y:S01]  /*9b10*/  FMUL.FTZ R4, R24, 1 ;  /* 0x3f80000018047820 */ /* 0x000fe20000410000 */
[----:B------:R-:W-:-:S05]  /*9b20*/  CS2R R6, SRZ ;  /* 0x0000000000067805 */ /* 0x000fca000001ff00 */
[----:B------:R-:W0:Y:S02]  /*9b30*/  F2F.F64.F32 R4, R4 ;  /* 0x0000000400047310 */ /* 0x000e240000201800 */
[----:B0-----:R0:W-:Y:S01]  /*9b40*/  STG.E.128 desc[UR36][R8.64], R4 ;  /* 0x0000000408007986 */ /* 0x0011e2000c101d24 */
[----:B------:R-:W-:Y:S05]  /*9b50*/  BRA `(.L_x_8689) ;  /* 0x0000000800507947 */ /* 0x000fea0003800000 */
.L_x_8697:
        /* <DEDUP_REMOVED lines=20> */
.L_x_8702:
[----:B------:R-:W-:Y:S05]  /*9ca0*/  BSYNC B0 ;  /* 0x0000000000007941 */ /* 0x000fea0003800000 */
.L_x_8701:
[----:B------:R-:W-:-:S05]  /*9cb0*/  LOP3.LUT R5, R0, R5, RZ, 0xfc, !PT ;  /* 0x0000000500057212 */ /* 0x000fca00078efcff */
[----:B------:R0:W-:Y:S01]  /*9cc0*/  STG.E.U8 desc[UR36][R8.64], R5 ;  /* 0x0000000508007986 */ /* 0x0001e2000c101124 */
[----:B------:R-:W-:Y:S05]  /*9cd0*/  BRA `(.L_x_8689) ;  /* 0x0000000400f07947 */ /* 0x000fea0003800000 */
.L_x_8700:
        /* <DEDUP_REMOVED lines=12> */
.L_x_8704:
[----:B------:R-:W-:Y:S01]  /*9da0*/  IMAD.MOV.U32 R0, RZ, RZ, 0x7f ;  /* 0x0000007fff007424 */ /* 0x000fe200078e00ff */
[----:B------:R-:W-:-:S04]  /*9db0*/  ISETP.GT.U32.AND P0, PT, R4, 0x7f800000, PT ;  /* 0x7f8000000400780c */ /* 0x000fc80003f04070 */
[----:B------:R-:W-:-:S09]  /*9dc0*/  SEL R0, R0, 0x7c, P0 ;  /* 0x0000007c00007807 */ /* 0x000fd20000000000 */
.L_x_8705:
[----:B------:R-:W-:Y:S05]  /*9dd0*/  BSYNC B0 ;  /* 0x0000000000007941 */ /* 0x000fea0003800000 */
.L_x_8703:
[----:B------:R-:W-:-:S04]  /*9de0*/  LOP3.LUT R24, R24, 0x80000000, RZ, 0xc0, !PT ;  /* 0x8000000018187812 */ /* 0x000fc800078ec0ff */
[----:B------:R-:W-:-:S04]  /*9df0*/  SHF.R.U32.HI R3, RZ, 0x18, R24 ;  /* 0x00000018ff037819 */ /* 0x000fc80000011618 */
[----:B------:R-:W-:-:S05]  /*9e00*/  LOP3.LUT R3, R0, R3, RZ, 0xfc, !PT ;  /* 0x0000000300037212 */ /* 0x000fca00078efcff */
[----:B------:R0:W-:Y:S01]  /*9e10*/  STG.E.U8 desc[UR36][R8.64], R3 ;  /* 0x0000000308007986 */ /* 0x0001e2000c101124 */
[----:B------:R-:W-:Y:S05]  /*9e20*/  BRA `(.L_x_8689) ;  /* 0x00000004009c7947 */ /* 0x000fea0003800000 */
.L_x_8699:
[----:B------:R-:W-:-:S05]  /*9e30*/  F2FP.BF16.F32.PACK_AB R24, RZ, R24 ;  /* 0x00000018ff18723e */ /* 0x000fca00000010ff */
[----:B------:R0:W-:Y:S01]  /*9e40*/  STG.E.U16 desc[UR36][R8.64], R24 ;  /* 0x0000001808007986 */ /* 0x0001e2000c101524 */
[----:B------:R-:W-:Y:S05]  /*9e50*/  BRA `(.L_x_8689) ;  /* 0x0000000400907947 */ /* 0x000fea0003800000 */
.L_x_8696:
        /* <DEDUP_REMOVED lines=11> */
.L_x_8708:
        /* <DEDUP_REMOVED lines=16> */
.L_x_8711:
[----:B------:R-:W-:-:S04]  /*a010*/  LOP3.LUT R24, R24, 0x80000000, RZ, 0xc0, !PT ;  /* 0x8000000018187812 */ /* 0x000fc800078ec0ff */
[----:B------:R-:W-:-:S04]  /*a020*/  SHF.R.U32.HI R3, RZ, 0x18, R24 ;  /* 0x00000018ff037819 */ /* 0x000fc80000011618 */
[----:B------:R-:W-:-:S04]  /*a030*/  LOP3.LUT R0, R0, R3, RZ, 0xfc, !PT ;  /* 0x0000000300007212 */ /* 0x000fc800078efcff */
[----:B------:R-:W-:-:S07]  /*a040*/  PRMT R4, R0, 0x7610, R4 ;  /* 0x0000761000047816 */ /* 0x000fce0000000004 */
.L_x_8710:
[----:B------:R-:W-:Y:S05]  /*a050*/  BSYNC B0 ;  /* 0x0000000000007941 */ /* 0x000fea0003800000 */
.L_x_8709:
[----:B------:R0:W-:Y:S01]  /*a060*/  STG.E.U8 desc[UR36][R8.64], R4 ;  /* 0x0000000408007986 */ /* 0x0001e2000c101124 */
[----:B------:R-:W-:Y:S05]  /*a070*/  BRA `(.L_x_8689) ;  /* 0x0000000400087947 */ /* 0x000fea0003800000 */
.L_x_8707:
        /* <DEDUP_REMOVED lines=16> */
.L_x_8714:
[----:B------:R-:W-:-:S04]  /*a180*/  LOP3.LUT R24, R24, 0x80000000, RZ, 0xc0, !PT ;  /* 0x8000000018187812 */ /* 0x000fc800078ec0ff */
[----:B------:R-:W-:-:S04]  /*a190*/  SHF.R.U32.HI R3, RZ, 0x18, R24 ;  /* 0x00000018ff037819 */ /* 0x000fc80000011618 */
[----:B------:R-:W-:-:S04]  /*a1a0*/  LOP3.LUT R0, R0, R3, RZ, 0xfc, !PT ;  /* 0x0000000300007212 */ /* 0x000fc800078efcff */
[----:B------:R-:W-:-:S07]  /*a1b0*/  PRMT R4, R0, 0x7610, R4 ;  /* 0x0000761000047816 */ /* 0x000fce0000000004 */
.L_x_8713:
[----:B------:R-:W-:Y:S05]  /*a1c0*/  BSYNC B0 ;  /* 0x0000000000007941 */ /* 0x000fea0003800000 */
.L_x_8712:
[----:B------:R0:W-:Y:S01]  /*a1d0*/  STG.E.U8 desc[UR36][R8.64], R4 ;  /* 0x0000000408007986 */ /* 0x0001e2000c101124 */
[----:B------:R-:W-:Y:S05]  /*a1e0*/  BRA `(.L_x_8689) ;  /* 0x0000000000ac7947 */ /* 0x000fea0003800000 */
.L_x_8706:
        /* <DEDUP_REMOVED lines=21> */
.L_x_8688:
        /* <DEDUP_REMOVED lines=16> */
.L_x_8717:
[----:B------:R-:W-:Y:S05]  /*a440*/  BRA `(.L_x_8689) ;  /* 0x0000000000147947 */ /* 0x000fea0003800000 */
.L_x_8716:
[----:B------:R-:W0:Y:S02]  /*a450*/  F2I.U64.TRUNC R24, R24 ;  /* 0x0000001800187311 */ /* 0x000e24000020d800 */
[----:B0-----:R0:W-:Y:S01]  /*a460*/  STG.E.64 desc[UR36][R8.64], R24 ;  /* 0x0000001808007986 */ /* 0x0011e2000c101b24 */
[----:B------:R-:W-:Y:S05]  /*a470*/  BRA `(.L_x_8689) ;  /* 0x0000000000087947 */ /* 0x000fea0003800000 */
.L_x_8715:
[----:B------:R-:W0:Y:S02]  /*a480*/  F2I.FTZ.U32.TRUNC.NTZ R3, R24 ;  /* 0x0000001800037305 */ /* 0x000e24000021f000 */
[----:B0-----:R0:W-:Y:S02]  /*a490*/  STG.E desc[UR36][R8.64], R3 ;  /* 0x0000000308007986 */ /* 0x0011e4000c101924 */
.L_x_8689:
[----:B------:R-:W-:-:S07]  /*a4a0*/  VIADD R19, R19, 0x80 ;  /* 0x0000008013137836 */ /* 0x000fce0000000000 */
.L_x_8649:
[----:B------:R-:W-:Y:S05]  /*a4b0*/  BSYNC B6 ;  /* 0x0000000000067941 */ /* 0x000fea0003800000 */
.L_x_8648:
        /* <DEDUP_REMOVED lines=22> */
.L_x_8721:
[----:B-----5:R-:W0:Y:S02]  /*a620*/  F2I.S64.TRUNC R18, R18 ;  /* 0x0000001200127311 */ /* 0x020e24000020d900 */
[----:B0-----:R-:W-:-:S05]  /*a630*/  IMAD.MOV.U32 R5, RZ, RZ, R18 ;  /* 0x000000ffff057224 */ /* 0x001fca00078e0012 */
[----:B------:R-:W-:Y:S01]  /*a640*/  STG.E.U8 desc[UR36][R2.64], R5 ;  /* 0x0000000502007986 */ /* 0x000fe2000c101124 */
[----:B------:R-:W-:Y:S05]  /*a650*/  EXIT ;  /* 0x000000000000794d */ /* 0x000fea0003800000 */
.L_x_8720:
        /* <DEDUP_REMOVED lines=9> */
.L_x_8724:
[----:B-----5:R-:W0:Y:S02]  /*a6f0*/  F2I.FTZ.TRUNC.NTZ R5, R18 ;  /* 0x0000001200057305 */ /* 0x020e24000021f100 */
[----:B0-----:R-:W-:Y:S01]  /*a700*/  STG.E desc[UR36][R2.64], R5 ;  /* 0x0000000502007986 */ /* 0x001fe2000c101924 */
[----:B------:R-:W-:Y:S05]  /*a710*/  EXIT ;  /* 0x000000000000794d */ /* 0x000fea0003800000 */
.L_x_8723:
[----:B-----5:R-:W0:Y:S02]  /*a720*/  F2I.FTZ.TRUNC.NTZ R5, R18 ;  /* 0x0000001200057305 */ /* 0x020e24000021f100 */
[----:B0-----:R-:W-:Y:S01]  /*a730*/  STG.E.U16 desc[UR36][R2.64], R5 ;  /* 0x0000000502007986 */ /* 0x001fe2000c101524 */
[----:B------:R-:W-:Y:S05]  /*a740*/  EXIT ;  /* 0x000000000000794d */ /* 0x000fea0003800000 */
.L_x_8719:
        /* <DEDUP_REMOVED lines=8> */
.L_x_8726:
[----:B-----5:R-:W-:-:S05]  /*a7d0*/  F2FP.F16.F32.PACK_AB R18, RZ, R18 ;  /* 0x00000012ff12723e */ /* 0x020fca00000000ff */
[----:B------:R-:W-:Y:S01]  /*a7e0*/  STG.E.U16 desc[UR36][R2.64], R18 ;  /* 0x0000001202007986 */ /* 0x000fe2000c101524 */
[----:B------:R-:W-:Y:S05]  /*a7f0*/  EXIT ;  /* 0x000000000000794d */ /* 0x000fea0003800000 */
.L_x_8725:
        /* <DEDUP_REMOVED lines=9> */
.L_x_8728:
[----:B-----5:R-:W-:-:S04]  /*a890*/  F2FP.F16.F32.PACK_AB R5, RZ, R18 ;  /* 0x00000012ff05723e */ /* 0x020fc800000000ff */
[----:B------:R-:W-:-:S05]  /*a8a0*/  PRMT R5, R5, 0x5410, RZ ;  /* 0x0000541005057816 */ /* 0x000fca00000000ff */
[----:B------:R-:W-:Y:S01]  /*a8b0*/  STG.E desc[UR36][R2.64], R5 ;  /* 0x0000000502007986 */ /* 0x000fe2000c101924 */
[----:B------:R-:W-:Y:S05]  /*a8c0*/  EXIT ;  /* 0x000000000000794d */ /* 0x000fea0003800000 */
.L_x_8727:
[----:B-----5:R-:W-:-:S06]  /*a8d0*/  FMUL.FTZ R4, R18, 1 ;  /* 0x3f80000012047820 */ /* 0x020fcc0000410000 */
[----:B------:R-:W0:Y:S02]  /*a8e0*/  F2F.F64.F32 R4, R4 ;  /* 0x0000000400047310 */ /* 0x000e240000201800 */
[----:B0-----:R-:W-:Y:S01]  /*a8f0*/  STG.E.64 desc[UR36][R2.64], R4 ;  /* 0x0000000402007986 */ /* 0x001fe2000c101b24 */
[----:B------:R-:W-:Y:S05]  /*a900*/  EXIT ;  /* 0x000000000000794d */ /* 0x000fea0003800000 */
.L_x_8718:
        /* <DEDUP_REMOVED lines=12> */
.L_x_8731:
[----:B-----5:R-:W-:Y:S01]  /*a9d0*/  FMUL.FTZ R4, R18, 1 ;  /* 0x3f80000012047820 */ /* 0x020fe20000410000 */
[----:B------:R-:W-:-:S05]  /*a9e0*/  CS2R R6, SRZ ;  /* 0x0000000000067805 */ /* 0x000fca000001ff00 */
[----:B------:R-:W0:Y:S02]  /*a9f0*/  F2F.F64.F32 R4, R4 ;  /* 0x0000000400047310 */ /* 0x000e240000201800 */
[----:B0-----:R-:W-:Y:S01]  /*aa00*/  STG.E.128 desc[UR36][R2.64], R4 ;  /* 0x0000000402007986 */ /* 0x001fe2000c101d24 */
[----:B------:R-:W-:Y:S05]  /*aa10*/  EXIT ;  /* 0x000000000000794d */ /* 0x000fea0003800000 */
.L_x_8730:
        /* <DEDUP_REMOVED lines=20> */
.L_x_8735:
[----:B------:R-:W-:Y:S05]  /*ab60*/  BSYNC B0 ;  /* 0x0000000000007941 */ /* 0x000fea0003800000 */
.L_x_8734:
[----:B------:R-:W-:-:S05]  /*ab70*/  LOP3.LUT R7, R0, R7, RZ, 0xfc, !PT ;  /* 0x0000000700077212 */ /* 0x000fca00078efcff */
[----:B------:R-:W-:Y:S01]  /*ab80*/  STG.E.U8 desc[UR36][R2.64], R7 ;  /* 0x0000000702007986 */ /* 0x000fe2000c101124 */
[----:B------:R-:W-:Y:S05]  /*ab90*/  EXIT ;  /* 0x000000000000794d */ /* 0x000fea0003800000 */
.L_x_8733:
        /* <DEDUP_REMOVED lines=12> */
.L_x_8737:
[----:B------:R-:W-:Y:S01]  /*ac60*/  IMAD.MOV.U32 R0, RZ, RZ, 0x7f ;  /* 0x0000007fff007424 */ /* 0x000fe200078e00ff */
[----:B------:R-:W-:-:S04]  /*ac70*/  ISETP.GT.U32.AND P0, PT, R4, 0x7f800000, PT ;  /* 0x7f8000000400780c */ /* 0x000fc80003f04070 */
[----:B------:R-:W-:-:S09]  /*ac80*/  SEL R0, R0, 0x7c, P0 ;  /* 0x0000007c00007807 */ /* 0x000fd20000000000 */
.L_x_8738:
[----:B------:R-:W-:Y:S05]  /*ac90*/  BSYNC B0 ;  /* 0x0000000000007941 */ /* 0x000fea0003800000 */
.L_x_8736:
[----:B------:R-:W-:-:S04]  /*aca0*/  LOP3.LUT R18, R18, 0x80000000, RZ, 0xc0, !PT ;  /* 0x8000000012127812 */ /* 0x000fc800078ec0ff */
[----:B------:R-:W-:-:S04]  /*acb0*/  SHF.R.U32.HI R5, RZ, 0x18, R18 ;  /* 0x00000018ff057819 */ /* 0x000fc80000011612 */
[----:B------:R-:W-:-:S05]  /*acc0*/  LOP3.LUT R5, R0, R5, RZ, 0xfc, !PT ;  /* 0x0000000500057212 */ /* 0x000fca00078efcff */
[----:B------:R-:W-:Y:S01]  /*acd0*/  STG.E.U8 desc[UR36][R2.64], R5 ;  /* 0x0000000502007986 */ /* 0x000fe2000c101124 */
[----:B------:R-:W-:Y:S05]  /*ace0*/  EXIT ;  /* 0x000000000000794d */ /* 0x000fea0003800000 */
.L_x_8732:
[----:B-----5:R-:W-:-:S05]  /*acf0*/  F2FP.BF16.F32.PACK_AB R18, RZ, R18 ;  /* 0x00000012ff12723e */ /* 0x020fca00000010ff */
[----:B------:R-:W-:Y:S01]  /*ad00*/  STG.E.U16 desc[UR36][R2.64], R18 ;  /* 0x0000001202007986 */ /* 0x000fe2000c101524 */
[----:B------:R-:W-:Y:S05]  /*ad10*/  EXIT ;  /* 0x000000000000794d */ /* 0x000fea0003800000 */
.L_x_8729:
        /* <DEDUP_REMOVED lines=11> */
.L_x_8741:
        /* <DEDUP_REMOVED lines=16> */
.L_x_8744:
[----:B------:R-:W-:-:S04]  /*aed0*/  LOP3.LUT R18, R18, 0x80000000, RZ, 0xc0, !PT ;  /* 0x8000000012127812 */ /* 0x000fc800078ec0ff */
[----:B------:R-:W-:-:S04]  /*aee0*/  SHF.R.U32.HI R5, RZ, 0x18, R18 ;  /* 0x00000018ff057819 */ /* 0x000fc80000011612 */
[----:B------:R-:W-:-:S04]  /*aef0*/  LOP3.LUT R4, R4, R5, RZ, 0xfc, !PT ;  /* 0x0000000504047212 */ /* 0x000fc800078efcff */
[----:B------:R-:W-:-:S07]  /*af00*/  PRMT R0, R4, 0x7610, R0 ;  /* 0x0000761004007816 */ /* 0x000fce0000000000 */
.L_x_8743:
[----:B------:R-:W-:Y:S05]  /*af10*/  BSYNC B0 ;  /* 0x0000000000007941 */ /* 0x000fea0003800000 */
.L_x_8742:
[----:B------:R-:W-:Y:S01]  /*af20*/  STG.E.U8 desc[UR36][R2.64], R0 ;  /* 0x0000000002007986 */ /* 0x000fe2000c101124 */
[----:B------:R-:W-:Y:S05]  /*af30*/  EXIT ;  /* 0x000000000000794d */ /* 0x000fea0003800000 */
.L_x_8740:
        /* <DEDUP_REMOVED lines=16> */
.L_x_8747:
[----:B------:R-:W-:-:S04]  /*b040*/  LOP3.LUT R18, R18, 0x80000000, RZ, 0xc0, !PT ;  /* 0x8000000012127812 */ /* 0x000fc800078ec0ff */
[----:B------:R-:W-:-:S04]  /*b050*/  SHF.R.U32.HI R5, RZ, 0x18, R18 ;  /* 0x00000018ff057819 */ /* 0x000fc80000011612 */
[----:B------:R-:W-:-:S04]  /*b060*/  LOP3.LUT R4, R4, R5, RZ, 0xfc, !PT ;  /* 0x0000000504047212 */ /* 0x000fc800078efcff */
[----:B------:R-:W-:-:S07]  /*b070*/  PRMT R0, R4, 0x7610, R0 ;  /* 0x0000761004007816 */ /* 0x000fce0000000000 */
.L_x_8746:
[----:B------:R-:W-:Y:S05]  /*b080*/  BSYNC B0 ;  /* 0x0000000000007941 */ /* 0x000fea0003800000 */
.L_x_8745:
[----:B------:R-:W-:Y:S01]  /*b090*/  STG.E.U8 desc[UR36][R2.64], R0 ;  /* 0x0000000002007986 */ /* 0x000fe2000c101124 */
[----:B------:R-:W-:Y:S05]  /*b0a0*/  EXIT ;  /* 0x000000000000794d */ /* 0x000fea0003800000 */
.L_x_8739:
        /* <DEDUP_REMOVED lines=21> */
.L_x_8722:
        /* <DEDUP_REMOVED lines=16> */
.L_x_8750:
[----:B------:R-:W-:Y:S05]  /*b300*/  EXIT ;  /* 0x000000000000794d */ /* 0x000fea0003800000 */
.L_x_8749:
[----:B-----5:R-:W0:Y:S02]  /*b310*/  F2I.U64.TRUNC R18, R18 ;  /* 0x0000001200127311 */ /* 0x020e24000020d800 */
[----:B0-----:R-:W-:Y:S01]  /*b320*/  STG.E.64 desc[UR36][R2.64], R18 ;  /* 0x0000001202007986 */ /* 0x001fe2000c101b24 */
[----:B------:R-:W-:Y:S05]  /*b330*/  EXIT ;  /* 0x000000000000794d */ /* 0x000fea0003800000 */
.L_x_8748:
[----:B-----5:R-:W0:Y:S02]  /*b340*/  F2I.FTZ.U32.TRUNC.NTZ R5, R18 ;  /* 0x0000001200057305 */ /* 0x020e24000021f000 */
[----:B0-----:R-:W-:Y:S01]  /*b350*/  STG.E desc[UR36][R2.64], R5 ;  /* 0x0000000502007986 */ /* 0x001fe2000c101924 */
[----:B------:R-:W-:Y:S05]  /*b360*/  EXIT ;  /* 0x000000000000794d */ /* 0x000fea0003800000 */
.L_x_8751:
        /* <DEDUP_REMOVED lines=9> */
.L_x_14650:


//--------------------- .text._ZN2at6native18elementwise_kernelILi128ELi2EZNS0_22gpu_kernel_impl_nocastIZZZNS0_26logit_backward_kernel_cudaERNS_18TensorIteratorBaseERKN3c106ScalarEENKUlvE_clEvENKUlvE0_clEvEUlffE_EEvS4_RKT_EUliE_EEviT1_ --------------------------
	.section	.text._ZN2at6native18elementwise_kernelILi128ELi2EZNS0_22gpu_kernel_impl_nocastIZZZNS0_26logit_backward_kernel_cudaERNS_18TensorIteratorBaseERKN3c106ScalarEENKUlvE_clEvENKUlvE0_clEvEUlffE_EEvS4_RKT_EUliE_EEviT1_,"ax",@progbits
	.align	128
        .global         _ZN2at6native18elementwise_kernelILi128ELi2EZNS0_22gpu_kernel_impl_nocastIZZZNS0_26logit_backward_kernel_cudaERNS_18TensorIteratorBaseERKN3c106ScalarEENKUlvE_clEvENKUlvE0_clEvEUlffE_EEvS4_RKT_EUliE_EEviT1_
        .type           _ZN2at6native18elementwise_kernelILi128ELi2EZNS0_22gpu_kernel_impl_nocastIZZZNS0_26logit_backward_kernel_cudaERNS_18TensorIteratorBaseERKN3c106ScalarEENKUlvE_clEvENKUlvE0_clEvEUlffE_EEvS4_RKT_EUliE_EEviT1_,@function
        .size           _ZN2at6native18elementwise_kernelILi128ELi2EZNS0_22gpu_kernel_impl_nocastIZZZNS0_26logit_backward_kernel_cudaERNS_18TensorIteratorBaseERKN3c106ScalarEENKUlvE_clEvENKUlvE0_clEvEUlffE_EEvS4_RKT_EUliE_EEviT1_,(.L_x_14651 - _ZN2at6native18elementwise_kernelILi128ELi2EZNS0_22gpu_kernel_impl_nocastIZZZNS0_26logit_backward_kernel_cudaERNS_18TensorIteratorBaseERKN3c106ScalarEENKUlvE_clEvENKUlvE0_clEvEUlffE_EEvS4_RKT_EUliE_EEviT1_)
        .other          _ZN2at6native18elementwise_kernelILi128ELi2EZNS0_22gpu_kernel_impl_nocastIZZZNS0_26logit_backward_kernel_cudaERNS_18TensorIteratorBaseERKN3c106ScalarEENKUlvE_clEvENKUlvE0_clEvEUlffE_EEvS4_RKT_EUliE_EEviT1_,@"STO_CUDA_ENTRY STV_DEFAULT"
_ZN2at6native18elementwise_kernelILi128ELi2EZNS0_22gpu_kernel_impl_nocastIZZZNS0_26logit_backward_kernel_cudaERNS_18TensorIteratorBaseERKN3c106ScalarEENKUlvE_clEvENKUlvE0_clEvEUlffE_EEvS4_RKT_EUliE_EEviT1_:
.text._ZN2at6native18elementwise_kernelILi128ELi2EZNS0_22gpu_kernel_impl_nocastIZZZNS0_26logit_backward_kernel_cudaERNS_18TensorIteratorBaseERKN3c106ScalarEENKUlvE_clEvENKUlvE0_clEvEUlffE_EEvS4_RKT_EUliE_EEviT1_:
        /* <DEDUP_REMOVED lines=363> */
.L_x_8754:
[----:B------:R-:W-:Y:S02]  /*16b0*/  ULDC.64 UR8, c[0x0][0x488] ;  /* 0x0001220000087ab9 */ /* 0x000fe40000000a00 */
[----:B------:R-:W-:-:S04]  /*16c0*/  IADD3 R4, P0, R4, UR8, RZ ;  /* 0x0000000804047c10 */ /* 0x000fc8000ff1e0ff */
[----:B------:R-:W-:Y:S01]  /*16d0*/  IADD3.X R5, RZ, UR9, RZ, P0, !PT ;  /* 0x00000009ff057c10 */ /* 0x000fe200087fe4ff */
[----:B------:R-:W-:-:S05]  /*16e0*/  ULDC.64 UR8, c[0x0][0x480] ;  /* 0x0001200000087ab9 */ /* 0x000fca0000000a00 */
[----:B------:R-:W2:Y:S02]  /*16f0*/  LDG.E R5, desc[UR4][R4.64] ;  /* 0x0000000404057981 */ /* 0x000ea4000c1e1900 */
[C---:B--2---:R-:W-:Y:S02]  /*1700*/  FSETP.GEU.FTZ.AND P1, PT, R5.reuse, RZ, PT ;  /* 0x000000ff0500720b */ /* 0x044fe40003f3e000 */
[----:B------:R-:W-:-:S04]  /*1710*/  FSETP.GT.FTZ.AND P0, PT, R5, 1, PT ;  /* 0x3f8000000500780b */ /* 0x000fc80003f14000 */
[----:B------:R-:W-:Y:S02]  /*1720*/  PLOP3.LUT P0, PT, P1, P0, PT, 0x8a, 0x0 ;  /* 0x000000000000781c */ /* 0x000fe40000f01172 */
[----:B------:R-:W-:-:S04]  /*1730*/  IADD3 R6, P1, R2, UR8, RZ ;  /* 0x0000000802067c10 */ /* 0x000fc8000ff3e0ff */
[----:B------:R-:W-:Y:S01]  /*1740*/  IADD3.X R7, RZ, UR9, RZ, P1, !PT ;  /* 0x00000009ff077c10 */ /* 0x000fe20008ffe4ff */
[----:B------:R-:W-:-:S06]  /*1750*/  ULDC.64 UR8, c[0x0][0x478] ;  /* 0x00011e0000087ab9 */ /* 0x000fcc0000000a00 */
[----:B------:R-:W2:Y:S01]  /*1760*/  @!P0 LDG.E R6, desc[UR4][R6.64] ;  /* 0x0000000406068981 */ /* 0x000ea2000c1e1900 */
[----:B------:R-:W-:-:S04]  /*1770*/  @!P0 FADD.FTZ R2, -R5, 1 ;  /* 0x3f80000005028421 */ /* 0x000fc80000010100 */
[----:B------:R-:W-:Y:S01]  /*1780*/  @!P0 FMUL.FTZ R8, R5, R2 ;  /* 0x0000000205088220 */ /* 0x000fe20000410000 */
[----:B------:R-:W-:Y:S02]  /*1790*/  IADD3 R2, P1, R3, UR8, RZ ;  /* 0x0000000803027c10 */ /* 0x000fe4000ff3e0ff */
[----:B------:R-:W-:Y:S01]  /*17a0*/  MOV R5, 0x7fc00000 ;  /* 0x7fc0000000057802 */ /* 0x000fe20000000f00 */
[----:B------:R-:W2:Y:S01]  /*17b0*/  @!P0 MUFU.RCP R9, R8 ;  /* 0x0000000800098308 */ /* 0x000ea20000001000 */
[----:B------:R-:W-:Y:S01]  /*17c0*/  IADD3.X R3, RZ, UR9, RZ, P1, !PT ;  /* 0x00000009ff037c10 */ /* 0x000fe20008ffe4ff */
[----:B--2---:R-:W-:Y:S01]  /*17d0*/  @!P0 FMUL.FTZ R5, R6, R9 ;  /* 0x0000000906058220 */ /* 0x004fe20000410000 */
[----:B------:R-:W-:-:S04]  /*17e0*/  IADD3 R9, R0, 0x80, RZ ;  /* 0x0000008000097810 */ /* 0x000fc80007ffe0ff */
[----:B------:R0:W-:Y:S03]  /*17f0*/  STG.E desc[UR4][R2.64], R5 ;  /* 0x0000000502007986 */ /* 0x0001e6000c101904 */
.L_x_8753:
[----:B------:R-:W-:Y:S05]  /*1800*/  BSYNC B0 ;  /* 0x0000000000007941 */ /* 0x000fea0003800000 */
.L_x_8752:
        /* <DEDUP_REMOVED lines=355> */
.L_x_8755:
        /* <DEDUP_REMOVED lines=12> */
[----:B------:R-:W-:Y:S01]  /*2f00*/  @!P0 FADD.FTZ R0, -R5, 1 ;  /* 0x3f80000005008421 */ /* 0x000fe20000010100 */
[----:B------:R-:W-:-:S03]  /*2f10*/  IADD3 R2, P1, R3, UR6, RZ ;  /* 0x0000000603027c10 */ /* 0x000fc6000ff3e0ff */
[----:B------:R-:W-:Y:S01]  /*2f20*/  @!P0 FMUL.FTZ R0, R5, R0 ;  /* 0x0000000005008220 */ /* 0x000fe20000410000 */
[----:B------:R-:W-:Y:S02]  /*2f30*/  MOV R5, 0x7fc00000 ;  /* 0x7fc0000000057802 */ /* 0x000fe40000000f00 */
[----:B------:R-:W-:Y:S01]  /*2f40*/  IADD3.X R3, RZ, UR7, RZ, P1, !PT ;  /* 0x00000007ff037c10 */ /* 0x000fe20008ffe4ff */
[----:B------:R-:W2:Y:S02]  /*2f50*/  @!P0 MUFU.RCP R9, R0 ;  /* 0x0000000000098308 */ /* 0x000ea40000001000 */
[----:B--2---:R-:W-:-:S05]  /*2f60*/  @!P0 FMUL.FTZ R5, R6, R9 ;  /* 0x0000000906058220 */ /* 0x004fca0000410000 */
[----:B------:R-:W-:Y:S01]  /*2f70*/  STG.E desc[UR4][R2.64], R5 ;  /* 0x0000000502007986 */ /* 0x000fe2000c101904 */
[----:B------:R-:W-:Y:S05]  /*2f80*/  EXIT ;  /* 0x000000000000794d */ /* 0x000fea0003800000 */
.L_x_8756:
        /* <DEDUP_REMOVED lines=15> */
.L_x_14651:


//--------------------- .text._ZN2at6native27unrolled_elementwise_kernelIZZZNS0_26logit_backward_kernel_cudaERNS_18TensorIteratorBaseERKN3c106ScalarEENKUlvE_clEvENKUlvE0_clEvEUlffE_St5arrayIPcLm3EELi4E23TrivialOffsetCalculatorILi2EjESE_ILi1EjENS0_6memory15LoadWithoutCastENSH_16StoreWithoutCastEEEviT_T0_T2_T3_T4_T5_ --------------------------
	.section	.text._ZN2at6native27unrolled_elementwise_kernelIZZZNS0_26logit_backward_kernel_cudaERNS_18TensorIteratorBaseERKN3c106ScalarEENKUlvE_clEvENKUlvE0_clEvEUlffE_St5arrayIPcLm3EELi4E23TrivialOffsetCalculatorILi2EjESE_ILi1EjENS0_6memory15LoadWithoutCastENSH_16StoreWithoutCastEEEviT_T0_T2_T3_T4_T5_,"ax",@progbits
	.align	128
        .global         _ZN2at6native27unrolled_elementwise_kernelIZZZNS0_26logit_backward_kernel_cudaERNS_18TensorIteratorBaseERKN3c106ScalarEENKUlvE_clEvENKUlvE0_clEvEUlffE_St5arrayIPcLm3EELi4E23TrivialOffsetCalculatorILi2EjESE_ILi1EjENS0_6memory15LoadWithoutCastENSH_16StoreWithoutCastEEEviT_T0_T2_T3_T4_T5_
        .type           _ZN2at6native27unrolled_elementwise_kernelIZZZNS0_26logit_backward_kernel_cudaERNS_18TensorIteratorBaseERKN3c106ScalarEENKUlvE_clEvENKUlvE0_clEvEUlffE_St5arrayIPcLm3EELi4E23TrivialOffsetCalculatorILi2EjESE_ILi1EjENS0_6memory15LoadWithoutCastENSH_16StoreWithoutCastEEEviT_T0_T2_T3_T4_T5_,@function
        .size           _ZN2at6native27unrolled_elementwise_kernelIZZZNS0_26logit_backward_kernel_cudaERNS_18TensorIteratorBaseERKN3c106ScalarEENKUlvE_clEvENKUlvE0_clEvEUlffE_St5arrayIPcLm3EELi4E23TrivialOffsetCalculatorILi2EjESE_ILi1EjENS0_6memory15LoadWithoutCastENSH_16StoreWithoutCastEEEviT_T0_T2_T3_T4_T5_,(.L_x_14652 - _ZN2at6native27unrolled_elementwise_kernelIZZZNS0_26logit_backward_kernel_cudaERNS_18TensorIteratorBaseERKN3c106ScalarEENKUlvE_clEvENKUlvE0_clEvEUlffE_St5arrayIPcLm3EELi4E23TrivialOffsetCalculatorILi2EjESE_ILi1EjENS0_6memory15LoadWithoutCastENSH_16StoreWithoutCastEEEviT_T0_T2_T3_T4_T5_)
        .other          _ZN2at6native27unrolled_elementwise_kernelIZZZNS0_26logit_backward_kernel_cudaERNS_18TensorIteratorBaseERKN3c106ScalarEENKUlvE_clEvENKUlvE0_clEvEUlffE_St5arrayIPcLm3EELi4E23TrivialOffsetCalculatorILi2EjESE_ILi1EjENS0_6memory15LoadWithoutCastENSH_16StoreWithoutCastEEEviT_T0_T2_T3_T4_T5_,@"STO_CUDA_ENTRY STV_DEFAULT"
_ZN2at6native27unrolled_elementwise_kernelIZZZNS0_26logit_backward_kernel_cudaERNS_18TensorIteratorBaseERKN3c106ScalarEENKUlvE_clEvENKUlvE0_clEvEUlffE_St5arrayIPcLm3EELi4E23TrivialOffsetCalculatorILi2EjESE_ILi1EjENS0_6memory15LoadWithoutCastENSH_16StoreWithoutCastEEEviT_T0_T2_T3_T4_T5_:
.text._ZN2at6native27unrolled_elementwise_kernelIZZZNS0_26logit_backward_kernel_cudaERNS_18TensorIteratorBaseERKN3c106ScalarEENKUlvE_clEvENKUlvE0_clEvEUlffE_St5arrayIPcLm3EELi4E23TrivialOffsetCalculatorILi2EjESE_ILi1EjENS0_6memory15LoadWithoutCastENSH_16StoreWithoutCastEEEviT_T0_T2_T3_T4_T5_:
[----:B------:R-:W-:Y:S01]  /*0000*/  LDC R1, c[0x0][0x28] ;  /* 0x00000a00ff017b82 */ /* 0x000fe20000000800 */
[----:B------:R-:W0:Y:S07]  /*0010*/  S2R R12, SR_CTAID.X ;  /* 0x00000000000c7919 */ /* 0x000e2e0000002500 */
[----:B------:R-:W0:Y:S01]  /*0020*/  LDC R13, c[0x0][0x210] ;  /* 0x00008400ff0d7b82 */ /* 0x000e220000000800 */
[----:B------:R-:W-:Y:S01]  /*0030*/  HFMA2.MMA R0, -RZ, RZ, 0, 0 ;  /* 0x00000000ff007435 */ /* 0x000fe200000001ff */
[----:B------:R-:W-:Y:S01]  /*0040*/  ULDC.64 UR4, c[0x0][0x208] ;  /* 0x0000820000047ab9 */ /* 0x000fe20000000a00 */
[----:B------:R-:W1:Y:S01]  /*0050*/  S2R R15, SR_TID.X ;  /* 0x00000000000f7919 */ /* 0x000e620000002100 */
[----:B0-----:R-:W-:Y:S01]  /*0060*/  IMAD R13, R12, -0x200, R13 ;  /* 0xfffffe000c0d7824 */ /* 0x001fe200078e020d */
[----:B-1----:R-:W-:-:S04]  /*0070*/  MOV R17, R15 ;  /* 0x0000000f00117202 */ /* 0x002fc80000000f00 */
        /* <DEDUP_REMOVED lines=17> */
[----:B------:R3:W5:Y:S07]  /*0190*/  @!P0 LDG.E R0, desc[UR4][R22.64] ;  /* 0x0000000416008981 */ /* 0x00076e000c1e1900 */
[----:B---3--:R-:W3:Y:S04]  /*01a0*/  @!P1 LDC.64 R22, c[0x0][0x220] ;  /* 0x00008800ff169b82 */ /* 0x008ee80000000a00 */
[----:B------:R-:W-:-:S02]  /*01b0*/  @!P2 IMAD R17, R12, 0x200, R17 ;  /* 0x000002000c11a824 */ /* 0x000fc400078e0211 */
[C---:B--2---:R-:W-:Y:S02]  /*01c0*/  @!P3 IMAD.WIDE.U32 R4, R21.reuse, 0x4, R4 ;  /* 0x000000041504b825 */ /* 0x044fe400078e0004 */
[----:B------:R-:W2:Y:S02]  /*01d0*/  @!P2 LDC.64 R8, c[0x0][0x220] ;  /* 0x00008800ff08ab82 */ /* 0x000ea40000000a00 */
[----:B-1----:R-:W-:Y:S01]  /*01e0*/  @!P3 IMAD.WIDE.U32 R6, R21, 0x4, R6 ;  /* 0x000000041506b825 */ /* 0x002fe200078e0006 */
[----:B------:R-:W-:-:S05]  /*01f0*/  CS2R R20, SRZ ;  /* 0x0000000000147805 */ /* 0x000fca000001ff00 */
[----:B------:R-:W1:Y:S01]  /*0200*/  @!P2 LDC.64 R10, c[0x0][0x228] ;  /* 0x00008a00ff0aab82 */ /* 0x000e620000000a00 */
[----:B------:R-:W5:Y:S01]  /*0210*/  @!P1 LDG.E R21, desc[UR4][R24.64] ;  /* 0x0000000418159981 */ /* 0x000f62000c1e1900 */
[----:B---3--:R-:W-:Y:S01]  /*0220*/  @!P1 IMAD.WIDE.U32 R22, R14, 0x4, R22 ;  /* 0x000000040e169825 */ /* 0x008fe200078e0016 */
[----:B------:R-:W-:-:S06]  /*0230*/  MOV R14, RZ ;  /* 0x000000ff000e7202 */ /* 0x000fcc0000000f00 */
[----:B------:R-:W5:Y:S01]  /*0240*/  @!P1 LDG.E R14, desc[UR4][R22.64] ;  /* 0x00000004160e9981 */ /* 0x000f62000c1e1900 */
[----:B--2---:R-:W-:-:S04]  /*0250*/  @!P2 IMAD.WIDE.U32 R8, R17, 0x4, R8 ;  /* 0x000000041108a825 */ /* 0x004fc800078e0008 */
[----:B0-----:R-:W-:-:S04]  /*0260*/  @!P0 IMAD.WIDE.U32 R2, R19, 0x4, R2 ;  /* 0x0000000413028825 */ /* 0x001fc800078e0002 */
[----:B-1----:R-:W-:Y:S01]  /*0270*/  @!P2 IMAD.WIDE.U32 R10, R17, 0x4, R10 ;  /* 0x00000004110aa825 */ /* 0x002fe200078e000a */
[----:B------:R-:W-:Y:S02]  /*0280*/  CS2R R16, SRZ ;  /* 0x0000000000107805 */ /* 0x000fe4000001ff00 */
[----:B------:R-:W-:Y:S02]  /*0290*/  CS2R R18, SRZ ;  /* 0x0000000000127805 */ /* 0x000fe4000001ff00 */
[----:B------:R-:W5:Y:S04]  /*02a0*/  @!P2 LDG.E R20, desc[UR4][R10.64] ;  /* 0x000000040a14a981 */ /* 0x000f68000c1e1900 */
[----:B------:R0:W5:Y:S04]  /*02b0*/  @!P0 LDG.E R16, desc[UR4][R2.64] ;  /* 0x0000000402108981 */ /* 0x000168000c1e1900 */
[----:B------:R1:W5:Y:S04]  /*02c0*/  @!P3 LDG.E R17, desc[UR4][R4.64] ;  /* 0x000000040411b981 */ /* 0x000368000c1e1900 */
[----:B------:R2:W5:Y:S01]  /*02d0*/  @!P3 LDG.E R18, desc[UR4][R6.64] ;  /* 0x000000040612b981 */ /* 0x000562000c1e1900 */
[----:B0-----:R-:W0:Y:S03]  /*02e0*/  @!P1 LDC.64 R2, c[0x0][0x218] ;  /* 0x00008600ff029b82 */ /* 0x001e260000000a00 */
[----:B------:R3:W5:Y:S01]  /*02f0*/  @!P2 LDG.E R19, desc[UR4][R8.64] ;  /* 0x000000040813a981 */ /* 0x000762000c1e1900 */
[----:B-1----:R-:W-:-:S05]  /*0300*/  IMAD.MOV.U32 R4, RZ, RZ, R15 ;  /* 0x000000ffff047224 */ /* 0x002fca00078e000f */
[C---:B------:R-:W-:Y:S01]  /*0310*/  IADD3 R10, R4.reuse, 0x80, RZ ;  /* 0x00000080040a7810 */ /* 0x040fe20007ffe0ff */
[----:B--2---:R-:W-:Y:S01]  /*0320*/  VIADD R6, R4, 0x100 ;  /* 0x0000010004067836 */ /* 0x004fe20000000000 */
[----:B------:R-:W-:Y:S02]  /*0330*/  @!P1 LEA R5, R12, R15, 0x9 ;  /* 0x0000000f0c059211 */ /* 0x000fe400078e48ff */
[----:B---3--:R-:W-:Y:S01]  /*0340*/  IADD3 R8, R4, 0x180, RZ ;  /* 0x0000018004087810 */ /* 0x008fe20007ffe0ff */
[----:B------:R-:W-:Y:S01]  /*0350*/  @!P1 IMAD.MOV.U32 R4, RZ, RZ, R10 ;  /* 0x000000ffff049224 */ /* 0x000fe200078e000a */
[----:B------:R-:W-:Y:S01]  /*0360*/  BSSY B0, `(.L_x_8757) ;  /* 0x000000f000007945 */ /* 0x000fe20003800000 */
[-C--:B------:R-:W-:Y:S02]  /*0370*/  ISETP.GE.AND P5, PT, R10, R13.reuse, PT ;  /* 0x0000000d0a00720c */ /* 0x080fe40003fa6270 */
[-C--:B------:R-:W-:Y:S02]  /*0380*/  ISETP.GE.AND P2, PT, R6, R13.reuse, PT ;  /* 0x0000000d0600720c */ /* 0x080fe40003f46270 */
[----:B------:R-:W-:-:S02]  /*0390*/  ISETP.GE.AND P3, PT, R8, R13, PT ;  /* 0x0000000d0800720c */ /* 0x000fc40003f66270 */
[----:B------:R-:W-:Y:S01]  /*03a0*/  ISETP.GE.AND P4, PT, R4, R13, PT ;  /* 0x0000000d0400720c */ /* 0x000fe20003f86270 */
[----:B0-----:R-:W-:Y:S01]  /*03b0*/  @!P1 IMAD.WIDE.U32 R2, R5, 0x4, R2 ;  /* 0x0000000405029825 */ /* 0x001fe200078e0002 */
[----:B------:R-:W-:Y:S11]  /*03c0*/  @P1 BRA `(.L_x_8758) ;  /* 0x0000000000201947 */ /* 0x000ff60003800000 */
[C---:B-----5:R-:W-:Y:S01]  /*03d0*/  FSETP.GEU.FTZ.AND P6, PT, R21.reuse, RZ, PT ;  /* 0x000000ff1500720b */ /* 0x060fe20003fde000 */
[----:B------:R-:W-:Y:S01]  /*03e0*/  IMAD.MOV.U32 R5, RZ, RZ, 0x7fc00000 ;  /* 0x7fc00000ff057424 */ /* 0x000fe200078e00ff */
[----:B------:R-:W-:-:S04]  /*03f0*/  FSETP.GT.FTZ.AND P0, PT, R21, 1, PT ;  /* 0x3f8000001500780b */ /* 0x000fc80003f14000 */
[----:B------:R-:W-:-:S13]  /*0400*/  PLOP3.LUT P0, PT, P6, P0, PT, 0x8a, 0x0 ;  /* 0x000000000000781c */ /* 0x000fda0003701172 */
[----:B------:R-:W-:-:S04]  /*0410*/  @!P0 FADD.FTZ R6, -R21, 1 ;  /* 0x3f80000015068421 */ /* 0x000fc80000010100 */
[----:B------:R-:W-:-:S04]  /*0420*/  @!P0 FMUL.FTZ R6, R6, R21 ;  /* 0x0000001506068220 */ /* 0x000fc80000410000 */
[----:B------:R-:W0:Y:S02]  /*0430*/  @!P0 MUFU.RCP R7, R6 ;  /* 0x0000000600078308 */ /* 0x000e240000001000 */
[----:B0-----:R-:W-:-:S07]  /*0440*/  @!P0 FMUL.FTZ R5, R7, R14 ;  /* 0x0000000e07058220 */ /* 0x001fce0000410000 */
.L_x_8758:
[----:B------:R-:W-:Y:S05]  /*0450*/  BSYNC B0 ;  /* 0x0000000000007941 */ /* 0x000fea0003800000 */
.L_x_8757:
[----:B------:R-:W-:Y:S04]  /*0460*/  BSSY B0, `(.L_x_8759) ;  /* 0x000000a000007945 */ /* 0x000fe80003800000 */
[----:B------:R-:W-:Y:S05]  /*0470*/  @P5 BRA `(.L_x_8760) ;  /* 0x0000000000205947 */ /* 0x000fea0003800000 */
[C---:B-----5:R-:W-:Y:S02]  /*0480*/  FSETP.GEU.FTZ.AND P5, PT, R16.reuse, RZ, PT ;  /* 0x000000ff1000720b */ /* 0x060fe40003fbe000 */
[----:B------:R-:W-:Y:S02]  /*0490*/  FSETP.GT.FTZ.AND P0, PT, R16, 1, PT ;  /* 0x3f8000001000780b */ /* 0x000fe40003f14000 */
[----:B------:R-:W-:Y:S02]  /*04a0*/  MOV R9, 0x7fc00000 ;  /* 0x7fc0000000097802 */ /* 0x000fe40000000f00 */
[----:B------:R-:W-:-:S13]  /*04b0*/  PLOP3.LUT P0, PT, P5, P0, PT, 0x8a, 0x0 ;  /* 0x000000000000781c */ /* 0x000fda0002f01172 */
[----:B------:R-:W-:-:S04]  /*04c0*/  @!P0 FADD.FTZ R7, -R16, 1 ;  /* 0x3f80000010078421 */ /* 0x000fc80000010100 */
[----:B------:R-:W-:-:S06]  /*04d0*/  @!P0 FMUL.FTZ R7, R7, R16 ;  /* 0x0000001007078220 */ /* 0x000fcc0000410000 */
[----:B------:R-:W0:Y:S02]  /*04e0*/  @!P0 MUFU.RCP R7, R7 ;  /* 0x0000000700078308 */ /* 0x000e240000001000 */
[----:B0-----:R-:W-:-:S07]  /*04f0*/  @!P0 FMUL.FTZ R9, R7, R0 ;  /* 0x0000000007098220 */ /* 0x001fce0000410000 */
.L_x_8760:
[----:B------:R-:W-:Y:S05]  /*0500*/  BSYNC B0 ;  /* 0x0000000000007941 */ /* 0x000fea0003800000 */
.L_x_8759:
[----:B------:R-:W-:Y:S04]  /*0510*/  BSSY B0, `(.L_x_8761) ;  /* 0x000000a000007945 */ /* 0x000fe80003800000 */
[----:B------:R-:W-:Y:S05]  /*0520*/  @P2 BRA `(.L_x_8762) ;  /* 0x0000000000202947 */ /* 0x000fea0003800000 */
        /* <DEDUP_REMOVED lines=8> */
.L_x_8762:
[----:B------:R-:W-:Y:S05]  /*05b0*/  BSYNC B0 ;  /* 0x0000000000007941 */ /* 0x000fea0003800000 */
.L_x_8761:
[----:B------:R-:W-:Y:S04]  /*05c0*/  BSSY B0, `(.L_x_8763) ;  /* 0x000000a000007945 */ /* 0x000fe80003800000 */
[----:B------:R-:W-:Y:S05]  /*05d0*/  @P3 BRA `(.L_x_8764) ;  /* 0x0000000000203947 */ /* 0x000fea0003800000 */
[C---:B-----5:R-:W-:Y:S02]  /*05e0*/  FSETP.GEU.FTZ.AND P2, PT, R20.reuse, RZ, PT ;  /* 0x000000ff1400720b */ /* 0x060fe40003f5e000 */
[----:B------:R-:W-:Y:S02]  /*05f0*/  FSETP.GT.FTZ.AND P0, PT, R20, 1, PT ;  /* 0x3f8000001400780b */ /* 0x000fe40003f14000 */
[----:B------:R-:W-:Y:S02]  /*0600*/  MOV R15, 0x7fc00000 ;  /* 0x7fc00000000f7802 */ /* 0x000fe40000000f00 */
[----:B------:R-:W-:-:S13]  /*0610*/  PLOP3.LUT P0, PT, P2, P0, PT, 0x8a, 0x0 ;  /* 0x000000000000781c */ /* 0x000fda0001701172 */
[----:B------:R-:W-:-:S04]  /*0620*/  @!P0 FADD.FTZ R7, -R20, 1 ;  /* 0x3f80000014078421 */ /* 0x000fc80000010100 */
[----:B------:R-:W-:-:S04]  /*0630*/  @!P0 FMUL.FTZ R7, R7, R20 ;  /* 0x0000001407078220 */ /* 0x000fc80000410000 */
[----:B------:R-:W0:Y:S02]  /*0640*/  @!P0 MUFU.RCP R0, R7 ;  /* 0x0000000700008308 */ /* 0x000e240000001000 */
[----:B0-----:R-:W-:-:S07]  /*0650*/  @!P0 FMUL.FTZ R15, R0, R19 ;  /* 0x00000013000f8220 */ /* 0x001fce0000410000 */
.L_x_8764:
[----:B------:R-:W-:Y:S05]  /*0660*/  BSYNC B0 ;  /* 0x0000000000007941 */ /* 0x000fea0003800000 */
.L_x_8763:
[----:B------:R0:W-:Y:S01]  /*0670*/  @!P1 STG.E desc[UR4][R2.64], R5 ;  /* 0x0000000502009986 */ /* 0x0001e2000c101904 */
        /* <DEDUP_REMOVED lines=10> */
[----:B------:R1:W-:Y:S04]  /*0720*/  STG.E desc[UR4][R2.64], R9 ;  /* 0x0000000902007986 */ /* 0x0003e8000c101904 */
[----:B------:R1:W-:Y:S02]  /*0730*/  @!P0 STG.E desc[UR4][R6.64], R11 ;  /* 0x0000000b06008986 */ /* 0x0003e4000c101904 */
.L_x_8766:
[----:B------:R-:W-:Y:S05]  /*0740*/  BSYNC B0 ;  /* 0x0000000000007941 */ /* 0x000fea0003800000 */
.L_x_8765:
[----:B------:R-:W-:-:S13]  /*0750*/  ISETP.GE.AND P0, PT, R4, R13, PT ;  /* 0x0000000d0400720c */ /* 0x000fda0003f06270 */
[----:B------:R-:W-:Y:S05]  /*0760*/  @P0 EXIT ;  /* 0x000000000000094d */ /* 0x000fea0003800000 */
[----:B01----:R-:W0:Y:S01]  /*0770*/  LDC.64 R2, c[0x0][0x218] ;  /* 0x00008600ff027b82 */ /* 0x003e220000000a00 */
[----:B------:R-:W-:-:S04]  /*0780*/  IMAD R5, R12, 0x200, R4 ;  /* 0x000002000c057824 */ /* 0x000fc800078e0204 */
[----:B0-----:R-:W-:-:S05]  /*0790*/  IMAD.WIDE.U32 R2, R5, 0x4, R2 ;  /* 0x0000000405027825 */ /* 0x001fca00078e0002 */
[----:B------:R-:W-:Y:S01]  /*07a0*/  STG.E desc[UR4][R2.64], R15 ;  /* 0x0000000f02007986 */ /* 0x000fe2000c101904 */
[----:B------:R-:W-:Y:S05]  /*07b0*/  EXIT ;  /* 0x000000000000794d */ /* 0x000fea0003800000 */
.L_x_8767:
        /* <DEDUP_REMOVED lines=12> */
.L_x_14652:


//--------------------- .text._ZN2at6native29vectorized_elementwise_kernelILi2EZZZNS0_26logit_backward_kernel_cudaERNS_18TensorIteratorBaseERKN3c106ScalarEENKUlvE_clEvENKUlvE0_clEvEUlffE_St5arrayIPcLm3EEEEviT0_T1_ --------------------------
	.section	.text._ZN2at6native29vectorized_elementwise_kernelILi2EZZZNS0_26logit_backward_kernel_cudaERNS_18TensorIteratorBaseERKN3c106ScalarEENKUlvE_clEvENKUlvE0_clEvEUlffE_St5arrayIPcLm3EEEEviT0_T1_,"ax",@progbits
	.align	128
        .global         _ZN2at6native29vectorized_elementwise_kernelILi2EZZZNS0_26logit_backward_kernel_cudaERNS_18TensorIteratorBaseERKN3c106ScalarEENKUlvE_clEvENKUlvE0_clEvEUlffE_St5arrayIPcLm3EEEEviT0_T1_
        .type           _ZN2at6native29vectorized_elementwise_kernelILi2EZZZNS0_26logit_backward_kernel_cudaERNS_18TensorIteratorBaseERKN3c106ScalarEENKUlvE_clEvENKUlvE0_clEvEUlffE_St5arrayIPcLm3EEEEviT0_T1_,@function
        .size           _ZN2at6native29vectorized_elementwise_kernelILi2EZZZNS0_26logit_backward_kernel_cudaERNS_18TensorIteratorBaseERKN3c106ScalarEENKUlvE_clEvENKUlvE0_clEvEUlffE_St5arrayIPcLm3EEEEviT0_T1_,(.L_x_14653 - _ZN2at6native29vectorized_elementwise_kernelILi2EZZZNS0_26logit_backward_kernel_cudaERNS_18TensorIteratorBaseERKN3c106ScalarEENKUlvE_clEvENKUlvE0_clEvEUlffE_St5arrayIPcLm3EEEEviT0_T1_)
        .other          _ZN2at6native29vectorized_elementwise_kernelILi2EZZZNS0_26logit_backward_kernel_cudaERNS_18TensorIteratorBaseERKN3c106ScalarEENKUlvE_clEvENKUlvE0_clEvEUlffE_St5arrayIPcLm3EEEEviT0_T1_,@"STO_CUDA_ENTRY STV_DEFAULT"
_ZN2at6native29vectorized_elementwise_kernelILi2EZZZNS0_26logit_backward_kernel_cudaERNS_18TensorIteratorBaseERKN3c106ScalarEENKUlvE_clEvENKUlvE0_clEvEUlffE_St5arrayIPcLm3EEEEviT0_T1_:
.text._ZN2at6native29vectorized_elementwise_kernelILi2EZZZNS0_26logit_backward_kernel_cudaERNS_18TensorIteratorBaseERKN3c106ScalarEENKUlvE_clEvENKUlvE0_clEvEUlffE_St5arrayIPcLm3EEEEviT0_T1_:
        /* <DEDUP_REMOVED lines=22> */
[----:B---3--:R-:W-:-:S02]  /*0160*/  FSETP.GEU.FTZ.AND P1, PT, R14, RZ, PT ;  /* 0x000000ff0e00720b */ /* 0x008fc40003f3e000 */
[----:B------:R-:W-:-:S04]  /*0170*/  FSETP.GT.FTZ.AND P0, PT, R14, 1, PT ;  /* 0x3f8000000e00780b */ /* 0x000fc80003f14000 */
[----:B------:R-:W-:-:S13]  /*0180*/  PLOP3.LUT P0, PT, P1, P0, PT, 0x8a, 0x0 ;  /* 0x000000000000781c */ /* 0x000fda0000f01172 */
[----:B------:R-:W-:-:S04]  /*0190*/  @!P0 FADD.FTZ R7, -R14, 1 ;  /* 0x3f8000000e078421 */ /* 0x000fc80000010100 */
[----:B------:R-:W-:-:S06]  /*01a0*/  @!P0 FMUL.FTZ R7, R14, R7 ;  /* 0x000000070e078220 */ /* 0x000fcc0000410000 */
[----:B------:R-:W5:Y:S01]  /*01b0*/  @!P0 MUFU.RCP R7, R7 ;  /* 0x0000000700078308 */ /* 0x000f620000001000 */
[----:B------:R-:W-:Y:S02]  /*01c0*/  IMAD.MOV.U32 R14, RZ, RZ, 0x7fc00000 ;  /* 0x7fc00000ff0e7424 */ /* 0x000fe400078e00ff */
[----:B-----5:R-:W-:Y:S02]  /*01d0*/  @!P0 FMUL.FTZ R14, R2, R7 ;  /* 0x00000007020e8220 */ /* 0x020fe40000410000 */
[----:B------:R0:W3:Y:S01]  /*01e0*/  LDG.E.64 R6, desc[UR4][R22.64+0x800] ;  /* 0x0008000416067981 */ /* 0x0000e2000c1e1b00 */
[C---:B------:R-:W-:Y:S02]  /*01f0*/  FSETP.GT.FTZ.AND P0, PT, R15.reuse, 1, PT ;  /* 0x3f8000000f00780b */ /* 0x040fe40003f14000 */
[----:B------:R-:W-:Y:S02]  /*0200*/  FSETP.GEU.FTZ.AND P1, PT, R15, RZ, PT ;  /* 0x000000ff0f00720b */ /* 0x000fe40003f3e000 */
[----:B--2---:R-:W-:-:S02]  /*0210*/  FSETP.GT.FTZ.AND P5, PT, R16, 1, PT ;  /* 0x3f8000001000780b */ /* 0x004fc40003fb4000 */
[----:B------:R-:W-:Y:S02]  /*0220*/  FSETP.GEU.FTZ.AND P2, PT, R16, RZ, PT ;  /* 0x000000ff1000720b */ /* 0x000fe40003f5e000 */
[C---:B------:R-:W-:Y:S02]  /*0230*/  FSETP.GT.FTZ.AND P4, PT, R17.reuse, 1, PT ;  /* 0x3f8000001100780b */ /* 0x040fe40003f94000 */
[----:B------:R-:W-:Y:S02]  /*0240*/  FSETP.GEU.FTZ.AND P6, PT, R17, RZ, PT ;  /* 0x000000ff1100720b */ /* 0x000fe40003fde000 */
[----:B------:R-:W-:Y:S02]  /*0250*/  PLOP3.LUT P0, PT, P1, P0, PT, 0x8a, 0x0 ;  /* 0x000000000000781c */ /* 0x000fe40000f01172 */
[----:B------:R-:W-:Y:S02]  /*0260*/  PLOP3.LUT P5, PT, P2, P5, PT, 0x8a, 0x0 ;  /* 0x000000000000781c */ /* 0x000fe400017ab172 */
[----:B------:R-:W-:-:S02]  /*0270*/  PLOP3.LUT P4, PT, P6, P4, PT, 0x8a, 0x0 ;  /* 0x000000000000781c */ /* 0x000fc40003789172 */
[C---:B----4-:R-:W-:Y:S02]  /*0280*/  FSETP.GT.FTZ.AND P3, PT, R12.reuse, 1, PT ;  /* 0x3f8000000c00780b */ /* 0x050fe40003f74000 */
[----:B------:R-:W-:Y:S02]  /*0290*/  FSETP.GEU.FTZ.AND P1, PT, R12, RZ, PT ;  /* 0x000000ff0c00720b */ /* 0x000fe40003f3e000 */
[C---:B------:R-:W-:Y:S02]  /*02a0*/  FSETP.GT.FTZ.AND P2, PT, R13.reuse, 1, PT ;  /* 0x3f8000000d00780b */ /* 0x040fe40003f54000 */
[----:B------:R-:W-:Y:S02]  /*02b0*/  FSETP.GEU.FTZ.AND P6, PT, R13, RZ, PT ;  /* 0x000000ff0d00720b */ /* 0x000fe40003fde000 */
[----:B------:R-:W-:Y:S02]  /*02c0*/  PLOP3.LUT P3, PT, P1, P3, PT, 0x8a, 0x0 ;  /* 0x000000000000781c */ /* 0x000fe40000f67172 */
[----:B------:R-:W-:-:S02]  /*02d0*/  PLOP3.LUT P2, PT, P6, P2, PT, 0x8a, 0x0 ;  /* 0x000000000000781c */ /* 0x000fc40003745172 */
[C---:B------:R-:W-:Y:S02]  /*02e0*/  FSETP.GT.FTZ.AND P1, PT, R10.reuse, 1, PT ;  /* 0x3f8000000a00780b */ /* 0x040fe40003f34000 */
[----:B------:R-:W-:Y:S02]  /*02f0*/  FSETP.GEU.FTZ.AND P6, PT, R10, RZ, PT ;  /* 0x000000ff0a00720b */ /* 0x000fe40003fde000 */
[----:B------:R-:W-:Y:S02]  /*0300*/  P2R R2, PR, RZ, 0x1 ;  /* 0x00000001ff027803 */ /* 0x000fe40000000000 */
[----:B------:R-:W-:Y:S02]  /*0310*/  PLOP3.LUT P1, PT, P6, P1, PT, 0x8a, 0x0 ;  /* 0x000000000000781c */ /* 0x000fe40003723172 */
[C---:B------:R-:W-:Y:S02]  /*0320*/  FSETP.GT.FTZ.AND P0, PT, R11.reuse, 1, PT ;  /* 0x3f8000000b00780b */ /* 0x040fe40003f14000 */
[----:B------:R-:W-:-:S04]  /*0330*/  FSETP.GEU.FTZ.AND P6, PT, R11, RZ, PT ;  /* 0x000000ff0b00720b */ /* 0x000fc80003fde000 */
        /* <DEDUP_REMOVED lines=15> */
[----:B------:R-:W-:-:S04]  /*0430*/  @!P6 FADD.FTZ R10, -R11, 1 ;  /* 0x3f8000000b0ae421 */ /* 0x000fc80000010100 */
[----:B0-----:R-:W-:Y:S01]  /*0440*/  @!P6 FMUL.FTZ R22, R11, R10 ;  /* 0x0000000a0b16e220 */ /* 0x001fe20000410000 */
[----:B------:R-:W0:Y:S08]  /*0450*/  @!P0 MUFU.RCP R2, R2 ;  /* 0x0000000200028308 */ /* 0x000e300000001000 */
[----:B------:R2:W4:Y:S08]  /*0460*/  @!P5 MUFU.RCP R19, R15 ;  /* 0x0000000f0013d308 */ /* 0x0005300000001000 */
[----:B------:R-:W5:Y:S08]  /*0470*/  @!P4 MUFU.RCP R20, R20 ;  /* 0x000000140014c308 */ /* 0x000f700000001000 */
[----:B------:R-:W-:Y:S08]  /*0480*/  @!P3 MUFU.RCP R21, R21 ;  /* 0x000000150015b308 */ /* 0x000ff00000001000 */
[----:B------:R-:W-:Y:S08]  /*0490*/  @!P2 MUFU.RCP R12, R12 ;  /* 0x0000000c000ca308 */ /* 0x000ff00000001000 */
[----:B------:R-:W5:Y:S08]  /*04a0*/  @!P1 MUFU.RCP R13, R13 ;  /* 0x0000000d000d9308 */ /* 0x000f700000001000 */
[----:B------:R-:W5:Y:S01]  /*04b0*/  @!P6 MUFU.RCP R22, R22 ;  /* 0x000000160016e308 */ /* 0x000f620000001000 */
[----:B-1----:R-:W-:Y:S01]  /*04c0*/  IMAD.WIDE.U32 R16, R0, 0x4, R16 ;  /* 0x0000000400107825 */ /* 0x002fe200078e0010 */
[----:B--2---:R-:W-:-:S03]  /*04d0*/  MOV R15, 0x7fc00000 ;  /* 0x7fc00000000f7802 */ /* 0x004fc60000000f00 */
[----:B0-----:R-:W-:Y:S01]  /*04e0*/  @!P0 FMUL.FTZ R15, R3, R2 ;  /* 0x00000002030f8220 */ /* 0x001fe20000410000 */
[----:B------:R-:W-:Y:S01]  /*04f0*/  MOV R11, 0x7fc00000 ;  /* 0x7fc00000000b7802 */ /* 0x000fe20000000f00 */
[----:B------:R-:W-:Y:S02]  /*0500*/  IMAD.MOV.U32 R10, RZ, RZ, 0x7fc00000 ;  /* 0x7fc00000ff0a7424 */ /* 0x000fe400078e00ff */
[----:B----4-:R-:W-:Y:S01]  /*0510*/  @!P5 FMUL.FTZ R10, R8, R19 ;  /* 0x00000013080ad220 */ /* 0x010fe20000410000 */
[----:B-----5:R-:W-:Y:S01]  /*0520*/  @!P4 FMUL.FTZ R11, R9, R20 ;  /* 0x00000014090bc220 */ /* 0x020fe20000410000 */
[----:B------:R-:W-:Y:S01]  /*0530*/  IMAD.MOV.U32 R2, RZ, RZ, 0x7fc00000 ;  /* 0x7fc00000ff027424 */ /* 0x000fe200078e00ff */
[----:B------:R-:W-:Y:S01]  /*0540*/  MOV R3, 0x7fc00000 ;  /* 0x7fc0000000037802 */ /* 0x000fe20000000f00 */
[----:B------:R-:W-:Y:S01]  /*0550*/  IMAD.MOV.U32 R8, RZ, RZ, 0x7fc00000 ;  /* 0x7fc00000ff087424 */ /* 0x000fe200078e00ff */
[----:B------:R-:W-:Y:S01]  /*0560*/  MOV R9, 0x7fc00000 ;  /* 0x7fc0000000097802 */ /* 0x000fe20000000f00 */
[----:B------:R-:W-:-:S04]  /*0570*/  IMAD.WIDE R16, R18, 0x8, R16 ;  /* 0x0000000812107825 */ /* 0x000fc800078e0210 */
[----:B------:R-:W-:Y:S01]  /*0580*/  @!P1 FMUL.FTZ R8, R4, R13 ;  /* 0x0000000d04089220 */ /* 0x000fe20000410000 */
[----:B------:R-:W-:Y:S01]  /*0590*/  @!P6 FMUL.FTZ R9, R5, R22 ;  /* 0x000000160509e220 */ /* 0x000fe20000410000 */
[----:B------:R-:W-:Y:S04]  /*05a0*/  STG.E.64 desc[UR4][R16.64], R14 ;  /* 0x0000000e10007986 */ /* 0x000fe8000c101b04 */
[----:B------:R-:W-:Y:S04]  /*05b0*/  STG.E.64 desc[UR4][R16.64+0x400], R10 ;  /* 0x0004000a10007986 */ /* 0x000fe8000c101b04 */
[----:B------:R-:W-:Y:S01]  /*05c0*/  STG.E.64 desc[UR4][R16.64+0xc00], R8 ;  /* 0x000c000810007986 */ /* 0x000fe2000c101b04 */
[----:B---3--:R-:W-:Y:S01]  /*05d0*/  @!P3 FMUL.FTZ R2, R6, R21 ;  /* 0x000000150602b220 */ /* 0x008fe20000410000 */
[----:B------:R-:W-:-:S05]  /*05e0*/  @!P2 FMUL.FTZ R3, R7, R12 ;  /* 0x0000000c0703a220 */ /* 0x000fca0000410000 */
[----:B------:R-:W-:Y:S01]  /*05f0*/  STG.E.64 desc[UR4][R16.64+0x800], R2 ;  /* 0x0008000210007986 */ /* 0x000fe2000c101b04 */
[----:B------:R-:W-:Y:S05]  /*0600*/  EXIT ;  /* 0x000000000000794d */ /* 0x000fea0003800000 */
.L_x_8768:
[----:B------:R-:W0:Y:S01]  /*0610*/  S2R R3, SR_TID.X ;  /* 0x0000000000037919 */ /* 0x000e220000002100 */
[----:B------:R-:W-:Y:S01]  /*0620*/  HFMA2.MMA R4, -RZ, RZ, 0, 0 ;  /* 0x00000000ff047435 */ /* 0x000fe200000001ff */
[----:B0-----:R-:W-:Y:S01]  /*0630*/  ISETP.GE.AND P1, PT, R3, R2, PT ;  /* 0x000000020300720c */ /* 0x001fe20003f26270 */
[----:B------:R-:W-:-:S12]  /*0640*/  IMAD.MOV.U32 R23, RZ, RZ, R3 ;  /* 0x000000ffff177224 */ /* 0x000fd800078e0003 */
        /* <DEDUP_REMOVED lines=11> */
[----:B------:R3:W5:Y:S07]  /*0700*/  @!P1 LDG.E R4, desc[UR4][R14.64] ;  /* 0x000000040e049981 */ /* 0x00076e000c1e1900 */
[----:B------:R-:W4:Y:S01]  /*0710*/  @!P2 LDC.64 R12, c[0x0][0x220] ;  /* 0x00008800ff0cab82 */ /* 0x000f220000000a00 */
[----:B------:R-:W-:Y:S01]  /*0720*/  @!P2 IADD3 R9, R0, R23, RZ ;  /* 0x000000170009a210 */ /* 0x000fe20007ffe0ff */
[----:B------:R-:W-:-:S05]  /*0730*/  @!P2 VIADD R23, R23, 0x80 ;  /* 0x000000801717a836 */ /* 0x000fca0000000000 */
[----:B------:R-:W-:Y:S01]  /*0740*/  ISETP.GE.AND P3, PT, R23, R2, PT ;  /* 0x000000021700720c */ /* 0x000fe20003f66270 */
[----:B--2---:R-:W-:Y:S02]  /*0750*/  @!P0 IMAD.WIDE.U32 R16, R21, 0x4, R10 ;  /* 0x0000000415108825 */ /* 0x004fe400078e000a */
[----:B------:R-:W2:Y:S02]  /*0760*/  @!P2 LDC.64 R10, c[0x0][0x228] ;  /* 0x00008a00ff0aab82 */ /* 0x000ea40000000a00 */
[----:B-1----:R-:W-:-:S04]  /*0770*/  @!P1 IMAD.WIDE.U32 R18, R5, 0x4, R18 ;  /* 0x0000000405129825 */ /* 0x002fc800078e0012 */
[----:B------:R-:W-:-:S04]  /*0780*/  IMAD.MOV.U32 R5, RZ, RZ, RZ ;  /* 0x000000ffff057224 */ /* 0x000fc800078e00ff */
[----:B---3--:R-:W1:Y:S01]  /*0790*/  @!P3 LDC.64 R14, c[0x0][0x220] ;  /* 0x00008800ff0ebb82 */ /* 0x008e620000000a00 */
[----:B----4-:R-:W-:Y:S01]  /*07a0*/  @!P2 IMAD.WIDE.U32 R26, R9, 0x4, R12 ;  /* 0x00000004091aa825 */ /* 0x010fe200078e000c */
[----:B------:R3:W5:Y:S06]  /*07b0*/  @!P1 LDG.E R5, desc[UR4][R18.64] ;  /* 0x0000000412059981 */ /* 0x00076c000c1e1900 */
[----:B------:R-:W4:Y:S01]  /*07c0*/  @!P3 LDC.64 R12, c[0x0][0x228] ;  /* 0x00008a00ff0cbb82 */ /* 0x000f220000000a00 */
[----:B0-----:R-:W-:Y:S01]  /*07d0*/  @!P0 IMAD.WIDE.U32 R20, R21, 0x4, R6 ;  /* 0x0000000415148825 */ /* 0x001fe200078e0006 */
[----:B------:R-:W-:-:S03]  /*07e0*/  CS2R R6, SRZ ;  /* 0x0000000000067805 */ /* 0x000fc6000001ff00 */
[----:B---3--:R-:W-:Y:S01]  /*07f0*/  @!P3 IMAD.IADD R19, R0, 0x1, R23 ;  /* 0x000000010013b824 */ /* 0x008fe200078e0217 */
[----:B------:R-:W-:Y:S02]  /*0800*/  @!P3 IADD3 R23, R23, 0x80, RZ ;  /* 0x000000801717b810 */ /* 0x000fe40007ffe0ff */
[----:B------:R1:W5:Y:S04]  /*0810*/  @!P0 LDG.E R6, desc[UR4][R16.64] ;  /* 0x0000000410068981 */ /* 0x000368000c1e1900 */
[----:B------:R0:W5:Y:S01]  /*0820*/  @!P0 LDG.E R7, desc[UR4][R20.64] ;  /* 0x0000000414078981 */ /* 0x000162000c1e1900 */
[----:B------:R-:W-:Y:S01]  /*0830*/  ISETP.GE.AND P0, PT, R23, R2, PT ;  /* 0x000000021700720c */ /* 0x000fe20003f06270 */
[----:B--2---:R-:W-:Y:S01]  /*0840*/  @!P2 IMAD.WIDE.U32 R28, R9, 0x4, R10 ;  /* 0x00000004091ca825 */ /* 0x004fe200078e000a */
[----:B------:R-:W-:-:S03]  /*0850*/  MOV R8, RZ ;  /* 0x000000ff00087202 */ /* 0x000fc60000000f00 */
[----:B-1----:R-:W-:-:S03]  /*0860*/  @!P3 IMAD.WIDE.U32 R16, R19, 0x4, R14 ;  /* 0x000000041310b825 */ /* 0x002fc600078e000e */
[----:B------:R-:W5:Y:S01]  /*0870*/  @!P2 LDG.E R8, desc[UR4][R26.64] ;  /* 0x000000041a08a981 */ /* 0x000f62000c1e1900 */
[----:B------:R-:W-:Y:S02]  /*0880*/  IMAD.MOV.U32 R9, RZ, RZ, RZ ;  /* 0x000000ffff097224 */ /* 0x000fe400078e00ff */
[----:B----4-:R-:W-:Y:S02]  /*0890*/  @!P3 IMAD.WIDE.U32 R18, R19, 0x4, R12 ;  /* 0x000000041312b825 */ /* 0x010fe400078e000c */
[----:B------:R-:W-:Y:S01]  /*08a0*/  @!P0 IADD3 R13, R0, R23, RZ ;  /* 0x00000017000d8210 */ /* 0x000fe20007ffe0ff */
[----:B------:R-:W1:Y:S01]  /*08b0*/  @!P0 LDC.64 R24, c[0x0][0x220] ;  /* 0x00008800ff188b82 */ /* 0x000e620000000a00 */
[----:B------:R-:W-:Y:S01]  /*08c0*/  @!P0 VIADD R23, R23, 0x80 ;  /* 0x0000008017178836 */ /* 0x000fe20000000000 */
[----:B------:R-:W5:Y:S04]  /*08d0*/  @!P2 LDG.E R9, desc[UR4][R28.64] ;  /* 0x000000041c09a981 */ /* 0x000f68000c1e1900 */
[----:B------:R-:W-:-:S02]  /*08e0*/  ISETP.GE.AND P2, PT, R23, R2, PT ;  /* 0x000000021700720c */ /* 0x000fc40003f46270 */
[----:B------:R-:W2:Y:S01]  /*08f0*/  @!P0 LDC.64 R14, c[0x0][0x228] ;  /* 0x00008a00ff0e8b82 */ /* 0x000ea20000000a00 */
[----:B------:R-:W-:-:S06]  /*0900*/  CS2R R10, SRZ ;  /* 0x00000000000a7805 */ /* 0x000fcc000001ff00 */
[----:B------:R3:W5:Y:S01]  /*0910*/  @!P3 LDG.E R10, desc[UR4][R16.64] ;  /* 0x00000004100ab981 */ /* 0x000762000c1e1900 */
[----:B------:R-:W-:-:S03]  /*0920*/  HFMA2.MMA R12, -RZ, RZ, 0, 0 ;  /* 0x00000000ff0c7435 */ /* 0x000fc600000001ff */
[----:B0-----:R-:W-:Y:S01]  /*0930*/  @!P2 IADD3 R21, R0, R23, RZ ;  /* 0x000000170015a210 */ /* 0x001fe20007ffe0ff */
[----:B------:R-:W-:Y:S01]  /*0940*/  IMAD.MOV.U32 R20, RZ, RZ, RZ ;  /* 0x000000ffff147224 */ /* 0x000fe200078e00ff */
[----:B------:R0:W5:Y:S01]  /*0950*/  @!P3 LDG.E R11, desc[UR4][R18.64] ;  /* 0x00000004120bb981 */ /* 0x000162000c1e1900 */
[----:B---3--:R-:W3:Y:S01]  /*0960*/  @!P2 LDC.64 R16, c[0x0][0x220] ;  /* 0x00008800ff10ab82 */ /* 0x008ee20000000a00 */
[----:B-1----:R-:W-:Y:S01]  /*0970*/  @!P0 IMAD.WIDE.U32 R24, R13, 0x4, R24 ;  /* 0x000000040d188825 */ /* 0x002fe200078e0018 */
[----:B------:R-:W-:-:S04]  /*0980*/  @!P2 IADD3 R23, R23, 0x80, RZ ;  /* 0x000000801717a810 */ /* 0x000fc80007ffe0ff */
[----:B------:R-:W5:Y:S01]  /*0990*/  @!P0 LDG.E R12, desc[UR4][R24.64] ;  /* 0x00000004180c8981 */ /* 0x000f62000c1e1900 */
[----:B--2---:R-:W-:Y:S01]  /*09a0*/  @!P0 IMAD.WIDE.U32 R14, R13, 0x4, R14 ;  /* 0x000000040d0e8825 */ /* 0x004fe200078e000e */
[----:B0-----:R-:W0:Y:S03]  /*09b0*/  @!P2 LDC.64 R18, c[0x0][0x228] ;  /* 0x00008a00ff12ab82 */ /* 0x001e260000000a00 */
[----:B------:R-:W-:-:S06]  /*09c0*/  IMAD.MOV.U32 R13, RZ, RZ, RZ ;  /* 0x000000ffff0d7224 */ /* 0x000fcc00078e00ff */
[----:B------:R1:W5:Y:S01]  /*09d0*/  @!P0 LDG.E R13, desc[UR4][R14.64] ;  /* 0x000000040e0d8981 */ /* 0x000362000c1e1900 */
[----:B------:R-:W-:Y:S01]  /*09e0*/  ISETP.GE.AND P0, PT, R23, R2, PT ;  /* 0x000000021700720c */ /* 0x000fe20003f06270 */
[----:B---3--:R-:W-:-:S05]  /*09f0*/  @!P2 IMAD.WIDE.U32 R16, R21, 0x4, R16 ;  /* 0x000000041510a825 */ /* 0x008fca00078e0010 */
[----:B------:R2:W5:Y:S07]  /*0a00*/  @!P2 LDG.E R20, desc[UR4][R16.64] ;  /* 0x000000041014a981 */ /* 0x00056e000c1e1900 */
[----:B-1----:R-:W1:Y:S08]  /*0a10*/  @!P0 LDC.64 R14, c[0x0][0x220] ;  /* 0x00008800ff0e8b82 */ /* 0x002e700000000a00 */
[----:B--2---:R-:W2:Y:S01]  /*0a20*/  @!P0 LDC.64 R16, c[0x0][0x228] ;  /* 0x00008a00ff108b82 */ /* 0x004ea20000000a00 */
[----:B------:R-:W-:Y:S01]  /*0a30*/  @!P0 IADD3 R25, R0, R23, RZ ;  /* 0x0000001700198210 */ /* 0x000fe20007ffe0ff */
[----:B------:R-:W-:Y:S01]  /*0a40*/  IMAD.MOV.U32 R22, RZ, RZ, RZ ;  /* 0x000000ffff167224 */ /* 0x000fe200078e00ff */
[----:B------:R-:W-:Y:S01]  /*0a50*/  MOV R24, RZ ;  /* 0x000000ff00187202 */ /* 0x000fe20000000f00 */
[----:B------:R-:W-:-:S02]  /*0a60*/  @!P0 VIADD R23, R23, 0x80 ;  /* 0x0000008017178836 */ /* 0x000fc40000000000 */
[----:B-1----:R-:W-:-:S05]  /*0a70*/  @!P0 IMAD.WIDE.U32 R14, R25, 0x4, R14 ;  /* 0x00000004190e8825 */ /* 0x002fca00078e000e */
[----:B------:R1:W5:Y:S01]  /*0a80*/  @!P0 LDG.E R22, desc[UR4][R14.64] ;  /* 0x000000040e168981 */ /* 0x000362000c1e1900 */
[----:B--2---:R-:W-:-:S05]  /*0a90*/  @!P0 IMAD.WIDE.U32 R16, R25, 0x4, R16 ;  /* 0x0000000419108825 */ /* 0x004fca00078e0010 */
[----:B------:R-:W5:Y:S01]  /*0aa0*/  @!P0 LDG.E R24, desc[UR4][R16.64] ;  /* 0x0000000410188981 */ /* 0x000f62000c1e1900 */
[----:B------:R-:W-:Y:S01]  /*0ab0*/  ISETP.GE.AND P0, PT, R23, R2, PT ;  /* 0x000000021700720c */ /* 0x000fe20003f06270 */
[----:B0-----:R-:W-:-:S04]  /*0ac0*/  @!P2 IMAD.WIDE.U32 R18, R21, 0x4, R18 ;  /* 0x000000041512a825 */ /* 0x001fc800078e0012 */
[----:B------:R-:W-:-:S06]  /*0ad0*/  IMAD.MOV.U32 R21, RZ, RZ, RZ ;  /* 0x000000ffff157224 */ /* 0x000fcc00078e00ff */
[----:B------:R0:W5:Y:S02]  /*0ae0*/  @!P2 LDG.E R21, desc[UR4][R18.64] ;  /* 0x000000041215a981 */ /* 0x000164000c1e1900 */
[----:B-1----:R-:W1:Y:S08]  /*0af0*/  @!P0 LDC.64 R14, c[0x0][0x228] ;  /* 0x00008a00ff0e8b82 */ /* 0x002e700000000a00 */
[----:B0-----:R-:W0:Y:S01]  /*0b00*/  @!P0 LDC.64 R18, c[0x0][0x220] ;  /* 0x00008800ff128b82 */ /* 0x001e220000000a00 */
[----:B------:R-:W-:Y:S01]  /*0b10*/  @!P0 IADD3 R25, R0, R23, RZ ;  /* 0x0000001700198210 */ /* 0x000fe20007ffe0ff */
[----:B------:R-:W-:-:S04]  /*0b20*/  IMAD.MOV.U32 R23, RZ, RZ, RZ ;  /* 0x000000ffff177224 */ /* 0x000fc800078e00ff */
[----:B-1----:R-:W-:-:S04]  /*0b30*/  @!P0 IMAD.WIDE.U32 R14, R25, 0x4, R14 ;  /* 0x00000004190e8825 */ /* 0x002fc800078e000e */
[----:B0-----:R-:W-:Y:S01]  /*0b40*/  @!P0 IMAD.WIDE.U32 R18, R25, 0x4, R18 ;  /* 0x0000000419128825 */ /* 0x001fe200078e0012 */
[----:B------:R-:W-:-:S04]  /*0b50*/  HFMA2.MMA R25, -RZ, RZ, 0, 0 ;  /* 0x00000000ff197435 */ /* 0x000fc800000001ff */
[----:B------:R0:W5:Y:S06]  /*0b60*/  @!P0 LDG.E R23, desc[UR4][R18.64] ;  /* 0x0000000412178981 */ /* 0x00016c000c1e1900 */
[----:B------:R0:W5:Y:S01]  /*0b70*/  @!P0 LDG.E R25, desc[UR4][R14.64] ;  /* 0x000000040e198981 */ /* 0x000162000c1e1900 */
[----:B------:R-:W-:Y:S04]  /*0b80*/  BSSY B0, `(.L_x_8769) ;  /* 0x000000a000007945 */ /* 0x000fe80003800000 */
[----:B------:R-:W-:Y:S05]  /*0b90*/  @P1 BRA `(.L_x_8770) ;  /* 0x0000000000201947 */ /* 0x000fea0003800000 */
[C---:B-----5:R-:W-:Y:S01]  /*0ba0*/  FSETP.GEU.FTZ.AND P2, PT, R5.reuse, RZ, PT ;  /* 0x000000ff0500720b */ /* 0x060fe20003f5e000 */
[----:B0-----:R-:W-:Y:S01]  /*0bb0*/  IMAD.MOV.U32 R15, RZ, RZ, 0x7fc00000 ;  /* 0x7fc00000ff0f7424 */ /* 0x001fe200078e00ff */
[----:B------:R-:W-:-:S04]  /*0bc0*/  FSETP.GT.FTZ.AND P0, PT, R5, 1, PT ;  /* 0x3f8000000500780b */ /* 0x000fc80003f14000 */
[----:B------:R-:W-:-:S13]  /*0bd0*/  PLOP3.LUT P0, PT, P2, P0, PT, 0x8a, 0x0 ;  /* 0x000000000000781c */ /* 0x000fda0001701172 */
[----:B------:R-:W-:-:S04]  /*0be0*/  @!P0 FADD.FTZ R14, -R5, 1 ;  /* 0x3f800000050e8421 */ /* 0x000fc80000010100 */
[----:B------:R-:W-:-:S04]  /*0bf0*/  @!P0 FMUL.FTZ R14, R14, R5 ;  /* 0x000000050e0e8220 */ /* 0x000fc80000410000 */
[----:B------:R-:W0:Y:S02]  /*0c00*/  @!P0 MUFU.RCP R5, R14 ;  /* 0x0000000e00058308 */ /* 0x000e240000001000 */
[----:B0-----:R-:W-:-:S07]  /*0c10*/  @!P0 FMUL.FTZ R15, R5, R4 ;  /* 0x00000004050f8220 */ /* 0x001fce0000410000 */
.L_x_8770:
[----:B------:R-:W-:Y:S05]  /*0c20*/  BSYNC B0 ;  /* 0x0000000000007941 */ /* 0x000fea0003800000 */
.L_x_8769:
[----:B------:R-:W-:Y:S01]  /*0c30*/  IADD3 R17, R3, 0x80, RZ ;  /* 0x0000008003117810 */ /* 0x000fe20007ffe0ff */
[----:B------:R-:W-:Y:S03]  /*0c40*/  BSSY B0, `(.L_x_8771) ;  /* 0x000000b000007945 */ /* 0x000fe60003800000 */
[----:B------:R-:W-:-:S13]  /*0c50*/  ISETP.GE.AND P0, PT, R17, R2, PT ;  /* 0x000000021100720c */ /* 0x000fda0003f06270 */
[----:B------:R-:W-:Y:S05]  /*0c60*/  @P0 BRA `(.L_x_8772) ;  /* 0x0000000000200947 */ /* 0x000fea0003800000 */
[C---:B-----5:R-:W-:Y:S02]  /*0c70*/  FSETP.GEU.FTZ.AND P2, PT, R7.reuse, RZ, PT ;  /* 0x000000ff0700720b */ /* 0x060fe40003f5e000 */
[----:B------:R-:W-:-:S04]  /*0c80*/  FSETP.GT.FTZ.AND P0, PT, R7, 1, PT ;  /* 0x3f8000000700780b */ /* 0x000fc80003f14000 */
[----:B------:R-:W-:-:S13]  /*0c90*/  PLOP3.LUT P0, PT, P2, P0, PT, 0x8a, 0x0 ;  /* 0x000000000000781c */ /* 0x000fda0001701172 */
[----:B------:R-:W-:-:S04]  /*0ca0*/  @!P0 FADD.FTZ R4, -R7, 1 ;  /* 0x3f80000007048421 */ /* 0x000fc80000010100 */
[----:B------:R-:W-:Y:S01]  /*0cb0*/  @!P0 FMUL.FTZ R4, R4, R7 ;  /* 0x0000000704048220 */ /* 0x000fe20000410000 */
[----:B------:R-:W-:-:S03]  /*0cc0*/  IMAD.MOV.U32 R7, RZ, RZ, 0x7fc00000 ;  /* 0x7fc00000ff077424 */ /* 0x000fc600078e00ff */
[----:B------:R-:W1:Y:S02]  /*0cd0*/  @!P0 MUFU.RCP R5, R4 ;  /* 0x0000000400058308 */ /* 0x000e640000001000 */
[----:B-1----:R-:W-:-:S07]  /*0ce0*/  @!P0 FMUL.FTZ R7, R5, R6 ;  /* 0x0000000605078220 */ /* 0x002fce0000410000 */
.L_x_8772:
[----:B------:R-:W-:Y:S05]  /*0cf0*/  BSYNC B0 ;  /* 0x0000000000007941 */ /* 0x000fea0003800000 */
.L_x_8771:
[----:B-----5:R-:W-:Y:S01]  /*0d00*/  IADD3 R5, R3, 0x100, RZ ;  /* 0x0000010003057810 */ /* 0x020fe20007ffe0ff */
[----:B------:R-:W-:Y:S03]  /*0d10*/  BSSY B0, `(.L_x_8773) ;  /* 0x000000b000007945 */ /* 0x000fe60003800000 */
[----:B------:R-:W-:-:S13]  /*0d20*/  ISETP.GE.AND P0, PT, R5, R2, PT ;  /* 0x000000020500720c */ /* 0x000fda0003f06270 */
[----:B------:R-:W-:Y:S05]  /*0d30*/  @P0 BRA `(.L_x_8774) ;  /* 0x0000000000200947 */ /* 0x000fea0003800000 */
[C---:B------:R-:W-:Y:S01]  /*0d40*/  FSETP.GEU.FTZ.AND P2, PT, R9.reuse, RZ, PT ;  /* 0x000000ff0900720b */ /* 0x040fe20003f5e000 */
[----:B------:R-:W-:Y:S01]  /*0d50*/  IMAD.MOV.U32 R6, RZ, RZ, 0x7fc00000 ;  /* 0x7fc00000ff067424 */ /* 0x000fe200078e00ff */
[----:B------:R-:W-:-:S04]  /*0d60*/  FSETP.GT.FTZ.AND P0, PT, R9, 1, PT ;  /* 0x3f8000000900780b */ /* 0x000fc80003f14000 */
[----:B------:R-:W-:-:S13]  /*0d70*/  PLOP3.LUT P0, PT, P2, P0, PT, 0x8a, 0x0 ;  /* 0x000000000000781c */ /* 0x000fda0001701172 */
[----:B------:R-:W-:-:S04]  /*0d80*/  @!P0 FADD.FTZ R4, -R9, 1 ;  /* 0x3f80000009048421 */ /* 0x000fc80000010100 */
[----:B------:R-:W-:-:S04]  /*0d90*/  @!P0 FMUL.FTZ R4, R4, R9 ;  /* 0x0000000904048220 */ /* 0x000fc80000410000 */
[----:B------:R-:W1:Y:S02]  /*0da0*/  @!P0 MUFU.RCP R5, R4 ;  /* 0x0000000400058308 */ /* 0x000e640000001000 */
[----:B-1----:R-:W-:-:S07]  /*0db0*/  @!P0 FMUL.FTZ R6, R5, R8 ;  /* 0x0000000805068220 */ /* 0x002fce0000410000 */
.L_x_8774:
[----:B------:R-:W-:Y:S05]  /*0dc0*/  BSYNC B0 ;  /* 0x0000000000007941 */ /* 0x000fea0003800000 */
.L_x_8773:
[C---:B------:R-:W-:Y:S01]  /*0dd0*/  IADD3 R5, R3.reuse, 0x180, RZ ;  /* 0x0000018003057810 */ /* 0x040fe20007ffe0ff */
[----:B------:R-:W-:Y:S01]  /*0de0*/  VIADD R9, R3, 0x200 ;  /* 0x0000020003097836 */ /* 0x000fe20000000000 */
[----:B------:R-:W-:Y:S02]  /*0df0*/  BSSY B0, `(.L_x_8775) ;  /* 0x0000015000007945 */ /* 0x000fe40003800000 */
[-C--:B------:R-:W-:Y:S02]  /*0e00*/  ISETP.GE.AND P0, PT, R5, R2.reuse, PT ;  /* 0x000000020500720c */ /* 0x080fe40003f06270 */
[----:B------:R-:W1:Y:S01]  /*0e10*/  @!P1 LDC.64 R4, c[0x0][0x218] ;  /* 0x00008600ff049b82 */ /* 0x000e620000000a00 */
[----:B------:R-:W-:Y:S02]  /*0e20*/  ISETP.GE.AND P5, PT, R9, R2, PT ;  /* 0x000000020900720c */ /* 0x000fe40003fa6270 */
[----:B------:R-:W-:-:S04]  /*0e30*/  IADD3 R9, R3, 0x280, RZ ;  /* 0x0000028003097810 */ /* 0x000fc80007ffe0ff */
[----:B------:R-:W-:Y:S01]  /*0e40*/  ISETP.GE.AND P2, PT, R9, R2, PT ;  /* 0x000000020900720c */ /* 0x000fe20003f46270 */
[----:B------:R-:W-:-:S05]  /*0e50*/  VIADD R9, R3, 0x300 ;  /* 0x0000030003097836 */ /* 0x000fca0000000000 */
[----:B------:R-:W-:Y:S02]  /*0e60*/  ISETP.GE.AND P3, PT, R9, R2, PT ;  /* 0x000000020900720c */ /* 0x000fe40003f66270 */
[----:B------:R-:W-:-:S04]  /*0e70*/  IADD3 R9, R3, 0x380, RZ ;  /* 0x0000038003097810 */ /* 0x000fc80007ffe0ff */
[----:B------:R-:W-:Y:S01]  /*0e80*/  ISETP.GE.AND P4, PT, R9, R2, PT ;  /* 0x000000020900720c */ /* 0x000fe20003f86270 */
[----:B------:R-:W-:-:S04]  /*0e90*/  @!P1 IMAD.IADD R9, R0, 0x1, R3 ;  /* 0x0000000100099824 */ /* 0x000fc800078e0203 */
[----:B-1----:R-:W-:Y:S01]  /*0ea0*/  @!P1 IMAD.WIDE.U32 R4, R9, 0x4, R4 ;  /* 0x0000000409049825 */ /* 0x002fe200078e0004 */
[----:B------:R-:W-:Y:S07]  /*0eb0*/  @P0 BRA `(.L_x_8776) ;  /* 0x0000000000200947 */ /* 0x000fee0003800000 */
[C---:B------:R-:W-:Y:S02]  /*0ec0*/  FSETP.GEU.FTZ.AND P6, PT, R11.reuse, RZ, PT ;  /* 0x000000ff0b00720b */ /* 0x040fe40003fde000 */
[----:B------:R-:W-:-:S04]  /*0ed0*/  FSETP.GT.FTZ.AND P0, PT, R11, 1, PT ;  /* 0x3f8000000b00780b */ /* 0x000fc80003f14000 */
[----:B------:R-:W-:-:S13]  /*0ee0*/  PLOP3.LUT P0, PT, P6, P0, PT, 0x8a, 0x0 ;  /* 0x000000000000781c */ /* 0x000fda0003701172 */
[----:B------:R-:W-:-:S04]  /*0ef0*/  @!P0 FADD.FTZ R8, -R11, 1 ;  /* 0x3f8000000b088421 */ /* 0x000fc80000010100 */
[----:B------:R-:W-:Y:S01]  /*0f00*/  @!P0 FMUL.FTZ R11, R8, R11 ;  /* 0x0000000b080b8220 */ /* 0x000fe20000410000 */
[----:B------:R-:W-:-:S05]  /*0f10*/  MOV R8, 0x7fc00000 ;  /* 0x7fc0000000087802 */ /* 0x000fca0000000f00 */
[----:B------:R-:W1:Y:S02]  /*0f20*/  @!P0 MUFU.RCP R11, R11 ;  /* 0x0000000b000b8308 */ /* 0x000e640000001000 */
[----:B-1----:R-:W-:-:S07]  /*0f30*/  @!P0 FMUL.FTZ R8, R11, R10 ;  /* 0x0000000a0b088220 */ /* 0x002fce0000410000 */
.L_x_8776:
[----:B------:R-:W-:Y:S05]  /*0f40*/  BSYNC B0 ;  /* 0x0000000000007941 */ /* 0x000fea0003800000 */
.L_x_8775:
[----:B------:R-:W-:Y:S04]  /*0f50*/  BSSY B0, `(.L_x_8777) ;  /* 0x000000a000007945 */ /* 0x000fe80003800000 */
        /* <DEDUP_REMOVED lines=9> */
.L_x_8778:
[----:B------:R-:W-:Y:S05]  /*0ff0*/  BSYNC B0 ;  /* 0x0000000000007941 */ /* 0x000fea0003800000 */
.L_x_8777:
[----:B------:R-:W-:Y:S04]  /*1000*/  BSSY B0, `(.L_x_8779) ;  /* 0x000000a000007945 */ /* 0x000fe80003800000 */
[----:B------:R-:W-:Y:S05]  /*1010*/  @P2 BRA `(.L_x_8780) ;  /* 0x0000000000202947 */ /* 0x000fea0003800000 */
        /* <DEDUP_REMOVED lines=8> */
.L_x_8780:
[----:B------:R-:W-:Y:S05]  /*10a0*/  BSYNC B0 ;  /* 0x0000000000007941 */ /* 0x000fea0003800000 */
.L_x_8779:
[----:B------:R-:W-:Y:S04]  /*10b0*/  BSSY B0, `(.L_x_8781) ;  /* 0x000000a000007945 */ /* 0x000fe80003800000 */
[----:B------:R-:W-:Y:S05]  /*10c0*/  @P3 BRA `(.L_x_8782) ;  /* 0x0000000000203947 */ /* 0x000fea0003800000 */
[C---:B------:R-:W-:Y:S01]  /*10d0*/  FSETP.GEU.FTZ.AND P2, PT, R24.reuse, RZ, PT ;  /* 0x000000ff1800720b */ /* 0x040fe20003f5e000 */
[----:B------:R-:W-:Y:S01]  /*10e0*/  IMAD.MOV.U32 R12, RZ, RZ, 0x7fc00000 ;  /* 0x7fc00000ff0c7424 */ /* 0x000fe200078e00ff */
[----:B------:R-:W-:-:S04]  /*10f0*/  FSETP.GT.FTZ.AND P0, PT, R24, 1, PT ;  /* 0x3f8000001800780b */ /* 0x000fc80003f14000 */
[----:B------:R-:W-:-:S13]  /*1100*/  PLOP3.LUT P0, PT, P2, P0, PT, 0x8a, 0x0 ;  /* 0x000000000000781c */ /* 0x000fda0001701172 */
[----:B------:R-:W-:-:S04]  /*1110*/  @!P0 FADD.FTZ R11, -R24, 1 ;  /* 0x3f800000180b8421 */ /* 0x000fc80000010100 */
[----:B------:R-:W-:-:S06]  /*1120*/  @!P0 FMUL.FTZ R11, R11, R24 ;  /* 0x000000180b0b8220 */ /* 0x000fcc0000410000 */
[----:B------:R-:W1:Y:S02]  /*1130*/  @!P0 MUFU.RCP R11, R11 ;  /* 0x0000000b000b8308 */ /* 0x000e640000001000 */
[----:B-1----:R-:W-:-:S07]  /*1140*/  @!P0 FMUL.FTZ R12, R11, R22 ;  /* 0x000000160b0c8220 */ /* 0x002fce0000410000 */
.L_x_8782:
[----:B------:R-:W-:Y:S05]  /*1150*/  BSYNC B0 ;  /* 0x0000000000007941 */ /* 0x000fea0003800000 */
.L_x_8781:
[----:B------:R-:W-:Y:S04]  /*1160*/  BSSY B0, `(.L_x_8783) ;  /* 0x000000a000007945 */ /* 0x000fe80003800000 */
[----:B------:R-:W-:Y:S05]  /*1170*/  @P4 BRA `(.L_x_8784) ;  /* 0x0000000000204947 */ /* 0x000fea0003800000 */
[C---:B------:R-:W-:Y:S02]  /*1180*/  FSETP.GEU.FTZ.AND P2, PT, R25.reuse, RZ, PT ;  /* 0x000000ff1900720b */ /* 0x040fe40003f5e000 */
[----:B------:R-:W-:Y:S02]  /*1190*/  FSETP.GT.FTZ.AND P0, PT, R25, 1, PT ;  /* 0x3f8000001900780b */ /* 0x000fe40003f14000 */
[----:B------:R-:W-:Y:S02]  /*11a0*/  MOV R11, 0x7fc00000 ;  /* 0x7fc00000000b7802 */ /* 0x000fe40000000f00 */
[----:B------:R-:W-:-:S13]  /*11b0*/  PLOP3.LUT P0, PT, P2, P0, PT, 0x8a, 0x0 ;  /* 0x000000000000781c */ /* 0x000fda0001701172 */
[----:B0-----:R-:W-:-:S04]  /*11c0*/  @!P0 FADD.FTZ R14, -R25, 1 ;  /* 0x3f800000190e8421 */ /* 0x001fc80000010100 */
[----:B------:R-:W-:-:S06]  /*11d0*/  @!P0 FMUL.FTZ R14, R14, R25 ;  /* 0x000000190e0e8220 */ /* 0x000fcc0000410000 */
[----:B------:R-:W0:Y:S02]  /*11e0*/  @!P0 MUFU.RCP R14, R14 ;  /* 0x0000000e000e8308 */ /* 0x000e240000001000 */
[----:B0-----:R-:W-:-:S07]  /*11f0*/  @!P0 FMUL.FTZ R11, R14, R23 ;  /* 0x000000170e0b8220 */ /* 0x001fce0000410000 */
.L_x_8784:
[----:B------:R-:W-:Y:S05]  /*1200*/  BSYNC B0 ;  /* 0x0000000000007941 */ /* 0x000fea0003800000 */
.L_x_8783:
[----:B------:R1:W-:Y:S01]  /*1210*/  @!P1 STG.E desc[UR4][R4.64], R15 ;  /* 0x0000000f04009986 */ /* 0x0003e2000c101904 */
[----:B------:R-:W-:Y:S01]  /*1220*/  @!P1 IMAD.MOV.U32 R3, RZ, RZ, R17 ;  /* 0x000000ffff039224 */ /* 0x000fe200078e0011 */
[----:B------:R-:W-:Y:S04]  /*1230*/  BSSY B0, `(.L_x_8785) ;  /* 0x000002d000007945 */ /* 0x000fe80003800000 */
[----:B------:R-:W-:Y:S01]  /*1240*/  BSSY B1, `(.L_x_8786) ;  /* 0x0000025000017945 */ /* 0x000fe20003800000 */
[----:B------:R-:W-:-:S13]  /*1250*/  ISETP.GE.AND P0, PT, R3, R2, PT ;  /* 0x000000020300720c */ /* 0x000fda0003f06270 */
[----:B-1----:R-:W-:Y:S05]  /*1260*/  @P0 BRA `(.L_x_8787) ;  /* 0x0000000000300947 */ /* 0x002fea0003800000 */
[----:B------:R-:W1:Y:S01]  /*1270*/  LDC.64 R4, c[0x0][0x218] ;  /* 0x00008600ff047b82 */ /* 0x000e620000000a00 */
[----:B------:R-:W-:Y:S01]  /*1280*/  IADD3 R13, R0, R3, RZ ;  /* 0x00000003000d7210 */ /* 0x000fe20007ffe0ff */
[----:B------:R-:W-:-:S05]  /*1290*/  VIADD R3, R3, 0x80 ;  /* 0x0000008003037836 */ /* 0x000fca0000000000 */
[----:B------:R-:W-:Y:S01]  /*12a0*/  ISETP.GE.AND P0, PT, R3, R2, PT ;  /* 0x000000020300720c */ /* 0x000fe20003f06270 */
[----:B-1----:R-:W-:-:S05]  /*12b0*/  IMAD.WIDE.U32 R4, R13, 0x4, R4 ;  /* 0x000000040d047825 */ /* 0x002fca00078e0004 */
[----:B------:R1:W-:Y:S07]  /*12c0*/  STG.E desc[UR4][R4.64], R7 ;  /* 0x0000000704007986 */ /* 0x0003ee000c101904 */
[----:B------:R-:W-:Y:S05]  /*12d0*/  @P0 BRA `(.L_x_8788) ;  /* 0x0000000000300947 */ /* 0x000fea0003800000 */
[----:B-1----:R-:W1:Y:S01]  /*12e0*/  LDC.64 R4, c[0x0][0x218] ;  /* 0x00008600ff047b82 */ /* 0x002e620000000a00 */
[----:B------:R-:W-:Y:S01]  /*12f0*/  IADD3 R7, R0, R3, RZ ;  /* 0x0000000300077210 */ /* 0x000fe20007ffe0ff */
[----:B------:R-:W-:-:S04]  /*1300*/  VIADD R3, R3, 0x80 ;  /* 0x0000008003037836 */ /* 0x000fc80000000000 */
[----:B-1----:R-:W-:-:S05]  /*1310*/  IMAD.WIDE.U32 R4, R7, 0x4, R4 ;  /* 0x0000000407047825 */ /* 0x002fca00078e0004 */
[----:B------:R1:W-:Y:S02]  /*1320*/  STG.E desc[UR4][R4.64], R6 ;  /* 0x0000000604007986 */ /* 0x0003e4000c101904 */
.L_x_8787:
[----:B------:R-:W-:-:S13]  /*1330*/  ISETP.GE.AND P0, PT, R3, R2, PT ;  /* 0x000000020300720c */ /* 0x000fda0003f06270 */
[----:B------:R-:W-:Y:S05]  /*1340*/  @P0 BRA `(.L_x_8789) ;  /* 0x0000000000300947 */ /* 0x000fea0003800000 */
[----:B-1----:R-:W1:Y:S01]  /*1350*/  LDC.64 R4, c[0x0][0x218] ;  /* 0x00008600ff047b82 */ /* 0x002e620000000a00 */
[----:B------:R-:W-:Y:S01]  /*1360*/  IADD3 R7, R0, R3, RZ ;  /* 0x0000000300077210 */ /* 0x000fe20007ffe0ff */
[----:B------:R-:W-:-:S04]  /*1370*/  VIADD R3, R3, 0x80 ;  /* 0x0000008003037836 */ /* 0x000fc80000000000 */
[----:B-1----:R-:W-:-:S05]  /*1380*/  IMAD.WIDE.U32 R4, R7, 0x4, R4 ;  /* 0x0000000407047825 */ /* 0x002fca00078e0004 */
[----:B------:R2:W-:Y:S02]  /*1390*/  STG.E desc[UR4][R4.64], R8 ;  /* 0x0000000804007986 */ /* 0x0005e4000c101904 */
.L_x_8788:
[----:B------:R-:W-:-:S13]  /*13a0*/  ISETP.GE.AND P0, PT, R3, R2, PT ;  /* 0x000000020300720c */ /* 0x000fda0003f06270 */
[----:B------:R-:W-:Y:S05]  /*13b0*/  @P0 BRA `(.L_x_8790) ;  /* 0x0000000000340947 */ /* 0x000fea0003800000 */
[----:B-12---:R-:W1:Y:S01]  /*13c0*/  LDC.64 R4, c[0x0][0x218] ;  /* 0x00008600ff047b82 */ /* 0x006e620000000a00 */
[----:B------:R-:W-:Y:S01]  /*13d0*/  IADD3 R7, R0, R3, RZ ;  /* 0x0000000300077210 */ /* 0x000fe20007ffe0ff */
[----:B------:R-:W-:-:S04]  /*13e0*/  VIADD R3, R3, 0x80 ;  /* 0x0000008003037836 */ /* 0x000fc80000000000 */
[----:B-1----:R-:W-:-:S05]  /*13f0*/  IMAD.WIDE.U32 R4, R7, 0x4, R4 ;  /* 0x0000000407047825 */ /* 0x002fca00078e0004 */
[----:B------:R2:W-:Y:S02]  /*1400*/  STG.E desc[UR4][R4.64], R9 ;  /* 0x0000000904007986 */ /* 0x0005e4000c101904 */
.L_x_8789:
[----:B------:R-:W-:-:S13]  /*1410*/  ISETP.GE.AND P0, PT, R3, R2, PT ;  /* 0x000000020300720c */ /* 0x000fda0003f06270 */
[----:B------:R-:W-:Y:S05]  /*1420*/  @P0 BREAK B1 ;  /* 0x0000000000010942 */ /* 0x000fea0003800000 */
[----:B------:R-:W-:Y:S05]  /*1430*/  @P0 BRA `(.L_x_8791) ;  /* 0x0000000000300947 */ /* 0x000fea0003800000 */
[----:B-12---:R-:W1:Y:S01]  /*1440*/  LDC.64 R4, c[0x0][0x218] ;  /* 0x00008600ff047b82 */ /* 0x006e620000000a00 */
[----:B------:R-:W-:Y:S02]  /*1450*/  IADD3 R7, R0, R3, RZ ;  /* 0x0000000300077210 */ /* 0x000fe40007ffe0ff */
[----:B------:R-:W-:-:S03]  /*1460*/  IADD3 R3, R3, 0x80, RZ ;  /* 0x0000008003037810 */ /* 0x000fc60007ffe0ff */
[----:B-1----:R-:W-:-:S05]  /*1470*/  IMAD.WIDE.U32 R4, R7, 0x4, R4 ;  /* 0x0000000407047825 */ /* 0x002fca00078e0004 */
[----:B------:R3:W-:Y:S02]  /*1480*/  STG.E desc[UR4][R4.64], R10 ;  /* 0x0000000a04007986 */ /* 0x0007e4000c101904 */
.L_x_8790:
[----:B------:R-:W-:Y:S05]  /*1490*/  BSYNC B1 ;  /* 0x0000000000017941 */ /* 0x000fea0003800000 */
.L_x_8786:
[----:B------:R-:W-:-:S13]  /*14a0*/  ISETP.GE.AND P0, PT, R3, R2, PT ;  /* 0x000000020300720c */ /* 0x000fda0003f06270 */
[----:B-123--:R-:W1:Y:S01]  /*14b0*/  @!P0 LDC.64 R4, c[0x0][0x218] ;  /* 0x00008600ff048b82 */ /* 0x00ee620000000a00 */
[----:B------:R-:W-:Y:S01]  /*14c0*/  @!P0 IMAD.IADD R7, R0, 0x1, R3 ;  /* 0x0000000100078824 */ /* 0x000fe200078e0203 */
[----:B------:R-:W-:-:S03]  /*14d0*/  @!P0 IADD3 R3, R3, 0x80, RZ ;  /* 0x0000008003038810 */ /* 0x000fc60007ffe0ff */
[----:B-1----:R-:W-:-:S05]  /*14e0*/  @!P0 IMAD.WIDE.U32 R4, R7, 0x4, R4 ;  /* 0x0000000407048825 */ /* 0x002fca00078e0004 */
[----:B------:R3:W-:Y:S02]  /*14f0*/  @!P0 STG.E desc[UR4][R4.64], R12 ;  /* 0x0000000c04008986 */ /* 0x0007e4000c101904 */
.L_x_8791:
[----:B------:R-:W-:Y:S05]  /*1500*/  BSYNC B0 ;  /* 0x0000000000007941 */ /* 0x000fea0003800000 */
.L_x_8785:
[----:B------:R-:W-:Y:S05]  /*1510*/  WARPSYNC.ALL ;  /* 0x0000000000007948 */ /* 0x000fea0003800000 */
[----:B------:R-:W-:-:S13]  /*1520*/  ISETP.GE.AND P0, PT, R3, R2, PT ;  /* 0x000000020300720c */ /* 0x000fda0003f06270 */
[----:B------:R-:W-:Y:S05]  /*1530*/  @P0 EXIT ;  /* 0x000000000000094d */ /* 0x000fea0003800000 */
[----:B-123--:R-:W1:Y:S01]  /*1540*/  LDC.64 R4, c[0x0][0x218] ;  /* 0x00008600ff047b82 */ /* 0x00ee620000000a00 */
[----:B------:R-:W-:-:S05]  /*1550*/  IADD3 R3, R0, R3, RZ ;  /* 0x0000000300037210 */ /* 0x000fca0007ffe0ff */
[----:B-1----:R-:W-:-:S05]  /*1560*/  IMAD.WIDE.U32 R2, R3, 0x4, R4 ;  /* 0x0000000403027825 */ /* 0x002fca00078e0004 */
[----:B------:R-:W-:Y:S01]  /*1570*/  STG.E desc[UR4][R2.64], R11 ;  /* 0x0000000b02007986 */ /* 0x000fe2000c101904 */
[----:B------:R-:W-:Y:S05]  /*1580*/  EXIT ;  /* 0x000000000000794d */ /* 0x000fea0003800000 */
.L_x_8792:
        /* <DEDUP_REMOVED lines=15> */
.L_x_14653:


//--------------------- .text._ZN2at6native29vectorized_elementwise_kernelILi4EZZZNS0_26logit_backward_kernel_cudaERNS_18TensorIteratorBaseERKN3c106ScalarEENKUlvE_clEvENKUlvE0_clEvEUlffE_St5arrayIPcLm3EEEEviT0_T1_ --------------------------
	.section	.text._ZN2at6native29vectorized_elementwise_kernelILi4EZZZNS0_26logit_backward_kernel_cudaERNS_18TensorIteratorBaseERKN3c106ScalarEENKUlvE_clEvENKUlvE0_clEvEUlffE_St5arrayIPcLm3EEEEviT0_T1_,"ax",@progbits
	.align	128
        .global         _ZN2at6native29vectorized_elementwise_kernelILi4EZZZNS0_26logit_backward_kernel_cudaERNS_18TensorIteratorBaseERKN3c106ScalarEENKUlvE_clEvENKUlvE0_clEvEUlffE_St5arrayIPcLm3EEEEviT0_T1_
        .type           _ZN2at6native29vectorized_elementwise_kernelILi4EZZZNS0_26logit_backward_kernel_cudaERNS_18TensorIteratorBaseERKN3c106ScalarEENKUlvE_clEvENKUlvE0_clEvEUlffE_St5arrayIPcLm3EEEEviT0_T1_,@function
        .size           _ZN2at6native29vectorized_elementwise_kernelILi4EZZZNS0_26logit_backward_kernel_cudaERNS_18TensorIteratorBaseERKN3c106ScalarEENKUlvE_clEvENKUlvE0_clEvEUlffE_St5arrayIPcLm3EEEEviT0_T1_,(.L_x_14654 - _ZN2at6native29vectorized_elementwise_kernelILi4EZZZNS0_26logit_backward_kernel_cudaERNS_18TensorIteratorBaseERKN3c106ScalarEENKUlvE_clEvENKUlvE0_clEvEUlffE_St5arrayIPcLm3EEEEviT0_T1_)
        .other          _ZN2at6native29vectorized_elementwise_kernelILi4EZZZNS0_26logit_backward_kernel_cudaERNS_18TensorIteratorBaseERKN3c106ScalarEENKUlvE_clEvENKUlvE0_clEvEUlffE_St5arrayIPcLm3EEEEviT0_T1_,@"STO_CUDA_ENTRY STV_DEFAULT"
_ZN2at6native29vectorized_elementwise_kernelILi4EZZZNS0_26logit_backward_kernel_cudaERNS_18TensorIteratorBaseERKN3c106ScalarEENKUlvE_clEvENKUlvE0_clEvEUlffE_St5arrayIPcLm3EEEEviT0_T1_:
.text._ZN2at6native29vectorized_elementwise_kernelILi4EZZZNS0_26logit_backward_kernel_cudaERNS_18TensorIteratorBaseERKN3c106ScalarEENKUlvE_clEvENKUlvE0_clEvEUlffE_St5arrayIPcLm3EEEEviT0_T1_:
        /* <DEDUP_REMOVED lines=22> */
[C---:B---3--:R-:W-:Y:S02]  /*0160*/  FSETP.GEU.FTZ.AND P1, PT, R16.reuse, RZ, PT ;  /* 0x000000ff1000720b */ /* 0x048fe40003f3e000 */
[----:B------:R-:W-:-:S04]  /*0170*/  FSETP.GT.FTZ.AND P0, PT, R16, 1, PT ;  /* 0x3f8000001000780b */ /* 0x000fc80003f14000 */
[----:B------:R-:W-:-:S13]  /*0180*/  PLOP3.LUT P0, PT, P1, P0, PT, 0x8a, 0x0 ;  /* 0x000000000000781c */ /* 0x000fda0000f01172 */
[----:B------:R-:W-:-:S04]  /*0190*/  @!P0 FADD.FTZ R3, -R16, 1 ;  /* 0x3f80000010038421 */ /* 0x000fc80000010100 */
[----:B------:R-:W-:-:S06]  /*01a0*/  @!P0 FMUL.FTZ R3, R16, R3 ;  /* 0x0000000310038220 */ /* 0x000fcc0000410000 */
[----:B------:R-:W5:Y:S01]  /*01b0*/  @!P0 MUFU.RCP R3, R3 ;  /* 0x0000000300038308 */ /* 0x000f620000001000 */
[----:B------:R-:W-:Y:S01]  /*01c0*/  IMAD.MOV.U32 R16, RZ, RZ, 0x7fc00000 ;  /* 0x7fc00000ff107424 */ /* 0x000fe200078e00ff */
[----:B------:R-:W-:Y:S02]  /*01d0*/  FSETP.GT.FTZ.AND P1, PT, R18, 1, PT ;  /* 0x3f8000001200780b */ /* 0x000fe40003f34000 */
[C---:B------:R-:W-:Y:S02]  /*01e0*/  FSETP.GT.FTZ.AND P5, PT, R17.reuse, 1, PT ;  /* 0x3f8000001100780b */ /* 0x040fe40003fb4000 */
[----:B------:R-:W-:Y:S02]  /*01f0*/  FSETP.GEU.FTZ.AND P2, PT, R17, RZ, PT ;  /* 0x000000ff1100720b */ /* 0x000fe40003f5e000 */
[C---:B------:R-:W-:Y:S02]  /*0200*/  FSETP.GT.FTZ.AND P4, PT, R19.reuse, 1, PT ;  /* 0x3f8000001300780b */ /* 0x040fe40003f94000 */
[----:B------:R-:W-:-:S02]  /*0210*/  FSETP.GEU.FTZ.AND P6, PT, R19, RZ, PT ;  /* 0x000000ff1300720b */ /* 0x000fc40003fde000 */
[----:B------:R-:W-:Y:S01]  /*0220*/  PLOP3.LUT P5, PT, P2, P5, PT, 0x8a, 0x0 ;  /* 0x000000000000781c */ /* 0x000fe200017ab172 */
[----:B-----5:R-:W-:Y:S01]  /*0230*/  @!P0 FMUL.FTZ R16, R8, R3 ;  /* 0x0000000308108220 */ /* 0x020fe20000410000 */
[----:B------:R-:W-:Y:S02]  /*0240*/  FSETP.GEU.FTZ.AND P0, PT, R18, RZ, PT ;  /* 0x000000ff1200720b */ /* 0x000fe40003f1e000 */
[----:B------:R-:W-:Y:S02]  /*0250*/  PLOP3.LUT P4, PT, P6, P4, PT, 0x8a, 0x0 ;  /* 0x000000000000781c */ /* 0x000fe40003789172 */
[----:B------:R-:W-:Y:S02]  /*0260*/  PLOP3.LUT P0, PT, P0, P1, PT, 0x8a, 0x0 ;  /* 0x000000000000781c */ /* 0x000fe40000703172 */
[C---:B----4-:R-:W-:Y:S02]  /*0270*/  FSETP.GT.FTZ.AND P3, PT, R12.reuse, 1, PT ;  /* 0x3f8000000c00780b */ /* 0x050fe40003f74000 */
[----:B------:R-:W-:-:S02]  /*0280*/  FSETP.GEU.FTZ.AND P1, PT, R12, RZ, PT ;  /* 0x000000ff0c00720b */ /* 0x000fc40003f3e000 */
[C---:B------:R-:W-:Y:S02]  /*0290*/  FSETP.GT.FTZ.AND P2, PT, R13.reuse, 1, PT ;  /* 0x3f8000000d00780b */ /* 0x040fe40003f54000 */
[----:B------:R-:W-:Y:S02]  /*02a0*/  FSETP.GEU.FTZ.AND P6, PT, R13, RZ, PT ;  /* 0x000000ff0d00720b */ /* 0x000fe40003fde000 */
[----:B------:R-:W-:Y:S02]  /*02b0*/  PLOP3.LUT P3, PT, P1, P3, PT, 0x8a, 0x0 ;  /* 0x000000000000781c */ /* 0x000fe40000f67172 */
[----:B------:R-:W-:Y:S02]  /*02c0*/  PLOP3.LUT P2, PT, P6, P2, PT, 0x8a, 0x0 ;  /* 0x000000000000781c */ /* 0x000fe40003745172 */
[C---:B------:R-:W-:Y:S02]  /*02d0*/  FSETP.GT.FTZ.AND P1, PT, R14.reuse, 1, PT ;  /* 0x3f8000000e00780b */ /* 0x040fe40003f34000 */
[----:B------:R-:W-:-:S02]  /*02e0*/  FSETP.GEU.FTZ.AND P6, PT, R14, RZ, PT ;  /* 0x000000ff0e00720b */ /* 0x000fc40003fde000 */
        /* <DEDUP_REMOVED lines=20> */
[----:B------:R-:W0:Y:S08]  /*0430*/  @!P0 MUFU.RCP R23, R23 ;  /* 0x0000001700178308 */ /* 0x000e300000001000 */
[----:B------:R-:W1:Y:S08]  /*0440*/  @!P5 MUFU.RCP R8, R8 ;  /* 0x000000080008d308 */ /* 0x000e700000001000 */
[----:B------:R2:W3:Y:S08]  /*0450*/  @!P4 MUFU.RCP R22, R18 ;  /* 0x000000120016c308 */ /* 0x0004f00000001000 */
[----:B------:R-:W4:Y:S08]  /*0460*/  @!P3 MUFU.RCP R3, R3 ;  /* 0x000000030003b308 */ /* 0x000f300000001000 */
[----:B------:R-:W5:Y:S08]  /*0470*/  @!P2 MUFU.RCP R12, R12 ;  /* 0x0000000c000ca308 */ /* 0x000f700000001000 */
[----:B------:R-:W5:Y:S08]  /*0480*/  @!P1 MUFU.RCP R13, R13 ;  /* 0x0000000d000d9308 */ /* 0x000f700000001000 */
[----:B------:R-:W5:Y:S01]  /*0490*/  @!P6 MUFU.RCP R14, R14 ;  /* 0x0000000e000ee308 */ /* 0x000f620000001000 */
[----:B--2---:R-:W-:Y:S01]  /*04a0*/  MOV R18, 0x7fc00000 ;  /* 0x7fc0000000127802 */ /* 0x004fe20000000f00 */
[----:B------:R-:W-:Y:S01]  /*04b0*/  IMAD.MOV.U32 R17, RZ, RZ, 0x7fc00000 ;  /* 0x7fc00000ff117424 */ /* 0x000fe200078e00ff */
[----:B------:R-:W-:Y:S01]  /*04c0*/  MOV R19, 0x7fc00000 ;  /* 0x7fc0000000137802 */ /* 0x000fe20000000f00 */
[----:B0-----:R-:W-:Y:S01]  /*04d0*/  @!P0 FMUL.FTZ R18, R10, R23 ;  /* 0x000000170a128220 */ /* 0x001fe20000410000 */
[----:B-1----:R-:W-:Y:S01]  /*04e0*/  @!P5 FMUL.FTZ R17, R9, R8 ;  /* 0x000000080911d220 */ /* 0x002fe20000410000 */
[----:B---3--:R-:W-:Y:S01]  /*04f0*/  @!P4 FMUL.FTZ R19, R11, R22 ;  /* 0x000000160b13c220 */ /* 0x008fe20000410000 */
[----:B------:R-:W-:Y:S01]  /*0500*/  IMAD.MOV.U32 R8, RZ, RZ, 0x7fc00000 ;  /* 0x7fc00000ff087424 */ /* 0x000fe200078e00ff */
[----:B------:R-:W-:Y:S01]  /*0510*/  MOV R9, 0x7fc00000 ;  /* 0x7fc0000000097802 */ /* 0x000fe20000000f00 */
[----:B------:R-:W-:Y:S01]  /*0520*/  IMAD.MOV.U32 R10, RZ, RZ, 0x7fc00000 ;  /* 0x7fc00000ff0a7424 */ /* 0x000fe200078e00ff */
[----:B------:R-:W-:Y:S01]  /*0530*/  MOV R11, 0x7fc00000 ;  /* 0x7fc00000000b7802 */ /* 0x000fe20000000f00 */
[----:B----4-:R-:W-:Y:S01]  /*0540*/  @!P3 FMUL.FTZ R8, R4, R3 ;  /* 0x000000030408b220 */ /* 0x010fe20000410000 */
[----:B-----5:R-:W-:Y:S01]  /*0550*/  @!P2 FMUL.FTZ R9, R5, R12 ;  /* 0x0000000c0509a220 */ /* 0x020fe20000410000 */
[----:B------:R-:W-:Y:S01]  /*0560*/  @!P1 FMUL.FTZ R10, R6, R13 ;  /* 0x0000000d060a9220 */ /* 0x000fe20000410000 */
[----:B------:R-:W-:Y:S01]  /*0570*/  @!P6 FMUL.FTZ R11, R7, R14 ;  /* 0x0000000e070be220 */ /* 0x000fe20000410000 */
[----:B------:R-:W-:Y:S04]  /*0580*/  STG.E.128 desc[UR4][R20.64], R16 ;  /* 0x0000001014007986 */ /* 0x000fe8000c101d04 */
[----:B------:R-:W-:Y:S01]  /*0590*/  STG.E.128 desc[UR4][R20.64+0x800], R8 ;  /* 0x0008000814007986 */ /* 0x000fe2000c101d04 */
[----:B------:R-:W-:Y:S05]  /*05a0*/  EXIT ;  /* 0x000000000000794d */ /* 0x000fea0003800000 */
.L_x_8793:
        /* <DEDUP_REMOVED lines=97> */
.L_x_8795:
[----:B------:R-:W-:Y:S05]  /*0bc0*/  BSYNC B0 ;  /* 0x0000000000007941 */ /* 0x000fea0003800000 */
.L_x_8794:
        /* <DEDUP_REMOVED lines=12> */
.L_x_8797:
[----:B------:R-:W-:Y:S05]  /*0c90*/  BSYNC B0 ;  /* 0x0000000000007941 */ /* 0x000fea0003800000 */
.L_x_8796:
        /* <DEDUP_REMOVED lines=12> */
.L_x_8799:
[----:B------:R-:W-:Y:S05]  /*0d60*/  BSYNC B0 ;  /* 0x0000000000007941 */ /* 0x000fea0003800000 */
.L_x_8798:
        /* <DEDUP_REMOVED lines=23> */
.L_x_8801:
[----:B------:R-:W-:Y:S05]  /*0ee0*/  BSYNC B0 ;  /* 0x0000000000007941 */ /* 0x000fea0003800000 */
.L_x_8800:
        /* <DEDUP_REMOVED lines=10> */
.L_x_8803:
[----:B------:R-:W-:Y:S05]  /*0f90*/  BSYNC B0 ;  /* 0x0000000000007941 */ /* 0x000fea0003800000 */
.L_x_8802:
        /* <DEDUP_REMOVED lines=10> */
.L_x_8805:
[----:B------:R-:W-:Y:S05]  /*1040*/  BSYNC B0 ;  /* 0x0000000000007941 */ /* 0x000fea0003800000 */
.L_x_8804:
        /* <DEDUP_REMOVED lines=10> */
.L_x_8807:
[----:B------:R-:W-:Y:S05]  /*10f0*/  BSYNC B0 ;  /* 0x0000000000007941 */ /* 0x000fea0003800000 */
.L_x_8806:
        /* <DEDUP_REMOVED lines=10> */
.L_x_8809:
[----:B------:R-:W-:Y:S05]  /*11a0*/  BSYNC B0 ;  /* 0x0000000000007941 */ /* 0x000fea0003800000 */
.L_x_8808:
        /* <DEDUP_REMOVED lines=18> */
.L_x_8812:
[----:B------:R-:W-:-:S13]  /*12d0*/  ISETP.GE.AND P0, PT, R3, R2, PT ;  /* 0x000000020300720c */ /* 0x000fda0003f06270 */
[----:B------:R-:W-:Y:S05]  /*12e0*/  @P0 BRA `(.L_x_8814) ;  /* 0x0000000000300947 */ /* 0x000fea0003800000 */
[----:B-1----:R-:W1:Y:S01]  /*12f0*/  LDC.64 R4, c[0x0][0x218] ;  /* 0x00008600ff047b82 */ /* 0x002e620000000a00 */
[----:B------:R-:W-:Y:S01]  /*1300*/  IADD3 R7, R0, R3, RZ ;  /* 0x0000000300077210 */ /* 0x000fe20007ffe0ff */
[----:B------:R-:W-:-:S04]  /*1310*/  VIADD R3, R3, 0x80 ;  /* 0x0000008003037836 */ /* 0x000fc80000000000 */
[----:B-1----:R-:W-:-:S05]  /*1320*/  IMAD.WIDE.U32 R4, R7, 0x4, R4 ;  /* 0x0000000407047825 */ /* 0x002fca00078e0004 */
[----:B------:R2:W-:Y:S02]  /*1330*/  STG.E desc[UR4][R4.64], R8 ;  /* 0x0000000804007986 */ /* 0x0005e4000c101904 */
.L_x_8813:
[----:B------:R-:W-:-:S13]  /*1340*/  ISETP.GE.AND P0, PT, R3, R2, PT ;  /* 0x000000020300720c */ /* 0x000fda0003f06270 */
[----:B------:R-:W-:Y:S05]  /*1350*/  @P0 BRA `(.L_x_8815) ;  /* 0x0000000000340947 */ /* 0x000fea0003800000 */
[----:B-12---:R-:W1:Y:S01]  /*1360*/  LDC.64 R4, c[0x0][0x218] ;  /* 0x00008600ff047b82 */ /* 0x006e620000000a00 */
[----:B------:R-:W-:Y:S01]  /*1370*/  IADD3 R7, R0, R3, RZ ;  /* 0x0000000300077210 */ /* 0x000fe20007ffe0ff */
[----:B------:R-:W-:-:S04]  /*1380*/  VIADD R3, R3, 0x80 ;  /* 0x0000008003037836 */ /* 0x000fc80000000000 */
[----:B-1----:R-:W-:-:S05]  /*1390*/  IMAD.WIDE.U32 R4, R7, 0x4, R4 ;  /* 0x0000000407047825 */ /* 0x002fca00078e0004 */
[----:B------:R2:W-:Y:S02]  /*13a0*/  STG.E desc[UR4][R4.64], R9 ;  /* 0x0000000904007986 */ /* 0x0005e4000c101904 */
.L_x_8814:
        /* <DEDUP_REMOVED lines=8> */
.L_x_8815:
[----:B------:R-:W-:Y:S05]  /*1430*/  BSYNC B1 ;  /* 0x0000000000017941 */ /* 0x000fea0003800000 */
.L_x_8811:
[----:B------:R-:W-:-:S13]  /*1440*/  ISETP.GE.AND P0, PT, R3, R2, PT ;  /* 0x000000020300720c */ /* 0x000fda0003f06270 */
[----:B-123--:R-:W1:Y:S01]  /*1450*/  @!P0 LDC.64 R4, c[0x0][0x218] ;  /* 0x00008600ff048b82 */ /* 0x00ee620000000a00 */
[----:B------:R-:W-:Y:S01]  /*1460*/  @!P0 IMAD.IADD R7, R0, 0x1, R3 ;  /* 0x0000000100078824 */ /* 0x000fe200078e0203 */
[----:B------:R-:W-:-:S03]  /*1470*/  @!P0 IADD3 R3, R3, 0x80, RZ ;  /* 0x0000008003038810 */ /* 0x000fc60007ffe0ff */
[----:B-1----:R-:W-:-:S05]  /*1480*/  @!P0 IMAD.WIDE.U32 R4, R7, 0x4, R4 ;  /* 0x0000000407048825 */ /* 0x002fca00078e0004 */
[----:B------:R3:W-:Y:S02]  /*1490*/  @!P0 STG.E desc[UR4][R4.64], R12 ;  /* 0x0000000c04008986 */ /* 0x0007e4000c101904 */
.L_x_8816:
[----:B------:R-:W-:Y:S05]  /*14a0*/  BSYNC B0 ;  /* 0x0000000000007941 */ /* 0x000fea0003800000 */
.L_x_8810:
        /* <DEDUP_REMOVED lines=8> */
.L_x_8817:
        /* <DEDUP_REMOVED lines=13> */
.L_x_14654:


//--------------------- .text._ZN2at6native29vectorized_elementwise_kernelILi8EZZZNS0_26logit_backward_kernel_cudaERNS_18TensorIteratorBaseERKN3c106ScalarEENKUlvE_clEvENKUlvE0_clEvEUlffE_St5arrayIPcLm3EEEEviT0_T1_ --------------------------
	.section	.text._ZN2at6native29vectorized_elementwise_kernelILi8EZZZNS0_26logit_backward_kernel_cudaERNS_18TensorIteratorBaseERKN3c106ScalarEENKUlvE_clEvENKUlvE0_clEvEUlffE_St5arrayIPcLm3EEEEviT0_T1_,"ax",@progbits
	.align	128
        .global         _ZN2at6native29vectorized_elementwise_kernelILi8EZZZNS0_26logit_backward_kernel_cudaERNS_18TensorIteratorBaseERKN3c106ScalarEENKUlvE_clEvENKUlvE0_clEvEUlffE_St5arrayIPcLm3EEEEviT0_T1_
        .type           _ZN2at6native29vectorized_elementwise_kernelILi8EZZZNS0_26logit_backward_kernel_cudaERNS_18TensorIteratorBaseERKN3c106ScalarEENKUlvE_clEvENKUlvE0_clEvEUlffE_St5arrayIPcLm3EEEEviT0_T1_,@function
        .size           _ZN2at6native29vectorized_elementwise_kernelILi8EZZZNS0_26logit_backward_kernel_cudaERNS_18TensorIteratorBaseERKN3c106ScalarEENKUlvE_clEvENKUlvE0_clEvEUlffE_St5arrayIPcLm3EEEEviT0_T1_,(.L_x_14655 - _ZN2at6native29vectorized_elementwise_kernelILi8EZZZNS0_26logit_backward_kernel_cudaERNS_18TensorIteratorBaseERKN3c106ScalarEENKUlvE_clEvENKUlvE0_clEvEUlffE_St5arrayIPcLm3EEEEviT0_T1_)
        .other          _ZN2at6native29vectorized_elementwise_kernelILi8EZZZNS0_26logit_backward_kernel_cudaERNS_18TensorIteratorBaseERKN3c106ScalarEENKUlvE_clEvENKUlvE0_clEvEUlffE_St5arrayIPcLm3EEEEviT0_T1_,@"STO_CUDA_ENTRY STV_DEFAULT"
_ZN2at6native29vectorized_elementwise_kernelILi8EZZZNS0_26logit_backward_kernel_cudaERNS_18TensorIteratorBaseERKN3c106ScalarEENKUlvE_clEvENKUlvE0_clEvEUlffE_St5arrayIPcLm3EEEEviT0_T1_:
.text._ZN2at6native29vectorized_elementwise_kernelILi8EZZZNS0_26logit_backward_kernel_cudaERNS_18TensorIteratorBaseERKN3c106ScalarEENKUlvE_clEvENKUlvE0_clEvEUlffE_St5arrayIPcLm3EEEEviT0_T1_:
        /* <DEDUP_REMOVED lines=91> */
.L_x_8818:
        /* <DEDUP_REMOVED lines=97> */
.L_x_8820:
[----:B------:R-:W-:Y:S05]  /*0bc0*/  BSYNC B0 ;  /* 0x0000000000007941 */ /* 0x000fea0003800000 */
.L_x_8819:
        /* <DEDUP_REMOVED lines=12> */
.L_x_8822:
[----:B------:R-:W-:Y:S05]  /*0c90*/  BSYNC B0 ;  /* 0x0000000000007941 */ /* 0x000fea0003800000 */
.L_x_8821:
        /* <DEDUP_REMOVED lines=12> */
.L_x_8824:
[----:B------:R-:W-:Y:S05]  /*0d60*/  BSYNC B0 ;  /* 0x0000000000007941 */ /* 0x000fea0003800000 */
.L_x_8823:
        /* <DEDUP_REMOVED lines=23> */
.L_x_8826:
[----:B------:R-:W-:Y:S05]  /*0ee0*/  BSYNC B0 ;  /* 0x0000000000007941 */ /* 0x000fea0003800000 */
.L_x_8825:
        /* <DEDUP_REMOVED lines=10> */
.L_x_8828:
[----:B------:R-:W-:Y:S05]  /*0f90*/  BSYNC B0 ;  /* 0x0000000000007941 */ /* 0x000fea0003800000 */
.L_x_8827:
        /* <DEDUP_REMOVED lines=10> */
.L_x_8830:
[----:B------:R-:W-:Y:S05]  /*1040*/  BSYNC B0 ;  /* 0x0000000000007941 */ /* 0x000fea0003800000 */
.L_x_8829:
        /* <DEDUP_REMOVED lines=10> */
.L_x_8832:
[----:B------:R-:W-:Y:S05]  /*10f0*/  BSYNC B0 ;  /* 0x0000000000007941 */ /* 0x000fea0003800000 */
.L_x_8831:
        /* <DEDUP_REMOVED lines=10> */
.L_x_8834:
[----:B------:R-:W-:Y:S05]  /*11a0*/  BSYNC B0 ;  /* 0x0000000000007941 */ /* 0x000fea0003800000 */
.L_x_8833:
        /* <DEDUP_REMOVED lines=18> */
.L_x_8837:
[----:B------:R-:W-:-:S13]  /*12d0*/  ISETP.GE.AND P0, PT, R3, R2, PT ;  /* 0x000000020300720c */ /* 0x000fda0003f06270 */
[----:B------:R-:W-:Y:S05]  /*12e0*/  @P0 BRA `(.L_x_8839) ;  /* 0x0000000000300947 */ /* 0x000fea0003800000 */
[----:B-1----:R-:W1:Y:S01]  /*12f0*/  LDC.64 R4, c[0x0][0x218] ;  /* 0x00008600ff047b82 */ /* 0x002e620000000a00 */
[----:B------:R-:W-:Y:S01]  /*1300*/  IADD3 R7, R0, R3, RZ ;  /* 0x0000000300077210 */ /* 0x000fe20007ffe0ff */
[----:B------:R-:W-:-:S04]  /*1310*/  VIADD R3, R3, 0x80 ;  /* 0x0000008003037836 */ /* 0x000fc80000000000 */
[----:B-1----:R-:W-:-:S05]  /*1320*/  IMAD.WIDE.U32 R4, R7, 0x4, R4 ;  /* 0x0000000407047825 */ /* 0x002fca00078e0004 */
[----:B------:R2:W-:Y:S02]  /*1330*/  STG.E desc[UR4][R4.64], R8 ;  /* 0x0000000804007986 */ /* 0x0005e4000c101904 */
.L_x_8838:
[----:B------:R-:W-:-:S13]  /*1340*/  ISETP.GE.AND P0, PT, R3, R2, PT ;  /* 0x000000020300720c */ /* 0x000fda0003f06270 */
[----:B------:R-:W-:Y:S05]  /*1350*/  @P0 BRA `(.L_x_8840) ;  /* 0x0000000000340947 */ /* 0x000fea0003800000 */
[----:B-12---:R-:W1:Y:S01]  /*1360*/  LDC.64 R4, c[0x0][0x218] ;  /* 0x00008600ff047b82 */ /* 0x006e620000000a00 */
[----:B------:R-:W-:Y:S01]  /*1370*/  IADD3 R7, R0, R3, RZ ;  /* 0x0000000300077210 */ /* 0x000fe20007ffe0ff */
[----:B------:R-:W-:-:S04]  /*1380*/  VIADD R3, R3, 0x80 ;  /* 0x0000008003037836 */ /* 0x000fc80000000000 */
[----:B-1----:R-:W-:-:S05]  /*1390*/  IMAD.WIDE.U32 R4, R7, 0x4, R4 ;  /* 0x0000000407047825 */ /* 0x002fca00078e0004 */
[----:B------:R2:W-:Y:S02]  /*13a0*/  STG.E desc[UR4][R4.64], R9 ;  /* 0x0000000904007986 */ /* 0x0005e4000c101904 */
.L_x_8839:
        /* <DEDUP_REMOVED lines=8> */
.L_x_8840:
[----:B------:R-:W-:Y:S05]  /*1430*/  BSYNC B1 ;  /* 0x0000000000017941 */ /* 0x000fea0003800000 */
.L_x_8836:
[----:B------:R-:W-:-:S13]  /*1440*/  ISETP.GE.AND P0, PT, R3, R2, PT ;  /* 0x000000020300720c */ /* 0x000fda0003f06270 */
[----:B-123--:R-:W1:Y:S01]  /*1450*/  @!P0 LDC.64 R4, c[0x0][0x218] ;  /* 0x00008600ff048b82 */ /* 0x00ee620000000a00 */
[----:B------:R-:W-:Y:S01]  /*1460*/  @!P0 IMAD.IADD R7, R0, 0x1, R3 ;  /* 0x0000000100078824 */ /* 0x000fe200078e0203 */
[----:B------:R-:W-:-:S03]  /*1470*/  @!P0 IADD3 R3, R3, 0x80, RZ ;  /* 0x0000008003038810 */ /* 0x000fc60007ffe0ff */
[----:B-1----:R-:W-:-:S05]  /*1480*/  @!P0 IMAD.WIDE.U32 R4, R7, 0x4, R4 ;  /* 0x0000000407048825 */ /* 0x002fca00078e0004 */
[----:B------:R3:W-:Y:S02]  /*1490*/  @!P0 STG.E desc[UR4][R4.64], R12 ;  /* 0x0000000c04008986 */ /* 0x0007e4000c101904 */
.L_x_8841:
[----:B------:R-:W-:Y:S05]  /*14a0*/  BSYNC B0 ;  /* 0x0000000000007941 */ /* 0x000fea0003800000 */
.L_x_8835:
        /* <DEDUP_REMOVED lines=8> */
.L_x_8842:
        /* <DEDUP_REMOVED lines=13> */
.L_x_14655:


//--------------------- .text._ZN2at6native18elementwise_kernelILi128ELi4EZNS0_15gpu_kernel_implIZZZNS0_26logit_backward_kernel_cudaERNS_18TensorIteratorBaseERKN3c106ScalarEENKUlvE_clEvENKUlvE_clEvEUlddE0_EEvS4_RKT_EUliE_EEviT1_ --------------------------
	.section	.text._ZN2at6native18elementwise_kernelILi128ELi4EZNS0_15gpu_kernel_implIZZZNS0_26logit_backward_kernel_cudaERNS_18TensorIteratorBaseERKN3c106ScalarEENKUlvE_clEvENKUlvE_clEvEUlddE0_EEvS4_RKT_EUliE_EEviT1_,"ax",@progbits
	.align	128
        .global         _ZN2at6native18elementwise_kernelILi128ELi4EZNS0_15gpu_kernel_implIZZZNS0_26logit_backward_kernel_cudaERNS_18TensorIteratorBaseERKN3c106ScalarEENKUlvE_clEvENKUlvE_clEvEUlddE0_EEvS4_RKT_EUliE_EEviT1_
        .type           _ZN2at6native18elementwise_kernelILi128ELi4EZNS0_15gpu_kernel_implIZZZNS0_26logit_backward_kernel_cudaERNS_18TensorIteratorBaseERKN3c106ScalarEENKUlvE_clEvENKUlvE_clEvEUlddE0_EEvS4_RKT_EUliE_EEviT1_,@function
        .size           _ZN2at6native18elementwise_kernelILi128ELi4EZNS0_15gpu_kernel_implIZZZNS0_26logit_backward_kernel_cudaERNS_18TensorIteratorBaseERKN3c106ScalarEENKUlvE_clEvENKUlvE_clEvEUlddE0_EEvS4_RKT_EUliE_EEviT1_,(.L_x_14572 - _ZN2at6native18elementwise_kernelILi128ELi4EZNS0_15gpu_kernel_implIZZZNS0_26logit_backward_kernel_cudaERNS_18TensorIteratorBaseERKN3c106ScalarEENKUlvE_clEvENKUlvE_clEvEUlddE0_EEvS4_RKT_EUliE_EEviT1_)
        .other          _ZN2at6native18elementwise_kernelILi128ELi4EZNS0_15gpu_kernel_implIZZZNS0_26logit_backward_kernel_cudaERNS_18TensorIteratorBaseERKN3c106ScalarEENKUlvE_clEvENKUlvE_clEvEUlddE0_EEvS4_RKT_EUliE_EEviT1_,@"STO_CUDA_ENTRY STV_DEFAULT"
_ZN2at6native18elementwise_kernelILi128ELi4EZNS0_15gpu_kernel_implIZZZNS0_26logit_backward_kernel_cudaERNS_18TensorIteratorBaseERKN3c106ScalarEENKUlvE_clEvENKUlvE_clEvEUlddE0_EEvS4_RKT_EUliE_EEviT1_:
.text._ZN2at6native18elementwise_kernelILi128ELi4EZNS0_15gpu_kernel_implIZZZNS0_26logit_backward_kernel_cudaERNS_18TensorIteratorBaseERKN3c106ScalarEENKUlvE_clEvENKUlvE_clEvEUlddE0_EEvS4_RKT_EUliE_EEviT1_:
        /* <DEDUP_REMOVED lines=364> */
.L_x_8845:
[----:B------:R-:W0:Y:S01]  /*16c0*/  LDC.U8 R6, c[0x0][0x4a9] ;  /* 0x00012a40ff067b82 */ /* 0x000e220000000000 */
[----:B------:R-:W-:Y:S01]  /*16d0*/  ULDC.64 UR6, c[0x0][0x480] ;  /* 0x0001200000067ab9 */ /* 0x000fe20000000a00 */
[----:B------:R-:W-:Y:S01]  /*16e0*/  ULDC.64 UR4, c[0x0][0x478] ;  /* 0x00011e0000047ab9 */ /* 0x000fe20000000a00 */
[----:B------:R-:W-:Y:S02]  /*16f0*/  IADD3 R4, P2, R0, UR6, RZ ;  /* 0x0000000600047c10 */ /* 0x000fe4000ff5e0ff */
[----:B------:R-:W-:-:S03]  /*1700*/  IADD3 R16, P1, R16, UR4, RZ ;  /* 0x0000000410107c10 */ /* 0x000fc6000ff3e0ff */
[----:B------:R-:W-:Y:S01]  /*1710*/  IMAD.X R5, RZ, RZ, UR7, P2 ;  /* 0x00000007ff057e24 */ /* 0x000fe200090e06ff */
[----:B------:R-:W-:Y:S02]  /*1720*/  IADD3.X R17, RZ, UR5, RZ, P1, !PT ;  /* 0x00000005ff117c10 */ /* 0x000fe40008ffe4ff */
        /* <DEDUP_REMOVED lines=14> */
.L_x_8849:
[----:B------:R-:W2:Y:S02]  /*1810*/  LDG.E.U8 R4, desc[UR36][R4.64] ;  /* 0x0000002404047981 */ /* 0x000ea4000c1e1100 */
[----:B--2---:R0:W1:Y:S01]  /*1820*/  I2F.F64.U16 R18, R4 ;  /* 0x0000000400127312 */ /* 0x0040620000101800 */
[----:B------:R-:W-:Y:S05]  /*1830*/  BRA `(.L_x_8851) ;  /* 0x0000000c00707947 */ /* 0x000fea0003800000 */
.L_x_8848:
        /* <DEDUP_REMOVED lines=9> */
.L_x_8853:
[----:B------:R-:W2:Y:S02]  /*18d0*/  LDG.E R4, desc[UR36][R4.64] ;  /* 0x0000002404047981 */ /* 0x000ea4000c1e1900 */
[----:B--2---:R0:W1:Y:S01]  /*18e0*/  I2F.F64 R18, R4 ;  /* 0x0000000400127312 */ /* 0x0040620000201c00 */
[----:B------:R-:W-:Y:S05]  /*18f0*/  BRA `(.L_x_8851) ;  /* 0x0000000c00407947 */ /* 0x000fea0003800000 */
.L_x_8852:
[----:B------:R-:W2:Y:S02]  /*1900*/  LDG.E.U16 R4, desc[UR36][R4.64] ;  /* 0x0000002404047981 */ /* 0x000ea4000c1e1500 */
[----:B--2---:R0:W1:Y:S01]  /*1910*/  I2F.F64.S16 R18, R4 ;  /* 0x0000000400127312 */ /* 0x0040620000101c00 */
[----:B------:R-:W-:Y:S05]  /*1920*/  BRA `(.L_x_8851) ;  /* 0x0000000c00347947 */ /* 0x000fea0003800000 */
.L_x_8847:
        /* <DEDUP_REMOVED lines=10> */
.L_x_8855:
[----:B------:R-:W2:Y:S02]  /*19d0*/  LDG.E.U16 R0, desc[UR36][R4.64] ;  /* 0x0000002404007981 */ /* 0x000ea4000c1e1500 */
[----:B--2---:R-:W-:-:S05]  /*19e0*/  HADD2.F32 R0, -RZ, R0.H0_H0 ;  /* 0x20000000ff007230 */ /* 0x004fca0000004100 */
[----:B------:R-:W-:-:S04]  /*19f0*/  FMUL.FTZ R0, R0, 1 ;  /* 0x3f80000000007820 */ /* 0x000fc80000410000 */
[----:B------:R0:W1:Y:S01]  /*1a00*/  F2F.F64.F32 R18, R0 ;  /* 0x0000000000127310 */ /* 0x0000620000201800 */
[----:B------:R-:W-:Y:S05]  /*1a10*/  BRA `(.L_x_8851) ;  /* 0x0000000800f87947 */ /* 0x000fea0003800000 */
.L_x_8854:
        /* <DEDUP_REMOVED lines=10> */
.L_x_8857:
[----:B------:R-:W2:Y:S02]  /*1ac0*/  LDG.E.U16 R4, desc[UR36][R4.64] ;  /* 0x0000002404047981 */ /* 0x000ea4000c1e1500 */
[----:B--2---:R-:W-:-:S05]  /*1ad0*/  HADD2.F32 R0, -RZ, R4.H0_H0 ;  /* 0x20000004ff007230 */ /* 0x004fca0000004100 */
[----:B------:R-:W-:-:S04]  /*1ae0*/  FMUL.FTZ R0, R0, 1 ;  /* 0x3f80000000007820 */ /* 0x000fc80000410000 */
[----:B------:R0:W1:Y:S01]  /*1af0*/  F2F.F64.F32 R18, R0 ;  /* 0x0000000000127310 */ /* 0x0000620000201800 */
[----:B------:R-:W-:Y:S05]  /*1b00*/  BRA `(.L_x_8851) ;  /* 0x0000000800bc7947 */ /* 0x000fea0003800000 */
.L_x_8856:
[----:B------:R0:W5:Y:S01]  /*1b10*/  LDG.E.64 R18, desc[UR36][R4.64] ;  /* 0x0000002404127981 */ /* 0x000162000c1e1b00 */
[----:B------:R-:W-:Y:S05]  /*1b20*/  BRA `(.L_x_8851) ;  /* 0x0000000800b47947 */ /* 0x000fea0003800000 */
.L_x_8846:
        /* <DEDUP_REMOVED lines=13> */
.L_x_8860:
[----:B------:R0:W5:Y:S01]  /*1c00*/  LDG.E.64 R18, desc[UR36][R4.64] ;  /* 0x0000002404127981 */ /* 0x000162000c1e1b00 */
[----:B------:R-:W-:Y:S05]  /*1c10*/  BRA `(.L_x_8851) ;  /* 0x0000000800787947 */ /* 0x000fea0003800000 */
.L_x_8859:
        /* <DEDUP_REMOVED lines=28> */
.L_x_8862:
        /* <DEDUP_REMOVED lines=15> */
.L_x_8861:
[----:B------:R-:W2:Y:S02]  /*1ed0*/  LDG.E.U16 R0, desc[UR36][R4.64] ;  /* 0x0000002404007981 */ /* 0x000ea4000c1e1500 */
[----:B--2---:R-:W-:-:S04]  /*1ee0*/  IMAD.U32 R0, R0, 0x10000, RZ ;  /* 0x0001000000007824 */ /* 0x004fc800078e00ff */
[----:B------:R-:W-:-:S04]  /*1ef0*/  FMUL.FTZ R0, R0, 1 ;  /* 0x3f80000000007820 */ /* 0x000fc80000410000 */
[----:B------:R0:W1:Y:S01]  /*1f00*/  F2F.F64.F32 R18, R0 ;  /* 0x0000000000127310 */ /* 0x0000620000201800 */
[----:B------:R-:W-:Y:S05]  /*1f10*/  BRA `(.L_x_8851) ;  /* 0x0000000400b87947 */ /* 0x000fea0003800000 */
.L_x_8858:
        /* <DEDUP_REMOVED lines=11> */
.L_x_8865:
        /* <DEDUP_REMOVED lines=21> */
.L_x_8869:
[----:B------:R-:W-:Y:S05]  /*2120*/  BSYNC B1 ;  /* 0x0000000000017941 */ /* 0x000fea0003800000 */
.L_x_8868:
[----:B------:R-:W-:Y:S01]  /*2130*/  LEA R5, R0, 0x3b800000, 0x17 ;  /* 0x3b80000000057811 */ /* 0x000fe200078eb8ff */
[----:B------:R-:W-:-:S05]  /*2140*/  IMAD.SHL.U32 R0, R3, 0x100000, RZ ;  /* 0x0010000003007824 */ /* 0x000fca00078e00ff */
[----:B------:R-:W-:-:S07]  /*2150*/  LOP3.LUT R0, R5, R0, R6, 0xfe, !PT ;  /* 0x0000000005007212 */ /* 0x000fce00078efe06 */
.L_x_8867:
[----:B------:R-:W-:Y:S05]  /*2160*/  BSYNC B0 ;  /* 0x0000000000007941 */ /* 0x000fea0003800000 */
.L_x_8866:
[----:B------:R-:W-:-:S04]  /*2170*/  FMUL.FTZ R0, R0, 1 ;  /* 0x3f80000000007820 */ /* 0x000fc80000410000 */
[----:B------:R2:W3:Y:S01]  /*2180*/  F2F.F64.F32 R18, R0 ;  /* 0x0000000000127310 */ /* 0x0004e20000201800 */
[----:B------:R-:W-:Y:S05]  /*2190*/  BRA `(.L_x_8851) ;  /* 0x0000000400187947 */ /* 0x000fea0003800000 */
.L_x_8864:
        /* <DEDUP_REMOVED lines=21> */
.L_x_8873:
[----:B------:R-:W-:Y:S05]  /*22f0*/  BSYNC B1 ;  /* 0x0000000000017941 */ /* 0x000fea0003800000 */
.L_x_8872:
[----:B------:R-:W-:Y:S01]  /*2300*/  LEA R5, R0, 0x37800000, 0x17 ;  /* 0x3780000000057811 */ /* 0x000fe200078eb8ff */
[----:B------:R-:W-:-:S05]  /*2310*/  IMAD.SHL.U32 R0, R3, 0x200000, RZ ;  /* 0x0020000003007824 */ /* 0x000fca00078e00ff */
[----:B------:R-:W-:-:S07]  /*2320*/  LOP3.LUT R0, R5, R0, R6, 0xfe, !PT ;  /* 0x0000000005007212 */ /* 0x000fce00078efe06 */
.L_x_8871:
[----:B------:R-:W-:Y:S05]  /*2330*/  BSYNC B0 ;  /* 0x0000000000007941 */ /* 0x000fea0003800000 */
.L_x_8870:
[----:B------:R-:W-:-:S04]  /*2340*/  FMUL.FTZ R0, R0, 1 ;  /* 0x3f80000000007820 */ /* 0x000fc80000410000 */
[----:B------:R4:W0:Y:S01]  /*2350*/  F2F.F64.F32 R18, R0 ;  /* 0x0000000000127310 */ /* 0x0008220000201800 */
[----:B------:R-:W-:Y:S05]  /*2360*/  BRA `(.L_x_8851) ;  /* 0x0000000000a47947 */ /* 0x000fea0003800000 */
.L_x_8863:
        /* <DEDUP_REMOVED lines=14> */
.L_x_8877:
[----:B------:R-:W-:Y:S05]  /*2450*/  BSYNC B0 ;  /* 0x0000000000007941 */ /* 0x000fea0003800000 */
.L_x_8876:
[----:B------:R-:W-:-:S04]  /*2460*/  FMUL.FTZ R0, R0, 1 ;  /* 0x3f80000000007820 */ /* 0x000fc80000410000 */
[----:B------:R0:W1:Y:S01]  /*2470*/  F2F.F64.F32 R18, R0 ;  /* 0x0000000000127310 */ /* 0x0000620000201800 */
[----:B------:R-:W-:Y:S05]  /*2480*/  BRA `(.L_x_8851) ;  /* 0x00000000005c7947 */ /* 0x000fea0003800000 */
.L_x_8850:
        /* <DEDUP_REMOVED lines=16> */
.L_x_8878:
[----:B------:R-:W-:Y:S01]  /*2590*/  CS2R R18, SRZ ;  /* 0x0000000000127805 */ /* 0x000fe2000001ff00 */
[----:B------:R-:W-:Y:S06]  /*25a0*/  BRA `(.L_x_8851) ;  /* 0x0000000000147947 */ /* 0x000fec0003800000 */
.L_x_8875:
[----:B------:R-:W2:Y:S02]  /*25b0*/  LDG.E.64 R18, desc[UR36][R4.64] ;  /* 0x0000002404127981 */ /* 0x000ea4000c1e1b00 */
[----:B--2---:R-:W0:Y:S01]  /*25c0*/  I2F.F64.U64 R18, R18 ;  /* 0x0000001200127312 */ /* 0x004e220000301800 */
[----:B------:R-:W-:Y:S05]  /*25d0*/  BRA `(.L_x_8851) ;  /* 0x0000000000087947 */ /* 0x000fea0003800000 */
.L_x_8874:
[----:B------:R-:W2:Y:S02]  /*25e0*/  LDG.E R4, desc[UR36][R4.64] ;  /* 0x0000002404047981 */ /* 0x000ea4000c1e1900 */
[----:B--2---:R0:W1:Y:S02]  /*25f0*/  I2F.F64.U32 R18, R4 ;  /* 0x0000000400127312 */ /* 0x0040640000201800 */
.L_x_8851:
[----:B------:R-:W2:Y:S01]  /*2600*/  LDC.U8 R3, c[0x0][0x4aa] ;  /* 0x00012a80ff037b82 */ /* 0x000ea20000000000 */
[----:B------:R-:W-:Y:S02]  /*2610*/  ULDC.64 UR4, c[0x0][0x488] ;  /* 0x0001220000047ab9 */ /* 0x000fe40000000a00 */
[----:B0-----:R-:W-:-:S05]  /*2620*/  IADD3 R4, P1, R22, UR4, RZ ;  /* 0x0000000416047c10 */ /* 0x001fca000ff3e0ff */
        /* <DEDUP_REMOVED lines=15> */
.L_x_8882:
[----:B------:R-:W2:Y:S02]  /*2720*/  LDG.E.U8 R4, desc[UR36][R4.64] ;  /* 0x0000002404047981 */ /* 0x000ea4000c1e1100 */
[----:B--2---:R0:W2:Y:S01]  /*2730*/  I2F.F64.U16 R6, R4 ;  /* 0x0000000400067312 */ /* 0x0040a20000101800 */
[----:B------:R-:W-:Y:S05]  /*2740*/  BRA `(.L_x_8884) ;  /* 0x0000000c00707947 */ /* 0x000fea0003800000 */
.L_x_8881:
        /* <DEDUP_REMOVED lines=9> */
.L_x_8886:
[----:B------:R-:W2:Y:S02]  /*27e0*/  LDG.E R4, desc[UR36][R4.64] ;  /* 0x0000002404047981 */ /* 0x000ea4000c1e1900 */
[----:B--2---:R2:W4:Y:S01]  /*27f0*/  I2F.F64 R6, R4 ;  /* 0x0000000400067312 */ /* 0x0045220000201c00 */
[----:B------:R-:W-:Y:S05]  /*2800*/  BRA `(.L_x_8884) ;  /* 0x0000000c00407947 */ /* 0x000fea0003800000 */
.L_x_8885:
[----:B------:R-:W2:Y:S02]  /*2810*/  LDG.E.U16 R4, desc[UR36][R4.64] ;  /* 0x0000002404047981 */ /* 0x000ea4000c1e1500 */
[----:B--2---:R0:W2:Y:S01]  /*2820*/  I2F.F64.S16 R6, R4 ;  /* 0x0000000400067312 */ /* 0x0040a20000101c00 */
[----:B------:R-:W-:Y:S05]  /*2830*/  BRA `(.L_x_8884) ;  /* 0x0000000c00347947 */ /* 0x000fea0003800000 */
.L_x_8880:
        /* <DEDUP_REMOVED lines=10> */
.L_x_8888:
[----:B------:R-:W2:Y:S02]  /*28e0*/  LDG.E.U16 R0, desc[UR36][R4.64] ;  /* 0x0000002404007981 */ /* 0x000ea4000c1e1500 */
[----:B--2---:R-:W-:-:S05]  /*28f0*/  HADD2.F32 R0, -RZ, R0.H0_H0 ;  /* 0x20000000ff007230 */ /* 0x004fca0000004100 */
[----:B------:R-:W-:-:S04]  /*2900*/  FMUL.FTZ R0, R0, 1 ;  /* 0x3f80000000007820 */ /* 0x000fc80000410000 */
[----:B------:R0:W2:Y:S01]  /*2910*/  F2F.F64.F32 R6, R0 ;  /* 0x0000000000067310 */ /* 0x0000a20000201800 */
[----:B------:R-:W-:Y:S05]  /*2920*/  BRA `(.L_x_8884) ;  /* 0x0000000800f87947 */ /* 0x000fea0003800000 */
.L_x_8887:
        /* <DEDUP_REMOVED lines=10> */
.L_x_8890:
[----:B------:R-:W2:Y:S02]  /*29d0*/  LDG.E.U16 R4, desc[UR36][R4.64] ;  /* 0x0000002404047981 */ /* 0x000ea4000c1e1500 */
[----:B--2---:R-:W-:-:S05]  /*29e0*/  HADD2.F32 R0, -RZ, R4.H0_H0 ;  /* 0x20000004ff007230 */ /* 0x004fca0000004100 */
[----:B------:R-:W-:-:S04]  /*29f0*/  FMUL.FTZ R0, R0, 1 ;  /* 0x3f80000000007820 */ /* 0x000fc80000410000 */
[----:B------:R0:W2:Y:S01]  /*2a00*/  F2F.F64.F32 R6, R0 ;  /* 0x0000000000067310 */ /* 0x0000a20000201800 */
[----:B------:R-:W-:Y:S05]  /*2a10*/  BRA `(.L_x_8884) ;  /* 0x0000000800bc7947 */ /* 0x000fea0003800000 */
.L_x_8889:
[----:B------:R0:W5:Y:S01]  /*2a20*/  LDG.E.64 R6, desc[UR36][R4.64] ;  /* 0x0000002404067981 */ /* 0x000162000c1e1b00 */
[----:B------:R-:W-:Y:S05]  /*2a30*/  BRA `(.L_x_8884) ;  /* 0x0000000800b47947 */ /* 0x000fea0003800000 */
.L_x_8879:
        /* <DEDUP_REMOVED lines=13> */
.L_x_8893:
[----:B------:R0:W5:Y:S01]  /*2b10*/  LDG.E.64 R6, desc[UR36][R4.64] ;  /* 0x0000002404067981 */ /* 0x000162000c1e1b00 */
[----:B------:R-:W-:Y:S05]  /*2b20*/  BRA `(.L_x_8884) ;  /* 0x0000000800787947 */ /* 0x000fea0003800000 */
.L_x_8892:
        /* <DEDUP_REMOVED lines=25> */
[----:B------:R-:W-:-:S06]  /*2cc0*/  FMUL.FTZ R7, R7, 1 ;  /* 0x3f80000007077820 */ /* 0x000fcc0000410000 */
[----:B------:R-:W0:Y:S01]  /*2cd0*/  F2F.F64.F32 R6, R7 ;  /* 0x0000000700067310 */ /* 0x000e220000201800 */
[----:B------:R-:W-:Y:S05]  /*2ce0*/  BRA `(.L_x_8884) ;  /* 0x0000000800087947 */ /* 0x000fea0003800000 */
.L_x_8895:
        /* <DEDUP_REMOVED lines=15> */
.L_x_8894:
[----:B------:R-:W2:Y:S02]  /*2de0*/  LDG.E.U16 R0, desc[UR36][R4.64] ;  /* 0x0000002404007981 */ /* 0x000ea4000c1e1500 */
[----:B--2---:R-:W-:-:S04]  /*2df0*/  IMAD.U32 R0, R0, 0x10000, RZ ;  /* 0x0001000000007824 */ /* 0x004fc800078e00ff */
[----:B------:R-:W-:-:S04]  /*2e00*/  FMUL.FTZ R0, R0, 1 ;  /* 0x3f80000000007820 */ /* 0x000fc80000410000 */
[----:B------:R0:W2:Y:S01]  /*2e10*/  F2F.F64.F32 R6, R0 ;  /* 0x0000000000067310 */ /* 0x0000a20000201800 */
[----:B------:R-:W-:Y:S05]  /*2e20*/  BRA `(.L_x_8884) ;  /* 0x0000000400b87947 */ /* 0x000fea0003800000 */
.L_x_8891:
        /* <DEDUP_REMOVED lines=11> */
.L_x_8898:
        /* <DEDUP_REMOVED lines=21> */
.L_x_8902:
[----:B------:R-:W-:Y:S05]  /*3030*/  BSYNC B1 ;  /* 0x0000000000017941 */ /* 0x000fea0003800000 */
.L_x_8901:
[----:B------:R-:W-:Y:S01]  /*3040*/  LEA R5, R0, 0x3b800000, 0x17 ;  /* 0x3b80000000057811 */ /* 0x000fe200078eb8ff */
[----:B------:R-:W-:-:S05]  /*3050*/  IMAD.SHL.U32 R0, R3, 0x100000, RZ ;  /* 0x0010000003007824 */ /* 0x000fca00078e00ff */
[----:B------:R-:W-:-:S07]  /*3060*/  LOP3.LUT R0, R5, R0, R6, 0xfe, !PT ;  /* 0x0000000005007212 */ /* 0x000fce00078efe06 */
.L_x_8900:
[----:B------:R-:W-:Y:S05]  /*3070*/  BSYNC B0 ;  /* 0x0000000000007941 */ /* 0x000fea0003800000 */
.L_x_8899:
[----:B------:R-:W-:-:S04]  /*3080*/  FMUL.FTZ R0, R0, 1 ;  /* 0x3f80000000007820 */ /* 0x000fc80000410000 */
[----:B------:R0:W2:Y:S01]  /*3090*/  F2F.F64.F32 R6, R0 ;  /* 0x0000000000067310 */ /* 0x0000a20000201800 */
[----:B------:R-:W-:Y:S05]  /*30a0*/  BRA `(.L_x_8884) ;  /* 0x0000000400187947 */ /* 0x000fea0003800000 */
.L_x_8897:
[----:B------:R-:W2:Y:S01]  /*30b0*/  LDG.E.U8 R3, desc[UR36][R4.64] ;  /* 0x0000002404037981 */ /* 0x000ea2000c1e1100 */
[----:B------:R-:W-:Y:S01]  /*30c0*/  BSSY B0, `(.L_x_8903) ;  /* 0x0000018000007945 */ /* 0x000fe20003800000 */
[----:B------:R-:W-:Y:S01]  /*30d0*/  HFMA2.MMA R0, -RZ, RZ, 0, 0 ;  /* 0x00000000ff007435 */ /* 0x000fe200000001ff */
        /* <DEDUP_REMOVED lines=18> */
.L_x_8906:
[----:B------:R-:W-:Y:S05]  /*3200*/  BSYNC B1 ;  /* 0x0000000000017941 */ /* 0x000fea0003800000 */
.L_x_8905:
[----:B------:R-:W-:Y:S01]  /*3210*/  LEA R5, R0, 0x37800000, 0x17 ;  /* 0x3780000000057811 */ /* 0x000fe200078eb8ff */
[----:B------:R-:W-:-:S05]  /*3220*/  IMAD.SHL.U32 R0, R3, 0x200000, RZ ;  /* 0x0020000003007824 */ /* 0x000fca00078e00ff */
[----:B------:R-:W-:-:S07]  /*3230*/  LOP3.LUT R0, R5, R0, R6, 0xfe, !PT ;  /* 0x0000000005007212 */ /* 0x000fce00078efe06 */
.L_x_8904:
[----:B------:R-:W-:Y:S05]  /*3240*/  BSYNC B0 ;  /* 0x0000000000007941 */ /* 0x000fea0003800000 */
.L_x_8903:
[----:B------:R-:W-:-:S04]  /*3250*/  FMUL.FTZ R0, R0, 1 ;  /* 0x3f80000000007820 */ /* 0x000fc80000410000 */
[----:B------:R0:W2:Y:S01]  /*3260*/  F2F.F64.F32 R6, R0 ;  /* 0x0000000000067310 */ /* 0x0000a20000201800 */
[----:B------:R-:W-:Y:S05]  /*3270*/  BRA `(.L_x_8884) ;  /* 0x0000000000a47947 */ /* 0x000fea0003800000 */
.L_x_8896:
        /* <DEDUP_REMOVED lines=14> */
.L_x_8910:
[----:B------:R-:W-:Y:S05]  /*3360*/  BSYNC B0 ;  /* 0x0000000000007941 */ /* 0x000fea0003800000 */
.L_x_8909:
[----:B------:R-:W-:-:S04]  /*3370*/  FMUL.FTZ R0, R0, 1 ;  /* 0x3f80000000007820 */ /* 0x000fc80000410000 */
[----:B------:R0:W2:Y:S01]  /*3380*/  F2F.F64.F32 R6, R0 ;  /* 0x0000000000067310 */ /* 0x0000a20000201800 */
[----:B------:R-:W-:Y:S05]  /*3390*/  BRA `(.L_x_8884) ;  /* 0x00000000005c7947 */ /* 0x000fea0003800000 */
.L_x_8883:
        /* <DEDUP_REMOVED lines=16> */
.L_x_8911:
[----:B------:R-:W-:Y:S01]  /*34a0*/  CS2R R6, SRZ ;  /* 0x0000000000067805 */ /* 0x000fe2000001ff00 */
[----:B------:R-:W-:Y:S06]  /*34b0*/  BRA `(.L_x_8884) ;  /* 0x0000000000147947 */ /* 0x000fec0003800000 */
.L_x_8908:
[----:B------:R-:W2:Y:S02]  /*34c0*/  LDG.E.64 R6, desc[UR36][R4.64] ;  /* 0x0000002404067981 */ /* 0x000ea4000c1e1b00 */
[----:B--2---:R-:W0:Y:S01]  /*34d0*/  I2F.F64.U64 R6, R6 ;  /* 0x0000000600067312 */ /* 0x004e220000301800 */
[----:B------:R-:W-:Y:S05]  /*34e0*/  BRA `(.L_x_8884) ;  /* 0x0000000000087947 */ /* 0x000fea0003800000 */
.L_x_8907:
[----:B------:R-:W2:Y:S02]  /*34f0*/  LDG.E R4, desc[UR36][R4.64] ;  /* 0x0000002404047981 */ /* 0x000ea4000c1e1900 */
[----:B--2---:R0:W2:Y:S02]  /*3500*/  I2F.F64.U32 R6, R4 ;  /* 0x0000000400067312 */ /* 0x0040a40000201800 */
.L_x_8884:
[----:B------:R-:W-:Y:S01]  /*3510*/  ULDC.64 UR4, c[0x0][0x498] ;  /* 0x0001260000047ab9 */ /* 0x000fe20000000a00 */
[----:B------:R-:W-:Y:S01]  /*3520*/  BSSY B0, `(.L_x_8912) ;  /* 0x000001e000007945 */ /* 0x000fe20003800000 */
[----:B0-2-45:R-:W-:Y:S01]  /*3530*/  DSETP.GT.AND P0, PT, R6, UR4, PT ;  /* 0x0000000406007e2a */ /* 0x035fe2000bf04000 */
[----:B------:R-:W-:Y:S01]  /*3540*/  ULDC.64 UR4, c[0x0][0x490] ;  /* 0x0001240000047ab9 */ /* 0x000fe20000000a00 */
[----:B------:R-:W-:-:S04]  /*3550*/  CS2R R4, SRZ ;  /* 0x0000000000047805 */ /* 0x000fc8000001ff00 */
[----:B------:R-:W-:-:S14]  /*3560*/  DSETP.LT.OR P0, PT, R6, UR4, P0 ;  /* 0x0000000406007e2a */ /* 0x000fdc0008701400 */
[----:B------:R-:W-:Y:S05]  /*3570*/  @P0 BRA `(.L_x_8913) ;  /* 0x0000000000600947 */ /* 0x000fea0003800000 */
[----:B------:R-:W-:Y:S01]  /*3580*/  DADD R4, -R6, 1 ;  /* 0x3ff0000006047429 */ /* 0x000fe20000000100 */
[----:B-1-3--:R-:W-:Y:S01]  /*3590*/  FSETP.GEU.AND P1, PT, |R19|, 6.5827683646048100446e-37, PT ;  /* 0x036000001300780b */ /* 0x00afe20003f2e200 */
[----:B------:R-:W-:Y:S06]  /*35a0*/  BSSY B1, `(.L_x_8913) ;  /* 0x0000015000017945 */ /* 0x000fec0003800000 */
[----:B------:R-:W-:Y:S01]  /*35b0*/  DMUL R6, R4, R6 ;  /* 0x0000000604067228 */ /* 0x000fe20000000000 */
[----:B------:R-:W-:-:S05]  /*35c0*/  IMAD.MOV.U32 R4, RZ, RZ, 0x1 ;  /* 0x00000001ff047424 */ /* 0x000fca00078e00ff */
[----:B------:R-:W0:Y:S02]  /*35d0*/  MUFU.RCP64H R5, R7 ;  /* 0x0000000700057308 */ /* 0x000e240000001800 */
[----:B0-----:R-:W-:-:S08]  /*35e0*/  DFMA R8, -R6, R4, 1 ;  /* 0x3ff000000608742b */ /* 0x001fd00000000104 */
[----:B------:R-:W-:-:S08]  /*35f0*/  DFMA R8, R8, R8, R8 ;  /* 0x000000080808722b */ /* 0x000fd00000000008 */
[----:B------:R-:W-:-:S08]  /*3600*/  DFMA R8, R4, R8, R4 ;  /* 0x000000080408722b */ /* 0x000fd00000000004 */
[----:B------:R-:W-:-:S08]  /*3610*/  DFMA R4, -R6, R8, 1 ;  /* 0x3ff000000604742b */ /* 0x000fd00000000108 */
[----:B------:R-:W-:-:S08]  /*3620*/  DFMA R4, R8, R4, R8 ;  /* 0x000000040804722b */ /* 0x000fd00000000008 */
[----:B------:R-:W-:-:S08]  /*3630*/  DMUL R8, R4, R18 ;  /* 0x0000001204087228 */ /* 0x000fd00000000000 */
[----:B------:R-:W-:-:S08]  /*3640*/  DFMA R10, -R6, R8, R18 ;  /* 0x00000008060a722b */ /* 0x000fd00000000112 */
[----:B------:R-:W-:-:S10]  /*3650*/  DFMA R4, R4, R10, R8 ;  /* 0x0000000a0404722b */ /* 0x000fd40000000008 */
[----:B------:R-:W-:-:S05]  /*3660*/  FFMA R0, RZ, R7, R5 ;  /* 0x00000007ff007223 */ /* 0x000fca0000000005 */
[----:B------:R-:W-:-:S13]  /*3670*/  FSETP.GT.AND P0, PT, |R0|, 1.469367938527859385e-39, PT ;  /* 0x001000000000780b */ /* 0x000fda0003f04200 */
[----:B------:R-:W-:Y:S05]  /*3680*/  @P0 BRA P1, `(.L_x_8914) ;  /* 0x0000000000180947 */ /* 0x000fea0000800000 */
[----:B------:R-:W-:Y:S01]  /*3690*/  IMAD.MOV.U32 R3, RZ, RZ, R19 ;  /* 0x000000ffff037224 */ /* 0x000fe200078e0013 */
[----:B------:R-:W-:Y:S01]  /*36a0*/  MOV R14, 0x36e0 ;  /* 0x000036e0000e7802 */ /* 0x000fe20000000f00 */
[----:B------:R-:W-:Y:S02]  /*36b0*/  IMAD.MOV.U32 R4, RZ, RZ, R6 ;  /* 0x000000ffff047224 */ /* 0x000fe400078e0006 */
[----:B------:R-:W-:-:S07]  /*36c0*/  IMAD.MOV.U32 R5, RZ, RZ, R7 ;  /* 0x000000ffff057224 */ /* 0x000fce00078e0007 */
[----:B------:R-:W-:Y:S05]  /*36d0*/  CALL.REL.NOINC `($__internal_0_$__cuda_sm20_div_rn_f64_full) ;  /* 0x000000e800447944 */ /* 0x000fea0003c00000 */
[----:B------:R-:W-:-:S07]  /*36e0*/  IMAD.MOV.U32 R5, RZ, RZ, R3 ;  /* 0x000000ffff057224 */ /* 0x000fce00078e0003 */
.L_x_8914:
[----:B------:R-:W-:Y:S05]  /*36f0*/  BSYNC B1 ;  /* 0x0000000000017941 */ /* 0x000fea0003800000 */
.L_x_8913:
[----:B------:R-:W-:Y:S05]  /*3700*/  BSYNC B0 ;  /* 0x0000000000007941 */ /* 0x000fea0003800000 */
.L_x_8912:
[----:B------:R-:W0:Y:S02]  /*3710*/  LDC.U8 R3, c[0x0][0x4a8] ;  /* 0x00012a00ff037b82 */ /* 0x000e240000000000 */
        /* <DEDUP_REMOVED lines=14> */
.L_x_8918:
[----:B------:R-:W0:Y:S02]  /*3800*/  F2I.S64.F64.TRUNC R4, R4 ;  /* 0x0000000400047311 */ /* 0x000e24000030d900 */
[----:B0-----:R-:W-:-:S05]  /*3810*/  IMAD.MOV.U32 R3, RZ, RZ, R4 ;  /* 0x000000ffff037224 */ /* 0x001fca00078e0004 */
[----:B------:R0:W-:Y:S01]  /*3820*/  STG.E.U8 desc[UR36][R16.64], R3 ;  /* 0x0000000310007986 */ /* 0x0001e2000c101124 */
[----:B------:R-:W-:Y:S05]  /*3830*/  BRA `(.L_x_8920) ;  /* 0x0000000c00f87947 */ /* 0x000fea0003800000 */
.L_x_8917:
        /* <DEDUP_REMOVED lines=9> */
.L_x_8922:
[----:B------:R-:W0:Y:S02]  /*38d0*/  F2I.F64.TRUNC R5, R4 ;  /* 0x0000000400057311 */ /* 0x000e24000030d100 */
[----:B0-----:R0:W-:Y:S01]  /*38e0*/  STG.E desc[UR36][R16.64], R5 ;  /* 0x0000000510007986 */ /* 0x0011e2000c101924 */
[----:B------:R-:W-:Y:S05]  /*38f0*/  BRA `(.L_x_8920) ;  /* 0x0000000c00c87947 */ /* 0x000fea0003800000 */
.L_x_8921:
[----:B------:R-:W0:Y:S02]  /*3900*/  F2I.F64.TRUNC R5, R4 ;  /* 0x0000000400057311 */ /* 0x000e24000030d100 */
[----:B0-----:R0:W-:Y:S01]  /*3910*/  STG.E.U16 desc[UR36][R16.64], R5 ;  /* 0x0000000510007986 */ /* 0x0011e2000c101524 */
[----:B------:R-:W-:Y:S05]  /*3920*/  BRA `(.L_x_8920) ;  /* 0x0000000c00bc7947 */ /* 0x000fea0003800000 */
.L_x_8916:
        /* <DEDUP_REMOVED lines=13> */
.L_x_8924:
        /* <DEDUP_REMOVED lines=8> */
.L_x_8923:
        /* <DEDUP_REMOVED lines=14> */
.L_x_8926:
        /* <DEDUP_REMOVED lines=9> */
.L_x_8925:
[----:B------:R0:W-:Y:S01]  /*3bf0*/  STG.E.64 desc[UR36][R16.64], R4 ;  /* 0x0000000410007986 */ /* 0x0001e2000c101b24 */
[----:B------:R-:W-:Y:S05]  /*3c00*/  BRA `(.L_x_8920) ;  /* 0x0000000c00047947 */ /* 0x000fea0003800000 */
.L_x_8915:
        /* <DEDUP_REMOVED lines=12> */
.L_x_8929:
[----:B------:R-:W-:-:S05]  /*3cd0*/  CS2R R6, SRZ ;  /* 0x0000000000067805 */ /* 0x000fca000001ff00 */
[----:B------:R0:W-:Y:S01]  /*3ce0*/  STG.E.128 desc[UR36][R16.64], R4 ;  /* 0x0000000410007986 */ /* 0x0001e2000c101d24 */
[----:B------:R-:W-:Y:S05]  /*3cf0*/  BRA `(.L_x_8920) ;  /* 0x0000000800c87947 */ /* 0x000fea0003800000 */
.L_x_8928:
        /* <DEDUP_REMOVED lines=25> */
.L_x_8933:
[----:B------:R-:W-:Y:S05]  /*3e90*/  BSYNC B0 ;  /* 0x0000000000007941 */ /* 0x000fea0003800000 */
.L_x_8932:
[----:B------:R-:W-:-:S05]  /*3ea0*/  LOP3.LUT R7, R0, R7, RZ, 0xfc, !PT ;  /* 0x0000000700077212 */ /* 0x000fca00078efcff */
[----:B------:R0:W-:Y:S01]  /*3eb0*/  STG.E.U8 desc[UR36][R16.64], R7 ;  /* 0x0000000710007986 */ /* 0x0001e2000c101124 */
[----:B------:R-:W-:Y:S05]  /*3ec0*/  BRA `(.L_x_8920) ;  /* 0x0000000800547947 */ /* 0x000fea0003800000 */
.L_x_8931:
        /* <DEDUP_REMOVED lines=14> */
[----:B------:R-:W-:Y:S02]  /*3fb0*/  @P0 SHF.R.U32.HI R0, RZ, 0x15, R0 ;  /* 0x00000015ff000819 */ /* 0x000fe40000011600 */
[----:B------:R-:W-:Y:S01]  /*3fc0*/  @!P0 IADD3 R0, R3, -0x43000000, RZ ;  /* 0xbd00000003008810 */ /* 0x000fe20007ffe0ff */
[----:B------:R-:W-:Y:S06]  /*3fd0*/  BRA `(.L_x_8936) ;  /* 0x00000000000c7947 */ /* 0x000fec0003800000 */
.L_x_8935:
[----:B------:R-:W-:Y:S01]  /*3fe0*/  IMAD.MOV.U32 R0, RZ, RZ, 0x7f ;  /* 0x0000007fff007424 */ /* 0x000fe200078e00ff */
[----:B------:R-:W-:-:S04]  /*3ff0*/  ISETP.GT.U32.AND P0, PT, R3, 0x7f800000, PT ;  /* 0x7f8000000300780c */ /* 0x000fc80003f04070 */
[----:B------:R-:W-:-:S09]  /*4000*/  SEL R0, R0, 0x7c, P0 ;  /* 0x0000007c00007807 */ /* 0x000fd20000000000 */
.L_x_8936:
[----:B------:R-:W-:Y:S05]  /*4010*/  BSYNC B0 ;  /* 0x0000000000007941 */ /* 0x000fea0003800000 */
.L_x_8934:
[----:B------:R-:W-:-:S04]  /*4020*/  LOP3.LUT R3, R7, 0x80000000, RZ, 0xc0, !PT ;  /* 0x8000000007037812 */ /* 0x000fc800078ec0ff */
[----:B------:R-:W-:-:S04]  /*4030*/  SHF.R.U32.HI R3, RZ, 0x18, R3 ;  /* 0x00000018ff037819 */ /* 0x000fc80000011603 */
[----:B------:R-:W-:-:S05]  /*4040*/  LOP3.LUT R3, R0, R3, RZ, 0xfc, !PT ;  /* 0x0000000300037212 */ /* 0x000fca00078efcff */
[----:B------:R0:W-:Y:S01]  /*4050*/  STG.E.U8 desc[UR36][R16.64], R3 ;  /* 0x0000000310007986 */ /* 0x0001e2000c101124 */
[----:B------:R-:W-:Y:S05]  /*4060*/  BRA `(.L_x_8920) ;  /* 0x0000000400ec7947 */ /* 0x000fea0003800000 */
.L_x_8930:
        /* <DEDUP_REMOVED lines=8> */
.L_x_8927:
        /* <DEDUP_REMOVED lines=11> */
.L_x_8939:
        /* <DEDUP_REMOVED lines=21> */
.L_x_8942:
[----:B------:R-:W-:-:S04]  /*42f0*/  LOP3.LUT R3, R7, 0x80000000, RZ, 0xc0, !PT ;  /* 0x8000000007037812 */ /* 0x000fc800078ec0ff */
[----:B------:R-:W-:-:S04]  /*4300*/  SHF.R.U32.HI R3, RZ, 0x18, R3 ;  /* 0x00000018ff037819 */ /* 0x000fc80000011603 */
[----:B------:R-:W-:-:S04]  /*4310*/  LOP3.LUT R0, R0, R3, RZ, 0xfc, !PT ;  /* 0x0000000300007212 */ /* 0x000fc800078efcff */
[----:B------:R-:W-:-:S07]  /*4320*/  PRMT R8, R0, 0x7610, R8 ;  /* 0x0000761000087816 */ /* 0x000fce0000000008 */
.L_x_8941:
[----:B------:R-:W-:Y:S05]  /*4330*/  BSYNC B0 ;  /* 0x0000000000007941 */ /* 0x000fea0003800000 */
.L_x_8940:
[----:B------:R0:W-:Y:S01]  /*4340*/  STG.E.U8 desc[UR36][R16.64], R8 ;  /* 0x0000000810007986 */ /* 0x0001e2000c101124 */
[----:B------:R-:W-:Y:S05]  /*4350*/  BRA `(.L_x_8920) ;  /* 0x0000000400307947 */ /* 0x000fea0003800000 */
.L_x_8938:
        /* <DEDUP_REMOVED lines=21> */
.L_x_8945:
[----:B------:R-:W-:-:S04]  /*44b0*/  LOP3.LUT R3, R7, 0x80000000, RZ, 0xc0, !PT ;  /* 0x8000000007037812 */ /* 0x000fc800078ec0ff */
[----:B------:R-:W-:-:S04]  /*44c0*/  SHF.R.U32.HI R3, RZ, 0x18, R3 ;  /* 0x00000018ff037819 */ /* 0x000fc80000011603 */
[----:B------:R-:W-:-:S04]  /*44d0*/  LOP3.LUT R0, R0, R3, RZ, 0xfc, !PT ;  /* 0x0000000300007212 */ /* 0x000fc800078efcff */
[----:B------:R-:W-:-:S07]  /*44e0*/  PRMT R8, R0, 0x7610, R8 ;  /* 0x0000761000087816 */ /* 0x000fce0000000008 */
.L_x_8944:
[----:B------:R-:W-:Y:S05]  /*44f0*/  BSYNC B0 ;  /* 0x0000000000007941 */ /* 0x000fea0003800000 */
.L_x_8943:
[----:B------:R0:W-:Y:S01]  /*4500*/  STG.E.U8 desc[UR36][R16.64], R8 ;  /* 0x0000000810007986 */ /* 0x0001e2000c101124 */
[----:B------:R-:W-:Y:S05]  /*4510*/  BRA `(.L_x_8920) ;  /* 0x0000000000c07947 */ /* 0x000fea0003800000 */
.L_x_8937:
        /* <DEDUP_REMOVED lines=26> */
.L_x_8919:
        /* <DEDUP_REMOVED lines=15> */
[----:B01-3--:R-:W-:Y:S05]  /*47b0*/  CALL.ABS.NOINC R14 ;  /* 0x000000000e007343 */ /* 0x00bfea0003c00000 */
.L_x_8948:
[----:B------:R-:W-:Y:S05]  /*47c0*/  BRA `(.L_x_8920) ;  /* 0x0000000000147947 */ /* 0x000fea0003800000 */
.L_x_8947:
[----:B------:R-:W0:Y:S02]  /*47d0*/  F2I.U64.F64.TRUNC R4, R4 ;  /* 0x0000000400047311 */ /* 0x000e24000030d800 */
[----:B0-----:R2:W-:Y:S01]  /*47e0*/  STG.E.64 desc[UR36][R16.64], R4 ;  /* 0x0000000410007986 */ /* 0x0015e2000c101b24 */
[----:B------:R-:W-:Y:S05]  /*47f0*/  BRA `(.L_x_8920) ;  /* 0x0000000000087947 */ /* 0x000fea0003800000 */
.L_x_8946:
[----:B------:R-:W0:Y:S02]  /*4800*/  F2I.U32.F64.TRUNC R5, R4 ;  /* 0x0000000400057311 */ /* 0x000e24000030d000 */
[----:B0-----:R0:W-:Y:S02]  /*4810*/  STG.E desc[UR36][R16.64], R5 ;  /* 0x0000000510007986 */ /* 0x0011e4000c101924 */
.L_x_8920:
[----:B------:R-:W-:-:S04]  /*4820*/  IMAD R2, R2, 0x200, R23 ;  /* 0x0000020002027824 */ /* 0x000fc800078e0217 */
[----:B-1-3--:R-:W-:-:S07]  /*4830*/  VIADD R19, R2, 0x80 ;  /* 0x0000008002137836 */ /* 0x00afce0000000000 */
.L_x_8844:
[----:B------:R-:W-:Y:S05]  /*4840*/  BSYNC B6 ;  /* 0x0000000000067941 */ /* 0x000fea0003800000 */
.L_x_8843:
[----:B------:R-:W-:Y:S01]  /*4850*/  ULDC UR4, c[0x0][0x210] ;  /* 0x0000840000047ab9 */ /* 0x000fe20000000800 */
[----:B------:R-:W-:Y:S01]  /*4860*/  BSSY B6, `(.L_x_8949) ;  /* 0x000047d000067945 */ /* 0x000fe20003800000 */
[----:B------:R-:W-:-:S13]  /*4870*/  ISETP.GE.AND P0, PT, R19, UR4, PT ;  /* 0x0000000413007c0c */ /* 0x000fda000bf06270 */
[----:B------:R-:W-:Y:S05]  /*4880*/  @P0 BRA `(.L_x_8950) ;  /* 0x0000004400e80947 */ /* 0x000fea0003800000 */
[----:B0-----:R-:W0:Y:S01]  /*4890*/  LDC R6, c[0x0][0x218] ;  /* 0x00008600ff067b82 */ /* 0x001e220000000800 */
[----:B------:R-:W-:Y:S02]  /*48a0*/  IMAD.MOV.U32 R18, RZ, RZ, RZ ;  /* 0x000000ffff127224 */ /* 0x000fe400078e00ff */
[----:B------:R-:W-:Y:S02]  /*48b0*/  IMAD.MOV.U32 R0, RZ, RZ, RZ ;  /* 0x000000ffff007224 */ /* 0x000fe400078e00ff */
[----:B--2-4-:R-:W-:Y:S01]  /*48c0*/  IMAD.MOV.U32 R16, RZ, RZ, RZ ;  /* 0x000000ffff107224 */ /* 0x014fe200078e00ff */
        /* <DEDUP_REMOVED lines=350> */
.L_x_8951:
        /* <DEDUP_REMOVED lines=21> */
.L_x_8955:
[----:B------:R-:W2:Y:S02]  /*6000*/  LDG.E.U8 R2, desc[UR36][R2.64] ;  /* 0x0000002402027981 */ /* 0x000ea4000c1e1100 */
[----:B--2---:R0:W1:Y:S01]  /*6010*/  I2F.F64.U16 R22, R2 ;  /* 0x0000000200167312 */ /* 0x0040620000101800 */
[----:B------:R-:W-:Y:S05]  /*6020*/  BRA `(.L_x_8957) ;  /* 0x0000000c00707947 */ /* 0x000fea0003800000 */
.L_x_8954:
        /* <DEDUP_REMOVED lines=9> */
.L_x_8959:
[----:B------:R-:W2:Y:S02]  /*60c0*/  LDG.E R2, desc[UR36][R2.64] ;  /* 0x0000002402027981 */ /* 0x000ea4000c1e1900 */
[----:B--2---:R0:W1:Y:S01]  /*60d0*/  I2F.F64 R22, R2 ;  /* 0x0000000200167312 */ /* 0x0040620000201c00 */
[----:B------:R-:W-:Y:S05]  /*60e0*/  BRA `(.L_x_8957) ;  /* 0x0000000c00407947 */ /* 0x000fea0003800000 */
.L_x_8958:
[----:B------:R-:W2:Y:S02]  /*60f0*/  LDG.E.U16 R2, desc[UR36][R2.64] ;  /* 0x0000002402027981 */ /* 0x000ea4000c1e1500 */
[----:B--2---:R0:W1:Y:S01]  /*6100*/  I2F.F64.S16 R22, R2 ;  /* 0x0000000200167312 */ /* 0x0040620000101c00 */
[----:B------:R-:W-:Y:S05]  /*6110*/  BRA `(.L_x_8957) ;  /* 0x0000000c00347947 */ /* 0x000fea0003800000 */
.L_x_8953:
        /* <DEDUP_REMOVED lines=10> */
.L_x_8961:
[----:B------:R-:W2:Y:S02]  /*61c0*/  LDG.E.U16 R0, desc[UR36][R2.64] ;  /* 0x0000002402007981 */ /* 0x000ea4000c1e1500 */
[----:B--2---:R-:W-:-:S05]  /*61d0*/  HADD2.F32 R0, -RZ, R0.H0_H0 ;  /* 0x20000000ff007230 */ /* 0x004fca0000004100 */
[----:B------:R-:W-:-:S04]  /*61e0*/  FMUL.FTZ R0, R0, 1 ;  /* 0x3f80000000007820 */ /* 0x000fc80000410000 */
[----:B------:R0:W1:Y:S01]  /*61f0*/  F2F.F64.F32 R22, R0 ;  /* 0x0000000000167310 */ /* 0x0000620000201800 */
[----:B------:R-:W-:Y:S05]  /*6200*/  BRA `(.L_x_8957) ;  /* 0x0000000800f87947 */ /* 0x000fea0003800000 */
.L_x_8960:
        /* <DEDUP_REMOVED lines=10> */
.L_x_8963:
[----:B------:R-:W2:Y:S02]  /*62b0*/  LDG.E.U16 R2, desc[UR36][R2.64] ;  /* 0x0000002402027981 */ /* 0x000ea4000c1e1500 */
[----:B--2---:R-:W-:-:S05]  /*62c0*/  HADD2.F32 R0, -RZ, R2.H0_H0 ;  /* 0x20000002ff007230 */ /* 0x004fca0000004100 */
[----:B------:R-:W-:-:S04]  /*62d0*/  FMUL.FTZ R0, R0, 1 ;  /* 0x3f80000000007820 */ /* 0x000fc80000410000 */
[----:B------:R0:W1:Y:S01]  /*62e0*/  F2F.F64.F32 R22, R0 ;  /* 0x0000000000167310 */ /* 0x0000620000201800 */
[----:B------:R-:W-:Y:S05]  /*62f0*/  BRA `(.L_x_8957) ;  /* 0x0000000800bc7947 */ /* 0x000fea0003800000 */
.L_x_8962:
[----:B------:R0:W5:Y:S01]  /*6300*/  LDG.E.64 R22, desc[UR36][R2.64] ;  /* 0x0000002402167981 */ /* 0x000162000c1e1b00 */
[----:B------:R-:W-:Y:S05]  /*6310*/  BRA `(.L_x_8957) ;  /* 0x0000000800b47947 */ /* 0x000fea0003800000 */
.L_x_8952:
        /* <DEDUP_REMOVED lines=13> */
.L_x_8966:
[----:B------:R0:W5:Y:S01]  /*63f0*/  LDG.E.64 R22, desc[UR36][R2.64] ;  /* 0x0000002402167981 */ /* 0x000162000c1e1b00 */
[----:B------:R-:W-:Y:S05]  /*6400*/  BRA `(.L_x_8957) ;  /* 0x0000000800787947 */ /* 0x000fea0003800000 */
.L_x_8965:
        /* <DEDUP_REMOVED lines=11> */
[C---:B------:R-:W-:Y:S01]  /*64c0*/  IADD3 R6, R4.reuse, 0x1000000, RZ ;  /* 0x0100000004067810 */ /* 0x040fe20007ffe0ff */
        /* <DEDUP_REMOVED lines=16> */
.L_x_8968:
        /* <DEDUP_REMOVED lines=13> */
[----:B------:R4:W0:Y:S01]  /*66a0*/  F2F.F64.F32 R22, R4 ;  /* 0x0000000400167310 */ /* 0x0008220000201800 */
[----:B------:R-:W-:Y:S05]  /*66b0*/  BRA `(.L_x_8957) ;  /* 0x0000000400cc7947 */ /* 0x000fea0003800000 */
.L_x_8967:
[----:B------:R-:W2:Y:S02]  /*66c0*/  LDG.E.U16 R0, desc[UR36][R2.64] ;  /* 0x0000002402007981 */ /* 0x000ea4000c1e1500 */
[----:B--2---:R-:W-:-:S04]  /*66d0*/  IMAD.U32 R0, R0, 0x10000, RZ ;  /* 0x0001000000007824 */ /* 0x004fc800078e00ff */
[----:B------:R-:W-:-:S04]  /*66e0*/  FMUL.FTZ R0, R0, 1 ;  /* 0x3f80000000007820 */ /* 0x000fc80000410000 */
[----:B------:R0:W1:Y:S01]  /*66f0*/  F2F.F64.F32 R22, R0 ;  /* 0x0000000000167310 */ /* 0x0000620000201800 */
[----:B------:R-:W-:Y:S05]  /*6700*/  BRA `(.L_x_8957) ;  /* 0x0000000400b87947 */ /* 0x000fea0003800000 */
.L_x_8964:
        /* <DEDUP_REMOVED lines=11> */
.L_x_8971:
        /* <DEDUP_REMOVED lines=21> */
.L_x_8975:
[----:B------:R-:W-:Y:S05]  /*6910*/  BSYNC B1 ;  /* 0x0000000000017941 */ /* 0x000fea0003800000 */
.L_x_8974:
[----:B------:R-:W-:Y:S01]  /*6920*/  LEA R3, R0, 0x3b800000, 0x17 ;  /* 0x3b80000000037811 */ /* 0x000fe200078eb8ff */
[----:B------:R-:W-:-:S05]  /*6930*/  IMAD.SHL.U32 R0, R2, 0x100000, RZ ;  /* 0x0010000002007824 */ /* 0x000fca00078e00ff */
[----:B------:R-:W-:-:S07]  /*6940*/  LOP3.LUT R0, R3, R0, R4, 0xfe, !PT ;  /* 0x0000000003007212 */ /* 0x000fce00078efe04 */
.L_x_8973:
[----:B------:R-:W-:Y:S05]  /*6950*/  BSYNC B0 ;  /* 0x0000000000007941 */ /* 0x000fea0003800000 */
.L_x_8972:
[----:B------:R-:W-:-:S04]  /*6960*/  FMUL.FTZ R0, R0, 1 ;  /* 0x3f80000000007820 */ /* 0x000fc80000410000 */
[----:B------:R0:W1:Y:S01]  /*6970*/  F2F.F64.F32 R22, R0 ;  /* 0x0000000000167310 */ /* 0x0000620000201800 */
[----:B------:R-:W-:Y:S05]  /*6980*/  BRA `(.L_x_8957) ;  /* 0x0000000400187947 */ /* 0x000fea0003800000 */
.L_x_8970:
        /* <DEDUP_REMOVED lines=21> */
.L_x_8979:
[----:B------:R-:W-:Y:S05]  /*6ae0*/  BSYNC B1 ;  /* 0x0000000000017941 */ /* 0x000fea0003800000 */
.L_x_8978:
[----:B------:R-:W-:Y:S01]  /*6af0*/  LEA R3, R0, 0x37800000, 0x17 ;  /* 0x3780000000037811 */ /* 0x000fe200078eb8ff */
[----:B------:R-:W-:-:S05]  /*6b00*/  IMAD.SHL.U32 R0, R2, 0x200000, RZ ;  /* 0x0020000002007824 */ /* 0x000fca00078e00ff */
[----:B------:R-:W-:-:S07]  /*6b10*/  LOP3.LUT R0, R3, R0, R4, 0xfe, !PT ;  /* 0x0000000003007212 */ /* 0x000fce00078efe04 */
.L_x_8977:
[----:B------:R-:W-:Y:S05]  /*6b20*/  BSYNC B0 ;  /* 0x0000000000007941 */ /* 0x000fea0003800000 */
.L_x_8976:
[----:B------:R-:W-:-:S04]  /*6b30*/  FMUL.FTZ R0, R0, 1 ;  /* 0x3f80000000007820 */ /* 0x000fc80000410000 */
[----:B------:R0:W1:Y:S01]  /*6b40*/  F2F.F64.F32 R22, R0 ;  /* 0x0000000000167310 */ /* 0x0000620000201800 */
[----:B------:R-:W-:Y:S05]  /*6b50*/  BRA `(.L_x_8957) ;  /* 0x0000000000a47947 */ /* 0x000fea0003800000 */
.L_x_8969:
        /* <DEDUP_REMOVED lines=14> */
.L_x_8983:
[----:B------:R-:W-:Y:S05]  /*6c40*/  BSYNC B0 ;  /* 0x0000000000007941 */ /* 0x000fea0003800000 */
.L_x_8982:
[----:B------:R-:W-:-:S04]  /*6c50*/  FMUL.FTZ R0, R0, 1 ;  /* 0x3f80000000007820 */ /* 0x000fc80000410000 */
[----:B------:R0:W1:Y:S01]  /*6c60*/  F2F.F64.F32 R22, R0 ;  /* 0x0000000000167310 */ /* 0x0000620000201800 */
[----:B------:R-:W-:Y:S05]  /*6c70*/  BRA `(.L_x_8957) ;  /* 0x00000000005c7947 */ /* 0x000fea0003800000 */
.L_x_8956:
[----:B------:R-:W-:Y:S01]  /*6c80*/  MOV R2, 0x0 ;  /* 0x0000000000027802 */ /* 0x000fe20000000f00 */
[----:B------:R-:W-:Y:S01]  /*6c90*/  ULDC.64 UR4, c[0x4][0x128] ;  /* 0x01004a0000047ab9 */ /* 0x000fe20000000a00 */
[----:B------:R-:W-:Y:S01]  /*6ca0*/  ULDC.64 UR6, c[0x4][0x8] ;  /* 0x0100020000067ab9 */ /* 0x000fe20000000a00 */
[----:B------:R-:W-:Y:S01]  /*6cb0*/  IMAD.U32 R4, RZ, RZ, UR4 ;  /* 0x00000004ff047e24 */ /* 0x000fe2000f8e00ff */
[----:B------:R-:W-:Y:S01]  /*6cc0*/  HFMA2.MMA R8, -RZ, RZ, 0, 4.64916229248046875e-06 ;  /* 0x0000004eff087435 */ /* 0x000fe200000001ff */
        /* <DEDUP_REMOVED lines=8> */
[----:B------:R-:W-:-:S07]  /*6d50*/  IMAD.MOV.U32 R13, RZ, RZ, RZ ;  /* 0x000000ffff0d7224 */ /* 0x000fce00078e00ff */
[----:B------:R-:W-:-:S07]  /*6d60*/  LEPC R20, `(.L_x_8984) ;  /* 0x000000001014794e */ /* 0x000fce0000000000 */
[----:B0-----:R-:W-:Y:S05]  /*6d70*/  CALL.ABS.NOINC R2 ;  /* 0x0000000002007343 */ /* 0x001fea0003c00000 */
.L_x_8984:
[----:B------:R-:W-:Y:S01]  /*6d80*/  CS2R R22, SRZ ;  /* 0x0000000000167805 */ /* 0x000fe2000001ff00 */
[----:B------:R-:W-:Y:S06]  /*6d90*/  BRA `(.L_x_8957) ;  /* 0x0000000000147947 */ /* 0x000fec0003800000 */
.L_x_8981:
[----:B------:R-:W2:Y:S02]  /*6da0*/  LDG.E.64 R22, desc[UR36][R2.64] ;  /* 0x0000002402167981 */ /* 0x000ea4000c1e1b00 */
[----:B--2---:R-:W0:Y:S01]  /*6db0*/  I2F.F64.U64 R22, R22 ;  /* 0x0000001600167312 */ /* 0x004e220000301800 */
[----:B------:R-:W-:Y:S05]  /*6dc0*/  BRA `(.L_x_8957) ;  /* 0x0000000000087947 */ /* 0x000fea0003800000 */
.L_x_8980:
[----:B------:R-:W2:Y:S02]  /*6dd0*/  LDG.E R2, desc[UR36][R2.64] ;  /* 0x0000002402027981 */ /* 0x000ea4000c1e1900 */
[----:B--2---:R0:W1:Y:S02]  /*6de0*/  I2F.F64.U32 R22, R2 ;  /* 0x0000000200167312 */ /* 0x0040640000201800 */
.L_x_8957:
[----:B0-----:R-:W0:Y:S01]  /*6df0*/  LDC.U8 R2, c[0x0][0x4aa] ;  /* 0x00012a80ff027b82 */ /* 0x001e220000000000 */
[----:B------:R-:W-:Y:S02]  /*6e00*/  ULDC.64 UR4, c[0x0][0x488] ;  /* 0x0001220000047ab9 */ /* 0x000fe40000000a00 */
[----:B----4-:R-:W-:-:S05]  /*6e10*/  IADD3 R4, P0, R18, UR4, RZ ;  /* 0x0000000412047c10 */ /* 0x010fca000ff1e0ff */
[----:B--2---:R-:W-:Y:S01]  /*6e20*/  IMAD.X R5, RZ, RZ, UR5, P0 ;  /* 0x00000005ff057e24 */ /* 0x004fe200080e06ff */
        /* <DEDUP_REMOVED lines=14> */
.L_x_8988:
[----:B------:R-:W2:Y:S02]  /*6f10*/  LDG.E.U8 R2, desc[UR36][R4.64] ;  /* 0x0000002404027981 */ /* 0x000ea4000c1e1100 */
[----:B--2---:R-:W0:Y:S01]  /*6f20*/  I2F.F64.U16 R2, R2 ;  /* 0x0000000200027312 */ /* 0x004e220000101800 */
[----:B------:R-:W-:Y:S05]  /*6f30*/  BRA `(.L_x_8990) ;  /* 0x0000000c00707947 */ /* 0x000fea0003800000 */
.L_x_8987:
        /* <DEDUP_REMOVED lines=9> */
.L_x_8992:
[----:B------:R-:W2:Y:S02]  /*6fd0*/  LDG.E R2, desc[UR36][R4.64] ;  /* 0x0000002404027981 */ /* 0x000ea4000c1e1900 */
[----:B--2---:R-:W0:Y:S01]  /*6fe0*/  I2F.F64 R2, R2 ;  /* 0x0000000200027312 */ /* 0x004e220000201c00 */
[----:B------:R-:W-:Y:S05]  /*6ff0*/  BRA `(.L_x_8990) ;  /* 0x0000000c00407947 */ /* 0x000fea0003800000 */
.L_x_8991:
[----:B------:R-:W2:Y:S02]  /*7000*/  LDG.E.U16 R2, desc[UR36][R4.64] ;  /* 0x0000002404027981 */ /* 0x000ea4000c1e1500 */
[----:B--2---:R-:W0:Y:S01]  /*7010*/  I2F.F64.S16 R2, R2 ;  /* 0x0000000200027312 */ /* 0x004e220000101c00 */
[----:B------:R-:W-:Y:S05]  /*7020*/  BRA `(.L_x_8990) ;  /* 0x0000000c00347947 */ /* 0x000fea0003800000 */
.L_x_8986:
        /* <DEDUP_REMOVED lines=10> */
.L_x_8994:
[----:B------:R-:W2:Y:S02]  /*70d0*/  LDG.E.U16 R0, desc[UR36][R4.64] ;  /* 0x0000002404007981 */ /* 0x000ea4000c1e1500 */
[----:B--2---:R-:W-:-:S05]  /*70e0*/  HADD2.F32 R0, -RZ, R0.H0_H0 ;  /* 0x20000000ff007230 */ /* 0x004fca0000004100 */
[----:B------:R-:W-:-:S04]  /*70f0*/  FMUL.FTZ R0, R0, 1 ;  /* 0x3f80000000007820 */ /* 0x000fc80000410000 */
[----:B------:R0:W2:Y:S01]  /*7100*/  F2F.F64.F32 R2, R0 ;  /* 0x0000000000027310 */ /* 0x0000a20000201800 */
[----:B------:R-:W-:Y:S05]  /*7110*/  BRA `(.L_x_8990) ;  /* 0x0000000800f87947 */ /* 0x000fea0003800000 */
.L_x_8993:
        /* <DEDUP_REMOVED lines=10> */
.L_x_8996:
[----:B------:R-:W2:Y:S02]  /*71c0*/  LDG.E.U16 R4, desc[UR36][R4.64] ;  /* 0x0000002404047981 */ /* 0x000ea4000c1e1500 */
[----:B--2---:R-:W-:-:S05]  /*71d0*/  HADD2.F32 R0, -RZ, R4.H0_H0 ;  /* 0x20000004ff007230 */ /* 0x004fca0000004100 */
[----:B------:R-:W-:-:S04]  /*71e0*/  FMUL.FTZ R0, R0, 1 ;  /* 0x3f80000000007820 */ /* 0x000fc80000410000 */
[----:B------:R0:W2:Y:S01]  /*71f0*/  F2F.F64.F32 R2, R0 ;  /* 0x0000000000027310 */ /* 0x0000a20000201800 */
[----:B------:R-:W-:Y:S05]  /*7200*/  BRA `(.L_x_8990) ;  /* 0x0000000800bc7947 */ /* 0x000fea0003800000 */
.L_x_8995:
[----:B------:R0:W5:Y:S01]  /*7210*/  LDG.E.64 R2, desc[UR36][R4.64] ;  /* 0x0000002404027981 */ /* 0x000162000c1e1b00 */
[----:B------:R-:W-:Y:S05]  /*7220*/  BRA `(.L_x_8990) ;  /* 0x0000000800b47947 */ /* 0x000fea0003800000 */
.L_x_8985:
        /* <DEDUP_REMOVED lines=13> */
.L_x_8999:
[----:B------:R0:W5:Y:S01]  /*7300*/  LDG.E.64 R2, desc[UR36][R4.64] ;  /* 0x0000002404027981 */ /* 0x000162000c1e1b00 */
[----:B------:R-:W-:Y:S05]  /*7310*/  BRA `(.L_x_8990) ;  /* 0x0000000800787947 */ /* 0x000fea0003800000 */
.L_x_8998:
        /* <DEDUP_REMOVED lines=28> */
.L_x_9001:
        /* <DEDUP_REMOVED lines=15> */
.L_x_9000:
[----:B------:R-:W2:Y:S02]  /*75d0*/  LDG.E.U16 R0, desc[UR36][R4.64] ;  /* 0x0000002404007981 */ /* 0x000ea4000c1e1500 */
[----:B--2---:R-:W-:-:S04]  /*75e0*/  IMAD.U32 R0, R0, 0x10000, RZ ;  /* 0x0001000000007824 */ /* 0x004fc800078e00ff */
[----:B------:R-:W-:-:S04]  /*75f0*/  FMUL.FTZ R0, R0, 1 ;  /* 0x3f80000000007820 */ /* 0x000fc80000410000 */
[----:B------:R2:W4:Y:S01]  /*7600*/  F2F.F64.F32 R2, R0 ;  /* 0x0000000000027310 */ /* 0x0005220000201800 */
[----:B------:R-:W-:Y:S05]  /*7610*/  BRA `(.L_x_8990) ;  /* 0x0000000400b87947 */ /* 0x000fea0003800000 */
.L_x_8997:
        /* <DEDUP_REMOVED lines=11> */
.L_x_9004:
        /* <DEDUP_REMOVED lines=21> */
.L_x_9008:
[----:B------:R-:W-:Y:S05]  /*7820*/  BSYNC B1 ;  /* 0x0000000000017941 */ /* 0x000fea0003800000 */
.L_x_9007:
[----:B------:R-:W-:Y:S01]  /*7830*/  LEA R3, R0, 0x3b800000, 0x17 ;  /* 0x3b80000000037811 */ /* 0x000fe200078eb8ff */
[----:B------:R-:W-:-:S05]  /*7840*/  IMAD.SHL.U32 R0, R2, 0x100000, RZ ;  /* 0x0010000002007824 */ /* 0x000fca00078e00ff */
[----:B------:R-:W-:-:S07]  /*7850*/  LOP3.LUT R0, R3, R0, R4, 0xfe, !PT ;  /* 0x0000000003007212 */ /* 0x000fce00078efe04 */
.L_x_9006:
[----:B------:R-:W-:Y:S05]  /*7860*/  BSYNC B0 ;  /* 0x0000000000007941 */ /* 0x000fea0003800000 */
.L_x_9005:
[----:B------:R-:W-:-:S04]  /*7870*/  FMUL.FTZ R0, R0, 1 ;  /* 0x3f80000000007820 */ /* 0x000fc80000410000 */
[----:B------:R0:W2:Y:S01]  /*7880*/  F2F.F64.F32 R2, R0 ;  /* 0x0000000000027310 */ /* 0x0000a20000201800 */
[----:B------:R-:W-:Y:S05]  /*7890*/  BRA `(.L_x_8990) ;  /* 0x0000000400187947 */ /* 0x000fea0003800000 */
.L_x_9003:
        /* <DEDUP_REMOVED lines=21> */
.L_x_9012:
[----:B------:R-:W-:Y:S05]  /*79f0*/  BSYNC B1 ;  /* 0x0000000000017941 */ /* 0x000fea0003800000 */
.L_x_9011:
[----:B------:R-:W-:Y:S01]  /*7a00*/  LEA R3, R0, 0x37800000, 0x17 ;  /* 0x3780000000037811 */ /* 0x000fe200078eb8ff */
[----:B------:R-:W-:-:S05]  /*7a10*/  IMAD.SHL.U32 R0, R2, 0x200000, RZ ;  /* 0x0020000002007824 */ /* 0x000fca00078e00ff */
[----:B------:R-:W-:-:S07]  /*7a20*/  LOP3.LUT R0, R3, R0, R4, 0xfe, !PT ;  /* 0x0000000003007212 */ /* 0x000fce00078efe04 */
.L_x_9010:
[----:B------:R-:W-:Y:S05]  /*7a30*/  BSYNC B0 ;  /* 0x0000000000007941 */ /* 0x000fea0003800000 */
.L_x_9009:
[----:B------:R-:W-:-:S04]  /*7a40*/  FMUL.FTZ R0, R0, 1 ;  /* 0x3f80000000007820 */ /* 0x000fc80000410000 */
[----:B------:R0:W2:Y:S01]  /*7a50*/  F2F.F64.F32 R2, R0 ;  /* 0x0000000000027310 */ /* 0x0000a20000201800 */
[----:B------:R-:W-:Y:S05]  /*7a60*/  BRA `(.L_x_8990) ;  /* 0x0000000000a47947 */ /* 0x000fea0003800000 */
.L_x_9002:
        /* <DEDUP_REMOVED lines=12> */
[----:B------:R-:W-:Y:S01]  /*7b30*/  @!P0 MOV R0, 0x7f800001 ;  /* 0x7f80000100008802 */ /* 0x000fe20000000f00 */
[----:B------:R-:W-:-:S07]  /*7b40*/  @P0 IMAD.SHL.U32 R0, R4, 0x800000, RZ ;  /* 0x0080000004000824 */ /* 0x000fce00078e00ff */
.L_x_9016:
[----:B------:R-:W-:Y:S05]  /*7b50*/  BSYNC B0 ;  /* 0x0000000000007941 */ /* 0x000fea0003800000 */
.L_x_9015:
[----:B------:R-:W-:-:S04]  /*7b60*/  FMUL.FTZ R0, R0, 1 ;  /* 0x3f80000000007820 */ /* 0x000fc80000410000 */
[----:B------:R0:W2:Y:S01]  /*7b70*/  F2F.F64.F32 R2, R0 ;  /* 0x0000000000027310 */ /* 0x0000a20000201800 */
[----:B------:R-:W-:Y:S05]  /*7b80*/  BRA `(.L_x_8990) ;  /* 0x00000000005c7947 */ /* 0x000fea0003800000 */
.L_x_8989:
        /* <DEDUP_REMOVED lines=16> */
.L_x_9017:
[----:B------:R-:W-:Y:S01]  /*7c90*/  CS2R R2, SRZ ;  /* 0x0000000000027805 */ /* 0x000fe2000001ff00 */
[----:B------:R-:W-:Y:S06]  /*7ca0*/  BRA `(.L_x_8990) ;  /* 0x0000000000147947 */ /* 0x000fec0003800000 */
.L_x_9014:
[----:B------:R-:W2:Y:S02]  /*7cb0*/  LDG.E.64 R2, desc[UR36][R4.64] ;  /* 0x0000002404027981 */ /* 0x000ea4000c1e1b00 */
[----:B--2---:R-:W0:Y:S01]  /*7cc0*/  I2F.F64.U64 R2, R2 ;  /* 0x0000000200027312 */ /* 0x004e220000301800 */
[----:B------:R-:W-:Y:S05]  /*7cd0*/  BRA `(.L_x_8990) ;  /* 0x0000000000087947 */ /* 0x000fea0003800000 */
.L_x_9013:
[----:B------:R-:W2:Y:S02]  /*7ce0*/  LDG.E R2, desc[UR36][R4.64] ;  /* 0x0000002404027981 */ /* 0x000ea4000c1e1900 */
[----:B--2---:R-:W0:Y:S02]  /*7cf0*/  I2F.F64.U32 R2, R2 ;  /* 0x0000000200027312 */ /* 0x004e240000201800 */
.L_x_8990:
        /* <DEDUP_REMOVED lines=26> */
[----:B------:R-:W-:-:S07]  /*7ea0*/  IMAD.MOV.U32 R3, RZ, RZ, R23 ;  /* 0x000000ffff037224 */ /* 0x000fce00078e0017 */
[----:B------:R-:W-:Y:S05]  /*7eb0*/  CALL.REL.NOINC `($__internal_0_$__cuda_sm20_div_rn_f64_full) ;  /* 0x000000a0004c7944 */ /* 0x000fea0003c00000 */
[----:B------:R-:W-:-:S07]  /*7ec0*/  IMAD.MOV.U32 R2, RZ, RZ, R4 ;  /* 0x000000ffff027224 */ /* 0x000fce00078e0004 */
.L_x_9021:
[----:B------:R-:W-:Y:S05]  /*7ed0*/  BSYNC B1 ;  /* 0x0000000000017941 */ /* 0x000fea0003800000 */
.L_x_9020:
[----:B------:R-:W-:Y:S02]  /*7ee0*/  IMAD.MOV.U32 R4, RZ, RZ, R2 ;  /* 0x000000ffff047224 */ /* 0x000fe400078e0002 */
[----:B------:R-:W-:-:S07]  /*7ef0*/  IMAD.MOV.U32 R5, RZ, RZ, R3 ;  /* 0x000000ffff057224 */ /* 0x000fce00078e0003 */
.L_x_9019:
[----:B------:R-:W-:Y:S05]  /*7f00*/  BSYNC B0 ;  /* 0x0000000000007941 */ /* 0x000fea0003800000 */
.L_x_9018:
        /* <DEDUP_REMOVED lines=15> */
.L_x_9025:
[----:B------:R-:W0:Y:S02]  /*8000*/  F2I.S64.F64.TRUNC R4, R4 ;  /* 0x0000000400047311 */ /* 0x000e24000030d900 */
[----:B0-----:R-:W-:-:S05]  /*8010*/  IMAD.MOV.U32 R3, RZ, RZ, R4 ;  /* 0x000000ffff037224 */ /* 0x001fca00078e0004 */
[----:B------:R0:W-:Y:S01]  /*8020*/  STG.E.U8 desc[UR36][R16.64], R3 ;  /* 0x0000000310007986 */ /* 0x0001e2000c101124 */
[----:B------:R-:W-:Y:S05]  /*8030*/  BRA `(.L_x_9027) ;  /* 0x0000000c00f87947 */ /* 0x000fea0003800000 */
.L_x_9024:
        /* <DEDUP_REMOVED lines=9> */
.L_x_9029:
[----:B------:R-:W0:Y:S02]  /*80d0*/  F2I.F64.TRUNC R5, R4 ;  /* 0x0000000400057311 */ /* 0x000e24000030d100 */
[----:B0-----:R0:W-:Y:S01]  /*80e0*/  STG.E desc[UR36][R16.64], R5 ;  /* 0x0000000510007986 */ /* 0x0011e2000c101924 */
[----:B------:R-:W-:Y:S05]  /*80f0*/  BRA `(.L_x_9027) ;  /* 0x0000000c00c87947 */ /* 0x000fea0003800000 */
.L_x_9028:
[----:B------:R-:W0:Y:S02]  /*8100*/  F2I.F64.TRUNC R5, R4 ;  /* 0x0000000400057311 */ /* 0x000e24000030d100 */
[----:B0-----:R0:W-:Y:S01]  /*8110*/  STG.E.U16 desc[UR36][R16.64], R5 ;  /* 0x0000000510007986 */ /* 0x0011e2000c101524 */
[----:B------:R-:W-:Y:S05]  /*8120*/  BRA `(.L_x_9027) ;  /* 0x0000000c00bc7947 */ /* 0x000fea0003800000 */
.L_x_9023:
        /* <DEDUP_REMOVED lines=13> */
.L_x_9031:
        /* <DEDUP_REMOVED lines=8> */
.L_x_9030:
        /* <DEDUP_REMOVED lines=14> */
.L_x_9033:
        /* <DEDUP_REMOVED lines=9> */
.L_x_9032:
[----:B------:R0:W-:Y:S01]  /*83f0*/  STG.E.64 desc[UR36][R16.64], R4 ;  /* 0x0000000410007986 */ /* 0x0001e2000c101b24 */
[----:B------:R-:W-:Y:S05]  /*8400*/  BRA `(.L_x_9027) ;  /* 0x0000000c00047947 */ /* 0x000fea0003800000 */
.L_x_9022:
        /* <DEDUP_REMOVED lines=12> */
.L_x_9036:
[----:B------:R-:W-:-:S05]  /*84d0*/  CS2R R6, SRZ ;  /* 0x0000000000067805 */ /* 0x000fca000001ff00 */
[----:B------:R0:W-:Y:S01]  /*84e0*/  STG.E.128 desc[UR36][R16.64], R4 ;  /* 0x0000000410007986 */ /* 0x0001e2000c101d24 */
[----:B------:R-:W-:Y:S05]  /*84f0*/  BRA `(.L_x_9027) ;  /* 0x0000000800c87947 */ /* 0x000fea0003800000 */
.L_x_9035:
        /* <DEDUP_REMOVED lines=25> */
.L_x_9040:
[----:B------:R-:W-:Y:S05]  /*8690*/  BSYNC B0 ;  /* 0x0000000000007941 */ /* 0x000fea0003800000 */
.L_x_9039:
[----:B------:R-:W-:-:S05]  /*86a0*/  LOP3.LUT R3, R0, R3, RZ, 0xfc, !PT ;  /* 0x0000000300037212 */ /* 0x000fca00078efcff */
[----:B------:R0:W-:Y:S01]  /*86b0*/  STG.E.U8 desc[UR36][R16.64], R3 ;  /* 0x0000000310007986 */ /* 0x0001e2000c101124 */
[----:B------:R-:W-:Y:S05]  /*86c0*/  BRA `(.L_x_9027) ;  /* 0x0000000800547947 */ /* 0x000fea0003800000 */
.L_x_9038:
        /* <DEDUP_REMOVED lines=17> */
.L_x_9042:
[----:B------:R-:W-:Y:S01]  /*87e0*/  IMAD.MOV.U32 R0, RZ, RZ, 0x7f ;  /* 0x0000007fff007424 */ /* 0x000fe200078e00ff */
[----:B------:R-:W-:-:S04]  /*87f0*/  ISETP.GT.U32.AND P0, PT, R2, 0x7f800000, PT ;  /* 0x7f8000000200780c */ /* 0x000fc80003f04070 */
[----:B------:R-:W-:-:S09]  /*8800*/  SEL R0, R0, 0x7c, P0 ;  /* 0x0000007c00007807 */ /* 0x000fd20000000000 */
.L_x_9043:
[----:B------:R-:W-:Y:S05]  /*8810*/  BSYNC B0 ;  /* 0x0000000000007941 */ /* 0x000fea0003800000 */
.L_x_9041:
[----:B------:R-:W-:-:S04]  /*8820*/  LOP3.LUT R2, R3, 0x80000000, RZ, 0xc0, !PT ;  /* 0x8000000003027812 */ /* 0x000fc800078ec0ff */
[----:B------:R-:W-:-:S04]  /*8830*/  SHF.R.U32.HI R3, RZ, 0x18, R2 ;  /* 0x00000018ff037819 */ /* 0x000fc80000011602 */
[----:B------:R-:W-:-:S05]  /*8840*/  LOP3.LUT R3, R0, R3, RZ, 0xfc, !PT ;  /* 0x0000000300037212 */ /* 0x000fca00078efcff */
[----:B------:R0:W-:Y:S01]  /*8850*/  STG.E.U8 desc[UR36][R16.64], R3 ;  /* 0x0000000310007986 */ /* 0x0001e2000c101124 */
[----:B------:R-:W-:Y:S05]  /*8860*/  BRA `(.L_x_9027) ;  /* 0x0000000400ec7947 */ /* 0x000fea0003800000 */
.L_x_9037:
        /* <DEDUP_REMOVED lines=8> */
.L_x_9034:
        /* <DEDUP_REMOVED lines=11> */
.L_x_9046:
        /* <DEDUP_REMOVED lines=21> */
.L_x_9049:
[----:B------:R-:W-:-:S04]  /*8af0*/  LOP3.LUT R2, R3, 0x80000000, RZ, 0xc0, !PT ;  /* 0x8000000003027812 */ /* 0x000fc800078ec0ff */
[----:B------:R-:W-:-:S04]  /*8b00*/  SHF.R.U32.HI R3, RZ, 0x18, R2 ;  /* 0x00000018ff037819 */ /* 0x000fc80000011602 */
[----:B------:R-:W-:-:S04]  /*8b10*/  LOP3.LUT R0, R0, R3, RZ, 0xfc, !PT ;  /* 0x0000000300007212 */ /* 0x000fc800078efcff */
[----:B------:R-:W-:-:S07]  /*8b20*/  PRMT R8, R0, 0x7610, R8 ;  /* 0x0000761000087816 */ /* 0x000fce0000000008 */
.L_x_9048:
[----:B------:R-:W-:Y:S05]  /*8b30*/  BSYNC B0 ;  /* 0x0000000000007941 */ /* 0x000fea0003800000 */
.L_x_9047:
[----:B------:R0:W-:Y:S01]  /*8b40*/  STG.E.U8 desc[UR36][R16.64], R8 ;  /* 0x0000000810007986 */ /* 0x0001e2000c101124 */
[----:B------:R-:W-:Y:S05]  /*8b50*/  BRA `(.L_x_9027) ;  /* 0x0000000400307947 */ /* 0x000fea0003800000 */
.L_x_9045:
        /* <DEDUP_REMOVED lines=21> */
.L_x_9052:
[----:B------:R-:W-:-:S04]  /*8cb0*/  LOP3.LUT R2, R3, 0x80000000, RZ, 0xc0, !PT ;  /* 0x8000000003027812 */ /* 0x000fc800078ec0ff */
[----:B------:R-:W-:-:S04]  /*8cc0*/  SHF.R.U32.HI R3, RZ, 0x18, R2 ;  /* 0x00000018ff037819 */ /* 0x000fc80000011602 */
[----:B------:R-:W-:-:S04]  /*8cd0*/  LOP3.LUT R0, R0, R3, RZ, 0xfc, !PT ;  /* 0x0000000300007212 */ /* 0x000fc800078efcff */
[----:B------:R-:W-:-:S07]  /*8ce0*/  PRMT R8, R0, 0x7610, R8 ;  /* 0x0000761000087816 */ /* 0x000fce0000000008 */
.L_x_9051:
[----:B------:R-:W-:Y:S05]  /*8cf0*/  BSYNC B0 ;  /* 0x0000000000007941 */ /* 0x000fea0003800000 */
.L_x_9050:
[----:B------:R0:W-:Y:S01]  /*8d00*/  STG.E.U8 desc[UR36][R16.64], R8 ;  /* 0x0000000810007986 */ /* 0x0001e2000c101124 */
[----:B------:R-:W-:Y:S05]  /*8d10*/  BRA `(.L_x_9027) ;  /* 0x0000000000c07947 */ /* 0x000fea0003800000 */
.L_x_9044:
        /* <DEDUP_REMOVED lines=18> */
[----:B------:R-:W-:Y:S02]  /*8e40*/  @P2 ISETP.EQ.U32.AND P1, PT, R0, 0x1, P0 ;  /* 0x000000010000280c */ /* 0x000fe40000722070 */
[----:B------:R-:W-:Y:S02]  /*8e50*/  PLOP3.LUT P0, PT, PT, PT, PT, 0x80, 0x0 ;  /* 0x000000000000781c */ /* 0x000fe40003f0f070 */
[----:B------:R-:W-:Y:S02]  /*8e60*/  @P2 PLOP3.LUT P0, PT, P1, PT, PT, 0x80, 0x0 ;  /* 0x000000000000281c */ /* 0x000fe40000f0f070 */
[----:B------:R-:W-:-:S11]  /*8e70*/  @P2 IADD3 R0, R2, 0x1, RZ ;  /* 0x0000000102002810 */ /* 0x000fd60007ffe0ff */
[----:B------:R-:W-:-:S04]  /*8e80*/  @!P0 IMAD.MOV R0, RZ, RZ, R2 ;  /* 0x000000ffff008224 */ /* 0x000fc800078e0202 */
[----:B------:R-:W-:-:S05]  /*8e90*/  @P2 IMAD.MOV.U32 R3, RZ, RZ, R0 ;  /* 0x000000ffff032224 */ /* 0x000fca00078e0000 */
[----:B------:R4:W-:Y:S01]  /*8ea0*/  STG.E.U8 desc[UR36][R16.64], R3 ;  /* 0x0000000310007986 */ /* 0x0009e2000c101124 */
[----:B------:R-:W-:Y:S05]  /*8eb0*/  BRA `(.L_x_9027) ;  /* 0x0000000000587947 */ /* 0x000fea0003800000 */
.L_x_9026:
[----:B------:R-:W-:Y:S01]  /*8ec0*/  MOV R0, 0x0 ;  /* 0x0000000000007802 */ /* 0x000fe20000000f00 */
[----:B------:R-:W-:Y:S01]  /*8ed0*/  ULDC.64 UR4, c[0x4][0x128] ;  /* 0x01004a0000047ab9 */ /* 0x000fe20000000a00 */
[----:B------:R-:W-:Y:S01]  /*8ee0*/  ULDC.64 UR6, c[0x4][0x10] ;  /* 0x0100040000067ab9 */ /* 0x000fe20000000a00 */
[----:B------:R-:W-:Y:S01]  /*8ef0*/  IMAD.U32 R4, RZ, RZ, UR4 ;  /* 0x00000004ff047e24 */ /* 0x000fe2000f8e00ff */
[----:B------:R0:W2:Y:S01]  /*8f00*/  LDC.64 R2, c[0x4][R0] ;  /* 0x0100000000027b82 */ /* 0x0000a20000000a00 */
        /* <DEDUP_REMOVED lines=10> */
[----:B-123--:R-:W-:Y:S05]  /*8fb0*/  CALL.ABS.NOINC R2 ;  /* 0x0000000002007343 */ /* 0x00efea0003c00000 */
.L_x_9055:
[----:B------:R-:W-:Y:S05]  /*8fc0*/  BRA `(.L_x_9027) ;  /* 0x0000000000147947 */ /* 0x000fea0003800000 */
.L_x_9054:
[----:B------:R-:W0:Y:S02]  /*8fd0*/  F2I.U64.F64.TRUNC R4, R4 ;  /* 0x0000000400047311 */ /* 0x000e24000030d800 */
[----:B0-----:R2:W-:Y:S01]  /*8fe0*/  STG.E.64 desc[UR36][R16.64], R4 ;  /* 0x0000000410007986 */ /* 0x0015e2000c101b24 */
[----:B------:R-:W-:Y:S05]  /*8ff0*/  BRA `(.L_x_9027) ;  /* 0x0000000000087947 */ /* 0x000fea0003800000 */
.L_x_9053:
[----:B------:R-:W0:Y:S02]  /*9000*/  F2I.U32.F64.TRUNC R5, R4 ;  /* 0x0000000400057311 */ /* 0x000e24000030d000 */
[----:B0-----:R0:W-:Y:S02]  /*9010*/  STG.E desc[UR36][R16.64], R5 ;  /* 0x0000000510007986 */ /* 0x0011e4000c101924 */
.L_x_9027:
[----:B------:R-:W-:-:S07]  /*9020*/  VIADD R19, R19, 0x80 ;  /* 0x0000008013137836 */ /* 0x000fce0000000000 */
.L_x_8950:
[----:B------:R-:W-:Y:S05]  /*9030*/  BSYNC B6 ;  /* 0x0000000000067941 */ /* 0x000fea0003800000 */
.L_x_8949:
        /* <DEDUP_REMOVED lines=358> */
.L_x_9058:
        /* <DEDUP_REMOVED lines=18> */
[----:B------:R-:W1:Y:S02]  /*a7c0*/  LDG.E.S8 R2, desc[UR36][R2.64] ;  /* 0x0000002402027981 */ /* 0x000e64000c1e1300 */
[----:B-1-3--:R0:W1:Y:S01]  /*a7d0*/  I2F.F64.S16 R22, R2 ;  /* 0x0000000200167312 */ /* 0x00a0620000101c00 */
[----:B------:R-:W-:Y:S05]  /*a7e0*/  BRA `(.L_x_9064) ;  /* 0x0000000c007c7947 */ /* 0x000fea0003800000 */
.L_x_9062:
[----:B------:R-:W1:Y:S02]  /*a7f0*/  LDG.E.U8 R2, desc[UR36][R2.64] ;  /* 0x0000002402027981 */ /* 0x000e64000c1e1100 */
[----:B-1-3--:R0:W1:Y:S01]  /*a800*/  I2F.F64.U16 R22, R2 ;  /* 0x0000000200167312 */ /* 0x00a0620000101800 */
[----:B------:R-:W-:Y:S05]  /*a810*/  BRA `(.L_x_9064) ;  /* 0x0000000c00707947 */ /* 0x000fea0003800000 */
.L_x_9061:
[----:B------:R-:W-:-:S13]  /*a820*/  ISETP.NE.AND P0, PT, R4, 0x2, PT ;  /* 0x000000020400780c */ /* 0x000fda0003f05270 */
[----:B------:R-:W-:Y:S05]  /*a830*/  @!P0 BRA `(.L_x_9065) ;  /* 0x0000000000288947 */ /* 0x000fea0003800000 */
[----:B------:R-:W-:-:S13]  /*a840*/  ISETP.NE.AND P0, PT, R4, 0x3, PT ;  /* 0x000000030400780c */ /* 0x000fda0003f05270 */
[----:B------:R-:W-:Y:S05]  /*a850*/  @!P0 BRA `(.L_x_9066) ;  /* 0x0000000000148947 */ /* 0x000fea0003800000 */
[----:B------:R-:W-:-:S13]  /*a860*/  ISETP.NE.AND P0, PT, R4, 0x4, PT ;  /* 0x000000040400780c */ /* 0x000fda0003f05270 */
[----:B------:R-:W-:Y:S05]  /*a870*/  @P0 BRA `(.L_x_9063) ;  /* 0x0000000800fc0947 */ /* 0x000fea0003800000 */
[----:B-1-3--:R-:W2:Y:S02]  /*a880*/  LDG.E.64 R22, desc[UR36][R2.64] ;  /* 0x0000002402167981 */ /* 0x00aea4000c1e1b00 */
[----:B--2---:R-:W0:Y:S01]  /*a890*/  I2F.F64.S64 R22, R22 ;  /* 0x0000001600167312 */ /* 0x004e220000301c00 */
[----:B------:R-:W-:Y:S05]  /*a8a0*/  BRA `(.L_x_9064) ;  /* 0x0000000c004c7947 */ /* 0x000fea0003800000 */
.L_x_9066:
[----:B------:R-:W1:Y:S02]  /*a8b0*/  LDG.E R2, desc[UR36][R2.64] ;  /* 0x0000002402027981 */ /* 0x000e64000c1e1900 */
[----:B-1-3--:R0:W1:Y:S01]  /*a8c0*/  I2F.F64 R22, R2 ;  /* 0x0000000200167312 */ /* 0x00a0620000201c00 */
[----:B------:R-:W-:Y:S05]  /*a8d0*/  BRA `(.L_x_9064) ;  /* 0x0000000c00407947 */ /* 0x000fea0003800000 */
.L_x_9065:
[----:B------:R-:W1:Y:S02]  /*a8e0*/  LDG.E.U16 R2, desc[UR36][R2.64] ;  /* 0x0000002402027981 */ /* 0x000e64000c1e1500 */
[----:B-1-3--:R0:W1:Y:S01]  /*a8f0*/  I2F.F64.S16 R22, R2 ;  /* 0x0000000200167312 */ /* 0x00a0620000101c00 */
[----:B------:R-:W-:Y:S05]  /*a900*/  BRA `(.L_x_9064) ;  /* 0x0000000c00347947 */ /* 0x000fea0003800000 */
.L_x_9060:
[----:B------:R-:W-:-:S13]  /*a910*/  ISETP.GT.AND P0, PT, R4, 0x6, PT ;  /* 0x000000060400780c */ /* 0x000fda0003f04270 */
[----:B------:R-:W-:Y:S05]  /*a920*/  @P0 BRA `(.L_x_9067) ;  /* 0x0000000000340947 */ /* 0x000fea0003800000 */
[----:B------:R-:W-:-:S13]  /*a930*/  ISETP.NE.AND P0, PT, R4, 0x5, PT ;  /* 0x000000050400780c */ /* 0x000fda0003f05270 */
[----:B------:R-:W-:Y:S05]  /*a940*/  @!P0 BRA `(.L_x_9068) ;  /* 0x0000000000188947 */ /* 0x000fea0003800000 */
[----:B------:R-:W-:-:S13]  /*a950*/  ISETP.NE.AND P0, PT, R4, 0x6, PT ;  /* 0x000000060400780c */ /* 0x000fda0003f05270 */
[----:B------:R-:W-:Y:S05]  /*a960*/  @P0 BRA `(.L_x_9063) ;  /* 0x0000000800c00947 */ /* 0x000fea0003800000 */
[----:B-1-3--:R-:W2:Y:S02]  /*a970*/  LDG.E R22, desc[UR36][R2.64] ;  /* 0x0000002402167981 */ /* 0x00aea4000c1e1900 */
[----:B--2---:R-:W-:-:S06]  /*a980*/  FMUL.FTZ R22, R22, 1 ;  /* 0x3f80000016167820 */ /* 0x004fcc0000410000 */
[----:B------:R-:W0:Y:S01]  /*a990*/  F2F.F64.F32 R22, R22 ;  /* 0x0000001600167310 */ /* 0x000e220000201800 */
[----:B------:R-:W-:Y:S05]  /*a9a0*/  BRA `(.L_x_9064) ;  /* 0x0000000c000c7947 */ /* 0x000fea0003800000 */
.L_x_9068:
[----:B------:R-:W2:Y:S02]  /*a9b0*/  LDG.E.U16 R0, desc[UR36][R2.64] ;  /* 0x0000002402007981 */ /* 0x000ea4000c1e1500 */
[----:B--2---:R-:W-:-:S05]  /*a9c0*/  HADD2.F32 R0, -RZ, R0.H0_H0 ;  /* 0x20000000ff007230 */ /* 0x004fca0000004100 */
[----:B------:R-:W-:-:S04]  /*a9d0*/  FMUL.FTZ R0, R0, 1 ;  /* 0x3f80000000007820 */ /* 0x000fc80000410000 */
[----:B-1-3--:R0:W1:Y:S01]  /*a9e0*/  F2F.F64.F32 R22, R0 ;  /* 0x0000000000167310 */ /* 0x00a0620000201800 */
[----:B------:R-:W-:Y:S05]  /*a9f0*/  BRA `(.L_x_9064) ;  /* 0x0000000800f87947 */ /* 0x000fea0003800000 */
.L_x_9067:
[----:B------:R-:W-:-:S13]  /*aa00*/  ISETP.NE.AND P0, PT, R4, 0x7, PT ;  /* 0x000000070400780c */ /* 0x000fda0003f05270 */
[----:B------:R-:W-:Y:S05]  /*aa10*/  @!P0 BRA `(.L_x_9069) ;  /* 0x0000000000348947 */ /* 0x000fea0003800000 */
[----:B------:R-:W-:-:S13]  /*aa20*/  ISETP.NE.AND P0, PT, R4, 0x8, PT ;  /* 0x000000080400780c */ /* 0x000fda0003f05270 */
[----:B------:R-:W-:Y:S05]  /*aa30*/  @!P0 BRA `(.L_x_9070) ;  /* 0x0000000000188947 */ /* 0x000fea0003800000 */
[----:B------:R-:W-:-:S13]  /*aa40*/  ISETP.NE.AND P0, PT, R4, 0x9, PT ;  /* 0x000000090400780c */ /* 0x000fda0003f05270 */
[----:B------:R-:W-:Y:S05]  /*aa50*/  @P0 BRA `(.L_x_9063) ;  /* 0x0000000800840947 */ /* 0x000fea0003800000 */
[----:B------:R-:W1:Y:S02]  /*aa60*/  LDG.E R2, desc[UR36][R2.64] ;  /* 0x0000002402027981 */ /* 0x000e64000c1e1900 */
[----:B-1-3--:R-:W-:-:S06]  /*aa70*/  FMUL.FTZ R22, R2, 1 ;  /* 0x3f80000002167820 */ /* 0x00afcc0000410000 */
[----:B------:R-:W0:Y:S01]  /*aa80*/  F2F.F64.F32 R22, R22 ;  /* 0x0000001600167310 */ /* 0x000e220000201800 */
[----:B------:R-:W-:Y:S05]  /*aa90*/  BRA `(.L_x_9064) ;  /* 0x0000000800d07947 */ /* 0x000fea0003800000 */
.L_x_9070:
[----:B------:R-:W2:Y:S02]  /*aaa0*/  LDG.E.U16 R2, desc[UR36][R2.64] ;  /* 0x0000002402027981 */ /* 0x000ea4000c1e1500 */
[----:B--2---:R-:W-:-:S05]  /*aab0*/  HADD2.F32 R0, -RZ, R2.H0_H0 ;  /* 0x20000002ff007230 */ /* 0x004fca0000004100 */
[----:B------:R-:W-:-:S04]  /*aac0*/  FMUL.FTZ R0, R0, 1 ;  /* 0x3f80000000007820 */ /* 0x000fc80000410000 */
[----:B-1-3--:R0:W1:Y:S01]  /*aad0*/  F2F.F64.F32 R22, R0 ;  /* 0x0000000000167310 */ /* 0x00a0620000201800 */
[----:B------:R-:W-:Y:S05]  /*aae0*/  BRA `(.L_x_9064) ;  /* 0x0000000800bc7947 */ /* 0x000fea0003800000 */
.L_x_9069:
[----:B-1-3--:R0:W5:Y:S01]  /*aaf0*/  LDG.E.64 R22, desc[UR36][R2.64] ;  /* 0x0000002402167981 */ /* 0x00a162000c1e1b00 */
[----:B------:R-:W-:Y:S05]  /*ab00*/  BRA `(.L_x_9064) ;  /* 0x0000000800b47947 */ /* 0x000fea0003800000 */
.L_x_9059:
        /* <DEDUP_REMOVED lines=9> */
[----:B-1-3--:R-:W-:Y:S01]  /*aba0*/  IMAD.MOV.U32 R22, RZ, RZ, RZ ;  /* 0x000000ffff167224 */ /* 0x00afe200078e00ff */
[----:B--2---:R-:W-:-:S04]  /*abb0*/  ISETP.NE.AND P0, PT, R2, RZ, PT ;  /* 0x000000ff0200720c */ /* 0x004fc80003f05270 */
[----:B------:R-:W-:Y:S01]  /*abc0*/  FSEL R23, RZ, 1.875, !P0 ;  /* 0x3ff00000ff177808 */ /* 0x000fe20004000000 */
[----:B------:R-:W-:Y:S08]  /*abd0*/  BRA `(.L_x_9064) ;  /* 0x0000000800807947 */ /* 0x000ff00003800000 */
.L_x_9073:
[----:B-1-3--:R0:W5:Y:S01]  /*abe0*/  LDG.E.64 R22, desc[UR36][R2.64] ;  /* 0x0000002402167981 */ /* 0x00a162000c1e1b00 */
[----:B------:R-:W-:Y:S05]  /*abf0*/  BRA `(.L_x_9064) ;  /* 0x0000000800787947 */ /* 0x000fea0003800000 */
.L_x_9072:
        /* <DEDUP_REMOVED lines=26> */
[----:B-1-3--:R0:W1:Y:S01]  /*ada0*/  F2F.F64.F32 R22, R5 ;  /* 0x0000000500167310 */ /* 0x00a0620000201800 */
[----:B------:R-:W-:Y:S05]  /*adb0*/  BRA `(.L_x_9064) ;  /* 0x0000000800087947 */ /* 0x000fea0003800000 */
.L_x_9075:
        /* <DEDUP_REMOVED lines=13> */
[----:B-1-3--:R0:W1:Y:S01]  /*ae90*/  F2F.F64.F32 R22, R4 ;  /* 0x0000000400167310 */ /* 0x00a0620000201800 */
[----:B------:R-:W-:Y:S05]  /*aea0*/  BRA `(.L_x_9064) ;  /* 0x0000000400cc7947 */ /* 0x000fea0003800000 */
.L_x_9074:
[----:B------:R-:W2:Y:S02]  /*aeb0*/  LDG.E.U16 R0, desc[UR36][R2.64] ;  /* 0x0000002402007981 */ /* 0x000ea4000c1e1500 */
[----:B--2---:R-:W-:-:S05]  /*aec0*/  SHF.L.U32 R0, R0, 0x10, RZ ;  /* 0x0000001000007819 */ /* 0x004fca00000006ff */
[----:B------:R-:W-:-:S04]  /*aed0*/  FMUL.FTZ R0, R0, 1 ;  /* 0x3f80000000007820 */ /* 0x000fc80000410000 */
[----:B-1-3--:R0:W1:Y:S01]  /*aee0*/  F2F.F64.F32 R22, R0 ;  /* 0x0000000000167310 */ /* 0x00a0620000201800 */
[----:B------:R-:W-:Y:S05]  /*aef0*/  BRA `(.L_x_9064) ;  /* 0x0000000400b87947 */ /* 0x000fea0003800000 */
.L_x_9071:
        /* <DEDUP_REMOVED lines=8> */
[----:B------:R-:W1:Y:S02]  /*af80*/  LDG.E.U16 R2, desc[UR36][R2.64] ;  /* 0x0000002402027981 */ /* 0x000e64000c1e1500 */
[----:B-1-3--:R2:W3:Y:S01]  /*af90*/  I2F.F64.U16 R22, R2 ;  /* 0x0000000200167312 */ /* 0x00a4e20000101800 */
[----:B------:R-:W-:Y:S05]  /*afa0*/  BRA `(.L_x_9064) ;  /* 0x00000004008c7947 */ /* 0x000fea0003800000 */
.L_x_9078:
        /* <DEDUP_REMOVED lines=21> */
.L_x_9082:
[----:B------:R-:W-:Y:S05]  /*b100*/  BSYNC B1 ;  /* 0x0000000000017941 */ /* 0x000fea0003800000 */
.L_x_9081:
[----:B------:R-:W-:Y:S01]  /*b110*/  LEA R3, R0, 0x3b800000, 0x17 ;  /* 0x3b80000000037811 */ /* 0x000fe200078eb8ff */
[----:B------:R-:W-:-:S05]  /*b120*/  IMAD.SHL.U32 R0, R2, 0x100000, RZ ;  /* 0x0010000002007824 */ /* 0x000fca00078e00ff */
[----:B------:R-:W-:-:S07]  /*b130*/  LOP3.LUT R0, R3, R0, R4, 0xfe, !PT ;  /* 0x0000000003007212 */ /* 0x000fce00078efe04 */
.L_x_9080:
[----:B------:R-:W-:Y:S05]  /*b140*/  BSYNC B0 ;  /* 0x0000000000007941 */ /* 0x000fea0003800000 */
.L_x_9079:
[----:B------:R-:W-:-:S04]  /*b150*/  FMUL.FTZ R0, R0, 1 ;  /* 0x3f80000000007820 */ /* 0x000fc80000410000 */
[----:B-1-3--:R4:W0:Y:S01]  /*b160*/  F2F.F64.F32 R22, R0 ;  /* 0x0000000000167310 */ /* 0x00a8220000201800 */
[----:B------:R-:W-:Y:S05]  /*b170*/  BRA `(.L_x_9064) ;  /* 0x0000000400187947 */ /* 0x000fea0003800000 */
.L_x_9077:
        /* <DEDUP_REMOVED lines=21> */
.L_x_9086:
[----:B------:R-:W-:Y:S05]  /*b2d0*/  BSYNC B1 ;  /* 0x0000000000017941 */ /* 0x000fea0003800000 */
.L_x_9085:
[----:B------:R-:W-:Y:S01]  /*b2e0*/  LEA R3, R0, 0x37800000, 0x17 ;  /* 0x3780000000037811 */ /* 0x000fe200078eb8ff */
[----:B------:R-:W-:-:S05]  /*b2f0*/  IMAD.SHL.U32 R0, R2, 0x200000, RZ ;  /* 0x0020000002007824 */ /* 0x000fca00078e00ff */
[----:B------:R-:W-:-:S07]  /*b300*/  LOP3.LUT R0, R3, R0, R4, 0xfe, !PT ;  /* 0x0000000003007212 */ /* 0x000fce00078efe04 */
.L_x_9084:
[----:B------:R-:W-:Y:S05]  /*b310*/  BSYNC B0 ;  /* 0x0000000000007941 */ /* 0x000fea0003800000 */
.L_x_9083:
[----:B------:R-:W-:-:S04]  /*b320*/  FMUL.FTZ R0, R0, 1 ;  /* 0x3f80000000007820 */ /* 0x000fc80000410000 */
[----:B-1-3--:R0:W1:Y:S01]  /*b330*/  F2F.F64.F32 R22, R0 ;  /* 0x0000000000167310 */ /* 0x00a0620000201800 */
[----:B------:R-:W-:Y:S05]  /*b340*/  BRA `(.L_x_9064) ;  /* 0x0000000000a47947 */ /* 0x000fea0003800000 */
.L_x_9076:
        /* <DEDUP_REMOVED lines=14> */
.L_x_9090:
[----:B------:R-:W-:Y:S05]  /*b430*/  BSYNC B0 ;  /* 0x0000000000007941 */ /* 0x000fea0003800000 */
.L_x_9089:
[----:B------:R-:W-:-:S04]  /*b440*/  FMUL.FTZ R0, R0, 1 ;  /* 0x3f80000000007820 */ /* 0x000fc80000410000 */
[----:B-1-3--:R0:W1:Y:S01]  /*b450*/  F2F.F64.F32 R22, R0 ;  /* 0x0000000000167310 */ /* 0x00a0620000201800 */
[----:B------:R-:W-:Y:S05]  /*b460*/  BRA `(.L_x_9064) ;  /* 0x00000000005c7947 */ /* 0x000fea0003800000 */
.L_x_9063:
        /* <DEDUP_REMOVED lines=16> */
.L_x_9091:
[----:B------:R-:W-:Y:S01]  /*b570*/  CS2R R22, SRZ ;  /* 0x0000000000167805 */ /* 0x000fe2000001ff00 */
[----:B------:R-:W-:Y:S06]  /*b580*/  BRA `(.L_x_9064) ;  /* 0x0000000000147947 */ /* 0x000fec0003800000 */
.L_x_9088:
[----:B-1-3--:R-:W2:Y:S02]  /*b590*/  LDG.E.64 R22, desc[UR36][R2.64] ;  /* 0x0000002402167981 */ /* 0x00aea4000c1e1b00 */
[----:B--2---:R-:W0:Y:S01]  /*b5a0*/  I2F.F64.U64 R22, R22 ;  /* 0x0000001600167312 */ /* 0x004e220000301800 */
[----:B------:R-:W-:Y:S05]  /*b5b0*/  BRA `(.L_x_9064) ;  /* 0x0000000000087947 */ /* 0x000fea0003800000 */
.L_x_9087:
[----:B------:R-:W1:Y:S02]  /*b5c0*/  LDG.E R2, desc[UR36][R2.64] ;  /* 0x0000002402027981 */ /* 0x000e64000c1e1900 */
[----:B-1-3--:R0:W1:Y:S02]  /*b5d0*/  I2F.F64.U32 R22, R2 ;  /* 0x0000000200167312 */ /* 0x00a0640000201800 */
.L_x_9064:
[----:B0-2---:R-:W4:Y:S01]  /*b5e0*/  LDC.U8 R2, c[0x0][0x4aa] ;  /* 0x00012a80ff027b82 */ /* 0x005f220000000000 */
        /* <DEDUP_REMOVED lines=17> */
.L_x_9095:
[----:B------:R-:W2:Y:S02]  /*b700*/  LDG.E.U8 R2, desc[UR36][R4.64] ;  /* 0x0000002404027981 */ /* 0x000ea4000c1e1100 */
[----:B--2---:R-:W0:Y:S01]  /*b710*/  I2F.F64.U16 R2, R2 ;  /* 0x0000000200027312 */ /* 0x004e220000101800 */
[----:B------:R-:W-:Y:S05]  /*b720*/  BRA `(.L_x_9097) ;  /* 0x0000000c00707947 */ /* 0x000fea0003800000 */
.L_x_9094:
[----:B------:R-:W-:-:S13]  /*b730*/  ISETP.NE.AND P0, PT, R0, 0x2, PT ;  /* 0x000000020000780c */ /* 0x000fda0003f05270 */
[----:B------:R-:W-:Y:S05]  /*b740*/  @!P0 BRA `(.L_x_9098) ;  /* 0x0000000000288947 */ /* 0x000fea0003800000 */
[----:B------:R-:W-:-:S13]  /*b750*/  ISETP.NE.AND P0, PT, R0, 0x3, PT ;  /* 0x000000030000780c */ /* 0x000fda0003f05270 */
[----:B------:R-:W-:Y:S05]  /*b760*/  @!P0 BRA `(.L_x_9099) ;  /* 0x0000000000148947 */ /* 0x000fea0003800000 */
[----:B------:R-:W-:-:S13]  /*b770*/  ISETP.NE.AND P0, PT, R0, 0x4, PT ;  /* 0x000000040000780c */ /* 0x000fda0003f05270 */
[----:B------:R-:W-:Y:S05]  /*b780*/  @P0 BRA `(.L_x_9096) ;  /* 0x0000000800fc0947 */ /* 0x000fea0003800000 */
[----:B------:R-:W2:Y:S02]  /*b790*/  LDG.E.64 R2, desc[UR36][R4.64] ;  /* 0x0000002404027981 */ /* 0x000ea4000c1e1b00 */
[----:B--2---:R-:W2:Y:S01]  /*b7a0*/  I2F.F64.S64 R2, R2 ;  /* 0x0000000200027312 */ /* 0x004ea20000301c00 */
[----:B------:R-:W-:Y:S05]  /*b7b0*/  BRA `(.L_x_9097) ;  /* 0x0000000c004c7947 */ /* 0x000fea0003800000 */
.L_x_9099:
[----:B------:R-:W2:Y:S02]  /*b7c0*/  LDG.E R2, desc[UR36][R4.64] ;  /* 0x0000002404027981 */ /* 0x000ea4000c1e1900 */
[----:B--2---:R-:W4:Y:S01]  /*b7d0*/  I2F.F64 R2, R2 ;  /* 0x0000000200027312 */ /* 0x004f220000201c00 */
[----:B------:R-:W-:Y:S05]  /*b7e0*/  BRA `(.L_x_9097) ;  /* 0x0000000c00407947 */ /* 0x000fea0003800000 */
.L_x_9098:
[----:B------:R-:W2:Y:S02]  /*b7f0*/  LDG.E.U16 R2, desc[UR36][R4.64] ;  /* 0x0000002404027981 */ /* 0x000ea4000c1e1500 */
[----:B--2---:R-:W0:Y:S01]  /*b800*/  I2F.F64.S16 R2, R2 ;  /* 0x0000000200027312 */ /* 0x004e220000101c00 */
[----:B------:R-:W-:Y:S05]  /*b810*/  BRA `(.L_x_9097) ;  /* 0x0000000c00347947 */ /* 0x000fea0003800000 */
.L_x_9093:
        /* <DEDUP_REMOVED lines=10> */
.L_x_9101:
[----:B------:R-:W2:Y:S02]  /*b8c0*/  LDG.E.U16 R0, desc[UR36][R4.64] ;  /* 0x0000002404007981 */ /* 0x000ea4000c1e1500 */
[----:B--2---:R-:W-:-:S05]  /*b8d0*/  HADD2.F32 R0, -RZ, R0.H0_H0 ;  /* 0x20000000ff007230 */ /* 0x004fca0000004100 */
[----:B------:R-:W-:-:S04]  /*b8e0*/  FMUL.FTZ R0, R0, 1 ;  /* 0x3f80000000007820 */ /* 0x000fc80000410000 */
[----:B------:R0:W2:Y:S01]  /*b8f0*/  F2F.F64.F32 R2, R0 ;  /* 0x0000000000027310 */ /* 0x0000a20000201800 */
[----:B------:R-:W-:Y:S05]  /*b900*/  BRA `(.L_x_9097) ;  /* 0x0000000800f87947 */ /* 0x000fea0003800000 */
.L_x_9100:
        /* <DEDUP_REMOVED lines=10> */
.L_x_9103:
[----:B------:R-:W2:Y:S02]  /*b9b0*/  LDG.E.U16 R4, desc[UR36][R4.64] ;  /* 0x0000002404047981 */ /* 0x000ea4000c1e1500 */
[----:B--2---:R-:W-:-:S05]  /*b9c0*/  HADD2.F32 R0, -RZ, R4.H0_H0 ;  /* 0x20000004ff007230 */ /* 0x004fca0000004100 */
[----:B------:R-:W-:-:S04]  /*b9d0*/  FMUL.FTZ R0, R0, 1 ;  /* 0x3f80000000007820 */ /* 0x000fc80000410000 */
[----:B------:R0:W2:Y:S01]  /*b9e0*/  F2F.F64.F32 R2, R0 ;  /* 0x0000000000027310 */ /* 0x0000a20000201800 */
[----:B------:R-:W-:Y:S05]  /*b9f0*/  BRA `(.L_x_9097) ;  /* 0x0000000800bc7947 */ /* 0x000fea0003800000 */
.L_x_9102:
[----:B------:R0:W5:Y:S01]  /*ba00*/  LDG.E.64 R2, desc[UR36][R4.64] ;  /* 0x0000002404027981 */ /* 0x000162000c1e1b00 */
[----:B------:R-:W-:Y:S05]  /*ba10*/  BRA `(.L_x_9097) ;  /* 0x0000000800b47947 */ /* 0x000fea0003800000 */
.L_x_9092:
        /* <DEDUP_REMOVED lines=13> */
.L_x_9106:
[----:B------:R0:W5:Y:S01]  /*baf0*/  LDG.E.64 R2, desc[UR36][R4.64] ;  /* 0x0000002404027981 */ /* 0x000162000c1e1b00 */
[----:B------:R-:W-:Y:S05]  /*bb00*/  BRA `(.L_x_9097) ;  /* 0x0000000800787947 */ /* 0x000fea0003800000 */
.L_x_9105:
        /* <DEDUP_REMOVED lines=14> */
[C---:B------:R-:W-:Y:S02]  /*bbf0*/  ISETP.GT.U32.AND P0, PT, R3.reuse, 0x4, PT ;  /* 0x000000040300780c */ /* 0x040fe40003f04070 */
[----:B------:R-:W-:-:S04]  /*bc00*/  IADD3 R3, R3, -0x4, RZ ;  /* 0xfffffffc03037810 */ /* 0x000fc80007ffe0ff */
        /* <DEDUP_REMOVED lines=12> */
.L_x_9108:
        /* <DEDUP_REMOVED lines=15> */
.L_x_9107:
[----:B------:R-:W2:Y:S02]  /*bdc0*/  LDG.E.U16 R0, desc[UR36][R4.64] ;  /* 0x0000002404007981 */ /* 0x000ea4000c1e1500 */
[----:B--2---:R-:W-:-:S04]  /*bdd0*/  IMAD.U32 R0, R0, 0x10000, RZ ;  /* 0x0001000000007824 */ /* 0x004fc800078e00ff */
[----:B------:R-:W-:-:S04]  /*bde0*/  FMUL.FTZ R0, R0, 1 ;  /* 0x3f80000000007820 */ /* 0x000fc80000410000 */
[----:B------:R0:W2:Y:S01]  /*bdf0*/  F2F.F64.F32 R2, R0 ;  /* 0x0000000000027310 */ /* 0x0000a20000201800 */
[----:B------:R-:W-:Y:S05]  /*be00*/  BRA `(.L_x_9097) ;  /* 0x0000000400b87947 */ /* 0x000fea0003800000 */
.L_x_9104:
        /* <DEDUP_REMOVED lines=11> */
.L_x_9111:
        /* <DEDUP_REMOVED lines=21> */
.L_x_9115:
[----:B------:R-:W-:Y:S05]  /*c010*/  BSYNC B1 ;  /* 0x0000000000017941 */ /* 0x000fea0003800000 */
.L_x_9114:
[----:B------:R-:W-:Y:S01]  /*c020*/  LEA R3, R0, 0x3b800000, 0x17 ;  /* 0x3b80000000037811 */ /* 0x000fe200078eb8ff */
[----:B------:R-:W-:-:S05]  /*c030*/  IMAD.SHL.U32 R0, R2, 0x100000, RZ ;  /* 0x0010000002007824 */ /* 0x000fca00078e00ff */
[----:B------:R-:W-:-:S07]  /*c040*/  LOP3.LUT R0, R3, R0, R4, 0xfe, !PT ;  /* 0x0000000003007212 */ /* 0x000fce00078efe04 */
.L_x_9113:
[----:B------:R-:W-:Y:S05]  /*c050*/  BSYNC B0 ;  /* 0x0000000000007941 */ /* 0x000fea0003800000 */
.L_x_9112:
[----:B------:R-:W-:-:S04]  /*c060*/  FMUL.FTZ R0, R0, 1 ;  /* 0x3f80000000007820 */ /* 0x000fc80000410000 */
[----:B------:R0:W2:Y:S01]  /*c070*/  F2F.F64.F32 R2, R0 ;  /* 0x0000000000027310 */ /* 0x0000a20000201800 */
[----:B------:R-:W-:Y:S05]  /*c080*/  BRA `(.L_x_9097) ;  /* 0x0000000400187947 */ /* 0x000fea0003800000 */
.L_x_9110:
        /* <DEDUP_REMOVED lines=21> */
.L_x_9119:
[----:B------:R-:W-:Y:S05]  /*c1e0*/  BSYNC B1 ;  /* 0x0000000000017941 */ /* 0x000fea0003800000 */
.L_x_9118:
[----:B------:R-:W-:Y:S01]  /*c1f0*/  LEA R3, R0, 0x37800000, 0x17 ;  /* 0x3780000000037811 */ /* 0x000fe200078eb8ff */
[----:B------:R-:W-:-:S05]  /*c200*/  IMAD.SHL.U32 R0, R2, 0x200000, RZ ;  /* 0x0020000002007824 */ /* 0x000fca00078e00ff */
[----:B------:R-:W-:-:S07]  /*c210*/  LOP3.LUT R0, R3, R0, R4, 0xfe, !PT ;  /* 0x0000000003007212 */ /* 0x000fce00078efe04 */
.L_x_9117:
[----:B------:R-:W-:Y:S05]  /*c220*/  BSYNC B0 ;  /* 0x0000000000007941 */ /* 0x000fea0003800000 */
.L_x_9116:
[----:B------:R-:W-:-:S04]  /*c230*/  FMUL.FTZ R0, R0, 1 ;  /* 0x3f80000000007820 */ /* 0x000fc80000410000 */
[----:B------:R0:W2:Y:S01]  /*c240*/  F2F.F64.F32 R2, R0 ;  /* 0x0000000000027310 */ /* 0x0000a20000201800 */
[----:B------:R-:W-:Y:S05]  /*c250*/  BRA `(.L_x_9097) ;  /* 0x0000000000a47947 */ /* 0x000fea0003800000 */
.L_x_9109:
        /* <DEDUP_REMOVED lines=14> */
.L_x_9123:
[----:B------:R-:W-:Y:S05]  /*c340*/  BSYNC B0 ;  /* 0x0000000000007941 */ /* 0x000fea0003800000 */
.L_x_9122:
[----:B------:R-:W-:-:S04]  /*c350*/  FMUL.FTZ R0, R0, 1 ;  /* 0x3f80000000007820 */ /* 0x000fc80000410000 */
[----:B------:R0:W2:Y:S01]  /*c360*/  F2F.F64.F32 R2, R0 ;  /* 0x0000000000027310 */ /* 0x0000a20000201800 */
[----:B------:R-:W-:Y:S05]  /*c370*/  BRA `(.L_x_9097) ;  /* 0x00000000005c7947 */ /* 0x000fea0003800000 */
.L_x_9096:
        /* <DEDUP_REMOVED lines=16> */
.L_x_9124:
[----:B------:R-:W-:Y:S01]  /*c480*/  CS2R R2, SRZ ;  /* 0x0000000000027805 */ /* 0x000fe2000001ff00 */
[----:B------:R-:W-:Y:S06]  /*c490*/  BRA `(.L_x_9097) ;  /* 0x0000000000147947 */ /* 0x000fec0003800000 */
.L_x_9121:
[----:B------:R-:W2:Y:S02]  /*c4a0*/  LDG.E.64 R2, desc[UR36][R4.64] ;  /* 0x0000002404027981 */ /* 0x000ea4000c1e1b00 */
[----:B--2---:R-:W0:Y:S01]  /*c4b0*/  I2F.F64.U64 R2, R2 ;  /* 0x0000000200027312 */ /* 0x004e220000301800 */
[----:B------:R-:W-:Y:S05]  /*c4c0*/  BRA `(.L_x_9097) ;  /* 0x0000000000087947 */ /* 0x000fea0003800000 */
.L_x_9120:
[----:B------:R-:W2:Y:S02]  /*c4d0*/  LDG.E R2, desc[UR36][R4.64] ;  /* 0x0000002404027981 */ /* 0x000ea4000c1e1900 */
[----:B--2---:R-:W0:Y:S02]  /*c4e0*/  I2F.F64.U32 R2, R2 ;  /* 0x0000000200027312 */ /* 0x004e240000201800 */
.L_x_9097:
        /* <DEDUP_REMOVED lines=29> */
.L_x_9128:
[----:B------:R-:W-:Y:S05]  /*c6c0*/  BSYNC B1 ;  /* 0x0000000000017941 */ /* 0x000fea0003800000 */
.L_x_9127:
[----:B------:R-:W-:Y:S02]  /*c6d0*/  IMAD.MOV.U32 R4, RZ, RZ, R2 ;  /* 0x000000ffff047224 */ /* 0x000fe400078e0002 */
[----:B------:R-:W-:-:S07]  /*c6e0*/  IMAD.MOV.U32 R5, RZ, RZ, R3 ;  /* 0x000000ffff057224 */ /* 0x000fce00078e0003 */
.L_x_9126:
[----:B------:R-:W-:Y:S05]  /*c6f0*/  BSYNC B0 ;  /* 0x0000000000007941 */ /* 0x000fea0003800000 */
.L_x_9125:
        /* <DEDUP_REMOVED lines=15> */
.L_x_9132:
[----:B------:R-:W0:Y:S02]  /*c7f0*/  F2I.S64.F64.TRUNC R4, R4 ;  /* 0x0000000400047311 */ /* 0x000e24000030d900 */
[----:B0-----:R-:W-:-:S05]  /*c800*/  IMAD.MOV.U32 R3, RZ, RZ, R4 ;  /* 0x000000ffff037224 */ /* 0x001fca00078e0004 */
[----:B------:R0:W-:Y:S01]  /*c810*/  STG.E.U8 desc[UR36][R16.64], R3 ;  /* 0x0000000310007986 */ /* 0x0001e2000c101124 */
[----:B------:R-:W-:Y:S05]  /*c820*/  BRA `(.L_x_9134) ;  /* 0x0000000c00f87947 */ /* 0x000fea0003800000 */
.L_x_9131:
        /* <DEDUP_REMOVED lines=9> */
.L_x_9136:
[----:B------:R-:W0:Y:S02]  /*c8c0*/  F2I.F64.TRUNC R5, R4 ;  /* 0x0000000400057311 */ /* 0x000e24000030d100 */
[----:B0-----:R0:W-:Y:S01]  /*c8d0*/  STG.E desc[UR36][R16.64], R5 ;  /* 0x0000000510007986 */ /* 0x0011e2000c101924 */
[----:B------:R-:W-:Y:S05]  /*c8e0*/  BRA `(.L_x_9134) ;  /* 0x0000000c00c87947 */ /* 0x000fea0003800000 */
.L_x_9135:
[----:B------:R-:W0:Y:S02]  /*c8f0*/  F2I.F64.TRUNC R5, R4 ;  /* 0x0000000400057311 */ /* 0x000e24000030d100 */
[----:B0-----:R0:W-:Y:S01]  /*c900*/  STG.E.U16 desc[UR36][R16.64], R5 ;  /* 0x0000000510007986 */ /* 0x0011e2000c101524 */
[----:B------:R-:W-:Y:S05]  /*c910*/  BRA `(.L_x_9134) ;  /* 0x0000000c00bc7947 */ /* 0x000fea0003800000 */
.L_x_9130:
        /* <DEDUP_REMOVED lines=13> */
.L_x_9138:
        /* <DEDUP_REMOVED lines=8> */
.L_x_9137:
        /* <DEDUP_REMOVED lines=14> */
.L_x_9140:
        /* <DEDUP_REMOVED lines=9> */
.L_x_9139:
[----:B------:R0:W-:Y:S01]  /*cbe0*/  STG.E.64 desc[UR36][R16.64], R4 ;  /* 0x0000000410007986 */ /* 0x0001e2000c101b24 */
[----:B------:R-:W-:Y:S05]  /*cbf0*/  BRA `(.L_x_9134) ;  /* 0x0000000c00047947 */ /* 0x000fea0003800000 */
.L_x_9129:
        /* <DEDUP_REMOVED lines=12> */
.L_x_9143:
[----:B------:R-:W-:-:S05]  /*ccc0*/  CS2R R6, SRZ ;  /* 0x0000000000067805 */ /* 0x000fca000001ff00 */
[----:B------:R0:W-:Y:S01]  /*ccd0*/  STG.E.128 desc[UR36][R16.64], R4 ;  /* 0x0000000410007986 */ /* 0x0001e2000c101d24 */
[----:B------:R-:W-:Y:S05]  /*cce0*/  BRA `(.L_x_9134) ;  /* 0x0000000800c87947 */ /* 0x000fea0003800000 */
.L_x_9142:
        /* <DEDUP_REMOVED lines=25> */
.L_x_9147:
[----:B------:R-:W-:Y:S05]  /*ce80*/  BSYNC B0 ;  /* 0x0000000000007941 */ /* 0x000fea0003800000 */
.L_x_9146:
[----:B------:R-:W-:-:S05]  /*ce90*/  LOP3.LUT R3, R0, R3, RZ, 0xfc, !PT ;  /* 0x0000000300037212 */ /* 0x000fca00078efcff */
[----:B------:R0:W-:Y:S01]  /*cea0*/  STG.E.U8 desc[UR36][R16.64], R3 ;  /* 0x0000000310007986 */ /* 0x0001e2000c101124 */
[----:B------:R-:W-:Y:S05]  /*ceb0*/  BRA `(.L_x_9134) ;  /* 0x0000000800547947 */ /* 0x000fea0003800000 */
.L_x_9145:
        /* <DEDUP_REMOVED lines=17> */
.L_x_9149:
[----:B------:R-:W-:Y:S01]  /*cfd0*/  IMAD.MOV.U32 R0, RZ, RZ, 0x7f ;  /* 0x0000007fff007424 */ /* 0x000fe200078e00ff */
[----:B------:R-:W-:-:S04]  /*cfe0*/  ISETP.GT.U32.AND P0, PT, R2, 0x7f800000, PT ;  /* 0x7f8000000200780c */ /* 0x000fc80003f04070 */
[----:B------:R-:W-:-:S09]  /*cff0*/  SEL R0, R0, 0x7c, P0 ;  /* 0x0000007c00007807 */ /* 0x000fd20000000000 */
.L_x_9150:
[----:B------:R-:W-:Y:S05]  /*d000*/  BSYNC B0 ;  /* 0x0000000000007941 */ /* 0x000fea0003800000 */
.L_x_9148:
[----:B------:R-:W-:-:S04]  /*d010*/  LOP3.LUT R2, R3, 0x80000000, RZ, 0xc0, !PT ;  /* 0x8000000003027812 */ /* 0x000fc800078ec0ff */
[----:B------:R-:W-:-:S04]  /*d020*/  SHF.R.U32.HI R3, RZ, 0x18, R2 ;  /* 0x00000018ff037819 */ /* 0x000fc80000011602 */
[----:B------:R-:W-:-:S05]  /*d030*/  LOP3.LUT R3, R0, R3, RZ, 0xfc, !PT ;  /* 0x0000000300037212 */ /* 0x000fca00078efcff */
[----:B------:R0:W-:Y:S01]  /*d040*/  STG.E.U8 desc[UR36][R16.64], R3 ;  /* 0x0000000310007986 */ /* 0x0001e2000c101124 */
[----:B------:R-:W-:Y:S05]  /*d050*/  BRA `(.L_x_9134) ;  /* 0x0000000400ec7947 */ /* 0x000fea0003800000 */
.L_x_9144:
        /* <DEDUP_REMOVED lines=8> */
.L_x_9141:
        /* <DEDUP_REMOVED lines=11> */
.L_x_9153:
        /* <DEDUP_REMOVED lines=21> */
.L_x_9156:
[----:B------:R-:W-:-:S04]  /*d2e0*/  LOP3.LUT R2, R3, 0x80000000, RZ, 0xc0, !PT ;  /* 0x8000000003027812 */ /* 0x000fc800078ec0ff */
[----:B------:R-:W-:-:S04]  /*d2f0*/  SHF.R.U32.HI R3, RZ, 0x18, R2 ;  /* 0x00000018ff037819 */ /* 0x000fc80000011602 */
[----:B------:R-:W-:-:S04]  /*d300*/  LOP3.LUT R0, R0, R3, RZ, 0xfc, !PT ;  /* 0x0000000300007212 */ /* 0x000fc800078efcff */
[----:B------:R-:W-:-:S07]  /*d310*/  PRMT R8, R0, 0x7610, R8 ;  /* 0x0000761000087816 */ /* 0x000fce0000000008 */
.L_x_9155:
[----:B------:R-:W-:Y:S05]  /*d320*/  BSYNC B0 ;  /* 0x0000000000007941 */ /* 0x000fea0003800000 */
.L_x_9154:
[----:B------:R0:W-:Y:S01]  /*d330*/  STG.E.U8 desc[UR36][R16.64], R8 ;  /* 0x0000000810007986 */ /* 0x0001e2000c101124 */
[----:B------:R-:W-:Y:S05]  /*d340*/  BRA `(.L_x_9134) ;  /* 0x0000000400307947 */ /* 0x000fea0003800000 */
.L_x_9152:
        /* <DEDUP_REMOVED lines=21> */
.L_x_9159:
[----:B------:R-:W-:-:S04]  /*d4a0*/  LOP3.LUT R2, R3, 0x80000000, RZ, 0xc0, !PT ;  /* 0x8000000003027812 */ /* 0x000fc800078ec0ff */
[----:B------:R-:W-:-:S04]  /*d4b0*/  SHF.R.U32.HI R3, RZ, 0x18, R2 ;  /* 0x00000018ff037819 */ /* 0x000fc80000011602 */
[----:B------:R-:W-:-:S04]  /*d4c0*/  LOP3.LUT R0, R0, R3, RZ, 0xfc, !PT ;  /* 0x0000000300007212 */ /* 0x000fc800078efcff */
[----:B------:R-:W-:-:S07]  /*d4d0*/  PRMT R8, R0, 0x7610, R8 ;  /* 0x0000761000087816 */ /* 0x000fce0000000008 */
.L_x_9158:
[----:B------:R-:W-:Y:S05]  /*d4e0*/  BSYNC B0 ;  /* 0x0000000000007941 */ /* 0x000fea0003800000 */
.L_x_9157:
[----:B------:R0:W-:Y:S01]  /*d4f0*/  STG.E.U8 desc[UR36][R16.64], R8 ;  /* 0x0000000810007986 */ /* 0x0001e2000c101124 */
[----:B------:R-:W-:Y:S05]  /*d500*/  BRA `(.L_x_9134) ;  /* 0x0000000000c07947 */ /* 0x000fea0003800000 */
.L_x_9151:
        /* <DEDUP_REMOVED lines=26> */
.L_x_9133:
[----:B------:R-:W-:Y:S01]  /*d6b0*/  MOV R0, 0x0 ;  /* 0x0000000000007802 */ /* 0x000fe20000000f00 */
[----:B------:R-:W-:Y:S01]  /*d6c0*/  ULDC.64 UR4, c[0x4][0x128] ;  /* 0x01004a0000047ab9 */ /* 0x000fe20000000a00 */
[----:B------:R-:W-:Y:S01]  /*d6d0*/  ULDC.64 UR6, c[0x4][0x10] ;  /* 0x0100040000067ab9 */ /* 0x000fe20000000a00 */
[----:B------:R-:W-:Y:S01]  /*d6e0*/  IMAD.U32 R4, RZ, RZ, UR4 ;  /* 0x00000004ff047e24 */ /* 0x000fe2000f8e00ff */
[----:B------:R0:W2:Y:S01]  /*d6f0*/  LDC.64 R2, c[0x4][R0] ;  /* 0x0100000000027b82 */ /* 0x0000a20000000a00 */
[----:B------:R-:W-:Y:S01]  /*d700*/  IMAD.U32 R5, RZ, RZ, UR5 ;  /* 0x00000005ff057e24 */ /* 0x000fe2000f8e00ff */
[----:B------:R-:W-:Y:S01]  /*d710*/  ULDC.64 UR4, c[0x4][0x130] ;  /* 0x01004c0000047ab9 */ /* 0x000fe20000000a00 */
[----:B------:R-:W-:Y:S01]  /*d720*/  IMAD.U32 R10, RZ, RZ, UR6 ;  /* 0x00000006ff0a7e24 */ /* 0x000fe2000f8e00ff */
[----:B------:R-:W-:Y:S01]  /*d730*/  MOV R7, UR5 ;  /* 0x0000000500077c02 */ /* 0x000fe20008000f00 */
[----:B------:R-:W-:Y:S02]  /*d740*/  IMAD.U32 R6, RZ, RZ, UR4 ;  /* 0x00000004ff067e24 */ /* 0x000fe4000f8e00ff */
[----:B------:R-:W-:-:S02]  /*d750*/  IMAD.U32 R11, RZ, RZ, UR7 ;  /* 0x00000007ff0b7e24 */ /* 0x000fc4000f8e00ff */
[----:B------:R-:W-:Y:S02]  /*d760*/  IMAD.MOV.U32 R8, RZ, RZ, 0x65 ;  /* 0x00000065ff087424 */ /* 0x000fe400078e00ff */
[----:B------:R-:W-:Y:S02]  /*d770*/  IMAD.MOV.U32 R12, RZ, RZ, 0x1 ;  /* 0x00000001ff0c7424 */ /* 0x000fe400078e00ff */
[----:B0-----:R-:W-:-:S07]  /*d780*/  IMAD.MOV.U32 R13, RZ, RZ, RZ ;  /* 0x000000ffff0d7224 */ /* 0x001fce00078e00ff */
[----:B------:R-:W-:-:S07]  /*d790*/  LEPC R20, `(.L_x_9162) ;  /* 0x000000001014794e */ /* 0x000fce0000000000 */
[----:B-123--:R-:W-:Y:S05]  /*d7a0*/  CALL.ABS.NOINC R2 ;  /* 0x0000000002007343 */ /* 0x00efea0003c00000 */
.L_x_9162:
[----:B------:R-:W-:Y:S05]  /*d7b0*/  BRA `(.L_x_9134) ;  /* 0x0000000000147947 */ /* 0x000fea0003800000 */
.L_x_9161:
[----:B------:R-:W0:Y:S02]  /*d7c0*/  F2I.U64.F64.TRUNC R4, R4 ;  /* 0x0000000400047311 */ /* 0x000e24000030d800 */
[----:B0-----:R0:W-:Y:S01]  /*d7d0*/  STG.E.64 desc[UR36][R16.64], R4 ;  /* 0x0000000410007986 */ /* 0x0011e2000c101b24 */
[----:B------:R-:W-:Y:S05]  /*d7e0*/  BRA `(.L_x_9134) ;  /* 0x0000000000087947 */ /* 0x000fea0003800000 */
.L_x_9160:
[----:B------:R-:W0:Y:S02]  /*d7f0*/  F2I.U32.F64.TRUNC R5, R4 ;  /* 0x0000000400057311 */ /* 0x000e24000030d000 */
[----:B0-----:R0:W-:Y:S02]  /*d800*/  STG.E desc[UR36][R16.64], R5 ;  /* 0x0000000510007986 */ /* 0x0011e4000c101924 */
.L_x_9134:
[----:B------:R-:W-:-:S07]  /*d810*/  VIADD R19, R19, 0x80 ;  /* 0x0000008013137836 */ /* 0x000fce0000000000 */
.L_x_9057:
[----:B------:R-:W-:Y:S05]  /*d820*/  BSYNC B6 ;  /* 0x0000000000067941 */ /* 0x000fea0003800000 */
.L_x_9056:
[----:B------:R-:W-:Y:S02]  /*d830*/  ULDC UR4, c[0x0][0x210] ;  /* 0x0000840000047ab9 */ /* 0x000fe40000000800 */
[----:B------:R-:W-:-:S13]  /*d840*/  ISETP.GE.AND P0, PT, R19, UR4, PT ;  /* 0x0000000413007c0c */ /* 0x000fda000bf06270 */
[----:B------:R-:W-:Y:S05]  /*d850*/  @P0 EXIT ;  /* 0x000000000000094d */ /* 0x000fea0003800000 */
[----:B0-----:R-:W0:Y:S01]  /*d860*/  LDC R6, c[0x0][0x218] ;  /* 0x00008600ff067b82 */ /* 0x001e220000000800 */
[----:B-1-3--:R-:W-:Y:S02]  /*d870*/  IMAD.MOV.U32 R22, RZ, RZ, RZ ;  /* 0x000000ffff167224 */ /* 0x00afe400078e00ff */
        /* <DEDUP_REMOVED lines=352> */
.L_x_9163:
        /* <DEDUP_REMOVED lines=21> */
.L_x_9167:
[----:B------:R-:W2:Y:S02]  /*efd0*/  LDG.E.U8 R2, desc[UR36][R2.64] ;  /* 0x0000002402027981 */ /* 0x000ea4000c1e1100 */
[----:B--2---:R0:W1:Y:S01]  /*efe0*/  I2F.F64.U16 R18, R2 ;  /* 0x0000000200127312 */ /* 0x0040620000101800 */
[----:B------:R-:W-:Y:S05]  /*eff0*/  BRA `(.L_x_9169) ;  /* 0x0000000c00707947 */ /* 0x000fea0003800000 */
.L_x_9166:
        /* <DEDUP_REMOVED lines=9> */
.L_x_9171:
[----:B------:R-:W2:Y:S02]  /*f090*/  LDG.E R2, desc[UR36][R2.64] ;  /* 0x0000002402027981 */ /* 0x000ea4000c1e1900 */
[----:B--2---:R0:W1:Y:S01]  /*f0a0*/  I2F.F64 R18, R2 ;  /* 0x0000000200127312 */ /* 0x0040620000201c00 */
[----:B------:R-:W-:Y:S05]  /*f0b0*/  BRA `(.L_x_9169) ;  /* 0x0000000c00407947 */ /* 0x000fea0003800000 */
.L_x_9170:
[----:B------:R-:W2:Y:S02]  /*f0c0*/  LDG.E.U16 R2, desc[UR36][R2.64] ;  /* 0x0000002402027981 */ /* 0x000ea4000c1e1500 */
[----:B--2---:R0:W1:Y:S01]  /*f0d0*/  I2F.F64.S16 R18, R2 ;  /* 0x0000000200127312 */ /* 0x0040620000101c00 */
[----:B------:R-:W-:Y:S05]  /*f0e0*/  BRA `(.L_x_9169) ;  /* 0x0000000c00347947 */ /* 0x000fea0003800000 */
.L_x_9165:
        /* <DEDUP_REMOVED lines=10> */
.L_x_9173:
[----:B------:R-:W2:Y:S02]  /*f190*/  LDG.E.U16 R0, desc[UR36][R2.64] ;  /* 0x0000002402007981 */ /* 0x000ea4000c1e1500 */
[----:B--2---:R-:W-:-:S05]  /*f1a0*/  HADD2.F32 R0, -RZ, R0.H0_H0 ;  /* 0x20000000ff007230 */ /* 0x004fca0000004100 */
[----:B------:R-:W-:-:S04]  /*f1b0*/  FMUL.FTZ R0, R0, 1 ;  /* 0x3f80000000007820 */ /* 0x000fc80000410000 */
[----:B------:R0:W1:Y:S01]  /*f1c0*/  F2F.F64.F32 R18, R0 ;  /* 0x0000000000127310 */ /* 0x0000620000201800 */
[----:B------:R-:W-:Y:S05]  /*f1d0*/  BRA `(.L_x_9169) ;  /* 0x0000000800f87947 */ /* 0x000fea0003800000 */
.L_x_9172:
        /* <DEDUP_REMOVED lines=10> */
.L_x_9175:
[----:B------:R-:W2:Y:S02]  /*f280*/  LDG.E.U16 R2, desc[UR36][R2.64] ;  /* 0x0000002402027981 */ /* 0x000ea4000c1e1500 */
[----:B--2---:R-:W-:-:S05]  /*f290*/  HADD2.F32 R0, -RZ, R2.H0_H0 ;  /* 0x20000002ff007230 */ /* 0x004fca0000004100 */
[----:B------:R-:W-:-:S04]  /*f2a0*/  FMUL.FTZ R0, R0, 1 ;  /* 0x3f80000000007820 */ /* 0x000fc80000410000 */
[----:B------:R0:W1:Y:S01]  /*f2b0*/  F2F.F64.F32 R18, R0 ;  /* 0x0000000000127310 */ /* 0x0000620000201800 */
[----:B------:R-:W-:Y:S05]  /*f2c0*/  BRA `(.L_x_9169) ;  /* 0x0000000800bc7947 */ /* 0x000fea0003800000 */
.L_x_9174:
[----:B------:R0:W5:Y:S01]  /*f2d0*/  LDG.E.64 R18, desc[UR36][R2.64] ;  /* 0x0000002402127981 */ /* 0x000162000c1e1b00 */
[----:B------:R-:W-:Y:S05]  /*f2e0*/  BRA `(.L_x_9169) ;  /* 0x0000000800b47947 */ /* 0x000fea0003800000 */
.L_x_9164:
        /* <DEDUP_REMOVED lines=13> */
.L_x_9178:
[----:B------:R0:W5:Y:S01]  /*f3c0*/  LDG.E.64 R18, desc[UR36][R2.64] ;  /* 0x0000002402127981 */ /* 0x000162000c1e1b00 */
[----:B------:R-:W-:Y:S05]  /*f3d0*/  BRA `(.L_x_9169) ;  /* 0x0000000800787947 */ /* 0x000fea0003800000 */
.L_x_9177:
        /* <DEDUP_REMOVED lines=28> */
.L_x_9180:
        /* <DEDUP_REMOVED lines=13> */
[----:B------:R3:W4:Y:S01]  /*f670*/  F2F.F64.F32 R18, R4 ;  /* 0x0000000400127310 */ /* 0x0007220000201800 */
[----:B------:R-:W-:Y:S05]  /*f680*/  BRA `(.L_x_9169) ;  /* 0x0000000400cc7947 */ /* 0x000fea0003800000 */
.L_x_9179:
[----:B------:R-:W2:Y:S02]  /*f690*/  LDG.E.U16 R0, desc[UR36][R2.64] ;  /* 0x0000002402007981 */ /* 0x000ea4000c1e1500 */
[----:B--2---:R-:W-:-:S04]  /*f6a0*/  IMAD.U32 R0, R0, 0x10000, RZ ;  /* 0x0001000000007824 */ /* 0x004fc800078e00ff */
[----:B------:R-:W-:-:S04]  /*f6b0*/  FMUL.FTZ R0, R0, 1 ;  /* 0x3f80000000007820 */ /* 0x000fc80000410000 */
[----:B------:R0:W1:Y:S01]  /*f6c0*/  F2F.F64.F32 R18, R0 ;  /* 0x0000000000127310 */ /* 0x0000620000201800 */
[----:B------:R-:W-:Y:S05]  /*f6d0*/  BRA `(.L_x_9169) ;  /* 0x0000000400b87947 */ /* 0x000fea0003800000 */
.L_x_9176:
        /* <DEDUP_REMOVED lines=11> */
.L_x_9183:
        /* <DEDUP_REMOVED lines=21> */
.L_x_9187:
[----:B------:R-:W-:Y:S05]  /*f8e0*/  BSYNC B1 ;  /* 0x0000000000017941 */ /* 0x000fea0003800000 */
.L_x_9186:
[----:B------:R-:W-:Y:S01]  /*f8f0*/  LEA R3, R0, 0x3b800000, 0x17 ;  /* 0x3b80000000037811 */ /* 0x000fe200078eb8ff */
[----:B------:R-:W-:-:S05]  /*f900*/  IMAD.SHL.U32 R0, R2, 0x100000, RZ ;  /* 0x0010000002007824 */ /* 0x000fca00078e00ff */
[----:B------:R-:W-:-:S07]  /*f910*/  LOP3.LUT R0, R3, R0, R4, 0xfe, !PT ;  /* 0x0000000003007212 */ /* 0x000fce00078efe04 */
.L_x_9185:
[----:B------:R-:W-:Y:S05]  /*f920*/  BSYNC B0 ;  /* 0x0000000000007941 */ /* 0x000fea0003800000 */
.L_x_9184:
[----:B------:R-:W-:-:S04]  /*f930*/  FMUL.FTZ R0, R0, 1 ;  /* 0x3f80000000007820 */ /* 0x000fc80000410000 */
[----:B------:R0:W1:Y:S01]  /*f940*/  F2F.F64.F32 R18, R0 ;  /* 0x0000000000127310 */ /* 0x0000620000201800 */
[----:B------:R-:W-:Y:S05]  /*f950*/  BRA `(.L_x_9169) ;  /* 0x0000000400187947 */ /* 0x000fea0003800000 */
.L_x_9182:
        /* <DEDUP_REMOVED lines=21> */
.L_x_9191:
[----:B------:R-:W-:Y:S05]  /*fab0*/  BSYNC B1 ;  /* 0x0000000000017941 */ /* 0x000fea0003800000 */
.L_x_9190:
[----:B------:R-:W-:Y:S01]  /*fac0*/  LEA R3, R0, 0x37800000, 0x17 ;  /* 0x3780000000037811 */ /* 0x000fe200078eb8ff */
[----:B------:R-:W-:-:S05]  /*fad0*/  IMAD.SHL.U32 R0, R2, 0x200000, RZ ;  /* 0x0020000002007824 */ /* 0x000fca00078e00ff */
[----:B------:R-:W-:-:S07]  /*fae0*/  LOP3.LUT R0, R3, R0, R4, 0xfe, !PT ;  /* 0x0000000003007212 */ /* 0x000fce00078efe04 */
.L_x_9189:
[----:B------:R-:W-:Y:S05]  /*faf0*/  BSYNC B0 ;  /* 0x0000000000007941 */ /* 0x000fea0003800000 */
.L_x_9188:
[----:B------:R-:W-:-:S04]  /*fb00*/  FMUL.FTZ R0, R0, 1 ;  /* 0x3f80000000007820 */ /* 0x000fc80000410000 */
[----:B------:R0:W1:Y:S01]  /*fb10*/  F2F.F64.F32 R18, R0 ;  /* 0x0000000000127310 */ /* 0x0000620000201800 */
[----:B------:R-:W-:Y:S05]  /*fb20*/  BRA `(.L_x_9169) ;  /* 0x0000000000a47947 */ /* 0x000fea0003800000 */
.L_x_9181:
        /* <DEDUP_REMOVED lines=14> */
.L_x_9195:
[----:B------:R-:W-:Y:S05]  /*fc10*/  BSYNC B0 ;  /* 0x0000000000007941 */ /* 0x000fea0003800000 */
.L_x_9194:
[----:B------:R-:W-:-:S04]  /*fc20*/  FMUL.FTZ R0, R0, 1 ;  /* 0x3f80000000007820 */ /* 0x000fc80000410000 */
[----:B------:R0:W1:Y:S01]  /*fc30*/  F2F.F64.F32 R18, R0 ;  /* 0x0000000000127310 */ /* 0x0000620000201800 */
[----:B------:R-:W-:Y:S05]  /*fc40*/  BRA `(.L_x_9169) ;  /* 0x00000000005c7947 */ /* 0x000fea0003800000 */
.L_x_9168:
        /* <DEDUP_REMOVED lines=16> */
.L_x_9196:
[----:B------:R-:W-:Y:S01]  /*fd50*/  CS2R R18, SRZ ;  /* 0x0000000000127805 */ /* 0x000fe2000001ff00 */
[----:B------:R-:W-:Y:S06]  /*fd60*/  BRA `(.L_x_9169) ;  /* 0x0000000000147947 */ /* 0x000fec0003800000 */
.L_x_9193:
[----:B------:R-:W2:Y:S02]  /*fd70*/  LDG.E.64 R18, desc[UR36][R2.64] ;  /* 0x0000002402127981 */ /* 0x000ea4000c1e1b00 */
[----:B--2---:R-:W0:Y:S01]  /*fd80*/  I2F.F64.U64 R18, R18 ;  /* 0x0000001200127312 */ /* 0x004e220000301800 */
[----:B------:R-:W-:Y:S05]  /*fd90*/  BRA `(.L_x_9169) ;  /* 0x0000000000087947 */ /* 0x000fea0003800000 */
.L_x_9192:
[----:B------:R-:W2:Y:S02]  /*fda0*/  LDG.E R2, desc[UR36][R2.64] ;  /* 0x0000002402027981 */ /* 0x000ea4000c1e1900 */
[----:B--2---:R0:W1:Y:S02]  /*fdb0*/  I2F.F64.U32 R18, R2 ;  /* 0x0000000200127312 */ /* 0x0040640000201800 */
.L_x_9169:
[----:B0-----:R-:W0:Y:S01]  /*fdc0*/  LDC.U8 R2, c[0x0][0x4aa] ;  /* 0x00012a80ff027b82 */ /* 0x001e220000000000 */
[----:B------:R-:W-:Y:S02]  /*fdd0*/  ULDC.64 UR4, c[0x0][0x488] ;  /* 0x0001220000047ab9 */ /* 0x000fe40000000a00 */
[----:B------:R-:W-:-:S05]  /*fde0*/  IADD3 R22, P0, R22, UR4, RZ ;  /* 0x0000000416167c10 */ /* 0x000fca000ff1e0ff */
        /* <DEDUP_REMOVED lines=15> */
.L_x_9200:
[----:B------:R-:W2:Y:S02]  /*fee0*/  LDG.E.U8 R2, desc[UR36][R22.64] ;  /* 0x0000002416027981 */ /* 0x000ea4000c1e1100 */
[----:B--2---:R-:W2:Y:S01]  /*fef0*/  I2F.F64.U16 R2, R2 ;  /* 0x0000000200027312 */ /* 0x004ea20000101800 */
[----:B------:R-:W-:Y:S05]  /*ff00*/  BRA `(.L_x_9202) ;  /* 0x0000000c00707947 */ /* 0x000fea0003800000 */
.L_x_9199:
        /* <DEDUP_REMOVED lines=9> */
.L_x_9204:
[----:B------:R-:W2:Y:S02]  /*ffa0*/  LDG.E R2, desc[UR36][R22.64] ;  /* 0x0000002416027981 */ /* 0x000ea4000c1e1900 */
[----:B--2---:R-:W0:Y:S01]  /*ffb0*/  I2F.F64 R2, R2 ;  /* 0x0000000200027312 */ /* 0x004e220000201c00 */
[----:B------:R-:W-:Y:S05]  /*ffc0*/  BRA `(.L_x_9202) ;  /* 0x0000000c00407947 */ /* 0x000fea0003800000 */
.L_x_9203:
[----:B------:R-:W2:Y:S02]  /*ffd0*/  LDG.E.U16 R2, desc[UR36][R22.64] ;  /* 0x0000002416027981 */ /* 0x000ea4000c1e1500 */
[----:B--2---:R-:W0:Y:S01]  /*ffe0*/  I2F.F64.S16 R2, R2 ;  /* 0x0000000200027312 */ /* 0x004e220000101c00 */
[----:B------:R-:W-:Y:S05]  /*fff0*/  BRA `(.L_x_9202) ;  /* 0x0000000c00347947 */ /* 0x000fea0003800000 */
.L_x_9198:
        /* <DEDUP_REMOVED lines=10> */
.L_x_9206:
[----:B------:R-:W2:Y:S02]  /*100a0*/  LDG.E.U16 R0, desc[UR36][R22.64] ;  /* 0x0000002416007981 */ /* 0x000ea4000c1e1500 */
[----:B--2---:R-:W-:-:S05]  /*100b0*/  HADD2.F32 R0, -RZ, R0.H0_H0 ;  /* 0x20000000ff007230 */ /* 0x004fca0000004100 */
[----:B------:R-:W-:-:S04]  /*100c0*/  FMUL.FTZ R0, R0, 1 ;  /* 0x3f80000000007820 */ /* 0x000fc80000410000 */
[----:B------:R0:W2:Y:S01]  /*100d0*/  F2F.F64.F32 R2, R0 ;  /* 0x0000000000027310 */ /* 0x0000a20000201800 */
[----:B------:R-:W-:Y:S05]  /*100e0*/  BRA `(.L_x_9202) ;  /* 0x0000000800f87947 */ /* 0x000fea0003800000 */
.L_x_9205:
        /* <DEDUP_REMOVED lines=10> */
.L_x_9208:
[----:B------:R-:W2:Y:S02]  /*10190*/  LDG.E.U16 R22, desc[UR36][R22.64] ;  /* 0x0000002416167981 */ /* 0x000ea4000c1e1500 */
[----:B--2---:R-:W-:-:S05]  /*101a0*/  HADD2.F32 R0, -RZ, R22.H0_H0 ;  /* 0x20000016ff007230 */ /* 0x004fca0000004100 */
[----:B------:R-:W-:-:S04]  /*101b0*/  FMUL.FTZ R0, R0, 1 ;  /* 0x3f80000000007820 */ /* 0x000fc80000410000 */
[----:B------:R0:W2:Y:S01]  /*101c0*/  F2F.F64.F32 R2, R0 ;  /* 0x0000000000027310 */ /* 0x0000a20000201800 */
[----:B------:R-:W-:Y:S05]  /*101d0*/  BRA `(.L_x_9202) ;  /* 0x0000000800bc7947 */ /* 0x000fea0003800000 */
.L_x_9207:
[----:B------:R0:W5:Y:S01]  /*101e0*/  LDG.E.64 R2, desc[UR36][R22.64] ;  /* 0x0000002416027981 */ /* 0x000162000c1e1b00 */
[----:B------:R-:W-:Y:S05]  /*101f0*/  BRA `(.L_x_9202) ;  /* 0x0000000800b47947 */ /* 0x000fea0003800000 */
.L_x_9197:
        /* <DEDUP_REMOVED lines=13> */
.L_x_9211:
[----:B------:R0:W5:Y:S01]  /*102d0*/  LDG.E.64 R2, desc[UR36][R22.64] ;  /* 0x0000002416027981 */ /* 0x000162000c1e1b00 */
[----:B------:R-:W-:Y:S05]  /*102e0*/  BRA `(.L_x_9202) ;  /* 0x0000000800787947 */ /* 0x000fea0003800000 */
.L_x_9210:
        /* <DEDUP_REMOVED lines=11> */
[----:B---3--:R-:W-:-:S05]  /*103a0*/  VIADD R4, R2, 0x1000000 ;  /* 0x0100000002047836 */ /* 0x008fca0000000000 */
[----:B------:R-:W-:Y:S02]  /*103b0*/  SHF.R.S32.HI R4, RZ, 0x8, R4 ;  /* 0x00000008ff047819 */ /* 0x000fe40000011404 */
[----:B0-----:R-:W-:-:S04]  /*103c0*/  IADD3 R3, -R3, 0x1f, RZ ;  /* 0x0000001f03037810 */ /* 0x001fc80007ffe1ff */
[C---:B------:R-:W-:Y:S01]  /*103d0*/  ISETP.GT.U32.AND P0, PT, R3.reuse, 0x4, PT ;  /* 0x000000040300780c */ /* 0x040fe20003f04070 */
[----:B------:R-:W-:-:S05]  /*103e0*/  VIADD R3, R3, 0xfffffffc ;  /* 0xfffffffc03037836 */ /* 0x000fca0000000000 */
[----:B------:R-:W-:-:S04]  /*103f0*/  SEL R3, R3, RZ, P0 ;  /* 0x000000ff03037207 */ /* 0x000fc80000000000 */
[C---:B-1----:R-:W-:Y:S01]  /*10400*/  SHF.L.U32 R5, R2.reuse, R3, RZ ;  /* 0x0000000302057219 */ /* 0x042fe200000006ff */
        /* <DEDUP_REMOVED lines=10> */
.L_x_9213:
[----:B------:R-:W2:Y:S02]  /*104b0*/  LDG.E.U8 R3, desc[UR36][R22.64] ;  /* 0x0000002416037981 */ /* 0x000ea4000c1e1100 */
[----:B--2---:R-:W-:-:S05]  /*104c0*/  IMAD.SHL.U32 R0, R3, 0x2000000, RZ ;  /* 0x0200000003007824 */ /* 0x004fca00078e00ff */
[----:B------:R-:W-:-:S13]  /*104d0*/  ISETP.GE.U32.AND P0, PT, R0, 0x8000000, PT ;  /* 0x080000000000780c */ /* 0x000fda0003f06070 */
[C---:B------:R-:W-:Y:S01]  /*104e0*/  @!P0 SHF.L.U32 R0, R3.reuse, 0x8, RZ ;  /* 0x0000000803008819 */ /* 0x040fe200000006ff */
        /* <DEDUP_REMOVED lines=11> */
.L_x_9212:
[----:B------:R-:W2:Y:S02]  /*105a0*/  LDG.E.U16 R0, desc[UR36][R22.64] ;  /* 0x0000002416007981 */ /* 0x000ea4000c1e1500 */
[----:B--2---:R-:W-:-:S04]  /*105b0*/  IMAD.U32 R0, R0, 0x10000, RZ ;  /* 0x0001000000007824 */ /* 0x004fc800078e00ff */
[----:B------:R-:W-:-:S04]  /*105c0*/  FMUL.FTZ R0, R0, 1 ;  /* 0x3f80000000007820 */ /* 0x000fc80000410000 */
[----:B------:R0:W2:Y:S01]  /*105d0*/  F2F.F64.F32 R2, R0 ;  /* 0x0000000000027310 */ /* 0x0000a20000201800 */
[----:B------:R-:W-:Y:S05]  /*105e0*/  BRA `(.L_x_9202) ;  /* 0x0000000400b87947 */ /* 0x000fea0003800000 */
.L_x_9209:
        /* <DEDUP_REMOVED lines=11> */
.L_x_9216:
        /* <DEDUP_REMOVED lines=13> */
[----:B---3--:R-:W-:-:S06]  /*10770*/  IMAD.U32 R4, R3, -0x80000000, RZ ;  /* 0x8000000003047824 */ /* 0x008fcc00078e00ff */
[----:B------:R-:W-:Y:S05]  /*10780*/  @P0 BRA `(.L_x_9220) ;  /* 0x0000000000180947 */ /* 0x000fea0003800000 */
[----:B------:R-:W0:Y:S02]  /*10790*/  FLO.U32 R3, R2 ;  /* 0x0000000200037300 */ /* 0x000e2400000e0000 */
[----:B0-----:R-:W-:-:S04]  /*107a0*/  IADD3 R3, -R3, 0x1f, RZ ;  /* 0x0000001f03037810 */ /* 0x001fc80007ffe1ff */
[----:B------:R-:W-:Y:S01]  /*107b0*/  IADD3 R0, R0, 0x1d, -R3 ;  /* 0x0000001d00007810 */ /* 0x000fe20007ffe803 */
[----:B-1----:R-:W-:-:S05]  /*107c0*/  VIADD R5, R3, 0xffffffe4 ;  /* 0xffffffe403057836 */ /* 0x002fca0000000000 */
[----:B------:R-:W-:-:S04]  /*107d0*/  SHF.L.U32 R5, R2, R5, RZ ;  /* 0x0000000502057219 */ /* 0x000fc800000006ff */
[----:B------:R-:W-:-:S07]  /*107e0*/  LOP3.LUT R2, R5, 0x7, RZ, 0xc0, !PT ;  /* 0x0000000705027812 */ /* 0x000fce00078ec0ff */
.L_x_9220:
[----:B------:R-:W-:Y:S05]  /*107f0*/  BSYNC B1 ;  /* 0x0000000000017941 */ /* 0x000fea0003800000 */
.L_x_9219:
[----:B------:R-:W-:Y:S01]  /*10800*/  LEA R3, R0, 0x3b800000, 0x17 ;  /* 0x3b80000000037811 */ /* 0x000fe200078eb8ff */
[----:B------:R-:W-:-:S05]  /*10810*/  IMAD.SHL.U32 R0, R2, 0x100000, RZ ;  /* 0x0010000002007824 */ /* 0x000fca00078e00ff */
[----:B------:R-:W-:-:S07]  /*10820*/  LOP3.LUT R0, R3, R0, R4, 0xfe, !PT ;  /* 0x0000000003007212 */ /* 0x000fce00078efe04 */
.L_x_9218:
[----:B------:R-:W-:Y:S05]  /*10830*/  BSYNC B0 ;  /* 0x0000000000007941 */ /* 0x000fea0003800000 */
.L_x_9217:
[----:B------:R-:W-:-:S04]  /*10840*/  FMUL.FTZ R0, R0, 1 ;  /* 0x3f80000000007820 */ /* 0x000fc80000410000 */
[----:B------:R0:W2:Y:S01]  /*10850*/  F2F.F64.F32 R2, R0 ;  /* 0x0000000000027310 */ /* 0x0000a20000201800 */
[----:B------:R-:W-:Y:S05]  /*10860*/  BRA `(.L_x_9202) ;  /* 0x0000000400187947 */ /* 0x000fea0003800000 */
.L_x_9215:
        /* <DEDUP_REMOVED lines=21> */
.L_x_9224:
[----:B------:R-:W-:Y:S05]  /*109c0*/  BSYNC B1 ;  /* 0x0000000000017941 */ /* 0x000fea0003800000 */
.L_x_9223:
[----:B------:R-:W-:Y:S01]  /*109d0*/  LEA R3, R0, 0x37800000, 0x17 ;  /* 0x3780000000037811 */ /* 0x000fe200078eb8ff */
[----:B------:R-:W-:-:S05]  /*109e0*/  IMAD.SHL.U32 R0, R2, 0x200000, RZ ;  /* 0x0020000002007824 */ /* 0x000fca00078e00ff */
[----:B------:R-:W-:-:S07]  /*109f0*/  LOP3.LUT R0, R3, R0, R4, 0xfe, !PT ;  /* 0x0000000003007212 */ /* 0x000fce00078efe04 */
.L_x_9222:
[----:B------:R-:W-:Y:S05]  /*10a00*/  BSYNC B0 ;  /* 0x0000000000007941 */ /* 0x000fea0003800000 */
.L_x_9221:
[----:B------:R-:W-:-:S04]  /*10a10*/  FMUL.FTZ R0, R0, 1 ;  /* 0x3f80000000007820 */ /* 0x000fc80000410000 */
[----:B------:R0:W2:Y:S01]  /*10a20*/  F2F.F64.F32 R2, R0 ;  /* 0x0000000000027310 */ /* 0x0000a20000201800 */
[----:B------:R-:W-:Y:S05]  /*10a30*/  BRA `(.L_x_9202) ;  /* 0x0000000000a47947 */ /* 0x000fea0003800000 */
.L_x_9214:
        /* <DEDUP_REMOVED lines=14> */
.L_x_9228:
[----:B------:R-:W-:Y:S05]  /*10b20*/  BSYNC B0 ;  /* 0x0000000000007941 */ /* 0x000fea0003800000 */
.L_x_9227:
[----:B------:R-:W-:-:S04]  /*10b30*/  FMUL.FTZ R0, R0, 1 ;  /* 0x3f80000000007820 */ /* 0x000fc80000410000 */
[----:B------:R0:W2:Y:S01]  /*10b40*/  F2F.F64.F32 R2, R0 ;  /* 0x0000000000027310 */ /* 0x0000a20000201800 */
[----:B------:R-:W-:Y:S05]  /*10b50*/  BRA `(.L_x_9202) ;  /* 0x00000000005c7947 */ /* 0x000fea0003800000 */
.L_x_9201:
[----:B------:R-:W-:Y:S01]  /*10b60*/  MOV R2, 0x0 ;  /* 0x0000000000027802 */ /* 0x000fe20000000f00 */
[----:B------:R-:W-:Y:S01]  /*10b70*/  ULDC.64 UR4, c[0x4][0x128] ;  /* 0x01004a0000047ab9 */ /* 0x000fe20000000a00 */
[----:B------:R-:W-:Y:S01]  /*10b80*/  ULDC.64 UR6, c[0x4][0x8] ;  /* 0x0100020000067ab9 */ /* 0x000fe20000000a00 */
[----:B---3--:R-:W-:Y:S02]  /*10b90*/  IMAD.U32 R4, RZ, RZ, UR4 ;  /* 0x00000004ff047e24 */ /* 0x008fe4000f8e00ff */
        /* <DEDUP_REMOVED lines=12> */
.L_x_9229:
[----:B------:R-:W-:Y:S01]  /*10c60*/  CS2R R2, SRZ ;  /* 0x0000000000027805 */ /* 0x000fe2000001ff00 */
[----:B------:R-:W-:Y:S06]  /*10c70*/  BRA `(.L_x_9202) ;  /* 0x0000000000147947 */ /* 0x000fec0003800000 */
.L_x_9226:
[----:B------:R-:W2:Y:S02]  /*10c80*/  LDG.E.64 R2, desc[UR36][R22.64] ;  /* 0x0000002416027981 */ /* 0x000ea4000c1e1b00 */
[----:B--2---:R-:W0:Y:S01]  /*10c90*/  I2F.F64.U64 R2, R2 ;  /* 0x0000000200027312 */ /* 0x004e220000301800 */
[----:B------:R-:W-:Y:S05]  /*10ca0*/  BRA `(.L_x_9202) ;  /* 0x0000000000087947 */ /* 0x000fea0003800000 */
.L_x_9225:
[----:B------:R-:W2:Y:S02]  /*10cb0*/  LDG.E R2, desc[UR36][R22.64] ;  /* 0x0000002416027981 */ /* 0x000ea4000c1e1900 */
[----:B--2---:R-:W0:Y:S02]  /*10cc0*/  I2F.F64.U32 R2, R2 ;  /* 0x0000000200027312 */ /* 0x004e240000201800 */
.L_x_9202:
[----:B------:R-:W-:Y:S01]  /*10cd0*/  ULDC.64 UR4, c[0x0][0x498] ;  /* 0x0001260000047ab9 */ /* 0x000fe20000000a00 */
[----:B------:R-:W-:Y:S01]  /*10ce0*/  BSSY B0, `(.L_x_9230) ;  /* 0x000001e000007945 */ /* 0x000fe20003800000 */
[----:B0-2--5:R-:W-:Y:S01]  /*10cf0*/  DSETP.GT.AND P0, PT, R2, UR4, PT ;  /* 0x0000000402007e2a */ /* 0x025fe2000bf04000 */
[----:B------:R-:W-:Y:S01]  /*10d00*/  ULDC.64 UR4, c[0x0][0x490] ;  /* 0x0001240000047ab9 */ /* 0x000fe20000000a00 */
[----:B-1-3--:R-:W-:-:S04]  /*10d10*/  CS2R R4, SRZ ;  /* 0x0000000000047805 */ /* 0x00afc8000001ff00 */
[----:B------:R-:W-:-:S14]  /*10d20*/  DSETP.LT.OR P0, PT, R2, UR4, P0 ;  /* 0x0000000402007e2a */ /* 0x000fdc0008701400 */
[----:B------:R-:W-:Y:S05]  /*10d30*/  @P0 BRA `(.L_x_9231) ;  /* 0x0000000000600947 */ /* 0x000fea0003800000 */
[----:B------:R-:W-:Y:S01]  /*10d40*/  DADD R4, -R2, 1 ;  /* 0x3ff0000002047429 */ /* 0x000fe20000000100 */
[----:B----4-:R-:W-:Y:S01]  /*10d50*/  FSETP.GEU.AND P1, PT, |R19|, 6.5827683646048100446e-37, PT ;  /* 0x036000001300780b */ /* 0x010fe20003f2e200 */
        /* <DEDUP_REMOVED lines=15> */
[----:B------:R-:W-:Y:S02]  /*10e50*/  MOV R3, R19 ;  /* 0x0000001300037202 */ /* 0x000fe40000000f00 */
[----:B------:R-:W-:-:S07]  /*10e60*/  MOV R14, 0x10e80 ;  /* 0x00010e80000e7802 */ /* 0x000fce0000000f00 */
[----:B------:R-:W-:Y:S05]  /*10e70*/  CALL.REL.NOINC `($__internal_0_$__cuda_sm20_div_rn_f64_full) ;  /* 0x00000010005c7944 */ /* 0x000fea0003c00000 */
[----:B------:R-:W-:-:S07]  /*10e80*/  IMAD.MOV.U32 R2, RZ, RZ, R4 ;  /* 0x000000ffff027224 */ /* 0x000fce00078e0004 */
.L_x_9233:
[----:B------:R-:W-:Y:S05]  /*10e90*/  BSYNC B1 ;  /* 0x0000000000017941 */ /* 0x000fea0003800000 */
.L_x_9232:
[----:B------:R-:W-:Y:S02]  /*10ea0*/  IMAD.MOV.U32 R4, RZ, RZ, R2 ;  /* 0x000000ffff047224 */ /* 0x000fe400078e0002 */
[----:B------:R-:W-:-:S07]  /*10eb0*/  IMAD.MOV.U32 R5, RZ, RZ, R3 ;  /* 0x000000ffff057224 */ /* 0x000fce00078e0003 */
.L_x_9231:
[----:B------:R-:W-:Y:S05]  /*10ec0*/  BSYNC B0 ;  /* 0x0000000000007941 */ /* 0x000fea0003800000 */
.L_x_9230:
        /* <DEDUP_REMOVED lines=15> */
.L_x_9237:
[----:B------:R-:W0:Y:S02]  /*10fc0*/  F2I.S64.F64.TRUNC R4, R4 ;  /* 0x0000000400047311 */ /* 0x000e24000030d900 */
[----:B0-----:R-:W-:-:S05]  /*10fd0*/  IMAD.MOV.U32 R3, RZ, RZ, R4 ;  /* 0x000000ffff037224 */ /* 0x001fca00078e0004 */
[----:B------:R-:W-:Y:S01]  /*10fe0*/  STG.E.U8 desc[UR36][R16.64], R3 ;  /* 0x0000000310007986 */ /* 0x000fe2000c101124 */
[----:B------:R-:W-:Y:S05]  /*10ff0*/  EXIT ;  /* 0x000000000000794d */ /* 0x000fea0003800000 */
.L_x_9236:
        /* <DEDUP_REMOVED lines=9> */
.L_x_9240:
[----:B------:R-:W0:Y:S02]  /*11090*/  F2I.F64.TRUNC R5, R4 ;  /* 0x0000000400057311 */ /* 0x000e24000030d100 */
[----:B0-----:R-:W-:Y:S01]  /*110a0*/  STG.E desc[UR36][R16.64], R5 ;  /* 0x0000000510007986 */ /* 0x001fe2000c101924 */
[----:B------:R-:W-:Y:S05]  /*110b0*/  EXIT ;  /* 0x000000000000794d */ /* 0x000fea0003800000 */
.L_x_9239:
[----:B------:R-:W0:Y:S02]  /*110c0*/  F2I.F64.TRUNC R5, R4 ;  /* 0x0000000400057311 */ /* 0x000e24000030d100 */
[----:B0-----:R-:W-:Y:S01]  /*110d0*/  STG.E.U16 desc[UR36][R16.64], R5 ;  /* 0x0000000510007986 */ /* 0x001fe2000c101524 */
[----:B------:R-:W-:Y:S05]  /*110e0*/  EXIT ;  /* 0x000000000000794d */ /* 0x000fea0003800000 */
.L_x_9235:
        /* <DEDUP_REMOVED lines=13> */
.L_x_9242:
        /* <DEDUP_REMOVED lines=8> */
.L_x_9241:
        /* <DEDUP_REMOVED lines=14> */
.L_x_9244:
        /* <DEDUP_REMOVED lines=9> */
.L_x_9243:
[----:B------:R-:W-:Y:S01]  /*113b0*/  STG.E.64 desc[UR36][R16.64], R4 ;  /* 0x0000000410007986 */ /* 0x000fe2000c101b24 */
[----:B------:R-:W-:Y:S05]  /*113c0*/  EXIT ;  /* 0x000000000000794d */ /* 0x000fea0003800000 */
.L_x_9234:
        /* <DEDUP_REMOVED lines=12> */
.L_x_9247:
[----:B------:R-:W-:-:S05]  /*11490*/  CS2R R6, SRZ ;  /* 0x0000000000067805 */ /* 0x000fca000001ff00 */
[----:B------:R-:W-:Y:S01]  /*114a0*/  STG.E.128 desc[UR36][R16.64], R4 ;  /* 0x0000000410007986 */ /* 0x000fe2000c101d24 */
[----:B------:R-:W-:Y:S05]  /*114b0*/  EXIT ;  /* 0x000000000000794d */ /* 0x000fea0003800000 */
.L_x_9246:
        /* <DEDUP_REMOVED lines=25> */
.L_x_9251:
[----:B------:R-:W-:Y:S05]  /*11650*/  BSYNC B0 ;  /* 0x0000000000007941 */ /* 0x000fea0003800000 */
.L_x_9250:
[----:B------:R-:W-:-:S05]  /*11660*/  LOP3.LUT R3, R0, R3, RZ, 0xfc, !PT ;  /* 0x0000000300037212 */ /* 0x000fca00078efcff */
[----:B------:R-:W-:Y:S01]  /*11670*/  STG.E.U8 desc[UR36][R16.64], R3 ;  /* 0x0000000310007986 */ /* 0x000fe2000c101124 */
[----:B------:R-:W-:Y:S05]  /*11680*/  EXIT ;  /* 0x000000000000794d */ /* 0x000fea0003800000 */
.L_x_9249:
        /* <DEDUP_REMOVED lines=17> */
.L_x_9253:
[----:B------:R-:W-:Y:S01]  /*117a0*/  IMAD.MOV.U32 R0, RZ, RZ, 0x7f ;  /* 0x0000007fff007424 */ /* 0x000fe200078e00ff */
[----:B------:R-:W-:-:S04]  /*117b0*/  ISETP.GT.U32.AND P0, PT, R2, 0x7f800000, PT ;  /* 0x7f8000000200780c */ /* 0x000fc80003f04070 */
[----:B------:R-:W-:-:S09]  /*117c0*/  SEL R0, R0, 0x7c, P0 ;  /* 0x0000007c00007807 */ /* 0x000fd20000000000 */
.L_x_9254:
[----:B------:R-:W-:Y:S05]  /*117d0*/  BSYNC B0 ;  /* 0x0000000000007941 */ /* 0x000fea0003800000 */
.L_x_9252:
[----:B------:R-:W-:-:S04]  /*117e0*/  LOP3.LUT R2, R3, 0x80000000, RZ, 0xc0, !PT ;  /* 0x8000000003027812 */ /* 0x000fc800078ec0ff */
[----:B------:R-:W-:-:S04]  /*117f0*/  SHF.R.U32.HI R3, RZ, 0x18, R2 ;  /* 0x00000018ff037819 */ /* 0x000fc80000011602 */
[----:B------:R-:W-:-:S05]  /*11800*/  LOP3.LUT R3, R0, R3, RZ, 0xfc, !PT ;  /* 0x0000000300037212 */ /* 0x000fca00078efcff */
[----:B------:R-:W-:Y:S01]  /*11810*/  STG.E.U8 desc[UR36][R16.64], R3 ;  /* 0x0000000310007986 */ /* 0x000fe2000c101124 */
[----:B------:R-:W-:Y:S05]  /*11820*/  EXIT ;  /* 0x000000000000794d */ /* 0x000fea0003800000 */
.L_x_9248:
        /* <DEDUP_REMOVED lines=8> */
.L_x_9245:
        /* <DEDUP_REMOVED lines=11> */
.L_x_9257:
        /* <DEDUP_REMOVED lines=21> */
.L_x_9260:
[----:B------:R-:W-:-:S04]  /*11ab0*/  LOP3.LUT R2, R3, 0x80000000, RZ, 0xc0, !PT ;  /* 0x8000000003027812 */ /* 0x000fc800078ec0ff */
[----:B------:R-:W-:-:S04]  /*11ac0*/  SHF.R.U32.HI R3, RZ, 0x18, R2 ;  /* 0x00000018ff037819 */ /* 0x000fc80000011602 */
[----:B------:R-:W-:-:S04]  /*11ad0*/  LOP3.LUT R0, R0, R3, RZ, 0xfc, !PT ;  /* 0x0000000300007212 */ /* 0x000fc800078efcff */
[----:B------:R-:W-:-:S07]  /*11ae0*/  PRMT R8, R0, 0x7610, R8 ;  /* 0x0000761000087816 */ /* 0x000fce0000000008 */
.L_x_9259:
[----:B------:R-:W-:Y:S05]  /*11af0*/  BSYNC B0 ;  /* 0x0000000000007941 */ /* 0x000fea0003800000 */
.L_x_9258:
[----:B------:R-:W-:Y:S01]  /*11b00*/  STG.E.U8 desc[UR36][R16.64], R8 ;  /* 0x0000000810007986 */ /* 0x000fe2000c101124 */
[----:B------:R-:W-:Y:S05]  /*11b10*/  EXIT ;  /* 0x000000000000794d */ /* 0x000fea0003800000 */
.L_x_9256:
        /* <DEDUP_REMOVED lines=21> */
.L_x_9263:
[----:B------:R-:W-:-:S04]  /*11c70*/  LOP3.LUT R2, R3, 0x80000000, RZ, 0xc0, !PT ;  /* 0x8000000003027812 */ /* 0x000fc800078ec0ff */
[----:B------:R-:W-:-:S04]  /*11c80*/  SHF.R.U32.HI R3, RZ, 0x18, R2 ;  /* 0x00000018ff037819 */ /* 0x000fc80000011602 */
[----:B------:R-:W-:-:S04]  /*11c90*/  LOP3.LUT R0, R0, R3, RZ, 0xfc, !PT ;  /* 0x0000000300007212 */ /* 0x000fc800078efcff */
[----:B------:R-:W-:-:S07]  /*11ca0*/  PRMT R8, R0, 0x7610, R8 ;  /* 0x0000761000087816 */ /* 0x000fce0000000008 */
.L_x_9262:
[----:B------:R-:W-:Y:S05]  /*11cb0*/  BSYNC B0 ;  /* 0x0000000000007941 */ /* 0x000fea0003800000 */
.L_x_9261:
[----:B------:R-:W-:Y:S01]  /*11cc0*/  STG.E.U8 desc[UR36][R16.64], R8 ;  /* 0x0000000810007986 */ /* 0x000fe2000c101124 */
[----:B------:R-:W-:Y:S05]  /*11cd0*/  EXIT ;  /* 0x000000000000794d */ /* 0x000fea0003800000 */
.L_x_9255:
        /* <DEDUP_REMOVED lines=26> */
.L_x_9238:
        /* <DEDUP_REMOVED lines=16> */
.L_x_9266:
[----:B------:R-:W-:Y:S05]  /*11f80*/  EXIT ;  /* 0x000000000000794d */ /* 0x000fea0003800000 */
.L_x_9265:
[----:B------:R-:W0:Y:S02]  /*11f90*/  F2I.U64.F64.TRUNC R4, R4 ;  /* 0x0000000400047311 */ /* 0x000e24000030d800 */
[----:B0-----:R-:W-:Y:S01]  /*11fa0*/  STG.E.64 desc[UR36][R16.64], R4 ;  /* 0x0000000410007986 */ /* 0x001fe2000c101b24 */
[----:B------:R-:W-:Y:S05]  /*11fb0*/  EXIT ;  /* 0x000000000000794d */ /* 0x000fea0003800000 */
.L_x_9264:
[----:B------:R-:W0:Y:S02]  /*11fc0*/  F2I.U32.F64.TRUNC R5, R4 ;  /* 0x0000000400057311 */ /* 0x000e24000030d000 */
[----:B0-----:R-:W-:Y:S01]  /*11fd0*/  STG.E desc[UR36][R16.64], R5 ;  /* 0x0000000510007986 */ /* 0x001fe2000c101924 */
[----:B------:R-:W-:Y:S05]  /*11fe0*/  EXIT ;  /* 0x000000000000794d */ /* 0x000fea0003800000 */
        .weak           $__internal_0_$__cuda_sm20_div_rn_f64_full
        .type           $__internal_0_$__cuda_sm20_div_rn_f64_full,@function
        .size           $__internal_0_$__cuda_sm20_div_rn_f64_full,(.L_x_14572 - $__internal_0_$__cuda_sm20_div_rn_f64_full)
$__internal_0_$__cuda_sm20_div_rn_f64_full:
[C---:B------:R-:W-:Y:S01]  /*11ff0*/  FSETP.GEU.AND P0, PT, |R5|.reuse, 1.469367938527859385e-39, PT ;  /* 0x001000000500780b */ /* 0x040fe20003f0e200 */
[----:B------:R-:W-:Y:S01]  /*12000*/  IMAD.MOV.U32 R7, RZ, RZ, R3 ;  /* 0x000000ffff077224 */ /* 0x000fe200078e0003 */
[----:B------:R-:W-:Y:S01]  /*12010*/  LOP3.LUT R26, R5, 0x800fffff, RZ, 0xc0, !PT ;  /* 0x800fffff051a7812 */ /* 0x000fe200078ec0ff */
[----:B------:R-:W-:Y:S01]  /*12020*/  IMAD.MOV.U32 R8, RZ, RZ, 0x1 ;  /* 0x00000001ff087424 */ /* 0x000fe200078e00ff */
[----:B------:R-:W-:Y:S01]  /*12030*/  MOV R6, R18 ;  /* 0x0000001200067202 */ /* 0x000fe20000000f00 */
[----:B------:R-:W-:Y:S01]  /*12040*/  BSSY B2, `(.L_x_9267) ;  /* 0x0000054000027945 */ /* 0x000fe20003800000 */
[----:B------:R-:W-:Y:S01]  /*12050*/  LOP3.LUT R27, R26, 0x3ff00000, RZ, 0xfc, !PT ;  /* 0x3ff000001a1b7812 */ /* 0x000fe200078efcff */
[----:B------:R-:W-:Y:S01]  /*12060*/  IMAD.MOV.U32 R26, RZ, RZ, R4 ;  /* 0x000000ffff1a7224 */ /* 0x000fe200078e0004 */
[C---:B------:R-:W-:Y:S01]  /*12070*/  FSETP.GEU.AND P2, PT, |R7|.reuse, 1.469367938527859385e-39, PT ;  /* 0x001000000700780b */ /* 0x040fe20003f4e200 */
[----:B------:R-:W-:Y:S01]  /*12080*/  IMAD.MOV.U32 R24, RZ, RZ, R6 ;  /* 0x000000ffff187224 */ /* 0x000fe200078e0006 */
[----:B------:R-:W-:-:S02]  /*12090*/  LOP3.LUT R3, R7, 0x7ff00000, RZ, 0xc0, !PT ;  /* 0x7ff0000007037812 */ /* 0x000fc400078ec0ff */
[----:B------:R-:W-:Y:S01]  /*120a0*/  LOP3.LUT R18, R5, 0x7ff00000, RZ, 0xc0, !PT ;  /* 0x7ff0000005127812 */ /* 0x000fe200078ec0ff */
[----:B------:R-:W-:Y:S02]  /*120b0*/  @!P0 DMUL R26, R4, 8.98846567431157953865e+307 ;  /* 0x7fe00000041a8828 */ /* 0x000fe40000000000 */
[----:B------:R-:W-:Y:S01]  /*120c0*/  IMAD.MOV.U32 R15, RZ, RZ, R3 ;  /* 0x000000ffff0f7224 */ /* 0x000fe200078e0003 */
[----:B------:R-:W-:-:S03]  /*120d0*/  ISETP.GE.U32.AND P1, PT, R3, R18, PT ;  /* 0x000000120300720c */ /* 0x000fc60003f26070 */
[----:B------:R-:W0:Y:S02]  /*120e0*/  MUFU.RCP64H R9, R27 ;  /* 0x0000001b00097308 */ /* 0x000e240000001800 */
[----:B------:R-:W-:Y:S02]  /*120f0*/  @!P2 LOP3.LUT R0, R5, 0x7ff00000, RZ, 0xc0, !PT ;  /* 0x7ff000000500a812 */ /* 0x000fe400078ec0ff */
[----:B------:R-:W-:Y:S02]  /*12100*/  @!P0 LOP3.LUT R18, R27, 0x7ff00000, RZ, 0xc0, !PT ;  /* 0x7ff000001b128812 */ /* 0x000fe400078ec0ff */
[----:B------:R-:W-:Y:S01]  /*12110*/  @!P2 ISETP.GE.U32.AND P3, PT, R3, R0, PT ;  /* 0x000000000300a20c */ /* 0x000fe20003f66070 */
[----:B------:R-:W-:Y:S02]  /*12120*/  IMAD.MOV.U32 R0, RZ, RZ, 0x1ca00000 ;  /* 0x1ca00000ff007424 */ /* 0x000fe400078e00ff */
[----:B------:R-:W-:-:S03]  /*12130*/  VIADD R21, R18, 0xffffffff ;  /* 0xffffffff12157836 */ /* 0x000fc60000000000 */
[----:B------:R-:W-:-:S04]  /*12140*/  SEL R25, R0, 0x63400000, !P1 ;  /* 0x6340000000197807 */ /* 0x000fc80004800000 */
[----:B------:R-:W-:Y:S01]  /*12150*/  LOP3.LUT R25, R25, 0x800fffff, R7, 0xf8, !PT ;  /* 0x800fffff19197812 */ /* 0x000fe200078ef807 */
[----:B0-----:R-:W-:-:S08]  /*12160*/  DFMA R10, R8, -R26, 1 ;  /* 0x3ff00000080a742b */ /* 0x001fd0000000081a */
[----:B------:R-:W-:-:S08]  /*12170*/  DFMA R10, R10, R10, R10 ;  /* 0x0000000a0a0a722b */ /* 0x000fd0000000000a */
[----:B------:R-:W-:Y:S01]  /*12180*/  DFMA R10, R8, R10, R8 ;  /* 0x0000000a080a722b */ /* 0x000fe20000000008 */
[----:B------:R-:W-:-:S04]  /*12190*/  @!P2 SEL R9, R0, 0x63400000, !P3 ;  /* 0x634000000009a807 */ /* 0x000fc80005800000 */
[----:B------:R-:W-:-:S03]  /*121a0*/  @!P2 LOP3.LUT R12, R9, 0x80000000, R7, 0xf8, !PT ;  /* 0x80000000090ca812 */ /* 0x000fc600078ef807 */
[----:B------:R-:W-:Y:S01]  /*121b0*/  DFMA R8, R10, -R26, 1 ;  /* 0x3ff000000a08742b */ /* 0x000fe2000000081a */
[----:B------:R-:W-:Y:S01]  /*121c0*/  @!P2 LOP3.LUT R13, R12, 0x100000, RZ, 0xfc, !PT ;  /* 0x001000000c0da812 */ /* 0x000fe200078efcff */
[----:B------:R-:W-:-:S06]  /*121d0*/  @!P2 IMAD.MOV.U32 R12, RZ, RZ, RZ ;  /* 0x000000ffff0ca224 */ /* 0x000fcc00078e00ff */
[----:B------:R-:W-:Y:S02]  /*121e0*/  DFMA R8, R10, R8, R10 ;  /* 0x000000080a08722b */ /* 0x000fe4000000000a */
[----:B------:R-:W-:-:S08]  /*121f0*/  @!P2 DFMA R24, R24, 2, -R12 ;  /* 0x400000001818a82b */ /* 0x000fd0000000080c */
[----:B------:R-:W-:Y:S02]  /*12200*/  DMUL R10, R8, R24 ;  /* 0x00000018080a7228 */ /* 0x000fe40000000000 */
[----:B------:R-:W-:-:S05]  /*12210*/  @!P2 LOP3.LUT R15, R25, 0x7ff00000, RZ, 0xc0, !PT ;  /* 0x7ff00000190fa812 */ /* 0x000fca00078ec0ff */
[----:B------:R-:W-:Y:S01]  /*12220*/  VIADD R20, R15, 0xffffffff ;  /* 0xffffffff0f147836 */ /* 0x000fe20000000000 */
[----:B------:R-:W-:-:S04]  /*12230*/  DFMA R12, R10, -R26, R24 ;  /* 0x8000001a0a0c722b */ /* 0x000fc80000000018 */
[----:B------:R-:W-:-:S04]  /*12240*/  ISETP.GT.U32.AND P0, PT, R20, 0x7feffffe, PT ;  /* 0x7feffffe1400780c */ /* 0x000fc80003f04070 */
[----:B------:R-:W-:Y:S01]  /*12250*/  ISETP.GT.U32.OR P0, PT, R21, 0x7feffffe, P0 ;  /* 0x7feffffe1500780c */ /* 0x000fe20000704470 */
[----:B------:R-:W-:-:S12]  /*12260*/  DFMA R12, R8, R12, R10 ;  /* 0x0000000c080c722b */ /* 0x000fd8000000000a */
[----:B------:R-:W-:Y:S05]  /*12270*/  @P0 BRA `(.L_x_9268) ;  /* 0x00000000006c0947 */ /* 0x000fea0003800000 */
[----:B------:R-:W-:-:S04]  /*12280*/  LOP3.LUT R8, R5, 0x7ff00000, RZ, 0xc0, !PT ;  /* 0x7ff0000005087812 */ /* 0x000fc800078ec0ff */
[CC--:B------:R-:W-:Y:S02]  /*12290*/  VIADDMNMX R6, R3.reuse, -R8.reuse, 0xb9600000, !PT ;  /* 0xb960000003067446 */ /* 0x0c0fe40007800908 */
[----:B------:R-:W-:Y:S02]  /*122a0*/  ISETP.GE.U32.AND P0, PT, R3, R8, PT ;  /* 0x000000080300720c */ /* 0x000fe40003f06070 */
[----:B------:R-:W-:Y:S02]  /*122b0*/  VIMNMX R6, R6, 0x46a00000, PT ;  /* 0x46a0000006067848 */ /* 0x000fe40003fe0100 */
[----:B------:R-:W-:-:S05]  /*122c0*/  SEL R3, R0, 0x63400000, !P0 ;  /* 0x6340000000037807 */ /* 0x000fca0004000000 */
[----:B------:R-:W-:Y:S02]  /*122d0*/  IMAD.IADD R0, R6, 0x1, -R3 ;  /* 0x0000000106007824 */ /* 0x000fe400078e0a03 */
[----:B------:R-:W-:Y:S02]  /*122e0*/  IMAD.MOV.U32 R6, RZ, RZ, RZ ;  /* 0x000000ffff067224 */ /* 0x000fe400078e00ff */
[----:B------:R-:W-:-:S06]  /*122f0*/  VIADD R7, R0, 0x7fe00000 ;  /* 0x7fe0000000077836 */ /* 0x000fcc0000000000 */
[----:B------:R-:W-:-:S10]  /*12300*/  DMUL R8, R12, R6 ;  /* 0x000000060c087228 */ /* 0x000fd40000000000 */
[----:B------:R-:W-:-:S13]  /*12310*/  FSETP.GTU.AND P0, PT, |R9|, 1.469367938527859385e-39, PT ;  /* 0x001000000900780b */ /* 0x000fda0003f0c200 */
[----:B------:R-:W-:Y:S05]  /*12320*/  @P0 BRA `(.L_x_9269) ;  /* 0x0000000000940947 */ /* 0x000fea0003800000 */
[----:B------:R-:W-:Y:S01]  /*12330*/  DFMA R24, R12, -R26, R24 ;  /* 0x8000001a0c18722b */ /* 0x000fe20000000018 */
[----:B------:R-:W-:-:S09]  /*12340*/  IMAD.MOV.U32 R6, RZ, RZ, RZ ;  /* 0x000000ffff067224 */ /* 0x000fd200078e00ff */
[C---:B------:R-:W-:Y:S02]  /*12350*/  FSETP.NEU.AND P0, PT, R25.reuse, RZ, PT ;  /* 0x000000ff1900720b */ /* 0x040fe40003f0d000 */
[----:B------:R-:W-:-:S04]  /*12360*/  LOP3.LUT R3, R25, 0x80000000, R5, 0x48, !PT ;  /* 0x8000000019037812 */ /* 0x000fc800078e4805 */
[----:B------:R-:W-:-:S07]  /*12370*/  LOP3.LUT R7, R3, R7, RZ, 0xfc, !PT ;  /* 0x0000000703077212 */ /* 0x000fce00078efcff */
[----:B------:R-:W-:Y:S05]  /*12380*/  @!P0 BRA `(.L_x_9269) ;  /* 0x00000000007c8947 */ /* 0x000fea0003800000 */
[----:B------:R-:W-:Y:S01]  /*12390*/  IMAD.MOV R5, RZ, RZ, -R0 ;  /* 0x000000ffff057224 */ /* 0x000fe200078e0a00 */
[----:B------:R-:W-:Y:S01]  /*123a0*/  DMUL.RP R6, R12, R6 ;  /* 0x000000060c067228 */ /* 0x000fe20000008000 */
[----:B------:R-:W-:-:S06]  /*123b0*/  IMAD.MOV.U32 R4, RZ, RZ, RZ ;  /* 0x000000ffff047224 */ /* 0x000fcc00078e00ff */
[----:B------:R-:W-:-:S03]  /*123c0*/  DFMA R4, R8, -R4, R12 ;  /* 0x800000040804722b */ /* 0x000fc6000000000c */
[----:B------:R-:W-:-:S03]  /*123d0*/  LOP3.LUT R3, R7, R3, RZ, 0x3c, !PT ;  /* 0x0000000307037212 */ /* 0x000fc600078e3cff */
[----:B------:R-:W-:-:S04]  /*123e0*/  IADD3 R4, -R0, -0x43300000, RZ ;  /* 0xbcd0000000047810 */ /* 0x000fc80007ffe1ff */
[----:B------:R-:W-:-:S04]  /*123f0*/  FSETP.NEU.AND P0, PT, |R5|, R4, PT ;  /* 0x000000040500720b */ /* 0x000fc80003f0d200 */
[----:B------:R-:W-:Y:S02]  /*12400*/  FSEL R8, R6, R8, !P0 ;  /* 0x0000000806087208 */ /* 0x000fe40004000000 */
[----:B------:R-:W-:Y:S01]  /*12410*/  FSEL R9, R3, R9, !P0 ;  /* 0x0000000903097208 */ /* 0x000fe20004000000 */
[----:B------:R-:W-:Y:S06]  /*12420*/  BRA `(.L_x_9269) ;  /* 0x0000000000547947 */ /* 0x000fec0003800000 */
.L_x_9268:
[----:B------:R-:W-:-:S14]  /*12430*/  DSETP.NAN.AND P0, PT, R6, R6, PT ;  /* 0x000000060600722a */ /* 0x000fdc0003f08000 */
[----:B------:R-:W-:Y:S05]  /*12440*/  @P0 BRA `(.L_x_9270) ;  /* 0x0000000000440947 */ /* 0x000fea0003800000 */
[----:B------:R-:W-:-:S14]  /*12450*/  DSETP.NAN.AND P0, PT, R4, R4, PT ;  /* 0x000000040400722a */ /* 0x000fdc0003f08000 */
[----:B------:R-:W-:Y:S05]  /*12460*/  @P0 BRA `(.L_x_9271) ;  /* 0x0000000000300947 */ /* 0x000fea0003800000 */
[----:B------:R-:W-:Y:S01]  /*12470*/  ISETP.NE.AND P0, PT, R15, R18, PT ;  /* 0x000000120f00720c */ /* 0x000fe20003f05270 */
[----:B------:R-:W-:Y:S02]  /*12480*/  IMAD.MOV.U32 R8, RZ, RZ, 0x0 ;  /* 0x00000000ff087424 */ /* 0x000fe400078e00ff */
[----:B------:R-:W-:-:S10]  /*12490*/  IMAD.MOV.U32 R9, RZ, RZ, -0x80000 ;  /* 0xfff80000ff097424 */ /* 0x000fd400078e00ff */
[----:B------:R-:W-:Y:S05]  /*124a0*/  @!P0 BRA `(.L_x_9269) ;  /* 0x0000000000348947 */ /* 0x000fea0003800000 */
[----:B------:R-:W-:Y:S02]  /*124b0*/  ISETP.NE.AND P0, PT, R15, 0x7ff00000, PT ;  /* 0x7ff000000f00780c */ /* 0x000fe40003f05270 */
[----:B------:R-:W-:Y:S02]  /*124c0*/  LOP3.LUT R9, R7, 0x80000000, R5, 0x48, !PT ;  /* 0x8000000007097812 */ /* 0x000fe400078e4805 */
[----:B------:R-:W-:-:S13]  /*124d0*/  ISETP.EQ.OR P0, PT, R18, RZ, !P0 ;  /* 0x000000ff1200720c */ /* 0x000fda0004702670 */
[----:B------:R-:W-:Y:S01]  /*124e0*/  @P0 LOP3.LUT R0, R9, 0x7ff00000, RZ, 0xfc, !PT ;  /* 0x7ff0000009000812 */ /* 0x000fe200078efcff */
[----:B------:R-:W-:Y:S02]  /*124f0*/  @!P0 IMAD.MOV.U32 R8, RZ, RZ, RZ ;  /* 0x000000ffff088224 */ /* 0x000fe400078e00ff */
[----:B------:R-:W-:Y:S02]  /*12500*/  @P0 IMAD.MOV.U32 R8, RZ, RZ, RZ ;  /* 0x000000ffff080224 */ /* 0x000fe400078e00ff */
[----:B------:R-:W-:Y:S01]  /*12510*/  @P0 IMAD.MOV.U32 R9, RZ, RZ, R0 ;  /* 0x000000ffff090224 */ /* 0x000fe200078e0000 */
[----:B------:R-:W-:Y:S06]  /*12520*/  BRA `(.L_x_9269) ;  /* 0x0000000000147947 */ /* 0x000fec0003800000 */
.L_x_9271:
[----:B------:R-:W-:Y:S01]  /*12530*/  LOP3.LUT R9, R5, 0x80000, RZ, 0xfc, !PT ;  /* 0x0008000005097812 */ /* 0x000fe200078efcff */
[----:B------:R-:W-:Y:S01]  /*12540*/  IMAD.MOV.U32 R8, RZ, RZ, R4 ;  /* 0x000000ffff087224 */ /* 0x000fe200078e0004 */
[----:B------:R-:W-:Y:S06]  /*12550*/  BRA `(.L_x_9269) ;  /* 0x0000000000087947 */ /* 0x000fec0003800000 */
.L_x_9270:
[----:B------:R-:W-:Y:S01]  /*12560*/  LOP3.LUT R9, R7, 0x80000, RZ, 0xfc, !PT ;  /* 0x0008000007097812 */ /* 0x000fe200078efcff */
[----:B------:R-:W-:-:S07]  /*12570*/  IMAD.MOV.U32 R8, RZ, RZ, R6 ;  /* 0x000000ffff087224 */ /* 0x000fce00078e0006 */
.L_x_9269:
[----:B------:R-:W-:Y:S05]  /*12580*/  BSYNC B2 ;  /* 0x0000000000027941 */ /* 0x000fea0003800000 */
.L_x_9267:
[----:B------:R-:W-:Y:S02]  /*12590*/  IMAD.MOV.U32 R15, RZ, RZ, 0x0 ;  /* 0x00000000ff0f7424 */ /* 0x000fe400078e00ff */
[----:B------:R-:W-:Y:S02]  /*125a0*/  IMAD.MOV.U32 R4, RZ, RZ, R8 ;  /* 0x000000ffff047224 */ /* 0x000fe400078e0008 */
[----:B------:R-:W-:Y:S01]  /*125b0*/  IMAD.MOV.U32 R3, RZ, RZ, R9 ;  /* 0x000000ffff037224 */ /* 0x000fe200078e0009 */
[----:B------:R-:W-:Y:S06]  /*125c0*/  RET.REL.NODEC R14 `(_ZN2at6native18elementwise_kernelILi128ELi4EZNS0_15gpu_kernel_implIZZZNS0_26logit_backward_kernel_cudaERNS_18TensorIteratorBaseERKN3c106ScalarEENKUlvE_clEvENKUlvE_clEvEUlddE0_EEvS4_RKT_EUliE_EEviT1_) ;  /* 0xfffffed80e8c7950 */ /* 0x000fec0003c3ffff */
.L_x_9272:
        /* <DEDUP_REMOVED lines=11> */
.L_x_14572:


//--------------------- .text._ZN2at6native27unrolled_elementwise_kernelIZZZNS0_26logit_backward_kernel_cudaERNS_18TensorIteratorBaseERKN3c106ScalarEENKUlvE_clEvENKUlvE_clEvEUlddE0_St5arrayIPcLm3EELi4E23TrivialOffsetCalculatorILi2EjESE_ILi1EjENS0_6memory12LoadWithCastILi2EEENSH_13StoreWithCastILi1EEEEEviT_T0_T2_T3_T4_T5_ --------------------------
	.section	.text._ZN2at6native27unrolled_elementwise_kernelIZZZNS0_26logit_backward_kernel_cudaERNS_18TensorIteratorBaseERKN3c106ScalarEENKUlvE_clEvENKUlvE_clEvEUlddE0_St5arrayIPcLm3EELi4E23TrivialOffsetCalculatorILi2EjESE_ILi1EjENS0_6memory12LoadWithCastILi2EEENSH_13StoreWithCastILi1EEEEEviT_T0_T2_T3_T4_T5_,"ax",@progbits
	.align	128
        .global         _ZN2at6native27unrolled_elementwise_kernelIZZZNS0_26logit_backward_kernel_cudaERNS_18TensorIteratorBaseERKN3c106ScalarEENKUlvE_clEvENKUlvE_clEvEUlddE0_St5arrayIPcLm3EELi4E23TrivialOffsetCalculatorILi2EjESE_ILi1EjENS0_6memory12LoadWithCastILi2EEENSH_13StoreWithCastILi1EEEEEviT_T0_T2_T3_T4_T5_
        .type           _ZN2at6native27unrolled_elementwise_kernelIZZZNS0_26logit_backward_kernel_cudaERNS_18TensorIteratorBaseERKN3c106ScalarEENKUlvE_clEvENKUlvE_clEvEUlddE0_St5arrayIPcLm3EELi4E23TrivialOffsetCalculatorILi2EjESE_ILi1EjENS0_6memory12LoadWithCastILi2EEENSH_13StoreWithCastILi1EEEEEviT_T0_T2_T3_T4_T5_,@function
        .size           _ZN2at6native27unrolled_elementwise_kernelIZZZNS0_26logit_backward_kernel_cudaERNS_18TensorIteratorBaseERKN3c106ScalarEENKUlvE_clEvENKUlvE_clEvEUlddE0_St5arrayIPcLm3EELi4E23TrivialOffsetCalculatorILi2EjESE_ILi1EjENS0_6memory12LoadWithCastILi2EEENSH_13StoreWithCastILi1EEEEEviT_T0_T2_T3_T4_T5_,(.L_x_14573 - _ZN2at6native27unrolled_elementwise_kernelIZZZNS0_26logit_backward_kernel_cudaERNS_18TensorIteratorBaseERKN3c106ScalarEENKUlvE_clEvENKUlvE_clEvEUlddE0_St5arrayIPcLm3EELi4E23TrivialOffsetCalculatorILi2EjESE_ILi1EjENS0_6memory12LoadWithCastILi2EEENSH_13StoreWithCastILi1EEEEEviT_T0_T2_T3_T4_T5_)
        .other          _ZN2at6native27unrolled_elementwise_kernelIZZZNS0_26logit_backward_kernel_cudaERNS_18TensorIteratorBaseERKN3c106ScalarEENKUlvE_clEvENKUlvE_clEvEUlddE0_St5arrayIPcLm3EELi4E23TrivialOffsetCalculatorILi2EjESE_ILi1EjENS0_6memory12LoadWithCastILi2EEENSH_13StoreWithCastILi1EEEEEviT_T0_T2_T3_T4_T5_,@"STO_CUDA_ENTRY STV_DEFAULT"
_ZN2at6native27unrolled_elementwise_kernelIZZZNS0_26logit_backward_kernel_cudaERNS_18TensorIteratorBaseERKN3c106ScalarEENKUlvE_clEvENKUlvE_clEvEUlddE0_St5arrayIPcLm3EELi4E23TrivialOffsetCalculatorILi2EjESE_ILi1EjENS0_6memory12LoadWithCastILi2EEENSH_13StoreWithCastILi1EEEEEviT_T0_T2_T3_T4_T5_:
.text._ZN2at6native27unrolled_elementwise_kernelIZZZNS0_26logit_backward_kernel_cudaERNS_18TensorIteratorBaseERKN3c106ScalarEENKUlvE_clEvENKUlvE_clEvEUlddE0_St5arrayIPcLm3EELi4E23TrivialOffsetCalculatorILi2EjESE_ILi1EjENS0_6memory12LoadWithCastILi2EEENSH_13StoreWithCastILi1EEEEEviT_T0_T2_T3_T4_T5_:
[----:B------:R-:W0:Y:S01]  /*0000*/  LDC R1, c[0x0][0x28] ;  /* 0x00000a00ff017b82 */ /* 0x000e220000000800 */
[----:B------:R-:W1:Y:S07]  /*0010*/  S2R R37, SR_CTAID.X ;  /* 0x0000000000257919 */ /* 0x000e6e0000002500 */
[----:B------:R-:W1:Y:S01]  /*0020*/  LDC R0, c[0x0][0x210] ;  /* 0x00008400ff007b82 */ /* 0x000e620000000800 */
[----:B------:R-:W-:Y:S01]  /*0030*/  ULDC.64 UR36, c[0x0][0x208] ;  /* 0x0000820000247ab9 */ /* 0x000fe20000000a00 */
[----:B------:R-:W-:Y:S01]  /*0040*/  BSSY B6, `(.L_x_9273) ;  /* 0x00001f3000067945 */ /* 0x000fe20003800000 */
[----:B------:R-:W2:Y:S01]  /*0050*/  S2R R28, SR_TID.X ;  /* 0x00000000001c7919 */ /* 0x000ea20000002100 */
[----:B0-----:R-:W-:Y:S01]  /*0060*/  VIADD R1, R1, 0xfffffff8 ;  /* 0xfffffff801017836 */ /* 0x001fe20000000000 */
[----:B------:R-:W-:-:S02]  /*0070*/  CS2R R18, SRZ ;  /* 0x0000000000127805 */ /* 0x000fc4000001ff00 */
[----:B------:R-:W-:Y:S02]  /*0080*/  CS2R R16, SRZ ;  /* 0x0000000000107805 */ /* 0x000fe4000001ff00 */
[----:B------:R-:W-:Y:S01]  /*0090*/  CS2R R22, SRZ ;  /* 0x0000000000167805 */ /* 0x000fe2000001ff00 */
[----:B------:R-:W0:Y:S08]  /*00a0*/  LDC.U8 R29, c[0x0][0x24c] ;  /* 0x00009300ff1d7b82 */ /* 0x000e300000000000 */
[----:B------:R-:W3:Y:S01]  /*00b0*/  LDC.U8 R31, c[0x0][0x24d] ;  /* 0x00009340ff1f7b82 */ /* 0x000ee20000000000 */
[----:B-1----:R-:W-:-:S05]  /*00c0*/  IMAD R36, R37, -0x200, R0 ;  /* 0xfffffe0025247824 */ /* 0x002fca00078e0200 */
[----:B--2---:R-:W-:-:S13]  /*00d0*/  ISETP.GE.AND P0, PT, R28, R36, PT ;  /* 0x000000241c00720c */ /* 0x004fda0003f06270 */
[----:B------:R-:W-:Y:S05]  /*00e0*/  @P0 BRA `(.L_x_9274) ;  /* 0x0000001c00a00947 */ /* 0x000fea0003800000 */
[----:B------:R-:W1:Y:S01]  /*00f0*/  LDC.64 R2, c[0x0][0x238] ;  /* 0x00008e00ff027b82 */ /* 0x000e620000000a00 */
[----:B0-----:R-:W-:Y:S01]  /*0100*/  PRMT R0, R29, 0x9910, RZ ;  /* 0x000099101d007816 */ /* 0x001fe200000000ff */
[----:B------:R-:W-:Y:S01]  /*0110*/  IMAD R28, R37, 0x200, R28 ;  /* 0x00000200251c7824 */ /* 0x000fe200078e021c */
[----:B------:R-:W-:Y:S02]  /*0120*/  ULDC UR4, c[0x0][0x250] ;  /* 0x0000940000047ab9 */ /* 0x000fe40000000800 */
[----:B------:R-:W-:Y:S01]  /*0130*/  ISETP.GT.AND P0, PT, R0, 0x9, PT ;  /* 0x000000090000780c */ /* 0x000fe20003f04270 */
[----:B------:R-:W-:-:S05]  /*0140*/  IMAD R5, R28, UR4, RZ ;  /* 0x000000041c057c24 */ /* 0x000fca000f8e02ff */
[----:B-1----:R-:W-:-:S05]  /*0150*/  IADD3 R2, P1, R5, R2, RZ ;  /* 0x0000000205027210 */ /* 0x002fca0007f3e0ff */
        /* <DEDUP_REMOVED lines=13> */
.L_x_9278:
[----:B------:R-:W2:Y:S02]  /*0230*/  LDG.E.U8 R2, desc[UR36][R2.64] ;  /* 0x0000002402027981 */ /* 0x000ea4000c1e1100 */
[----:B--2---:R0:W1:Y:S01]  /*0240*/  I2F.F64.U16 R16, R2 ;  /* 0x0000000200107312 */ /* 0x0040620000101800 */
[----:B------:R-:W-:Y:S05]  /*0250*/  BRA `(.L_x_9280) ;  /* 0x0000000c00747947 */ /* 0x000fea0003800000 */
.L_x_9277:
        /* <DEDUP_REMOVED lines=9> */
.L_x_9282:
[----:B------:R-:W2:Y:S02]  /*02f0*/  LDG.E R2, desc[UR36][R2.64] ;  /* 0x0000002402027981 */ /* 0x000ea4000c1e1900 */
[----:B--2---:R1:W2:Y:S01]  /*0300*/  I2F.F64 R16, R2 ;  /* 0x0000000200107312 */ /* 0x0042a20000201c00 */
[----:B------:R-:W-:Y:S05]  /*0310*/  BRA `(.L_x_9280) ;  /* 0x0000000c00447947 */ /* 0x000fea0003800000 */
.L_x_9281:
[----:B------:R-:W2:Y:S02]  /*0320*/  LDG.E.U16 R2, desc[UR36][R2.64] ;  /* 0x0000002402027981 */ /* 0x000ea4000c1e1500 */
[----:B--2---:R4:W0:Y:S01]  /*0330*/  I2F.F64.S16 R16, R2 ;  /* 0x0000000200107312 */ /* 0x0048220000101c00 */
[----:B------:R-:W-:Y:S05]  /*0340*/  BRA `(.L_x_9280) ;  /* 0x0000000c00387947 */ /* 0x000fea0003800000 */
.L_x_9276:
        /* <DEDUP_REMOVED lines=10> */
.L_x_9284:
[----:B------:R-:W2:Y:S02]  /*03f0*/  LDG.E.U16 R0, desc[UR36][R2.64] ;  /* 0x0000002402007981 */ /* 0x000ea4000c1e1500 */
[----:B--2---:R-:W-:-:S05]  /*0400*/  HADD2.F32 R0, -RZ, R0.H0_H0 ;  /* 0x20000000ff007230 */ /* 0x004fca0000004100 */
[----:B------:R-:W-:-:S04]  /*0410*/  FMUL.FTZ R0, R0, 1 ;  /* 0x3f80000000007820 */ /* 0x000fc80000410000 */
[----:B------:R0:W1:Y:S01]  /*0420*/  F2F.F64.F32 R16, R0 ;  /* 0x0000000000107310 */ /* 0x0000620000201800 */
[----:B------:R-:W-:Y:S05]  /*0430*/  BRA `(.L_x_9280) ;  /* 0x0000000800fc7947 */ /* 0x000fea0003800000 */
.L_x_9283:
        /* <DEDUP_REMOVED lines=10> */
.L_x_9286:
[----:B------:R-:W2:Y:S02]  /*04e0*/  LDG.E.U16 R2, desc[UR36][R2.64] ;  /* 0x0000002402027981 */ /* 0x000ea4000c1e1500 */
[----:B--2---:R-:W-:-:S05]  /*04f0*/  HADD2.F32 R0, -RZ, R2.H0_H0 ;  /* 0x20000002ff007230 */ /* 0x004fca0000004100 */
[----:B------:R-:W-:-:S04]  /*0500*/  FMUL.FTZ R0, R0, 1 ;  /* 0x3f80000000007820 */ /* 0x000fc80000410000 */
[----:B------:R0:W1:Y:S01]  /*0510*/  F2F.F64.F32 R16, R0 ;  /* 0x0000000000107310 */ /* 0x0000620000201800 */
[----:B------:R-:W-:Y:S05]  /*0520*/  BRA `(.L_x_9280) ;  /* 0x0000000800c07947 */ /* 0x000fea0003800000 */
.L_x_9285:
[----:B------:R0:W5:Y:S01]  /*0530*/  LDG.E.64 R16, desc[UR36][R2.64] ;  /* 0x0000002402107981 */ /* 0x000162000c1e1b00 */
[----:B------:R-:W-:Y:S05]  /*0540*/  BRA `(.L_x_9280) ;  /* 0x0000000800b87947 */ /* 0x000fea0003800000 */
.L_x_9275:
        /* <DEDUP_REMOVED lines=13> */
.L_x_9289:
[----:B------:R0:W5:Y:S01]  /*0620*/  LDG.E.64 R16, desc[UR36][R2.64] ;  /* 0x0000002402107981 */ /* 0x000162000c1e1b00 */
[----:B------:R-:W-:Y:S05]  /*0630*/  BRA `(.L_x_9280) ;  /* 0x00000008007c7947 */ /* 0x000fea0003800000 */
.L_x_9288:
        /* <DEDUP_REMOVED lines=28> */
.L_x_9291:
[----:B------:R-:W2:Y:S02]  /*0800*/  LDG.E.U8 R3, desc[UR36][R2.64] ;  /* 0x0000002402037981 */ /* 0x000ea4000c1e1100 */
[----:B--2---:R-:W-:-:S05]  /*0810*/  IMAD.SHL.U32 R0, R3, 0x2000000, RZ ;  /* 0x0200000003007824 */ /* 0x004fca00078e00ff */
[----:B------:R-:W-:-:S13]  /*0820*/  ISETP.GE.U32.AND P0, PT, R0, 0x8000000, PT ;  /* 0x080000000000780c */ /* 0x000fda0003f06070 */
[C---:B------:R-:W-:Y:S02]  /*0830*/  @P0 IMAD.SHL.U32 R4, R3.reuse, 0x200000, RZ ;  /* 0x0020000003040824 */ /* 0x040fe400078e00ff */
[C---:B------:R-:W-:Y:S02]  /*0840*/  @!P0 IMAD.SHL.U32 R0, R3.reuse, 0x100, RZ ;  /* 0x0000010003008824 */ /* 0x040fe400078e00ff */
[----:B------:R-:W-:Y:S01]  /*0850*/  IMAD.SHL.U32 R3, R3, 0x1000000, RZ ;  /* 0x0100000003037824 */ /* 0x000fe200078e00ff */
[----:B------:R-:W-:Y:S02]  /*0860*/  @P0 LOP3.LUT R4, R4, 0xfe00000, RZ, 0xc0, !PT ;  /* 0x0fe0000004040812 */ /* 0x000fe400078ec0ff */
        /* <DEDUP_REMOVED lines=9> */
.L_x_9290:
[----:B------:R-:W2:Y:S02]  /*0900*/  LDG.E.U16 R0, desc[UR36][R2.64] ;  /* 0x0000002402007981 */ /* 0x000ea4000c1e1500 */
[----:B--2---:R-:W-:-:S04]  /*0910*/  IMAD.U32 R0, R0, 0x10000, RZ ;  /* 0x0001000000007824 */ /* 0x004fc800078e00ff */
[----:B------:R-:W-:-:S04]  /*0920*/  FMUL.FTZ R0, R0, 1 ;  /* 0x3f80000000007820 */ /* 0x000fc80000410000 */
[----:B------:R0:W1:Y:S01]  /*0930*/  F2F.F64.F32 R16, R0 ;  /* 0x0000000000107310 */ /* 0x0000620000201800 */
[----:B------:R-:W-:Y:S05]  /*0940*/  BRA `(.L_x_9280) ;  /* 0x0000000400b87947 */ /* 0x000fea0003800000 */
.L_x_9287:
        /* <DEDUP_REMOVED lines=11> */
.L_x_9294:
        /* <DEDUP_REMOVED lines=21> */
.L_x_9298:
[----:B------:R-:W-:Y:S05]  /*0b50*/  BSYNC B1 ;  /* 0x0000000000017941 */ /* 0x000fea0003800000 */
.L_x_9297:
[----:B------:R-:W-:Y:S01]  /*0b60*/  LEA R3, R0, 0x3b800000, 0x17 ;  /* 0x3b80000000037811 */ /* 0x000fe200078eb8ff */
[----:B------:R-:W-:-:S05]  /*0b70*/  IMAD.SHL.U32 R0, R2, 0x100000, RZ ;  /* 0x0010000002007824 */ /* 0x000fca00078e00ff */
[----:B------:R-:W-:-:S07]  /*0b80*/  LOP3.LUT R0, R3, R0, R4, 0xfe, !PT ;  /* 0x0000000003007212 */ /* 0x000fce00078efe04 */
.L_x_9296:
[----:B------:R-:W-:Y:S05]  /*0b90*/  BSYNC B0 ;  /* 0x0000000000007941 */ /* 0x000fea0003800000 */
.L_x_9295:
[----:B------:R-:W-:-:S04]  /*0ba0*/  FMUL.FTZ R0, R0, 1 ;  /* 0x3f80000000007820 */ /* 0x000fc80000410000 */
[----:B------:R0:W1:Y:S01]  /*0bb0*/  F2F.F64.F32 R16, R0 ;  /* 0x0000000000107310 */ /* 0x0000620000201800 */
[----:B------:R-:W-:Y:S05]  /*0bc0*/  BRA `(.L_x_9280) ;  /* 0x0000000400187947 */ /* 0x000fea0003800000 */
.L_x_9293:
        /* <DEDUP_REMOVED lines=21> */
.L_x_9302:
[----:B------:R-:W-:Y:S05]  /*0d20*/  BSYNC B1 ;  /* 0x0000000000017941 */ /* 0x000fea0003800000 */
.L_x_9301:
[----:B------:R-:W-:Y:S01]  /*0d30*/  LEA R3, R0, 0x37800000, 0x17 ;  /* 0x3780000000037811 */ /* 0x000fe200078eb8ff */
[----:B------:R-:W-:-:S05]  /*0d40*/  IMAD.SHL.U32 R0, R2, 0x200000, RZ ;  /* 0x0020000002007824 */ /* 0x000fca00078e00ff */
[----:B------:R-:W-:-:S07]  /*0d50*/  LOP3.LUT R0, R3, R0, R4, 0xfe, !PT ;  /* 0x0000000003007212 */ /* 0x000fce00078efe04 */
.L_x_9300:
[----:B------:R-:W-:Y:S05]  /*0d60*/  BSYNC B0 ;  /* 0x0000000000007941 */ /* 0x000fea0003800000 */
.L_x_9299:
[----:B------:R-:W-:-:S04]  /*0d70*/  FMUL.FTZ R0, R0, 1 ;  /* 0x3f80000000007820 */ /* 0x000fc80000410000 */
[----:B------:R0:W1:Y:S01]  /*0d80*/  F2F.F64.F32 R16, R0 ;  /* 0x0000000000107310 */ /* 0x0000620000201800 */
[----:B------:R-:W-:Y:S05]  /*0d90*/  BRA `(.L_x_9280) ;  /* 0x0000000000a47947 */ /* 0x000fea0003800000 */
.L_x_9292:
        /* <DEDUP_REMOVED lines=14> */
.L_x_9306:
[----:B------:R-:W-:Y:S05]  /*0e80*/  BSYNC B0 ;  /* 0x0000000000007941 */ /* 0x000fea0003800000 */
.L_x_9305:
[----:B------:R-:W-:-:S04]  /*0e90*/  FMUL.FTZ R0, R0, 1 ;  /* 0x3f80000000007820 */ /* 0x000fc80000410000 */
[----:B------:R0:W1:Y:S01]  /*0ea0*/  F2F.F64.F32 R16, R0 ;  /* 0x0000000000107310 */ /* 0x0000620000201800 */
[----:B------:R-:W-:Y:S05]  /*0eb0*/  BRA `(.L_x_9280) ;  /* 0x00000000005c7947 */ /* 0x000fea0003800000 */
.L_x_9279:
        /* <DEDUP_REMOVED lines=16> */
.L_x_9307:
[----:B------:R-:W-:Y:S01]  /*0fc0*/  CS2R R16, SRZ ;  /* 0x0000000000107805 */ /* 0x000fe2000001ff00 */
[----:B------:R-:W-:Y:S06]  /*0fd0*/  BRA `(.L_x_9280) ;  /* 0x0000000000147947 */ /* 0x000fec0003800000 */
.L_x_9304:
[----:B------:R-:W2:Y:S02]  /*0fe0*/  LDG.E.64 R16, desc[UR36][R2.64] ;  /* 0x0000002402107981 */ /* 0x000ea4000c1e1b00 */
[----:B--2---:R-:W0:Y:S01]  /*0ff0*/  I2F.F64.U64 R16, R16 ;  /* 0x0000001000107312 */ /* 0x004e220000301800 */
[----:B------:R-:W-:Y:S05]  /*1000*/  BRA `(.L_x_9280) ;  /* 0x0000000000087947 */ /* 0x000fea0003800000 */
.L_x_9303:
[----:B------:R-:W2:Y:S02]  /*1010*/  LDG.E R2, desc[UR36][R2.64] ;  /* 0x0000002402027981 */ /* 0x000ea4000c1e1900 */
[----:B--2---:R0:W1:Y:S02]  /*1020*/  I2F.F64.U32 R16, R2 ;  /* 0x0000000200107312 */ /* 0x0040640000201800 */
.L_x_9280:
[----:B01--4-:R-:W0:Y:S01]  /*1030*/  LDC.64 R2, c[0x0][0x240] ;  /* 0x00009000ff027b82 */ /* 0x013e220000000a00 */
        /* <DEDUP_REMOVED lines=18> */
.L_x_9311:
[----:B------:R-:W3:Y:S02]  /*1160*/  LDG.E.U8 R2, desc[UR36][R2.64] ;  /* 0x0000002402027981 */ /* 0x000ee4000c1e1100 */
[----:B---3--:R3:W4:Y:S01]  /*1170*/  I2F.F64.U16 R22, R2 ;  /* 0x0000000200167312 */ /* 0x0087220000101800 */
[----:B------:R-:W-:Y:S05]  /*1180*/  BRA `(.L_x_9313) ;  /* 0x0000000c00707947 */ /* 0x000fea0003800000 */
.L_x_9310:
        /* <DEDUP_REMOVED lines=9> */
.L_x_9315:
[----:B------:R-:W3:Y:S02]  /*1220*/  LDG.E R2, desc[UR36][R2.64] ;  /* 0x0000002402027981 */ /* 0x000ee4000c1e1900 */
[----:B---3--:R0:W1:Y:S01]  /*1230*/  I2F.F64 R22, R2 ;  /* 0x0000000200167312 */ /* 0x0080620000201c00 */
[----:B------:R-:W-:Y:S05]  /*1240*/  BRA `(.L_x_9313) ;  /* 0x0000000c00407947 */ /* 0x000fea0003800000 */
.L_x_9314:
[----:B------:R-:W3:Y:S02]  /*1250*/  LDG.E.U16 R2, desc[UR36][R2.64] ;  /* 0x0000002402027981 */ /* 0x000ee4000c1e1500 */
[----:B---3--:R0:W1:Y:S01]  /*1260*/  I2F.F64.S16 R22, R2 ;  /* 0x0000000200167312 */ /* 0x0080620000101c00 */
[----:B------:R-:W-:Y:S05]  /*1270*/  BRA `(.L_x_9313) ;  /* 0x0000000c00347947 */ /* 0x000fea0003800000 */
.L_x_9309:
        /* <DEDUP_REMOVED lines=10> */
.L_x_9317:
[----:B------:R-:W3:Y:S02]  /*1320*/  LDG.E.U16 R0, desc[UR36][R2.64] ;  /* 0x0000002402007981 */ /* 0x000ee4000c1e1500 */
[----:B---3--:R-:W-:-:S05]  /*1330*/  HADD2.F32 R0, -RZ, R0.H0_H0 ;  /* 0x20000000ff007230 */ /* 0x008fca0000004100 */
[----:B------:R-:W-:-:S04]  /*1340*/  FMUL.FTZ R0, R0, 1 ;  /* 0x3f80000000007820 */ /* 0x000fc80000410000 */
[----:B------:R0:W1:Y:S01]  /*1350*/  F2F.F64.F32 R22, R0 ;  /* 0x0000000000167310 */ /* 0x0000620000201800 */
[----:B------:R-:W-:Y:S05]  /*1360*/  BRA `(.L_x_9313) ;  /* 0x0000000800f87947 */ /* 0x000fea0003800000 */
.L_x_9316:
        /* <DEDUP_REMOVED lines=10> */
.L_x_9319:
[----:B------:R-:W3:Y:S02]  /*1410*/  LDG.E.U16 R2, desc[UR36][R2.64] ;  /* 0x0000002402027981 */ /* 0x000ee4000c1e1500 */
[----:B---3--:R-:W-:-:S05]  /*1420*/  HADD2.F32 R0, -RZ, R2.H0_H0 ;  /* 0x20000002ff007230 */ /* 0x008fca0000004100 */
[----:B------:R-:W-:-:S04]  /*1430*/  FMUL.FTZ R0, R0, 1 ;  /* 0x3f80000000007820 */ /* 0x000fc80000410000 */
[----:B------:R0:W1:Y:S01]  /*1440*/  F2F.F64.F32 R22, R0 ;  /* 0x0000000000167310 */ /* 0x0000620000201800 */
[----:B------:R-:W-:Y:S05]  /*1450*/  BRA `(.L_x_9313) ;  /* 0x0000000800bc7947 */ /* 0x000fea0003800000 */
.L_x_9318:
[----:B------:R0:W5:Y:S01]  /*1460*/  LDG.E.64 R22, desc[UR36][R2.64] ;  /* 0x0000002402167981 */ /* 0x000162000c1e1b00 */
[----:B------:R-:W-:Y:S05]  /*1470*/  BRA `(.L_x_9313) ;  /* 0x0000000800b47947 */ /* 0x000fea0003800000 */
.L_x_9308:
        /* <DEDUP_REMOVED lines=13> */
.L_x_9322:
[----:B------:R0:W5:Y:S01]  /*1550*/  LDG.E.64 R22, desc[UR36][R2.64] ;  /* 0x0000002402167981 */ /* 0x000162000c1e1b00 */
[----:B------:R-:W-:Y:S05]  /*1560*/  BRA `(.L_x_9313) ;  /* 0x0000000800787947 */ /* 0x000fea0003800000 */
.L_x_9321:
        /* <DEDUP_REMOVED lines=28> */
.L_x_9324:
[----:B------:R-:W3:Y:S02]  /*1730*/  LDG.E.U8 R2, desc[UR36][R2.64] ;  /* 0x0000002402027981 */ /* 0x000ee4000c1e1100 */
[C---:B---3--:R-:W-:Y:S02]  /*1740*/  IMAD.SHL.U32 R0, R2.reuse, 0x2000000, RZ ;  /* 0x0200000002007824 */ /* 0x048fe400078e00ff */
        /* <DEDUP_REMOVED lines=13> */
.L_x_9323:
[----:B------:R-:W3:Y:S02]  /*1820*/  LDG.E.U16 R0, desc[UR36][R2.64] ;  /* 0x0000002402007981 */ /* 0x000ee4000c1e1500 */
[----:B---3--:R-:W-:-:S04]  /*1830*/  IMAD.U32 R0, R0, 0x10000, RZ ;  /* 0x0001000000007824 */ /* 0x008fc800078e00ff */
[----:B------:R-:W-:-:S04]  /*1840*/  FMUL.FTZ R0, R0, 1 ;  /* 0x3f80000000007820 */ /* 0x000fc80000410000 */
[----:B------:R0:W1:Y:S01]  /*1850*/  F2F.F64.F32 R22, R0 ;  /* 0x0000000000167310 */ /* 0x0000620000201800 */
[----:B------:R-:W-:Y:S05]  /*1860*/  BRA `(.L_x_9313) ;  /* 0x0000000400b87947 */ /* 0x000fea0003800000 */
.L_x_9320:
        /* <DEDUP_REMOVED lines=11> */
.L_x_9327:
        /* <DEDUP_REMOVED lines=21> */
.L_x_9331:
[----:B------:R-:W-:Y:S05]  /*1a70*/  BSYNC B1 ;  /* 0x0000000000017941 */ /* 0x000fea0003800000 */
.L_x_9330:
[----:B------:R-:W-:Y:S01]  /*1a80*/  LEA R3, R0, 0x3b800000, 0x17 ;  /* 0x3b80000000037811 */ /* 0x000fe200078eb8ff */
[----:B------:R-:W-:-:S05]  /*1a90*/  IMAD.SHL.U32 R0, R2, 0x100000, RZ ;  /* 0x0010000002007824 */ /* 0x000fca00078e00ff */
[----:B------:R-:W-:-:S07]  /*1aa0*/  LOP3.LUT R0, R3, R0, R4, 0xfe, !PT ;  /* 0x0000000003007212 */ /* 0x000fce00078efe04 */
.L_x_9329:
[----:B------:R-:W-:Y:S05]  /*1ab0*/  BSYNC B0 ;  /* 0x0000000000007941 */ /* 0x000fea0003800000 */
.L_x_9328:
[----:B------:R-:W-:-:S04]  /*1ac0*/  FMUL.FTZ R0, R0, 1 ;  /* 0x3f80000000007820 */ /* 0x000fc80000410000 */
[----:B------:R0:W1:Y:S01]  /*1ad0*/  F2F.F64.F32 R22, R0 ;  /* 0x0000000000167310 */ /* 0x0000620000201800 */
[----:B------:R-:W-:Y:S05]  /*1ae0*/  BRA `(.L_x_9313) ;  /* 0x0000000400187947 */ /* 0x000fea0003800000 */
.L_x_9326:
        /* <DEDUP_REMOVED lines=21> */
.L_x_9335:
[----:B------:R-:W-:Y:S05]  /*1c40*/  BSYNC B1 ;  /* 0x0000000000017941 */ /* 0x000fea0003800000 */
.L_x_9334:
[----:B------:R-:W-:Y:S01]  /*1c50*/  LEA R3, R0, 0x37800000, 0x17 ;  /* 0x3780000000037811 */ /* 0x000fe200078eb8ff */
[----:B------:R-:W-:-:S05]  /*1c60*/  IMAD.SHL.U32 R0, R2, 0x200000, RZ ;  /* 0x0020000002007824 */ /* 0x000fca00078e00ff */
[----:B------:R-:W-:-:S07]  /*1c70*/  LOP3.LUT R0, R3, R0, R4, 0xfe, !PT ;  /* 0x0000000003007212 */ /* 0x000fce00078efe04 */
.L_x_9333:
[----:B------:R-:W-:Y:S05]  /*1c80*/  BSYNC B0 ;  /* 0x0000000000007941 */ /* 0x000fea0003800000 */
.L_x_9332:
[----:B------:R-:W-:-:S04]  /*1c90*/  FMUL.FTZ R0, R0, 1 ;  /* 0x3f80000000007820 */ /* 0x000fc80000410000 */
[----:B------:R0:W1:Y:S01]  /*1ca0*/  F2F.F64.F32 R22, R0 ;  /* 0x0000000000167310 */ /* 0x0000620000201800 */
[----:B------:R-:W-:Y:S05]  /*1cb0*/  BRA `(.L_x_9313) ;  /* 0x0000000000a47947 */ /* 0x000fea0003800000 */
.L_x_9325:
        /* <DEDUP_REMOVED lines=14> */
.L_x_9339:
[----:B------:R-:W-:Y:S05]  /*1da0*/  BSYNC B0 ;  /* 0x0000000000007941 */ /* 0x000fea0003800000 */
.L_x_9338:
[----:B------:R-:W-:-:S04]  /*1db0*/  FMUL.FTZ R0, R0, 1 ;  /* 0x3f80000000007820 */ /* 0x000fc80000410000 */
[----:B------:R0:W1:Y:S01]  /*1dc0*/  F2F.F64.F32 R22, R0 ;  /* 0x0000000000167310 */ /* 0x0000620000201800 */
[----:B------:R-:W-:Y:S05]  /*1dd0*/  BRA `(.L_x_9313) ;  /* 0x00000000005c7947 */ /* 0x000fea0003800000 */
.L_x_9312:
        /* <DEDUP_REMOVED lines=15> */
[----:B0-2--5:R-:W-:Y:S05]  /*1ed0*/  CALL.ABS.NOINC R2 ;  /* 0x0000000002007343 */ /* 0x025fea0003c00000 */
.L_x_9340:
[----:B------:R-:W-:Y:S01]  /*1ee0*/  CS2R R22, SRZ ;  /* 0x0000000000167805 */ /* 0x000fe2000001ff00 */
[----:B------:R-:W-:Y:S06]  /*1ef0*/  BRA `(.L_x_9313) ;  /* 0x0000000000147947 */ /* 0x000fec0003800000 */
.L_x_9337:
[----:B------:R-:W3:Y:S02]  /*1f00*/  LDG.E.64 R22, desc[UR36][R2.64] ;  /* 0x0000002402167981 */ /* 0x000ee4000c1e1b00 */
[----:B---3--:R-:W0:Y:S01]  /*1f10*/  I2F.F64.U64 R22, R22 ;  /* 0x0000001600167312 */ /* 0x008e220000301800 */
[----:B------:R-:W-:Y:S05]  /*1f20*/  BRA `(.L_x_9313) ;  /* 0x0000000000087947 */ /* 0x000fea0003800000 */
.L_x_9336:
[----:B------:R-:W3:Y:S02]  /*1f30*/  LDG.E R2, desc[UR36][R2.64] ;  /* 0x0000002402027981 */ /* 0x000ee4000c1e1900 */
[----:B---3--:R0:W1:Y:S02]  /*1f40*/  I2F.F64.U32 R22, R2 ;  /* 0x0000000200167312 */ /* 0x0080640000201800 */
.L_x_9313:
[----:B------:R-:W2:Y:S02]  /*1f50*/  S2R R28, SR_TID.X ;  /* 0x00000000001c7919 */ /* 0x000ea40000002100 */
[----:B--2---:R-:W-:-:S07]  /*1f60*/  VIADD R28, R28, 0x80 ;  /* 0x000000801c1c7836 */ /* 0x004fce0000000000 */
.L_x_9274:
[----:B------:R-:W-:Y:S05]  /*1f70*/  BSYNC B6 ;  /* 0x0000000000067941 */ /* 0x000fea0003800000 */
.L_x_9273:
        /* <DEDUP_REMOVED lines=24> */
.L_x_9346:
[----:B------:R-:W2:Y:S02]  /*2100*/  LDG.E.U8 R2, desc[UR36][R2.64] ;  /* 0x0000002402027981 */ /* 0x000ea4000c1e1100 */
[----:B--2---:R0:W2:Y:S01]  /*2110*/  I2F.F64.U16 R18, R2 ;  /* 0x0000000200127312 */ /* 0x0040a20000101800 */
[----:B------:R-:W-:Y:S05]  /*2120*/  BRA `(.L_x_9348) ;  /* 0x0000000c00707947 */ /* 0x000fea0003800000 */
.L_x_9345:
        /* <DEDUP_REMOVED lines=9> */
.L_x_9350:
[----:B------:R-:W2:Y:S02]  /*21c0*/  LDG.E R2, desc[UR36][R2.64] ;  /* 0x0000002402027981 */ /* 0x000ea4000c1e1900 */
[----:B--2---:R0:W2:Y:S01]  /*21d0*/  I2F.F64 R18, R2 ;  /* 0x0000000200127312 */ /* 0x0040a20000201c00 */
[----:B------:R-:W-:Y:S05]  /*21e0*/  BRA `(.L_x_9348) ;  /* 0x0000000c00407947 */ /* 0x000fea0003800000 */
.L_x_9349:
[----:B------:R-:W2:Y:S02]  /*21f0*/  LDG.E.U16 R2, desc[UR36][R2.64] ;  /* 0x0000002402027981 */ /* 0x000ea4000c1e1500 */
[----:B--2---:R0:W2:Y:S01]  /*2200*/  I2F.F64.S16 R18, R2 ;  /* 0x0000000200127312 */ /* 0x0040a20000101c00 */
[----:B------:R-:W-:Y:S05]  /*2210*/  BRA `(.L_x_9348) ;  /* 0x0000000c00347947 */ /* 0x000fea0003800000 */
.L_x_9344:
        /* <DEDUP_REMOVED lines=10> */
.L_x_9352:
[----:B------:R-:W2:Y:S02]  /*22c0*/  LDG.E.U16 R0, desc[UR36][R2.64] ;  /* 0x0000002402007981 */ /* 0x000ea4000c1e1500 */
[----:B--2---:R-:W-:-:S05]  /*22d0*/  HADD2.F32 R0, -RZ, R0.H0_H0 ;  /* 0x20000000ff007230 */ /* 0x004fca0000004100 */
[----:B------:R-:W-:-:S04]  /*22e0*/  FMUL.FTZ R0, R0, 1 ;  /* 0x3f80000000007820 */ /* 0x000fc80000410000 */
[----:B------:R0:W2:Y:S01]  /*22f0*/  F2F.F64.F32 R18, R0 ;  /* 0x0000000000127310 */ /* 0x0000a20000201800 */
[----:B------:R-:W-:Y:S05]  /*2300*/  BRA `(.L_x_9348) ;  /* 0x0000000800f87947 */ /* 0x000fea0003800000 */
.L_x_9351:
        /* <DEDUP_REMOVED lines=10> */
.L_x_9354:
[----:B------:R-:W2:Y:S02]  /*23b0*/  LDG.E.U16 R2, desc[UR36][R2.64] ;  /* 0x0000002402027981 */ /* 0x000ea4000c1e1500 */
[----:B--2---:R-:W-:-:S05]  /*23c0*/  HADD2.F32 R0, -RZ, R2.H0_H0 ;  /* 0x20000002ff007230 */ /* 0x004fca0000004100 */
[----:B------:R-:W-:-:S04]  /*23d0*/  FMUL.FTZ R0, R0, 1 ;  /* 0x3f80000000007820 */ /* 0x000fc80000410000 */
[----:B------:R0:W2:Y:S01]  /*23e0*/  F2F.F64.F32 R18, R0 ;  /* 0x0000000000127310 */ /* 0x0000a20000201800 */
[----:B------:R-:W-:Y:S05]  /*23f0*/  BRA `(.L_x_9348) ;  /* 0x0000000800bc7947 */ /* 0x000fea0003800000 */
.L_x_9353:
[----:B------:R0:W5:Y:S01]  /*2400*/  LDG.E.64 R18, desc[UR36][R2.64] ;  /* 0x0000002402127981 */ /* 0x000162000c1e1b00 */
[----:B------:R-:W-:Y:S05]  /*2410*/  BRA `(.L_x_9348) ;  /* 0x0000000800b47947 */ /* 0x000fea0003800000 */
.L_x_9343:
        /* <DEDUP_REMOVED lines=13> */
.L_x_9357:
[----:B------:R0:W5:Y:S01]  /*24f0*/  LDG.E.64 R18, desc[UR36][R2.64] ;  /* 0x0000002402127981 */ /* 0x000162000c1e1b00 */
[----:B------:R-:W-:Y:S05]  /*2500*/  BRA `(.L_x_9348) ;  /* 0x0000000800787947 */ /* 0x000fea0003800000 */
.L_x_9356:
        /* <DEDUP_REMOVED lines=28> */
.L_x_9359:
        /* <DEDUP_REMOVED lines=15> */
.L_x_9358:
[----:B------:R-:W2:Y:S02]  /*27c0*/  LDG.E.U16 R0, desc[UR36][R2.64] ;  /* 0x0000002402007981 */ /* 0x000ea4000c1e1500 */
[----:B--2---:R-:W-:-:S04]  /*27d0*/  IMAD.U32 R0, R0, 0x10000, RZ ;  /* 0x0001000000007824 */ /* 0x004fc800078e00ff */
[----:B------:R-:W-:-:S04]  /*27e0*/  FMUL.FTZ R0, R0, 1 ;  /* 0x3f80000000007820 */ /* 0x000fc80000410000 */
[----:B------:R2:W3:Y:S01]  /*27f0*/  F2F.F64.F32 R18, R0 ;  /* 0x0000000000127310 */ /* 0x0004e20000201800 */
[----:B------:R-:W-:Y:S05]  /*2800*/  BRA `(.L_x_9348) ;  /* 0x0000000400b87947 */ /* 0x000fea0003800000 */
.L_x_9355:
        /* <DEDUP_REMOVED lines=11> */
.L_x_9362:
        /* <DEDUP_REMOVED lines=21> */
.L_x_9366:
[----:B------:R-:W-:Y:S05]  /*2a10*/  BSYNC B1 ;  /* 0x0000000000017941 */ /* 0x000fea0003800000 */
.L_x_9365:
[----:B------:R-:W-:Y:S01]  /*2a20*/  LEA R3, R0, 0x3b800000, 0x17 ;  /* 0x3b80000000037811 */ /* 0x000fe200078eb8ff */
[----:B------:R-:W-:-:S05]  /*2a30*/  IMAD.SHL.U32 R0, R2, 0x100000, RZ ;  /* 0x0010000002007824 */ /* 0x000fca00078e00ff */
[----:B------:R-:W-:-:S07]  /*2a40*/  LOP3.LUT R0, R3, R0, R4, 0xfe, !PT ;  /* 0x0000000003007212 */ /* 0x000fce00078efe04 */
.L_x_9364:
[----:B------:R-:W-:Y:S05]  /*2a50*/  BSYNC B0 ;  /* 0x0000000000007941 */ /* 0x000fea0003800000 */
.L_x_9363:
[----:B------:R-:W-:-:S04]  /*2a60*/  FMUL.FTZ R0, R0, 1 ;  /* 0x3f80000000007820 */ /* 0x000fc80000410000 */
[----:B------:R0:W2:Y:S01]  /*2a70*/  F2F.F64.F32 R18, R0 ;  /* 0x0000000000127310 */ /* 0x0000a20000201800 */
[----:B------:R-:W-:Y:S05]  /*2a80*/  BRA `(.L_x_9348) ;  /* 0x0000000400187947 */ /* 0x000fea0003800000 */
.L_x_9361:
        /* <DEDUP_REMOVED lines=21> */
.L_x_9370:
[----:B------:R-:W-:Y:S05]  /*2be0*/  BSYNC B1 ;  /* 0x0000000000017941 */ /* 0x000fea0003800000 */
.L_x_9369:
[----:B------:R-:W-:Y:S01]  /*2bf0*/  LEA R3, R0, 0x37800000, 0x17 ;  /* 0x3780000000037811 */ /* 0x000fe200078eb8ff */
[----:B------:R-:W-:-:S05]  /*2c00*/  IMAD.SHL.U32 R0, R2, 0x200000, RZ ;  /* 0x0020000002007824 */ /* 0x000fca00078e00ff */
[----:B------:R-:W-:-:S07]  /*2c10*/  LOP3.LUT R0, R3, R0, R4, 0xfe, !PT ;  /* 0x0000000003007212 */ /* 0x000fce00078efe04 */
.L_x_9368:
[----:B------:R-:W-:Y:S05]  /*2c20*/  BSYNC B0 ;  /* 0x0000000000007941 */ /* 0x000fea0003800000 */
.L_x_9367:
[----:B------:R-:W-:-:S04]  /*2c30*/  FMUL.FTZ R0, R0, 1 ;  /* 0x3f80000000007820 */ /* 0x000fc80000410000 */
[----:B------:R0:W2:Y:S01]  /*2c40*/  F2F.F64.F32 R18, R0 ;  /* 0x0000000000127310 */ /* 0x0000a20000201800 */
[----:B------:R-:W-:Y:S05]  /*2c50*/  BRA `(.L_x_9348) ;  /* 0x0000000000a47947 */ /* 0x000fea0003800000 */
.L_x_9360:
        /* <DEDUP_REMOVED lines=14> */
.L_x_9374:
[----:B------:R-:W-:Y:S05]  /*2d40*/  BSYNC B0 ;  /* 0x0000000000007941 */ /* 0x000fea0003800000 */
.L_x_9373:
[----:B------:R-:W-:-:S04]  /*2d50*/  FMUL.FTZ R0, R0, 1 ;  /* 0x3f80000000007820 */ /* 0x000fc80000410000 */
[----:B------:R0:W2:Y:S01]  /*2d60*/  F2F.F64.F32 R18, R0 ;  /* 0x0000000000127310 */ /* 0x0000a20000201800 */
[----:B------:R-:W-:Y:S05]  /*2d70*/  BRA `(.L_x_9348) ;  /* 0x00000000005c7947 */ /* 0x000fea0003800000 */
.L_x_9347:
        /* <DEDUP_REMOVED lines=16> */
.L_x_9375:
[----:B------:R-:W-:Y:S01]  /*2e80*/  CS2R R18, SRZ ;  /* 0x0000000000127805 */ /* 0x000fe2000001ff00 */
[----:B------:R-:W-:Y:S06]  /*2e90*/  BRA `(.L_x_9348) ;  /* 0x0000000000147947 */ /* 0x000fec0003800000 */
.L_x_9372:
[----:B------:R-:W2:Y:S02]  /*2ea0*/  LDG.E.64 R18, desc[UR36][R2.64] ;  /* 0x0000002402127981 */ /* 0x000ea4000c1e1b00 */
[----:B--2---:R-:W0:Y:S01]  /*2eb0*/  I2F.F64.U64 R18, R18 ;  /* 0x0000001200127312 */ /* 0x004e220000301800 */
[----:B------:R-:W-:Y:S05]  /*2ec0*/  BRA `(.L_x_9348) ;  /* 0x0000000000087947 */ /* 0x000fea0003800000 */
.L_x_9371:
[----:B------:R-:W2:Y:S02]  /*2ed0*/  LDG.E R2, desc[UR36][R2.64] ;  /* 0x0000002402027981 */ /* 0x000ea4000c1e1900 */
[----:B--2---:R0:W2:Y:S02]  /*2ee0*/  I2F.F64.U32 R18, R2 ;  /* 0x0000000200127312 */ /* 0x0040a40000201800 */
.L_x_9348:
        /* <DEDUP_REMOVED lines=19> */
.L_x_9379:
[----:B------:R-:W2:Y:S02]  /*3020*/  LDG.E.U8 R2, desc[UR36][R2.64] ;  /* 0x0000002402027981 */ /* 0x000ea4000c1e1100 */
[----:B--2---:R0:W2:Y:S01]  /*3030*/  I2F.F64.U16 R24, R2 ;  /* 0x0000000200187312 */ /* 0x0040a20000101800 */
[----:B------:R-:W-:Y:S05]  /*3040*/  BRA `(.L_x_9381) ;  /* 0x0000000c00707947 */ /* 0x000fea0003800000 */
.L_x_9378:
        /* <DEDUP_REMOVED lines=9> */
.L_x_9383:
[----:B------:R-:W2:Y:S02]  /*30e0*/  LDG.E R2, desc[UR36][R2.64] ;  /* 0x0000002402027981 */ /* 0x000ea4000c1e1900 */
[----:B--2---:R0:W2:Y:S01]  /*30f0*/  I2F.F64 R24, R2 ;  /* 0x0000000200187312 */ /* 0x0040a20000201c00 */
[----:B------:R-:W-:Y:S05]  /*3100*/  BRA `(.L_x_9381) ;  /* 0x0000000c00407947 */ /* 0x000fea0003800000 */
.L_x_9382:
[----:B------:R-:W2:Y:S02]  /*3110*/  LDG.E.U16 R2, desc[UR36][R2.64] ;  /* 0x0000002402027981 */ /* 0x000ea4000c1e1500 */
[----:B--2---:R0:W2:Y:S01]  /*3120*/  I2F.F64.S16 R24, R2 ;  /* 0x0000000200187312 */ /* 0x0040a20000101c00 */
[----:B------:R-:W-:Y:S05]  /*3130*/  BRA `(.L_x_9381) ;  /* 0x0000000c00347947 */ /* 0x000fea0003800000 */
.L_x_9377:
        /* <DEDUP_REMOVED lines=10> */
.L_x_9385:
[----:B------:R-:W2:Y:S02]  /*31e0*/  LDG.E.U16 R0, desc[UR36][R2.64] ;  /* 0x0000002402007981 */ /* 0x000ea4000c1e1500 */
[----:B--2---:R-:W-:-:S05]  /*31f0*/  HADD2.F32 R0, -RZ, R0.H0_H0 ;  /* 0x20000000ff007230 */ /* 0x004fca0000004100 */
[----:B------:R-:W-:-:S04]  /*3200*/  FMUL.FTZ R0, R0, 1 ;  /* 0x3f80000000007820 */ /* 0x000fc80000410000 */
[----:B------:R0:W2:Y:S01]  /*3210*/  F2F.F64.F32 R24, R0 ;  /* 0x0000000000187310 */ /* 0x0000a20000201800 */
[----:B------:R-:W-:Y:S05]  /*3220*/  BRA `(.L_x_9381) ;  /* 0x0000000800f87947 */ /* 0x000fea0003800000 */
.L_x_9384:
        /* <DEDUP_REMOVED lines=10> */
.L_x_9387:
[----:B------:R-:W2:Y:S02]  /*32d0*/  LDG.E.U16 R2, desc[UR36][R2.64] ;  /* 0x0000002402027981 */ /* 0x000ea4000c1e1500 */
[----:B--2---:R-:W-:-:S05]  /*32e0*/  HADD2.F32 R0, -RZ, R2.H0_H0 ;  /* 0x20000002ff007230 */ /* 0x004fca0000004100 */
[----:B------:R-:W-:-:S04]  /*32f0*/  FMUL.FTZ R0, R0, 1 ;  /* 0x3f80000000007820 */ /* 0x000fc80000410000 */
[----:B------:R0:W2:Y:S01]  /*3300*/  F2F.F64.F32 R24, R0 ;  /* 0x0000000000187310 */ /* 0x0000a20000201800 */
[----:B------:R-:W-:Y:S05]  /*3310*/  BRA `(.L_x_9381) ;  /* 0x0000000800bc7947 */ /* 0x000fea0003800000 */
.L_x_9386:
[----:B------:R0:W5:Y:S01]  /*3320*/  LDG.E.64 R24, desc[UR36][R2.64] ;  /* 0x0000002402187981 */ /* 0x000162000c1e1b00 */
[----:B------:R-:W-:Y:S05]  /*3330*/  BRA `(.L_x_9381) ;  /* 0x0000000800b47947 */ /* 0x000fea0003800000 */
.L_x_9376:
        /* <DEDUP_REMOVED lines=13> */
.L_x_9390:
[----:B------:R0:W5:Y:S01]  /*3410*/  LDG.E.64 R24, desc[UR36][R2.64] ;  /* 0x0000002402187981 */ /* 0x000162000c1e1b00 */
[----:B------:R-:W-:Y:S05]  /*3420*/  BRA `(.L_x_9381) ;  /* 0x0000000800787947 */ /* 0x000fea0003800000 */
.L_x_9389:
        /* <DEDUP_REMOVED lines=28> */
.L_x_9392:
        /* <DEDUP_REMOVED lines=15> */
.L_x_9391:
[----:B------:R-:W2:Y:S02]  /*36e0*/  LDG.E.U16 R0, desc[UR36][R2.64] ;  /* 0x0000002402007981 */ /* 0x000ea4000c1e1500 */
[----:B--2---:R-:W-:-:S04]  /*36f0*/  IMAD.U32 R0, R0, 0x10000, RZ ;  /* 0x0001000000007824 */ /* 0x004fc800078e00ff */
[----:B------:R-:W-:-:S04]  /*3700*/  FMUL.FTZ R0, R0, 1 ;  /* 0x3f80000000007820 */ /* 0x000fc80000410000 */
[----:B------:R0:W2:Y:S01]  /*3710*/  F2F.F64.F32 R24, R0 ;  /* 0x0000000000187310 */ /* 0x0000a20000201800 */
[----:B------:R-:W-:Y:S05]  /*3720*/  BRA `(.L_x_9381) ;  /* 0x0000000400b87947 */ /* 0x000fea0003800000 */
.L_x_9388:
        /* <DEDUP_REMOVED lines=11> */
.L_x_9395:
        /* <DEDUP_REMOVED lines=21> */
.L_x_9399:
[----:B------:R-:W-:Y:S05]  /*3930*/  BSYNC B1 ;  /* 0x0000000000017941 */ /* 0x000fea0003800000 */
.L_x_9398:
[----:B------:R-:W-:Y:S01]  /*3940*/  LEA R3, R0, 0x3b800000, 0x17 ;  /* 0x3b80000000037811 */ /* 0x000fe200078eb8ff */
[----:B------:R-:W-:-:S05]  /*3950*/  IMAD.SHL.U32 R0, R2, 0x100000, RZ ;  /* 0x0010000002007824 */ /* 0x000fca00078e00ff */
[----:B------:R-:W-:-:S07]  /*3960*/  LOP3.LUT R0, R3, R0, R4, 0xfe, !PT ;  /* 0x0000000003007212 */ /* 0x000fce00078efe04 */
.L_x_9397:
[----:B------:R-:W-:Y:S05]  /*3970*/  BSYNC B0 ;  /* 0x0000000000007941 */ /* 0x000fea0003800000 */
.L_x_9396:
[----:B------:R-:W-:-:S04]  /*3980*/  FMUL.FTZ R0, R0, 1 ;  /* 0x3f80000000007820 */ /* 0x000fc80000410000 */
[----:B------:R0:W2:Y:S01]  /*3990*/  F2F.F64.F32 R24, R0 ;  /* 0x0000000000187310 */ /* 0x0000a20000201800 */
[----:B------:R-:W-:Y:S05]  /*39a0*/  BRA `(.L_x_9381) ;  /* 0x0000000400187947 */ /* 0x000fea0003800000 */
.L_x_9394:
        /* <DEDUP_REMOVED lines=21> */
.L_x_9403:
[----:B------:R-:W-:Y:S05]  /*3b00*/  BSYNC B1 ;  /* 0x0000000000017941 */ /* 0x000fea0003800000 */
.L_x_9402:
[----:B------:R-:W-:Y:S01]  /*3b10*/  LEA R3, R0, 0x37800000, 0x17 ;  /* 0x3780000000037811 */ /* 0x000fe200078eb8ff */
[----:B------:R-:W-:-:S05]  /*3b20*/  IMAD.SHL.U32 R0, R2, 0x200000, RZ ;  /* 0x0020000002007824 */ /* 0x000fca00078e00ff */
[----:B------:R-:W-:-:S07]  /*3b30*/  LOP3.LUT R0, R3, R0, R4, 0xfe, !PT ;  /* 0x0000000003007212 */ /* 0x000fce00078efe04 */
.L_x_9401:
[----:B------:R-:W-:Y:S05]  /*3b40*/  BSYNC B0 ;  /* 0x0000000000007941 */ /* 0x000fea0003800000 */
.L_x_9400:
[----:B------:R-:W-:-:S04]  /*3b50*/  FMUL.FTZ R0, R0, 1 ;  /* 0x3f80000000007820 */ /* 0x000fc80000410000 */
[----:B------:R0:W2:Y:S01]  /*3b60*/  F2F.F64.F32 R24, R0 ;  /* 0x0000000000187310 */ /* 0x0000a20000201800 */
[----:B------:R-:W-:Y:S05]  /*3b70*/  BRA `(.L_x_9381) ;  /* 0x0000000000a47947 */ /* 0x000fea0003800000 */
.L_x_9393:
        /* <DEDUP_REMOVED lines=14> */
.L_x_9407:
[----:B------:R-:W-:Y:S05]  /*3c60*/  BSYNC B0 ;  /* 0x0000000000007941 */ /* 0x000fea0003800000 */
.L_x_9406:
[----:B------:R-:W-:-:S04]  /*3c70*/  FMUL.FTZ R0, R0, 1 ;  /* 0x3f80000000007820 */ /* 0x000fc80000410000 */
[----:B------:R0:W2:Y:S01]  /*3c80*/  F2F.F64.F32 R24, R0 ;  /* 0x0000000000187310 */ /* 0x0000a20000201800 */
[----:B------:R-:W-:Y:S05]  /*3c90*/  BRA `(.L_x_9381) ;  /* 0x00000000005c7947 */ /* 0x000fea0003800000 */
.L_x_9380:
        /* <DEDUP_REMOVED lines=16> */
.L_x_9408:
[----:B------:R-:W-:Y:S01]  /*3da0*/  CS2R R24, SRZ ;  /* 0x0000000000187805 */ /* 0x000fe2000001ff00 */
[----:B------:R-:W-:Y:S06]  /*3db0*/  BRA `(.L_x_9381) ;  /* 0x0000000000147947 */ /* 0x000fec0003800000 */
.L_x_9405:
[----:B------:R-:W2:Y:S02]  /*3dc0*/  LDG.E.64 R24, desc[UR36][R2.64] ;  /* 0x0000002402187981 */ /* 0x000ea4000c1e1b00 */
[----:B--2---:R-:W0:Y:S01]  /*3dd0*/  I2F.F64.U64 R24, R24 ;  /* 0x0000001800187312 */ /* 0x004e220000301800 */
[----:B------:R-:W-:Y:S05]  /*3de0*/  BRA `(.L_x_9381) ;  /* 0x0000000000087947 */ /* 0x000fea0003800000 */
.L_x_9404:
[----:B------:R-:W2:Y:S02]  /*3df0*/  LDG.E R2, desc[UR36][R2.64] ;  /* 0x0000002402027981 */ /* 0x000ea4000c1e1900 */
[----:B--2---:R0:W2:Y:S02]  /*3e00*/  I2F.F64.U32 R24, R2 ;  /* 0x0000000200187312 */ /* 0x0040a40000201800 */
.L_x_9381:
[----:B------:R-:W-:-:S07]  /*3e10*/  VIADD R28, R28, 0x80 ;  /* 0x000000801c1c7836 */ /* 0x000fce0000000000 */
.L_x_9342:
[----:B------:R-:W-:Y:S05]  /*3e20*/  BSYNC B6 ;  /* 0x0000000000067941 */ /* 0x000fea0003800000 */
.L_x_9341:
        /* <DEDUP_REMOVED lines=26> */
.L_x_9414:
[----:B------:R-:W3:Y:S02]  /*3fd0*/  LDG.E.U8 R2, desc[UR36][R2.64] ;  /* 0x0000002402027981 */ /* 0x000ee4000c1e1100 */
[----:B---3--:R0:W3:Y:S01]  /*3fe0*/  I2F.F64.U16 R26, R2 ;  /* 0x00000002001a7312 */ /* 0x0080e20000101800 */
[----:B------:R-:W-:Y:S05]  /*3ff0*/  BRA `(.L_x_9416) ;  /* 0x0000000c00707947 */ /* 0x000fea0003800000 */
.L_x_9413:
        /* <DEDUP_REMOVED lines=9> */
.L_x_9418:
[----:B------:R-:W3:Y:S02]  /*4090*/  LDG.E R2, desc[UR36][R2.64] ;  /* 0x0000002402027981 */ /* 0x000ee4000c1e1900 */
[----:B---3--:R0:W3:Y:S01]  /*40a0*/  I2F.F64 R26, R2 ;  /* 0x00000002001a7312 */ /* 0x0080e20000201c00 */
[----:B------:R-:W-:Y:S05]  /*40b0*/  BRA `(.L_x_9416) ;  /* 0x0000000c00407947 */ /* 0x000fea0003800000 */
.L_x_9417:
[----:B------:R-:W3:Y:S02]  /*40c0*/  LDG.E.U16 R2, desc[UR36][R2.64] ;  /* 0x0000002402027981 */ /* 0x000ee4000c1e1500 */
[----:B---3--:R0:W3:Y:S01]  /*40d0*/  I2F.F64.S16 R26, R2 ;  /* 0x00000002001a7312 */ /* 0x0080e20000101c00 */
[----:B------:R-:W-:Y:S05]  /*40e0*/  BRA `(.L_x_9416) ;  /* 0x0000000c00347947 */ /* 0x000fea0003800000 */
.L_x_9412:
        /* <DEDUP_REMOVED lines=10> */
.L_x_9420:
[----:B------:R-:W3:Y:S02]  /*4190*/  LDG.E.U16 R0, desc[UR36][R2.64] ;  /* 0x0000002402007981 */ /* 0x000ee4000c1e1500 */
[----:B---3--:R-:W-:-:S05]  /*41a0*/  HADD2.F32 R0, -RZ, R0.H0_H0 ;  /* 0x20000000ff007230 */ /* 0x008fca0000004100 */
[----:B------:R-:W-:-:S04]  /*41b0*/  FMUL.FTZ R0, R0, 1 ;  /* 0x3f80000000007820 */ /* 0x000fc80000410000 */
[----:B------:R0:W3:Y:S01]  /*41c0*/  F2F.F64.F32 R26, R0 ;  /* 0x00000000001a7310 */ /* 0x0000e20000201800 */
[----:B------:R-:W-:Y:S05]  /*41d0*/  BRA `(.L_x_9416) ;  /* 0x0000000800f87947 */ /* 0x000fea0003800000 */
.L_x_9419:
        /* <DEDUP_REMOVED lines=10> */
.L_x_9422:
[----:B------:R-:W3:Y:S02]  /*4280*/  LDG.E.U16 R2, desc[UR36][R2.64] ;  /* 0x0000002402027981 */ /* 0x000ee4000c1e1500 */
[----:B---3--:R-:W-:-:S05]  /*4290*/  HADD2.F32 R0, -RZ, R2.H0_H0 ;  /* 0x20000002ff007230 */ /* 0x008fca0000004100 */
[----:B------:R-:W-:-:S04]  /*42a0*/  FMUL.FTZ R0, R0, 1 ;  /* 0x3f80000000007820 */ /* 0x000fc80000410000 */
[----:B------:R0:W3:Y:S01]  /*42b0*/  F2F.F64.F32 R26, R0 ;  /* 0x00000000001a7310 */ /* 0x0000e20000201800 */
[----:B------:R-:W-:Y:S05]  /*42c0*/  BRA `(.L_x_9416) ;  /* 0x0000000800bc7947 */ /* 0x000fea0003800000 */
.L_x_9421:
[----:B------:R0:W5:Y:S01]  /*42d0*/  LDG.E.64 R26, desc[UR36][R2.64] ;  /* 0x00000024021a7981 */ /* 0x000162000c1e1b00 */
[----:B------:R-:W-:Y:S05]  /*42e0*/  BRA `(.L_x_9416) ;  /* 0x0000000800b47947 */ /* 0x000fea0003800000 */
.L_x_9411:
        /* <DEDUP_REMOVED lines=13> */
.L_x_9425:
[----:B------:R0:W5:Y:S01]  /*43c0*/  LDG.E.64 R26, desc[UR36][R2.64] ;  /* 0x00000024021a7981 */ /* 0x000162000c1e1b00 */
[----:B------:R-:W-:Y:S05]  /*43d0*/  BRA `(.L_x_9416) ;  /* 0x0000000800787947 */ /* 0x000fea0003800000 */
.L_x_9424:
        /* <DEDUP_REMOVED lines=28> */
.L_x_9427:
        /* <DEDUP_REMOVED lines=15> */
.L_x_9426:
[----:B------:R-:W3:Y:S02]  /*4690*/  LDG.E.U16 R0, desc[UR36][R2.64] ;  /* 0x0000002402007981 */ /* 0x000ee4000c1e1500 */
[----:B---3--:R-:W-:-:S04]  /*46a0*/  IMAD.U32 R0, R0, 0x10000, RZ ;  /* 0x0001000000007824 */ /* 0x008fc800078e00ff */
[----:B------:R-:W-:-:S04]  /*46b0*/  FMUL.FTZ R0, R0, 1 ;  /* 0x3f80000000007820 */ /* 0x000fc80000410000 */
[----:B------:R3:W0:Y:S01]  /*46c0*/  F2F.F64.F32 R26, R0 ;  /* 0x00000000001a7310 */ /* 0x0006220000201800 */
[----:B------:R-:W-:Y:S05]  /*46d0*/  BRA `(.L_x_9416) ;  /* 0x0000000400b87947 */ /* 0x000fea0003800000 */
.L_x_9423:
        /* <DEDUP_REMOVED lines=11> */
.L_x_9430:
        /* <DEDUP_REMOVED lines=21> */
.L_x_9434:
[----:B------:R-:W-:Y:S05]  /*48e0*/  BSYNC B1 ;  /* 0x0000000000017941 */ /* 0x000fea0003800000 */
.L_x_9433:
[----:B------:R-:W-:Y:S01]  /*48f0*/  LEA R3, R0, 0x3b800000, 0x17 ;  /* 0x3b80000000037811 */ /* 0x000fe200078eb8ff */
[----:B------:R-:W-:-:S05]  /*4900*/  IMAD.SHL.U32 R0, R2, 0x100000, RZ ;  /* 0x0010000002007824 */ /* 0x000fca00078e00ff */
[----:B------:R-:W-:-:S07]  /*4910*/  LOP3.LUT R0, R3, R0, R4, 0xfe, !PT ;  /* 0x0000000003007212 */ /* 0x000fce00078efe04 */
.L_x_9432:
[----:B------:R-:W-:Y:S05]  /*4920*/  BSYNC B0 ;  /* 0x0000000000007941 */ /* 0x000fea0003800000 */
.L_x_9431:
[----:B------:R-:W-:-:S04]  /*4930*/  FMUL.FTZ R0, R0, 1 ;  /* 0x3f80000000007820 */ /* 0x000fc80000410000 */
[----:B------:R0:W3:Y:S01]  /*4940*/  F2F.F64.F32 R26, R0 ;  /* 0x00000000001a7310 */ /* 0x0000e20000201800 */
[----:B------:R-:W-:Y:S05]  /*4950*/  BRA `(.L_x_9416) ;  /* 0x0000000400187947 */ /* 0x000fea0003800000 */
.L_x_9429:
        /* <DEDUP_REMOVED lines=21> */
.L_x_9438:
[----:B------:R-:W-:Y:S05]  /*4ab0*/  BSYNC B1 ;  /* 0x0000000000017941 */ /* 0x000fea0003800000 */
.L_x_9437:
[----:B------:R-:W-:Y:S01]  /*4ac0*/  LEA R3, R0, 0x37800000, 0x17 ;  /* 0x3780000000037811 */ /* 0x000fe200078eb8ff */
[----:B------:R-:W-:-:S05]  /*4ad0*/  IMAD.SHL.U32 R0, R2, 0x200000, RZ ;  /* 0x0020000002007824 */ /* 0x000fca00078e00ff */
[----:B------:R-:W-:-:S07]  /*4ae0*/  LOP3.LUT R0, R3, R0, R4, 0xfe, !PT ;  /* 0x0000000003007212 */ /* 0x000fce00078efe04 */
.L_x_9436:
[----:B------:R-:W-:Y:S05]  /*4af0*/  BSYNC B0 ;  /* 0x0000000000007941 */ /* 0x000fea0003800000 */
.L_x_9435:
[----:B------:R-:W-:-:S04]  /*4b00*/  FMUL.FTZ R0, R0, 1 ;  /* 0x3f80000000007820 */ /* 0x000fc80000410000 */
[----:B------:R0:W3:Y:S01]  /*4b10*/  F2F.F64.F32 R26, R0 ;  /* 0x00000000001a7310 */ /* 0x0000e20000201800 */
[----:B------:R-:W-:Y:S05]  /*4b20*/  BRA `(.L_x_9416) ;  /* 0x0000000000a47947 */ /* 0x000fea0003800000 */
.L_x_9428:
        /* <DEDUP_REMOVED lines=14> */
.L_x_9442:
[----:B------:R-:W-:Y:S05]  /*4c10*/  BSYNC B0 ;  /* 0x0000000000007941 */ /* 0x000fea0003800000 */
.L_x_9441:
[----:B------:R-:W-:-:S04]  /*4c20*/  FMUL.FTZ R0, R0, 1 ;  /* 0x3f80000000007820 */ /* 0x000fc80000410000 */
[----:B------:R0:W3:Y:S01]  /*4c30*/  F2F.F64.F32 R26, R0 ;  /* 0x00000000001a7310 */ /* 0x0000e20000201800 */
[----:B------:R-:W-:Y:S05]  /*4c40*/  BRA `(.L_x_9416) ;  /* 0x00000000005c7947 */ /* 0x000fea0003800000 */
.L_x_9415:
        /* <DEDUP_REMOVED lines=16> */
.L_x_9443:
[----:B------:R-:W-:Y:S01]  /*4d50*/  CS2R R26, SRZ ;  /* 0x00000000001a7805 */ /* 0x000fe2000001ff00 */
[----:B------:R-:W-:Y:S06]  /*4d60*/  BRA `(.L_x_9416) ;  /* 0x0000000000147947 */ /* 0x000fec0003800000 */
.L_x_9440:
[----:B------:R-:W3:Y:S02]  /*4d70*/  LDG.E.64 R26, desc[UR36][R2.64] ;  /* 0x00000024021a7981 */ /* 0x000ee4000c1e1b00 */
[----:B---3--:R-:W0:Y:S01]  /*4d80*/  I2F.F64.U64 R26, R26 ;  /* 0x0000001a001a7312 */ /* 0x008e220000301800 */
[----:B------:R-:W-:Y:S05]  /*4d90*/  BRA `(.L_x_9416) ;  /* 0x0000000000087947 */ /* 0x000fea0003800000 */
.L_x_9439:
[----:B------:R-:W3:Y:S02]  /*4da0*/  LDG.E R2, desc[UR36][R2.64] ;  /* 0x0000002402027981 */ /* 0x000ee4000c1e1900 */
[----:B---3--:R0:W3:Y:S02]  /*4db0*/  I2F.F64.U32 R26, R2 ;  /* 0x00000002001a7312 */ /* 0x0080e40000201800 */
.L_x_9416:
        /* <DEDUP_REMOVED lines=19> */
.L_x_9447:
[----:B------:R-:W3:Y:S02]  /*4ef0*/  LDG.E.U8 R2, desc[UR36][R2.64] ;  /* 0x0000002402027981 */ /* 0x000ee4000c1e1100 */
[----:B---3--:R0:W3:Y:S01]  /*4f00*/  I2F.F64.U16 R32, R2 ;  /* 0x0000000200207312 */ /* 0x0080e20000101800 */
[----:B------:R-:W-:Y:S05]  /*4f10*/  BRA `(.L_x_9449) ;  /* 0x0000000c00707947 */ /* 0x000fea0003800000 */
.L_x_9446:
        /* <DEDUP_REMOVED lines=9> */
.L_x_9451:
[----:B------:R-:W3:Y:S02]  /*4fb0*/  LDG.E R2, desc[UR36][R2.64] ;  /* 0x0000002402027981 */ /* 0x000ee4000c1e1900 */
[----:B---3--:R0:W3:Y:S01]  /*4fc0*/  I2F.F64 R32, R2 ;  /* 0x0000000200207312 */ /* 0x0080e20000201c00 */
[----:B------:R-:W-:Y:S05]  /*4fd0*/  BRA `(.L_x_9449) ;  /* 0x0000000c00407947 */ /* 0x000fea0003800000 */
.L_x_9450:
[----:B------:R-:W3:Y:S02]  /*4fe0*/  LDG.E.U16 R2, desc[UR36][R2.64] ;  /* 0x0000002402027981 */ /* 0x000ee4000c1e1500 */
[----:B---3--:R0:W3:Y:S01]  /*4ff0*/  I2F.F64.S16 R32, R2 ;  /* 0x0000000200207312 */ /* 0x0080e20000101c00 */
[----:B------:R-:W-:Y:S05]  /*5000*/  BRA `(.L_x_9449) ;  /* 0x0000000c00347947 */ /* 0x000fea0003800000 */
.L_x_9445:
        /* <DEDUP_REMOVED lines=10> */
.L_x_9453:
[----:B------:R-:W3:Y:S02]  /*50b0*/  LDG.E.U16 R0, desc[UR36][R2.64] ;  /* 0x0000002402007981 */ /* 0x000ee4000c1e1500 */
[----:B---3--:R-:W-:-:S05]  /*50c0*/  HADD2.F32 R0, -RZ, R0.H0_H0 ;  /* 0x20000000ff007230 */ /* 0x008fca0000004100 */
[----:B------:R-:W-:-:S04]  /*50d0*/  FMUL.FTZ R0, R0, 1 ;  /* 0x3f80000000007820 */ /* 0x000fc80000410000 */
[----:B------:R0:W3:Y:S01]  /*50e0*/  F2F.F64.F32 R32, R0 ;  /* 0x0000000000207310 */ /* 0x0000e20000201800 */
[----:B------:R-:W-:Y:S05]  /*50f0*/  BRA `(.L_x_9449) ;  /* 0x0000000800f87947 */ /* 0x000fea0003800000 */
.L_x_9452:
        /* <DEDUP_REMOVED lines=10> */
.L_x_9455:
[----:B------:R-:W3:Y:S02]  /*51a0*/  LDG.E.U16 R2, desc[UR36][R2.64] ;  /* 0x0000002402027981 */ /* 0x000ee4000c1e1500 */
[----:B---3--:R-:W-:-:S05]  /*51b0*/  HADD2.F32 R0, -RZ, R2.H0_H0 ;  /* 0x20000002ff007230 */ /* 0x008fca0000004100 */
[----:B------:R-:W-:-:S04]  /*51c0*/  FMUL.FTZ R0, R0, 1 ;  /* 0x3f80000000007820 */ /* 0x000fc80000410000 */
[----:B------:R0:W3:Y:S01]  /*51d0*/  F2F.F64.F32 R32, R0 ;  /* 0x0000000000207310 */ /* 0x0000e20000201800 */
[----:B------:R-:W-:Y:S05]  /*51e0*/  BRA `(.L_x_9449) ;  /* 0x0000000800bc7947 */ /* 0x000fea0003800000 */
.L_x_9454:
[----:B------:R0:W5:Y:S01]  /*51f0*/  LDG.E.64 R32, desc[UR36][R2.64] ;  /* 0x0000002402207981 */ /* 0x000162000c1e1b00 */
[----:B------:R-:W-:Y:S05]  /*5200*/  BRA `(.L_x_9449) ;  /* 0x0000000800b47947 */ /* 0x000fea0003800000 */
.L_x_9444:
        /* <DEDUP_REMOVED lines=13> */
.L_x_9458:
[----:B------:R0:W5:Y:S01]  /*52e0*/  LDG.E.64 R32, desc[UR36][R2.64] ;  /* 0x0000002402207981 */ /* 0x000162000c1e1b00 */
[----:B------:R-:W-:Y:S05]  /*52f0*/  BRA `(.L_x_9449) ;  /* 0x0000000800787947 */ /* 0x000fea0003800000 */
.L_x_9457:
        /* <DEDUP_REMOVED lines=28> */
.L_x_9460:
        /* <DEDUP_REMOVED lines=15> */
.L_x_9459:
[----:B------:R-:W3:Y:S02]  /*55b0*/  LDG.E.U16 R0, desc[UR36][R2.64] ;  /* 0x0000002402007981 */ /* 0x000ee4000c1e1500 */
[----:B---3--:R-:W-:-:S04]  /*55c0*/  IMAD.U32 R0, R0, 0x10000, RZ ;  /* 0x0001000000007824 */ /* 0x008fc800078e00ff */
[----:B------:R-:W-:-:S04]  /*55d0*/  FMUL.FTZ R0, R0, 1 ;  /* 0x3f80000000007820 */ /* 0x000fc80000410000 */
[----:B------:R0:W3:Y:S01]  /*55e0*/  F2F.F64.F32 R32, R0 ;  /* 0x0000000000207310 */ /* 0x0000e20000201800 */
[----:B------:R-:W-:Y:S05]  /*55f0*/  BRA `(.L_x_9449) ;  /* 0x0000000400b87947 */ /* 0x000fea0003800000 */
.L_x_9456:
        /* <DEDUP_REMOVED lines=11> */
.L_x_9463:
        /* <DEDUP_REMOVED lines=21> */
.L_x_9467:
[----:B------:R-:W-:Y:S05]  /*5800*/  BSYNC B1 ;  /* 0x0000000000017941 */ /* 0x000fea0003800000 */
.L_x_9466:
[----:B------:R-:W-:Y:S01]  /*5810*/  LEA R3, R0, 0x3b800000, 0x17 ;  /* 0x3b80000000037811 */ /* 0x000fe200078eb8ff */
[----:B------:R-:W-:-:S05]  /*5820*/  IMAD.SHL.U32 R0, R2, 0x100000, RZ ;  /* 0x0010000002007824 */ /* 0x000fca00078e00ff */
[----:B------:R-:W-:-:S07]  /*5830*/  LOP3.LUT R0, R3, R0, R4, 0xfe, !PT ;  /* 0x0000000003007212 */ /* 0x000fce00078efe04 */
.L_x_9465:
[----:B------:R-:W-:Y:S05]  /*5840*/  BSYNC B0 ;  /* 0x0000000000007941 */ /* 0x000fea0003800000 */
.L_x_9464:
[----:B------:R-:W-:-:S04]  /*5850*/  FMUL.FTZ R0, R0, 1 ;  /* 0x3f80000000007820 */ /* 0x000fc80000410000 */
[----:B------:R0:W3:Y:S01]  /*5860*/  F2F.F64.F32 R32, R0 ;  /* 0x0000000000207310 */ /* 0x0000e20000201800 */
[----:B------:R-:W-:Y:S05]  /*5870*/  BRA `(.L_x_9449) ;  /* 0x0000000400187947 */ /* 0x000fea0003800000 */
.L_x_9462:
        /* <DEDUP_REMOVED lines=21> */
.L_x_9471:
[----:B------:R-:W-:Y:S05]  /*59d0*/  BSYNC B1 ;  /* 0x0000000000017941 */ /* 0x000fea0003800000 */
.L_x_9470:
[----:B------:R-:W-:Y:S01]  /*59e0*/  LEA R3, R0, 0x37800000, 0x17 ;  /* 0x3780000000037811 */ /* 0x000fe200078eb8ff */
[----:B------:R-:W-:-:S05]  /*59f0*/  IMAD.SHL.U32 R0, R2, 0x200000, RZ ;  /* 0x0020000002007824 */ /* 0x000fca00078e00ff */
[----:B------:R-:W-:-:S07]  /*5a00*/  LOP3.LUT R0, R3, R0, R4, 0xfe, !PT ;  /* 0x0000000003007212 */ /* 0x000fce00078efe04 */
.L_x_9469:
[----:B------:R-:W-:Y:S05]  /*5a10*/  BSYNC B0 ;  /* 0x0000000000007941 */ /* 0x000fea0003800000 */
.L_x_9468:
[----:B------:R-:W-:-:S04]  /*5a20*/  FMUL.FTZ R0, R0, 1 ;  /* 0x3f80000000007820 */ /* 0x000fc80000410000 */
[----:B------:R0:W3:Y:S01]  /*5a30*/  F2F.F64.F32 R32, R0 ;  /* 0x0000000000207310 */ /* 0x0000e20000201800 */
[----:B------:R-:W-:Y:S05]  /*5a40*/  BRA `(.L_x_9449) ;  /* 0x0000000000a47947 */ /* 0x000fea0003800000 */
.L_x_9461:
        /* <DEDUP_REMOVED lines=14> */
.L_x_9475:
[----:B------:R-:W-:Y:S05]  /*5b30*/  BSYNC B0 ;  /* 0x0000000000007941 */ /* 0x000fea0003800000 */
.L_x_9474:
[----:B------:R-:W-:-:S04]  /*5b40*/  FMUL.FTZ R0, R0, 1 ;  /* 0x3f80000000007820 */ /* 0x000fc80000410000 */
[----:B------:R0:W3:Y:S01]  /*5b50*/  F2F.F64.F32 R32, R0 ;  /* 0x0000000000207310 */ /* 0x0000e20000201800 */
[----:B------:R-:W-:Y:S05]  /*5b60*/  BRA `(.L_x_9449) ;  /* 0x00000000005c7947 */ /* 0x000fea0003800000 */
.L_x_9448:
        /* <DEDUP_REMOVED lines=16> */
.L_x_9476:
[----:B------:R-:W-:Y:S01]  /*5c70*/  CS2R R32, SRZ ;  /* 0x0000000000207805 */ /* 0x000fe2000001ff00 */
[----:B------:R-:W-:Y:S06]  /*5c80*/  BRA `(.L_x_9449) ;  /* 0x0000000000147947 */ /* 0x000fec0003800000 */
.L_x_9473:
[----:B------:R-:W3:Y:S02]  /*5c90*/  LDG.E.64 R32, desc[UR36][R2.64] ;  /* 0x0000002402207981 */ /* 0x000ee4000c1e1b00 */
[----:B---3--:R-:W0:Y:S01]  /*5ca0*/  I2F.F64.U64 R32, R32 ;  /* 0x0000002000207312 */ /* 0x008e220000301800 */
[----:B------:R-:W-:Y:S05]  /*5cb0*/  BRA `(.L_x_9449) ;  /* 0x0000000000087947 */ /* 0x000fea0003800000 */
.L_x_9472:
[----:B------:R-:W3:Y:S02]  /*5cc0*/  LDG.E R2, desc[UR36][R2.64] ;  /* 0x0000002402027981 */ /* 0x000ee4000c1e1900 */
[----:B---3--:R0:W3:Y:S02]  /*5cd0*/  I2F.F64.U32 R32, R2 ;  /* 0x0000000200207312 */ /* 0x0080e40000201800 */
.L_x_9449:
[----:B------:R-:W-:-:S07]  /*5ce0*/  VIADD R28, R28, 0x80 ;  /* 0x000000801c1c7836 */ /* 0x000fce0000000000 */
.L_x_9410:
[----:B------:R-:W-:Y:S05]  /*5cf0*/  BSYNC B6 ;  /* 0x0000000000067941 */ /* 0x000fea0003800000 */
.L_x_9409:
[----:B------:R-:W-:Y:S01]  /*5d00*/  ISETP.GE.AND P0, PT, R28, R36, PT ;  /* 0x000000241c00720c */ /* 0x000fe20003f06270 */
[----:B------:R-:W-:Y:S01]  /*5d10*/  BSSY B6, `(.L_x_9477) ;  /* 0x00001e8000067945 */ /* 0x000fe20003800000 */
[----:B---3--:R-:W-:-:S11]  /*5d20*/  CS2R R30, SRZ ;  /* 0x00000000001e7805 */ /* 0x008fd6000001ff00 */
        /* <DEDUP_REMOVED lines=21> */
.L_x_9482:
[----:B------:R-:W3:Y:S02]  /*5e80*/  LDG.E.U8 R2, desc[UR36][R2.64] ;  /* 0x0000002402027981 */ /* 0x000ee4000c1e1100 */
[----:B---3--:R0:W3:Y:S01]  /*5e90*/  I2F.F64.U16 R30, R2 ;  /* 0x00000002001e7312 */ /* 0x0080e20000101800 */
[----:B------:R-:W-:Y:S05]  /*5ea0*/  BRA `(.L_x_9484) ;  /* 0x0000000c00707947 */ /* 0x000fea0003800000 */
.L_x_9481:
        /* <DEDUP_REMOVED lines=9> */
.L_x_9486:
[----:B------:R-:W3:Y:S02]  /*5f40*/  LDG.E R2, desc[UR36][R2.64] ;  /* 0x0000002402027981 */ /* 0x000ee4000c1e1900 */
[----:B---3--:R0:W3:Y:S01]  /*5f50*/  I2F.F64 R30, R2 ;  /* 0x00000002001e7312 */ /* 0x0080e20000201c00 */
[----:B------:R-:W-:Y:S05]  /*5f60*/  BRA `(.L_x_9484) ;  /* 0x0000000c00407947 */ /* 0x000fea0003800000 */
.L_x_9485:
[----:B------:R-:W3:Y:S02]  /*5f70*/  LDG.E.U16 R2, desc[UR36][R2.64] ;  /* 0x0000002402027981 */ /* 0x000ee4000c1e1500 */
[----:B---3--:R0:W3:Y:S01]  /*5f80*/  I2F.F64.S16 R30, R2 ;  /* 0x00000002001e7312 */ /* 0x0080e20000101c00 */
[----:B------:R-:W-:Y:S05]  /*5f90*/  BRA `(.L_x_9484) ;  /* 0x0000000c00347947 */ /* 0x000fea0003800000 */
.L_x_9480:
        /* <DEDUP_REMOVED lines=10> */
.L_x_9488:
[----:B------:R-:W3:Y:S02]  /*6040*/  LDG.E.U16 R0, desc[UR36][R2.64] ;  /* 0x0000002402007981 */ /* 0x000ee4000c1e1500 */
[----:B---3--:R-:W-:-:S05]  /*6050*/  HADD2.F32 R0, -RZ, R0.H0_H0 ;  /* 0x20000000ff007230 */ /* 0x008fca0000004100 */
[----:B------:R-:W-:-:S04]  /*6060*/  FMUL.FTZ R0, R0, 1 ;  /* 0x3f80000000007820 */ /* 0x000fc80000410000 */
[----:B------:R0:W3:Y:S01]  /*6070*/  F2F.F64.F32 R30, R0 ;  /* 0x00000000001e7310 */ /* 0x0000e20000201800 */
[----:B------:R-:W-:Y:S05]  /*6080*/  BRA `(.L_x_9484) ;  /* 0x0000000800f87947 */ /* 0x000fea0003800000 */
.L_x_9487:
        /* <DEDUP_REMOVED lines=10> */
.L_x_9490:
[----:B------:R-:W3:Y:S02]  /*6130*/  LDG.E.U16 R2, desc[UR36][R2.64] ;  /* 0x0000002402027981 */ /* 0x000ee4000c1e1500 */
[----:B---3--:R-:W-:-:S05]  /*6140*/  HADD2.F32 R0, -RZ, R2.H0_H0 ;  /* 0x20000002ff007230 */ /* 0x008fca0000004100 */
[----:B------:R-:W-:-:S04]  /*6150*/  FMUL.FTZ R0, R0, 1 ;  /* 0x3f80000000007820 */ /* 0x000fc80000410000 */
[----:B------:R0:W3:Y:S01]  /*6160*/  F2F.F64.F32 R30, R0 ;  /* 0x00000000001e7310 */ /* 0x0000e20000201800 */
[----:B------:R-:W-:Y:S05]  /*6170*/  BRA `(.L_x_9484) ;  /* 0x0000000800bc7947 */ /* 0x000fea0003800000 */
.L_x_9489:
[----:B------:R0:W5:Y:S01]  /*6180*/  LDG.E.64 R30, desc[UR36][R2.64] ;  /* 0x00000024021e7981 */ /* 0x000162000c1e1b00 */
[----:B------:R-:W-:Y:S05]  /*6190*/  BRA `(.L_x_9484) ;  /* 0x0000000800b47947 */ /* 0x000fea0003800000 */
.L_x_9479:
        /* <DEDUP_REMOVED lines=13> */
.L_x_9493:
[----:B------:R0:W5:Y:S01]  /*6270*/  LDG.E.64 R30, desc[UR36][R2.64] ;  /* 0x00000024021e7981 */ /* 0x000162000c1e1b00 */
[----:B------:R-:W-:Y:S05]  /*6280*/  BRA `(.L_x_9484) ;  /* 0x0000000800787947 */ /* 0x000fea0003800000 */
.L_x_9492:
        /* <DEDUP_REMOVED lines=28> */
.L_x_9495:
        /* <DEDUP_REMOVED lines=15> */
.L_x_9494:
[----:B------:R-:W3:Y:S02]  /*6540*/  LDG.E.U16 R0, desc[UR36][R2.64] ;  /* 0x0000002402007981 */ /* 0x000ee4000c1e1500 */
[----:B---3--:R-:W-:-:S04]  /*6550*/  IMAD.U32 R0, R0, 0x10000, RZ ;  /* 0x0001000000007824 */ /* 0x008fc800078e00ff */
[----:B------:R-:W-:-:S04]  /*6560*/  FMUL.FTZ R0, R0, 1 ;  /* 0x3f80000000007820 */ /* 0x000fc80000410000 */
[----:B------:R0:W3:Y:S01]  /*6570*/  F2F.F64.F32 R30, R0 ;  /* 0x00000000001e7310 */ /* 0x0000e20000201800 */
[----:B------:R-:W-:Y:S05]  /*6580*/  BRA `(.L_x_9484) ;  /* 0x0000000400b87947 */ /* 0x000fea0003800000 */
.L_x_9491:
        /* <DEDUP_REMOVED lines=11> */
.L_x_9498:
        /* <DEDUP_REMOVED lines=21> */
.L_x_9502:
[----:B------:R-:W-:Y:S05]  /*6790*/  BSYNC B1 ;  /* 0x0000000000017941 */ /* 0x000fea0003800000 */
.L_x_9501:
[----:B------:R-:W-:Y:S01]  /*67a0*/  LEA R3, R0, 0x3b800000, 0x17 ;  /* 0x3b80000000037811 */ /* 0x000fe200078eb8ff */
[----:B------:R-:W-:-:S05]  /*67b0*/  IMAD.SHL.U32 R0, R2, 0x100000, RZ ;  /* 0x0010000002007824 */ /* 0x000fca00078e00ff */
[----:B------:R-:W-:-:S07]  /*67c0*/  LOP3.LUT R0, R3, R0, R4, 0xfe, !PT ;  /* 0x0000000003007212 */ /* 0x000fce00078efe04 */
.L_x_9500:
[----:B------:R-:W-:Y:S05]  /*67d0*/  BSYNC B0 ;  /* 0x0000000000007941 */ /* 0x000fea0003800000 */
.L_x_9499:
[----:B------:R-:W-:-:S04]  /*67e0*/  FMUL.FTZ R0, R0, 1 ;  /* 0x3f80000000007820 */ /* 0x000fc80000410000 */
[----:B------:R0:W3:Y:S01]  /*67f0*/  F2F.F64.F32 R30, R0 ;  /* 0x00000000001e7310 */ /* 0x0000e20000201800 */
[----:B------:R-:W-:Y:S05]  /*6800*/  BRA `(.L_x_9484) ;  /* 0x0000000400187947 */ /* 0x000fea0003800000 */
.L_x_9497:
        /* <DEDUP_REMOVED lines=21> */
.L_x_9506:
[----:B------:R-:W-:Y:S05]  /*6960*/  BSYNC B1 ;  /* 0x0000000000017941 */ /* 0x000fea0003800000 */
.L_x_9505:
[----:B------:R-:W-:Y:S01]  /*6970*/  LEA R3, R0, 0x37800000, 0x17 ;  /* 0x3780000000037811 */ /* 0x000fe200078eb8ff */
[----:B------:R-:W-:-:S05]  /*6980*/  IMAD.SHL.U32 R0, R2, 0x200000, RZ ;  /* 0x0020000002007824 */ /* 0x000fca00078e00ff */
[----:B------:R-:W-:-:S07]  /*6990*/  LOP3.LUT R0, R3, R0, R4, 0xfe, !PT ;  /* 0x0000000003007212 */ /* 0x000fce00078efe04 */
.L_x_9504:
[----:B------:R-:W-:Y:S05]  /*69a0*/  BSYNC B0 ;  /* 0x0000000000007941 */ /* 0x000fea0003800000 */
.L_x_9503:
[----:B------:R-:W-:-:S04]  /*69b0*/  FMUL.FTZ R0, R0, 1 ;  /* 0x3f80000000007820 */ /* 0x000fc80000410000 */
[----:B------:R0:W3:Y:S01]  /*69c0*/  F2F.F64.F32 R30, R0 ;  /* 0x00000000001e7310 */ /* 0x0000e20000201800 */
[----:B------:R-:W-:Y:S05]  /*69d0*/  BRA `(.L_x_9484) ;  /* 0x0000000000a47947 */ /* 0x000fea0003800000 */
.L_x_9496:
        /* <DEDUP_REMOVED lines=14> */
.L_x_9510:
[----:B------:R-:W-:Y:S05]  /*6ac0*/  BSYNC B0 ;  /* 0x0000000000007941 */ /* 0x000fea0003800000 */
.L_x_9509:
[----:B------:R-:W-:-:S04]  /*6ad0*/  FMUL.FTZ R0, R0, 1 ;  /* 0x3f80000000007820 */ /* 0x000fc80000410000 */
[----:B------:R0:W3:Y:S01]  /*6ae0*/  F2F.F64.F32 R30, R0 ;  /* 0x00000000001e7310 */ /* 0x0000e20000201800 */
[----:B------:R-:W-:Y:S05]  /*6af0*/  BRA `(.L_x_9484) ;  /* 0x00000000005c7947 */ /* 0x000fea0003800000 */
.L_x_9483:
        /* <DEDUP_REMOVED lines=16> */
.L_x_9511:
[----:B------:R-:W-:Y:S01]  /*6c00*/  CS2R R30, SRZ ;  /* 0x00000000001e7805 */ /* 0x000fe2000001ff00 */
[----:B------:R-:W-:Y:S06]  /*6c10*/  BRA `(.L_x_9484) ;  /* 0x0000000000147947 */ /* 0x000fec0003800000 */
.L_x_9508:
[----:B------:R-:W3:Y:S02]  /*6c20*/  LDG.E.64 R30, desc[UR36][R2.64] ;  /* 0x00000024021e7981 */ /* 0x000ee4000c1e1b00 */
[----:B---3--:R-:W0:Y:S01]  /*6c30*/  I2F.F64.U64 R30, R30 ;  /* 0x0000001e001e7312 */ /* 0x008e220000301800 */
[----:B------:R-:W-:Y:S05]  /*6c40*/  BRA `(.L_x_9484) ;  /* 0x0000000000087947 */ /* 0x000fea0003800000 */
.L_x_9507:
[----:B------:R-:W3:Y:S02]  /*6c50*/  LDG.E R2, desc[UR36][R2.64] ;  /* 0x0000002402027981 */ /* 0x000ee4000c1e1900 */
[----:B---3--:R0:W3:Y:S02]  /*6c60*/  I2F.F64.U32 R30, R2 ;  /* 0x00000002001e7312 */ /* 0x0080e40000201800 */
.L_x_9484:
[----:B0-----:R-:W0:Y:S01]  /*6c70*/  LDC.U8 R4, c[0x0][0x24d] ;  /* 0x00009340ff047b82 */ /* 0x001e220000000000 */
[----:B------:R-:W-:Y:S02]  /*6c80*/  ULDC UR4, c[0x0][0x254] ;  /* 0x0000950000047ab9 */ /* 0x000fe40000000800 */
[----:B------:R-:W-:-:S05]  /*6c90*/  IMAD R5, R28, UR4, RZ ;  /* 0x000000041c057c24 */ /* 0x000fca000f8e02ff */
[----:B------:R-:W1:Y:S01]  /*6ca0*/  LDC.64 R2, c[0x0][0x240] ;  /* 0x00009000ff027b82 */ /* 0x000e620000000a00 */
[----:B0-----:R-:W-:-:S04]  /*6cb0*/  PRMT R0, R4, 0x9910, RZ ;  /* 0x0000991004007816 */ /* 0x001fc800000000ff */
[----:B------:R-:W-:Y:S02]  /*6cc0*/  ISETP.GT.AND P1, PT, R0, 0x9, PT ;  /* 0x000000090000780c */ /* 0x000fe40003f24270 */
[----:B-1----:R-:W-:-:S05]  /*6cd0*/  IADD3 R2, P0, R5, R2, RZ ;  /* 0x0000000205027210 */ /* 0x002fca0007f1e0ff */
        /* <DEDUP_REMOVED lines=13> */
.L_x_9515:
[----:B------:R-:W2:Y:S02]  /*6db0*/  LDG.E.U8 R2, desc[UR36][R2.64] ;  /* 0x0000002402027981 */ /* 0x000ea4000c1e1100 */
[----:B--2---:R0:W1:Y:S01]  /*6dc0*/  I2F.F64.U16 R34, R2 ;  /* 0x0000000200227312 */ /* 0x0040620000101800 */
[----:B------:R-:W-:Y:S05]  /*6dd0*/  BRA `(.L_x_9478) ;  /* 0x0000000c006c7947 */ /* 0x000fea0003800000 */
.L_x_9514:
        /* <DEDUP_REMOVED lines=9> */
.L_x_9518:
[----:B------:R-:W2:Y:S02]  /*6e70*/  LDG.E R2, desc[UR36][R2.64] ;  /* 0x0000002402027981 */ /* 0x000ea4000c1e1900 */
[----:B--2---:R0:W1:Y:S01]  /*6e80*/  I2F.F64 R34, R2 ;  /* 0x0000000200227312 */ /* 0x0040620000201c00 */
[----:B------:R-:W-:Y:S05]  /*6e90*/  BRA `(.L_x_9478) ;  /* 0x0000000c003c7947 */ /* 0x000fea0003800000 */
.L_x_9517:
[----:B------:R-:W2:Y:S02]  /*6ea0*/  LDG.E.U16 R2, desc[UR36][R2.64] ;  /* 0x0000002402027981 */ /* 0x000ea4000c1e1500 */
[----:B--2---:R0:W1:Y:S01]  /*6eb0*/  I2F.F64.S16 R34, R2 ;  /* 0x0000000200227312 */ /* 0x0040620000101c00 */
[----:B------:R-:W-:Y:S05]  /*6ec0*/  BRA `(.L_x_9478) ;  /* 0x0000000c00307947 */ /* 0x000fea0003800000 */
.L_x_9513:
        /* <DEDUP_REMOVED lines=10> */
.L_x_9520:
[----:B------:R-:W2:Y:S02]  /*6f70*/  LDG.E.U16 R0, desc[UR36][R2.64] ;  /* 0x0000002402007981 */ /* 0x000ea4000c1e1500 */
[----:B--2---:R-:W-:-:S05]  /*6f80*/  HADD2.F32 R0, -RZ, R0.H0_H0 ;  /* 0x20000000ff007230 */ /* 0x004fca0000004100 */
[----:B------:R-:W-:-:S04]  /*6f90*/  FMUL.FTZ R0, R0, 1 ;  /* 0x3f80000000007820 */ /* 0x000fc80000410000 */
[----:B------:R0:W1:Y:S01]  /*6fa0*/  F2F.F64.F32 R34, R0 ;  /* 0x0000000000227310 */ /* 0x0000620000201800 */
[----:B------:R-:W-:Y:S05]  /*6fb0*/  BRA `(.L_x_9478) ;  /* 0x0000000800f47947 */ /* 0x000fea0003800000 */
.L_x_9519:
        /* <DEDUP_REMOVED lines=10> */
.L_x_9522:
[----:B------:R-:W2:Y:S02]  /*7060*/  LDG.E.U16 R2, desc[UR36][R2.64] ;  /* 0x0000002402027981 */ /* 0x000ea4000c1e1500 */
[----:B--2---:R-:W-:-:S05]  /*7070*/  HADD2.F32 R0, -RZ, R2.H0_H0 ;  /* 0x20000002ff007230 */ /* 0x004fca0000004100 */
[----:B------:R-:W-:-:S04]  /*7080*/  FMUL.FTZ R0, R0, 1 ;  /* 0x3f80000000007820 */ /* 0x000fc80000410000 */
[----:B------:R0:W1:Y:S01]  /*7090*/  F2F.F64.F32 R34, R0 ;  /* 0x0000000000227310 */ /* 0x0000620000201800 */
[----:B------:R-:W-:Y:S05]  /*70a0*/  BRA `(.L_x_9478) ;  /* 0x0000000800b87947 */ /* 0x000fea0003800000 */
.L_x_9521:
[----:B------:R0:W5:Y:S01]  /*70b0*/  LDG.E.64 R34, desc[UR36][R2.64] ;  /* 0x0000002402227981 */ /* 0x000162000c1e1b00 */
[----:B------:R-:W-:Y:S05]  /*70c0*/  BRA `(.L_x_9478) ;  /* 0x0000000800b07947 */ /* 0x000fea0003800000 */
.L_x_9512:
        /* <DEDUP_REMOVED lines=13> */
.L_x_9525:
[----:B------:R0:W5:Y:S01]  /*71a0*/  LDG.E.64 R34, desc[UR36][R2.64] ;  /* 0x0000002402227981 */ /* 0x000162000c1e1b00 */
[----:B------:R-:W-:Y:S05]  /*71b0*/  BRA `(.L_x_9478) ;  /* 0x0000000800747947 */ /* 0x000fea0003800000 */
.L_x_9524:
        /* <DEDUP_REMOVED lines=28> */
.L_x_9527:
        /* <DEDUP_REMOVED lines=15> */
.L_x_9526:
[----:B------:R-:W2:Y:S02]  /*7470*/  LDG.E.U16 R0, desc[UR36][R2.64] ;  /* 0x0000002402007981 */ /* 0x000ea4000c1e1500 */
[----:B--2---:R-:W-:-:S04]  /*7480*/  IMAD.U32 R0, R0, 0x10000, RZ ;  /* 0x0001000000007824 */ /* 0x004fc800078e00ff */
[----:B------:R-:W-:-:S04]  /*7490*/  FMUL.FTZ R0, R0, 1 ;  /* 0x3f80000000007820 */ /* 0x000fc80000410000 */
[----:B------:R0:W1:Y:S01]  /*74a0*/  F2F.F64.F32 R34, R0 ;  /* 0x0000000000227310 */ /* 0x0000620000201800 */
[----:B------:R-:W-:Y:S05]  /*74b0*/  BRA `(.L_x_9478) ;  /* 0x0000000400b47947 */ /* 0x000fea0003800000 */
.L_x_9523:
        /* <DEDUP_REMOVED lines=11> */
.L_x_9530:
        /* <DEDUP_REMOVED lines=21> */
.L_x_9534:
[----:B------:R-:W-:Y:S05]  /*76c0*/  BSYNC B1 ;  /* 0x0000000000017941 */ /* 0x000fea0003800000 */
.L_x_9533:
[----:B------:R-:W-:Y:S01]  /*76d0*/  LEA R3, R0, 0x3b800000, 0x17 ;  /* 0x3b80000000037811 */ /* 0x000fe200078eb8ff */
[----:B------:R-:W-:-:S05]  /*76e0*/  IMAD.SHL.U32 R0, R2, 0x100000, RZ ;  /* 0x0010000002007824 */ /* 0x000fca00078e00ff */
[----:B------:R-:W-:-:S07]  /*76f0*/  LOP3.LUT R0, R3, R0, R4, 0xfe, !PT ;  /* 0x0000000003007212 */ /* 0x000fce00078efe04 */
.L_x_9532:
[----:B------:R-:W-:Y:S05]  /*7700*/  BSYNC B0 ;  /* 0x0000000000007941 */ /* 0x000fea0003800000 */
.L_x_9531:
[----:B------:R-:W-:-:S04]  /*7710*/  FMUL.FTZ R0, R0, 1 ;  /* 0x3f80000000007820 */ /* 0x000fc80000410000 */
[----:B------:R0:W1:Y:S01]  /*7720*/  F2F.F64.F32 R34, R0 ;  /* 0x0000000000227310 */ /* 0x0000620000201800 */
[----:B------:R-:W-:Y:S05]  /*7730*/  BRA `(.L_x_9478) ;  /* 0x0000000400147947 */ /* 0x000fea0003800000 */
.L_x_9529:
        /* <DEDUP_REMOVED lines=21> */
.L_x_9538:
[----:B------:R-:W-:Y:S05]  /*7890*/  BSYNC B1 ;  /* 0x0000000000017941 */ /* 0x000fea0003800000 */
.L_x_9537:
[----:B------:R-:W-:Y:S01]  /*78a0*/  LEA R3, R0, 0x37800000, 0x17 ;  /* 0x3780000000037811 */ /* 0x000fe200078eb8ff */
[----:B------:R-:W-:-:S05]  /*78b0*/  IMAD.SHL.U32 R0, R2, 0x200000, RZ ;  /* 0x0020000002007824 */ /* 0x000fca00078e00ff */
[----:B------:R-:W-:-:S07]  /*78c0*/  LOP3.LUT R0, R3, R0, R4, 0xfe, !PT ;  /* 0x0000000003007212 */ /* 0x000fce00078efe04 */
.L_x_9536:
[----:B------:R-:W-:Y:S05]  /*78d0*/  BSYNC B0 ;  /* 0x0000000000007941 */ /* 0x000fea0003800000 */
.L_x_9535:
[----:B------:R-:W-:-:S04]  /*78e0*/  FMUL.FTZ R0, R0, 1 ;  /* 0x3f80000000007820 */ /* 0x000fc80000410000 */
[----:B------:R0:W1:Y:S01]  /*78f0*/  F2F.F64.F32 R34, R0 ;  /* 0x0000000000227310 */ /* 0x0000620000201800 */
[----:B------:R-:W-:Y:S05]  /*7900*/  BRA `(.L_x_9478) ;  /* 0x0000000000a07947 */ /* 0x000fea0003800000 */
.L_x_9528:
        /* <DEDUP_REMOVED lines=14> */
.L_x_9542:
[----:B------:R-:W-:Y:S05]  /*79f0*/  BSYNC B0 ;  /* 0x0000000000007941 */ /* 0x000fea0003800000 */
.L_x_9541:
[----:B------:R-:W-:-:S04]  /*7a00*/  FMUL.FTZ R0, R0, 1 ;  /* 0x3f80000000007820 */ /* 0x000fc80000410000 */
[----:B------:R0:W1:Y:S01]  /*7a10*/  F2F.F64.F32 R34, R0 ;  /* 0x0000000000227310 */ /* 0x0000620000201800 */
[----:B------:R-:W-:Y:S05]  /*7a20*/  BRA `(.L_x_9478) ;  /* 0x0000000000587947 */ /* 0x000fea0003800000 */
.L_x_9516:
        /* <DEDUP_REMOVED lines=16> */
.L_x_9543:
[----:B------:R-:W-:Y:S05]  /*7b30*/  BRA `(.L_x_9478) ;  /* 0x0000000000147947 */ /* 0x000fea0003800000 */
.L_x_9540:
[----:B------:R-:W2:Y:S02]  /*7b40*/  LDG.E.64 R34, desc[UR36][R2.64] ;  /* 0x0000002402227981 */ /* 0x000ea4000c1e1b00 */
[----:B--2---:R-:W0:Y:S01]  /*7b50*/  I2F.F64.U64 R34, R34 ;  /* 0x0000002200227312 */ /* 0x004e220000301800 */
[----:B------:R-:W-:Y:S05]  /*7b60*/  BRA `(.L_x_9478) ;  /* 0x0000000000087947 */ /* 0x000fea0003800000 */
.L_x_9539:
[----:B------:R-:W2:Y:S02]  /*7b70*/  LDG.E R2, desc[UR36][R2.64] ;  /* 0x0000002402027981 */ /* 0x000ea4000c1e1900 */
[----:B--2---:R0:W1:Y:S02]  /*7b80*/  I2F.F64.U32 R34, R2 ;  /* 0x0000000200227312 */ /* 0x0040640000201800 */
.L_x_9478:
[----:B------:R-:W-:Y:S05]  /*7b90*/  BSYNC B6 ;  /* 0x0000000000067941 */ /* 0x000fea0003800000 */
.L_x_9477:
[----:B0-----:R-:W0:Y:S01]  /*7ba0*/  S2R R2, SR_TID.X ;  /* 0x0000000000027919 */ /* 0x001e220000002100 */
[----:B------:R-:W-:Y:S01]  /*7bb0*/  BSSY B0, `(.L_x_9544) ;  /* 0x0000022000007945 */ /* 0x000fe20003800000 */
[----:B0-----:R-:W-:-:S13]  /*7bc0*/  ISETP.GE.AND P1, PT, R2, R36, PT ;  /* 0x000000240200720c */ /* 0x001fda0003f26270 */
[----:B------:R-:W-:Y:S05]  /*7bd0*/  @P1 BRA `(.L_x_9545) ;  /* 0x00000000007c1947 */ /* 0x000fea0003800000 */
[----:B------:R-:W-:Y:S01]  /*7be0*/  ULDC.64 UR4, c[0x0][0x220] ;  /* 0x0000880000047ab9 */ /* 0x000fe20000000a00 */
[----:B------:R-:W-:Y:S01]  /*7bf0*/  CS2R R4, SRZ ;  /* 0x0000000000047805 */ /* 0x000fe2000001ff00 */
[----:B-1--45:R-:W-:Y:S01]  /*7c00*/  DSETP.GT.AND P0, PT, R22, UR4, PT ;  /* 0x0000000416007e2a */ /* 0x032fe2000bf04000 */
[----:B------:R-:W-:-:S05]  /*7c10*/  ULDC.64 UR4, c[0x0][0x218] ;  /* 0x0000860000047ab9 */ /* 0x000fca0000000a00 */
[----:B------:R-:W-:-:S14]  /*7c20*/  DSETP.LT.OR P0, PT, R22, UR4, P0 ;  /* 0x0000000416007e2a */ /* 0x000fdc0008701400 */
[----:B------:R-:W-:Y:S05]  /*7c30*/  @P0 BRA `(.L_x_9545) ;  /* 0x0000000000640947 */ /* 0x000fea0003800000 */
[----:B------:R-:W-:Y:S01]  /*7c40*/  DADD R6, -R22, 1 ;  /* 0x3ff0000016067429 */ /* 0x000fe20000000100 */
[----:B------:R-:W-:Y:S01]  /*7c50*/  IMAD.MOV.U32 R4, RZ, RZ, 0x1 ;  /* 0x00000001ff047424 */ /* 0x000fe200078e00ff */
[----:B------:R-:W-:Y:S01]  /*7c60*/  FSETP.GEU.AND P2, PT, |R17|, 6.5827683646048100446e-37, PT ;  /* 0x036000001100780b */ /* 0x000fe20003f4e200 */
[----:B------:R-:W-:Y:S05]  /*7c70*/  BSSY B1, `(.L_x_9545) ;  /* 0x0000015000017945 */ /* 0x000fea0003800000 */
[----:B------:R-:W-:-:S06]  /*7c80*/  DMUL R6, R6, R22 ;  /* 0x0000001606067228 */ /* 0x000fcc0000000000 */
        /* <DEDUP_REMOVED lines=16> */
[----:B--23--:R-:W-:Y:S05]  /*7d90*/  CALL.REL.NOINC `($__internal_1_$__cuda_sm20_div_rn_f64_full) ;  /* 0x0000004c00e87944 */ /* 0x00cfea0003c00000 */
[----:B------:R-:W-:Y:S02]  /*7da0*/  IMAD.MOV.U32 R4, RZ, RZ, R20 ;  /* 0x000000ffff047224 */ /* 0x000fe400078e0014 */
[----:B------:R-:W-:-:S07]  /*7db0*/  IMAD.MOV.U32 R5, RZ, RZ, R21 ;  /* 0x000000ffff057224 */ /* 0x000fce00078e0015 */
.L_x_9546:
[----:B------:R-:W-:Y:S05]  /*7dc0*/  BSYNC B1 ;  /* 0x0000000000017941 */ /* 0x000fea0003800000 */
.L_x_9545:
[----:B------:R-:W-:Y:S05]  /*7dd0*/  BSYNC B0 ;  /* 0x0000000000007941 */ /* 0x000fea0003800000 */
.L_x_9544:
[----:B------:R-:W0:Y:S01]  /*7de0*/  S2R R3, SR_CTAID.X ;  /* 0x0000000000037919 */ /* 0x000e220000002500 */
[----:B------:R-:W0:Y:S01]  /*7df0*/  LDC R0, c[0x0][0x210] ;  /* 0x00008400ff007b82 */ /* 0x000e220000000800 */
[----:B-1--45:R-:W-:Y:S01]  /*7e00*/  VIADD R22, R2, 0x80 ;  /* 0x0000008002167836 */ /* 0x032fe20000000000 */
[----:B------:R-:W-:Y:S01]  /*7e10*/  BSSY B0, `(.L_x_9547) ;  /* 0x0000023000007945 */ /* 0x000fe20003800000 */
[----:B0-----:R-:W-:-:S05]  /*7e20*/  IMAD R0, R3, -0x200, R0 ;  /* 0xfffffe0003007824 */ /* 0x001fca00078e0200 */
[----:B------:R-:W-:-:S13]  /*7e30*/  ISETP.GE.AND P0, PT, R22, R0, PT ;  /* 0x000000001600720c */ /* 0x000fda0003f06270 */
[----:B------:R-:W-:Y:S05]  /*7e40*/  @P0 BRA `(.L_x_9548) ;  /* 0x00000000007c0947 */ /* 0x000fea0003800000 */
[----:B------:R-:W-:Y:S01]  /*7e50*/  ULDC.64 UR4, c[0x0][0x220] ;  /* 0x0000880000047ab9 */ /* 0x000fe20000000a00 */
[----:B------:R-:W-:Y:S01]  /*7e60*/  CS2R R28, SRZ ;  /* 0x00000000001c7805 */ /* 0x000fe2000001ff00 */
[----:B--2---:R-:W-:Y:S01]  /*7e70*/  DSETP.GT.AND P0, PT, R24, UR4, PT ;  /* 0x0000000418007e2a */ /* 0x004fe2000bf04000 */
        /* <DEDUP_REMOVED lines=24> */
[----:B---3--:R-:W-:Y:S05]  /*8000*/  CALL.REL.NOINC `($__internal_1_$__cuda_sm20_div_rn_f64_full) ;  /* 0x0000004c004c7944 */ /* 0x008fea0003c00000 */
[----:B------:R-:W-:Y:S02]  /*8010*/  IMAD.MOV.U32 R28, RZ, RZ, R20 ;  /* 0x000000ffff1c7224 */ /* 0x000fe400078e0014 */
[----:B------:R-:W-:-:S07]  /*8020*/  IMAD.MOV.U32 R29, RZ, RZ, R21 ;  /* 0x000000ffff1d7224 */ /* 0x000fce00078e0015 */
.L_x_9549:
[----:B------:R-:W-:Y:S05]  /*8030*/  BSYNC B1 ;  /* 0x0000000000017941 */ /* 0x000fea0003800000 */
.L_x_9548:
[----:B------:R-:W-:Y:S05]  /*8040*/  BSYNC B0 ;  /* 0x0000000000007941 */ /* 0x000fea0003800000 */
.L_x_9547:
[----:B------:R-:W0:Y:S01]  /*8050*/  S2R R0, SR_CTAID.X ;  /* 0x0000000000007919 */ /* 0x000e220000002500 */
[----:B------:R-:W0:Y:S01]  /*8060*/  LDC R3, c[0x0][0x210] ;  /* 0x00008400ff037b82 */ /* 0x000e220000000800 */
[----:B------:R-:W-:Y:S01]  /*8070*/  BSSY B0, `(.L_x_9550) ;  /* 0x0000024000007945 */ /* 0x000fe20003800000 */
[----:B0-----:R-:W-:Y:S02]  /*8080*/  IMAD R3, R0, -0x200, R3 ;  /* 0xfffffe0000037824 */ /* 0x001fe400078e0203 */
[----:B------:R-:W-:-:S05]  /*8090*/  VIADD R0, R2, 0x100 ;  /* 0x0000010002007836 */ /* 0x000fca0000000000 */
[----:B------:R-:W-:-:S13]  /*80a0*/  ISETP.GE.AND P0, PT, R0, R3, PT ;  /* 0x000000030000720c */ /* 0x000fda0003f06270 */
[----:B------:R-:W-:Y:S05]  /*80b0*/  @P0 BRA `(.L_x_9551) ;  /* 0x00000000007c0947 */ /* 0x000fea0003800000 */
[----:B------:R-:W-:Y:S01]  /*80c0*/  ULDC.64 UR4, c[0x0][0x220] ;  /* 0x0000880000047ab9 */ /* 0x000fe20000000a00 */
[----:B--2---:R-:W-:Y:S01]  /*80d0*/  CS2R R24, SRZ ;  /* 0x0000000000187805 */ /* 0x004fe2000001ff00 */
[----:B------:R-:W-:Y:S01]  /*80e0*/  DSETP.GT.AND P0, PT, R32, UR4, PT ;  /* 0x0000000420007e2a */ /* 0x000fe2000bf04000 */
        /* <DEDUP_REMOVED lines=27> */
.L_x_9552:
[----:B------:R-:W-:Y:S05]  /*82a0*/  BSYNC B1 ;  /* 0x0000000000017941 */ /* 0x000fea0003800000 */
.L_x_9551:
[----:B------:R-:W-:Y:S05]  /*82b0*/  BSYNC B0 ;  /* 0x0000000000007941 */ /* 0x000fea0003800000 */
.L_x_9550:
        /* <DEDUP_REMOVED lines=8> */
[----:B------:R-:W-:Y:S01]  /*8340*/  CS2R R16, SRZ ;  /* 0x0000000000107805 */ /* 0x000fe2000001ff00 */
[----:B------:R-:W-:Y:S01]  /*8350*/  DSETP.GT.AND P0, PT, R34, UR4, PT ;  /* 0x0000000422007e2a */ /* 0x000fe2000bf04000 */
[----:B------:R-:W-:-:S05]  /*8360*/  ULDC.64 UR4, c[0x0][0x218] ;  /* 0x0000860000047ab9 */ /* 0x000fca0000000a00 */
[----:B------:R-:W-:-:S14]  /*8370*/  DSETP.LT.OR P0, PT, R34, UR4, P0 ;  /* 0x0000000422007e2a */ /* 0x000fdc0008701400 */
[----:B------:R-:W-:Y:S05]  /*8380*/  @P0 BRA `(.L_x_9554) ;  /* 0x0000000000640947 */ /* 0x000fea0003800000 */
[----:B------:R-:W-:Y:S01]  /*8390*/  DADD R6, -R34, 1 ;  /* 0x3ff0000022067429 */ /* 0x000fe20000000100 */
[----:B------:R-:W-:Y:S01]  /*83a0*/  IMAD.MOV.U32 R8, RZ, RZ, 0x1 ;  /* 0x00000001ff087424 */ /* 0x000fe200078e00ff */
[----:B---3--:R-:W-:Y:S01]  /*83b0*/  FSETP.GEU.AND P2, PT, |R31|, 6.5827683646048100446e-37, PT ;  /* 0x036000001f00780b */ /* 0x008fe20003f4e200 */
        /* <DEDUP_REMOVED lines=18> */
[----:B--2---:R-:W-:Y:S05]  /*84e0*/  CALL.REL.NOINC `($__internal_1_$__cuda_sm20_div_rn_f64_full) ;  /* 0x0000004800147944 */ /* 0x004fea0003c00000 */
[----:B------:R-:W-:Y:S02]  /*84f0*/  IMAD.MOV.U32 R16, RZ, RZ, R20 ;  /* 0x000000ffff107224 */ /* 0x000fe400078e0014 */
[----:B------:R-:W-:-:S07]  /*8500*/  IMAD.MOV.U32 R17, RZ, RZ, R21 ;  /* 0x000000ffff117224 */ /* 0x000fce00078e0015 */
.L_x_9555:
[----:B------:R-:W-:Y:S05]  /*8510*/  BSYNC B1 ;  /* 0x0000000000017941 */ /* 0x000fea0003800000 */
.L_x_9554:
[----:B------:R-:W-:Y:S05]  /*8520*/  BSYNC B0 ;  /* 0x0000000000007941 */ /* 0x000fea0003800000 */
.L_x_9553:
[----:B------:R-:W0:Y:S01]  /*8530*/  S2R R23, SR_CTAID.X ;  /* 0x0000000000177919 */ /* 0x000e220000002500 */
[----:B------:R-:W1:Y:S01]  /*8540*/  LDC.U8 R18, c[0x0][0x258] ;  /* 0x00009600ff127b82 */ /* 0x000e620000000000 */
[----:B------:R-:W-:Y:S04]  /*8550*/  BSSY B6, `(.L_x_9556) ;  /* 0x0000130000067945 */ /* 0x000fe80003800000 */
[----:B------:R-:W-:Y:S05]  /*8560*/  @P1 BRA `(.L_x_9557) ;  /* 0x0000001000b81947 */ /* 0x000fea0003800000 */
[----:B------:R-:W0:Y:S01]  /*8570*/  S2R R0, SR_TID.X ;  /* 0x0000000000007919 */ /* 0x000e220000002100 */
[----:B------:R-:W4:Y:S01]  /*8580*/  LDC.64 R8, c[0x0][0x230] ;  /* 0x00008c00ff087b82 */ /* 0x000f220000000a00 */
[----:B-1----:R-:W-:Y:S01]  /*8590*/  PRMT R2, R18, 0x9910, RZ ;  /* 0x0000991012027816 */ /* 0x002fe200000000ff */
[----:B------:R-:W-:Y:S01]  /*85a0*/  ULDC UR4, c[0x0][0x25c] ;  /* 0x0000970000047ab9 */ /* 0x000fe20000000800 */
[----:B0-----:R-:W-:-:S04]  /*85b0*/  IMAD R0, R23, 0x200, R0 ;  /* 0x0000020017007824 */ /* 0x001fc800078e0200 */
[----:B------:R-:W-:Y:S02]  /*85c0*/  IMAD R3, R0, UR4, RZ ;  /* 0x0000000400037c24 */ /* 0x000fe4000f8e02ff */
[----:B------:R-:W-:-:S03]  /*85d0*/  IMAD.MOV.U32 R0, RZ, RZ, R2 ;  /* 0x000000ffff007224 */ /* 0x000fc600078e0002 */
[----:B----4-:R-:W-:Y:S02]  /*85e0*/  IADD3 R8, P1, R3, R8, RZ ;  /* 0x0000000803087210 */ /* 0x010fe40007f3e0ff */
[----:B------:R-:W-:-:S03]  /*85f0*/  ISETP.GT.AND P0, PT, R0, 0x9, PT ;  /* 0x000000090000780c */ /* 0x000fc60003f04270 */
[----:B------:R-:W-:-:S10]  /*8600*/  IMAD.X R9, RZ, RZ, R9, P1 ;  /* 0x000000ffff097224 */ /* 0x000fd400008e0609 */
        /* <DEDUP_REMOVED lines=9> */
[----:B------:R-:W0:Y:S01]  /*86a0*/  F2I.F64.TRUNC R5, R4 ;  /* 0x0000000400057311 */ /* 0x000e22000030d100 */
[----:B------:R-:W-:Y:S01]  /*86b0*/  IMAD.MOV.U32 R2, RZ, RZ, R22 ;  /* 0x000000ffff027224 */ /* 0x000fe200078e0016 */
[----:B0-----:R0:W-:Y:S01]  /*86c0*/  STG.E.U8 desc[UR36][R8.64], R5 ;  /* 0x0000000508007986 */ /* 0x0011e2000c101124 */
[----:B------:R-:W-:Y:S05]  /*86d0*/  BRA `(.L_x_9557) ;  /* 0x00000010005c7947 */ /* 0x000fea0003800000 */
.L_x_9561:
[----:B------:R-:W0:Y:S01]  /*86e0*/  F2I.S64.F64.TRUNC R4, R4 ;  /* 0x0000000400047311 */ /* 0x000e22000030d900 */
[----:B------:R-:W-:Y:S02]  /*86f0*/  IMAD.MOV.U32 R2, RZ, RZ, R22 ;  /* 0x000000ffff027224 */ /* 0x000fe400078e0016 */
[----:B0-----:R-:W-:-:S05]  /*8700*/  IMAD.MOV.U32 R3, RZ, RZ, R4 ;  /* 0x000000ffff037224 */ /* 0x001fca00078e0004 */
[----:B------:R0:W-:Y:S01]  /*8710*/  STG.E.U8 desc[UR36][R8.64], R3 ;  /* 0x0000000308007986 */ /* 0x0001e2000c101124 */
[----:B------:R-:W-:Y:S05]  /*8720*/  BRA `(.L_x_9557) ;  /* 0x0000001000487947 */ /* 0x000fea0003800000 */
.L_x_9560:
[----:B------:R-:W-:-:S13]  /*8730*/  ISETP.NE.AND P0, PT, R0, 0x2, PT ;  /* 0x000000020000780c */ /* 0x000fda0003f05270 */
[----:B------:R-:W-:Y:S05]  /*8740*/  @!P0 BRA `(.L_x_9563) ;  /* 0x0000000000308947 */ /* 0x000fea0003800000 */
[----:B------:R-:W-:-:S13]  /*8750*/  ISETP.NE.AND P0, PT, R0, 0x3, PT ;  /* 0x000000030000780c */ /* 0x000fda0003f05270 */
[----:B------:R-:W-:Y:S05]  /*8760*/  @!P0 BRA `(.L_x_9564) ;  /* 0x0000000000188947 */ /* 0x000fea0003800000 */
[----:B------:R-:W-:-:S13]  /*8770*/  ISETP.NE.AND P0, PT, R0, 0x4, PT ;  /* 0x000000040000780c */ /* 0x000fda0003f05270 */
[----:B------:R-:W-:Y:S05]  /*8780*/  @P0 BRA `(.L_x_9562) ;  /* 0x0000000c00cc0947 */ /* 0x000fea0003800000 */
[----:B------:R-:W0:Y:S01]  /*8790*/  F2I.S64.F64.TRUNC R4, R4 ;  /* 0x0000000400047311 */ /* 0x000e22000030d900 */
[----:B------:R-:W-:Y:S01]  /*87a0*/  IMAD.MOV.U32 R2, RZ, RZ, R22 ;  /* 0x000000ffff027224 */ /* 0x000fe200078e0016 */
[----:B0-----:R0:W-:Y:S01]  /*87b0*/  STG.E.64 desc[UR36][R8.64], R4 ;  /* 0x0000000408007986 */ /* 0x0011e2000c101b24 */
[----:B------:R-:W-:Y:S05]  /*87c0*/  BRA `(.L_x_9557) ;  /* 0x0000001000207947 */ /* 0x000fea0003800000 */
.L_x_9564:
[----:B------:R-:W0:Y:S01]  /*87d0*/  F2I.F64.TRUNC R5, R4 ;  /* 0x0000000400057311 */ /* 0x000e22000030d100 */
[----:B------:R-:W-:Y:S01]  /*87e0*/  IMAD.MOV.U32 R2, RZ, RZ, R22 ;  /* 0x000000ffff027224 */ /* 0x000fe200078e0016 */
[----:B0-----:R0:W-:Y:S01]  /*87f0*/  STG.E desc[UR36][R8.64], R5 ;  /* 0x0000000508007986 */ /* 0x0011e2000c101924 */
[----:B------:R-:W-:Y:S05]  /*8800*/  BRA `(.L_x_9557) ;  /* 0x0000001000107947 */ /* 0x000fea0003800000 */
.L_x_9563:
[----:B------:R-:W0:Y:S01]  /*8810*/  F2I.F64.TRUNC R5, R4 ;  /* 0x0000000400057311 */ /* 0x000e22000030d100 */
[----:B------:R-:W-:Y:S01]  /*8820*/  IMAD.MOV.U32 R2, RZ, RZ, R22 ;  /* 0x000000ffff027224 */ /* 0x000fe200078e0016 */
[----:B0-----:R0:W-:Y:S01]  /*8830*/  STG.E.U16 desc[UR36][R8.64], R5 ;  /* 0x0000000508007986 */ /* 0x0011e2000c101524 */
[----:B------:R-:W-:Y:S05]  /*8840*/  BRA `(.L_x_9557) ;  /* 0x0000001000007947 */ /* 0x000fea0003800000 */
.L_x_9559:
        /* <DEDUP_REMOVED lines=10> */
[----:B------:R-:W-:-:S13]  /*88f0*/  IMAD.MOV.U32 R2, RZ, RZ, R22 ;  /* 0x000000ffff027224 */ /* 0x000fda00078e0016 */
[----:B0-----:R-:W-:-:S05]  /*8900*/  @!P0 FMUL R3, R3, 1.175494350822287508e-38 ;  /* 0x0080000003038820 */ /* 0x001fca0000400000 */
[----:B------:R0:W-:Y:S01]  /*8910*/  STG.E desc[UR36][R8.64], R3 ;  /* 0x0000000308007986 */ /* 0x0001e2000c101924 */
[----:B------:R-:W-:Y:S05]  /*8920*/  BRA `(.L_x_9557) ;  /* 0x0000000c00c87947 */ /* 0x000fea0003800000 */
.L_x_9566:
[----:B------:R-:W-:Y:S01]  /*8930*/  UMOV UR4, 0xf0000000 ;  /* 0xf000000000047882 */ /* 0x000fe20000000000 */
[----:B------:R-:W-:Y:S01]  /*8940*/  UMOV UR5, 0x380fffff ;  /* 0x380fffff00057882 */ /* 0x000fe20000000000 */
[----:B------:R-:W0:Y:S01]  /*8950*/  F2F.F32.F64 R0, R4 ;  /* 0x0000000400007310 */ /* 0x000e220000301000 */
[----:B------:R-:W-:Y:S01]  /*8960*/  DSETP.GEU.AND P0, PT, |R4|, UR4, PT ;  /* 0x0000000404007e2a */ /* 0x000fe2000bf0e200 */
[----:B------:R-:W-:-:S13]  /*8970*/  IMAD.MOV.U32 R2, RZ, RZ, R22 ;  /* 0x000000ffff027224 */ /* 0x000fda00078e0016 */
[----:B0-----:R-:W-:-:S05]  /*8980*/  @!P0 FMUL R0, R0, 1.175494350822287508e-38 ;  /* 0x0080000000008820 */ /* 0x001fca0000400000 */
[----:B------:R-:W-:-:S05]  /*8990*/  F2FP.F16.F32.PACK_AB R0, RZ, R0 ;  /* 0x00000000ff00723e */ /* 0x000fca00000000ff */
[----:B------:R4:W-:Y:S01]  /*89a0*/  STG.E.U16 desc[UR36][R8.64], R0 ;  /* 0x0000000008007986 */ /* 0x0009e2000c101524 */
[----:B------:R-:W-:Y:S05]  /*89b0*/  BRA `(.L_x_9557) ;  /* 0x0000000c00a47947 */ /* 0x000fea0003800000 */
.L_x_9565:
        /* <DEDUP_REMOVED lines=10> */
[----:B------:R-:W-:Y:S02]  /*8a60*/  IMAD.MOV.U32 R7, RZ, RZ, RZ ;  /* 0x000000ffff077224 */ /* 0x000fe400078e00ff */
[----:B------:R-:W-:-:S11]  /*8a70*/  IMAD.MOV.U32 R2, RZ, RZ, R22 ;  /* 0x000000ffff027224 */ /* 0x000fd600078e0016 */
[----:B0-----:R-:W-:-:S05]  /*8a80*/  @!P0 FMUL R6, R6, 1.175494350822287508e-38 ;  /* 0x0080000006068820 */ /* 0x001fca0000400000 */
[----:B------:R0:W-:Y:S01]  /*8a90*/  STG.E.64 desc[UR36][R8.64], R6 ;  /* 0x0000000608007986 */ /* 0x0001e2000c101b24 */
[----:B------:R-:W-:Y:S05]  /*8aa0*/  BRA `(.L_x_9557) ;  /* 0x0000000c00687947 */ /* 0x000fea0003800000 */
.L_x_9568:
[----:B------:R-:W-:Y:S01]  /*8ab0*/  UMOV UR4, 0xf0000000 ;  /* 0xf000000000047882 */ /* 0x000fe20000000000 */
[----:B------:R-:W-:Y:S01]  /*8ac0*/  UMOV UR5, 0x380fffff ;  /* 0x380fffff00057882 */ /* 0x000fe20000000000 */
[----:B------:R-:W0:Y:S01]  /*8ad0*/  F2F.F32.F64 R0, R4 ;  /* 0x0000000400007310 */ /* 0x000e220000301000 */
[----:B------:R-:W-:Y:S01]  /*8ae0*/  DSETP.GEU.AND P0, PT, |R4|, UR4, PT ;  /* 0x0000000404007e2a */ /* 0x000fe2000bf0e200 */
[----:B------:R-:W-:-:S13]  /*8af0*/  IMAD.MOV.U32 R2, RZ, RZ, R22 ;  /* 0x000000ffff027224 */ /* 0x000fda00078e0016 */
[----:B0-----:R-:W-:-:S05]  /*8b00*/  @!P0 FMUL R0, R0, 1.175494350822287508e-38 ;  /* 0x0080000000008820 */ /* 0x001fca0000400000 */
[----:B------:R-:W-:-:S04]  /*8b10*/  F2FP.F16.F32.PACK_AB R3, RZ, R0 ;  /* 0x00000000ff03723e */ /* 0x000fc800000000ff */
[----:B------:R-:W-:-:S05]  /*8b20*/  PRMT R3, R3, 0x5410, RZ ;  /* 0x0000541003037816 */ /* 0x000fca00000000ff */
[----:B------:R0:W-:Y:S01]  /*8b30*/  STG.E desc[UR36][R8.64], R3 ;  /* 0x0000000308007986 */ /* 0x0001e2000c101924 */
[----:B------:R-:W-:Y:S05]  /*8b40*/  BRA `(.L_x_9557) ;  /* 0x0000000c00407947 */ /* 0x000fea0003800000 */
.L_x_9567:
[----:B------:R0:W-:Y:S01]  /*8b50*/  STG.E.64 desc[UR36][R8.64], R4 ;  /* 0x0000000408007986 */ /* 0x0001e2000c101b24 */
[----:B------:R-:W-:Y:S01]  /*8b60*/  IMAD.MOV.U32 R2, RZ, RZ, R22 ;  /* 0x000000ffff027224 */ /* 0x000fe200078e0016 */
[----:B------:R-:W-:Y:S06]  /*8b70*/  BRA `(.L_x_9557) ;  /* 0x0000000c00347947 */ /* 0x000fec0003800000 */
.L_x_9558:
        /* <DEDUP_REMOVED lines=8> */
[----:B------:R-:W-:Y:S01]  /*8c00*/  DSETP.NEU.AND P0, PT, R4, RZ, PT ;  /* 0x000000ff0400722a */ /* 0x000fe20003f0d000 */
[----:B------:R-:W-:-:S05]  /*8c10*/  IMAD.MOV.U32 R2, RZ, RZ, R22 ;  /* 0x000000ffff027224 */ /* 0x000fca00078e0016 */
[----:B------:R-:W-:-:S05]  /*8c20*/  SEL R3, RZ, 0x1, !P0 ;  /* 0x00000001ff037807 */ /* 0x000fca0004000000 */
[----:B------:R0:W-:Y:S01]  /*8c30*/  STG.E.U8 desc[UR36][R8.64], R3 ;  /* 0x0000000308007986 */ /* 0x0001e2000c101124 */
[----:B------:R-:W-:Y:S05]  /*8c40*/  BRA `(.L_x_9557) ;  /* 0x0000000c00007947 */ /* 0x000fea0003800000 */
.L_x_9571:
[----:B------:R-:W-:Y:S01]  /*8c50*/  CS2R R6, SRZ ;  /* 0x0000000000067805 */ /* 0x000fe2000001ff00 */
[----:B------:R-:W-:-:S04]  /*8c60*/  IMAD.MOV.U32 R2, RZ, RZ, R22 ;  /* 0x000000ffff027224 */ /* 0x000fc800078e0016 */
[----:B------:R0:W-:Y:S01]  /*8c70*/  STG.E.128 desc[UR36][R8.64], R4 ;  /* 0x0000000408007986 */ /* 0x0001e2000c101d24 */
[----:B------:R-:W-:Y:S05]  /*8c80*/  BRA `(.L_x_9557) ;  /* 0x0000000800f07947 */ /* 0x000fea0003800000 */
.L_x_9570:
        /* <DEDUP_REMOVED lines=25> */
.L_x_9575:
[----:B------:R-:W-:Y:S05]  /*8e20*/  BSYNC B0 ;  /* 0x0000000000007941 */ /* 0x000fea0003800000 */
.L_x_9574:
[----:B------:R-:W-:Y:S01]  /*8e30*/  LOP3.LUT R3, R0, R3, RZ, 0xfc, !PT ;  /* 0x0000000300037212 */ /* 0x000fe200078efcff */
[----:B------:R-:W-:-:S04]  /*8e40*/  IMAD.MOV.U32 R2, RZ, RZ, R22 ;  /* 0x000000ffff027224 */ /* 0x000fc800078e0016 */
[----:B------:R0:W-:Y:S01]  /*8e50*/  STG.E.U8 desc[UR36][R8.64], R3 ;  /* 0x0000000308007986 */ /* 0x0001e2000c101124 */
[----:B------:R-:W-:Y:S05]  /*8e60*/  BRA `(.L_x_9557) ;  /* 0x0000000800787947 */ /* 0x000fea0003800000 */
.L_x_9573:
        /* <DEDUP_REMOVED lines=17> */
.L_x_9577:
[----:B------:R-:W-:Y:S01]  /*8f80*/  IMAD.MOV.U32 R0, RZ, RZ, 0x7f ;  /* 0x0000007fff007424 */ /* 0x000fe200078e00ff */
[----:B------:R-:W-:-:S04]  /*8f90*/  ISETP.GT.U32.AND P0, PT, R2, 0x7f800000, PT ;  /* 0x7f8000000200780c */ /* 0x000fc80003f04070 */
[----:B------:R-:W-:-:S09]  /*8fa0*/  SEL R0, R0, 0x7c, P0 ;  /* 0x0000007c00007807 */ /* 0x000fd20000000000 */
.L_x_9578:
[----:B------:R-:W-:Y:S05]  /*8fb0*/  BSYNC B0 ;  /* 0x0000000000007941 */ /* 0x000fea0003800000 */
.L_x_9576:
[----:B------:R-:W-:-:S04]  /*8fc0*/  LOP3.LUT R2, R3, 0x80000000, RZ, 0xc0, !PT ;  /* 0x8000000003027812 */ /* 0x000fc800078ec0ff */
[----:B------:R-:W-:Y:S01]  /*8fd0*/  SHF.R.U32.HI R3, RZ, 0x18, R2 ;  /* 0x00000018ff037819 */ /* 0x000fe20000011602 */
[----:B------:R-:W-:-:S03]  /*8fe0*/  IMAD.MOV.U32 R2, RZ, RZ, R22 ;  /* 0x000000ffff027224 */ /* 0x000fc600078e0016 */
[----:B------:R-:W-:-:S05]  /*8ff0*/  LOP3.LUT R3, R0, R3, RZ, 0xfc, !PT ;  /* 0x0000000300037212 */ /* 0x000fca00078efcff */
[----:B------:R0:W-:Y:S01]  /*9000*/  STG.E.U8 desc[UR36][R8.64], R3 ;  /* 0x0000000308007986 */ /* 0x0001e2000c101124 */
[----:B------:R-:W-:Y:S05]  /*9010*/  BRA `(.L_x_9557) ;  /* 0x00000008000c7947 */ /* 0x000fea0003800000 */
.L_x_9572:
[----:B------:R-:W-:Y:S01]  /*9020*/  UMOV UR4, 0xf0000000 ;  /* 0xf000000000047882 */ /* 0x000fe20000000000 */
[----:B------:R-:W-:Y:S01]  /*9030*/  UMOV UR5, 0x380fffff ;  /* 0x380fffff00057882 */ /* 0x000fe20000000000 */
[----:B------:R-:W0:Y:S01]  /*9040*/  F2F.F32.F64 R0, R4 ;  /* 0x0000000400007310 */ /* 0x000e220000301000 */
[----:B------:R-:W-:Y:S01]  /*9050*/  DSETP.GEU.AND P0, PT, |R4|, UR4, PT ;  /* 0x0000000404007e2a */ /* 0x000fe2000bf0e200 */
[----:B------:R-:W-:-:S13]  /*9060*/  IMAD.MOV.U32 R2, RZ, RZ, R22 ;  /* 0x000000ffff027224 */ /* 0x000fda00078e0016 */
[----:B0-----:R-:W-:-:S05]  /*9070*/  @!P0 FMUL R0, R0, 1.175494350822287508e-38 ;  /* 0x0080000000008820 */ /* 0x001fca0000400000 */
[----:B------:R-:W-:-:S05]  /*9080*/  F2FP.BF16.F32.PACK_AB R0, RZ, R0 ;  /* 0x00000000ff00723e */ /* 0x000fca00000010ff */
[----:B------:R0:W-:Y:S01]  /*9090*/  STG.E.U16 desc[UR36][R8.64], R0 ;  /* 0x0000000008007986 */ /* 0x0001e2000c101524 */
[----:B------:R-:W-:Y:S05]  /*90a0*/  BRA `(.L_x_9557) ;  /* 0x0000000400e87947 */ /* 0x000fea0003800000 */
.L_x_9569:
        /* <DEDUP_REMOVED lines=8> */
[----:B------:R-:W0:Y:S01]  /*9130*/  F2I.U32.F64.TRUNC R5, R4 ;  /* 0x0000000400057311 */ /* 0x000e22000030d000 */
[----:B------:R-:W-:Y:S01]  /*9140*/  IMAD.MOV.U32 R2, RZ, RZ, R22 ;  /* 0x000000ffff027224 */ /* 0x000fe200078e0016 */
[----:B0-----:R0:W-:Y:S01]  /*9150*/  STG.E.U16 desc[UR36][R8.64], R5 ;  /* 0x0000000508007986 */ /* 0x0011e2000c101524 */
[----:B------:R-:W-:Y:S05]  /*9160*/  BRA `(.L_x_9557) ;  /* 0x0000000400b87947 */ /* 0x000fea0003800000 */
.L_x_9581:
        /* <DEDUP_REMOVED lines=21> */
.L_x_9584:
[----:B------:R-:W-:-:S04]  /*92c0*/  LOP3.LUT R0, R7, 0x80000000, RZ, 0xc0, !PT ;  /* 0x8000000007007812 */ /* 0x000fc800078ec0ff */
[----:B------:R-:W-:-:S04]  /*92d0*/  SHF.R.U32.HI R3, RZ, 0x18, R0 ;  /* 0x00000018ff037819 */ /* 0x000fc80000011600 */
[----:B------:R-:W-:-:S04]  /*92e0*/  LOP3.LUT R2, R2, R3, RZ, 0xfc, !PT ;  /* 0x0000000302027212 */ /* 0x000fc800078efcff */
[----:B------:R-:W-:-:S07]  /*92f0*/  PRMT R0, R2, 0x7610, R0 ;  /* 0x0000761002007816 */ /* 0x000fce0000000000 */
.L_x_9583:
[----:B------:R-:W-:Y:S05]  /*9300*/  BSYNC B0 ;  /* 0x0000000000007941 */ /* 0x000fea0003800000 */
.L_x_9582:
[----:B------:R0:W-:Y:S01]  /*9310*/  STG.E.U8 desc[UR36][R8.64], R0 ;  /* 0x0000000008007986 */ /* 0x0001e2000c101124 */
[----:B------:R-:W-:Y:S01]  /*9320*/  IMAD.MOV.U32 R2, RZ, RZ, R22 ;  /* 0x000000ffff027224 */ /* 0x000fe200078e0016 */
[----:B------:R-:W-:Y:S06]  /*9330*/  BRA `(.L_x_9557) ;  /* 0x0000000400447947 */ /* 0x000fec0003800000 */
.L_x_9580:
        /* <DEDUP_REMOVED lines=21> */
.L_x_9587:
[----:B------:R-:W-:-:S04]  /*9490*/  LOP3.LUT R0, R7, 0x80000000, RZ, 0xc0, !PT ;  /* 0x8000000007007812 */ /* 0x000fc800078ec0ff */
[----:B------:R-:W-:-:S04]  /*94a0*/  SHF.R.U32.HI R3, RZ, 0x18, R0 ;  /* 0x00000018ff037819 */ /* 0x000fc80000011600 */
[----:B------:R-:W-:-:S04]  /*94b0*/  LOP3.LUT R2, R2, R3, RZ, 0xfc, !PT ;  /* 0x0000000302027212 */ /* 0x000fc800078efcff */
[----:B------:R-:W-:-:S07]  /*94c0*/  PRMT R0, R2, 0x7610, R0 ;  /* 0x0000761002007816 */ /* 0x000fce0000000000 */
.L_x_9586:
[----:B------:R-:W-:Y:S05]  /*94d0*/  BSYNC B0 ;  /* 0x0000000000007941 */ /* 0x000fea0003800000 */
.L_x_9585:
[----:B------:R0:W-:Y:S01]  /*94e0*/  STG.E.U8 desc[UR36][R8.64], R0 ;  /* 0x0000000008007986 */ /* 0x0001e2000c101124 */
[----:B------:R-:W-:Y:S01]  /*94f0*/  IMAD.MOV.U32 R2, RZ, RZ, R22 ;  /* 0x000000ffff027224 */ /* 0x000fe200078e0016 */
[----:B------:R-:W-:Y:S06]  /*9500*/  BRA `(.L_x_9557) ;  /* 0x0000000000d07947 */ /* 0x000fec0003800000 */
.L_x_9579:
        /* <DEDUP_REMOVED lines=22> */
[----:B------:R-:W-:Y:S02]  /*9670*/  @!P0 IMAD.MOV R0, RZ, RZ, R2 ;  /* 0x000000ffff008224 */ /* 0x000fe400078e0202 */
[----:B------:R-:W-:Y:S02]  /*9680*/  IMAD.MOV.U32 R2, RZ, RZ, R22 ;  /* 0x000000ffff027224 */ /* 0x000fe400078e0016 */
[----:B------:R-:W-:-:S05]  /*9690*/  @P2 IMAD.MOV.U32 R3, RZ, RZ, R0 ;  /* 0x000000ffff032224 */ /* 0x000fca00078e0000 */
[----:B------:R0:W-:Y:S01]  /*96a0*/  STG.E.U8 desc[UR36][R8.64], R3 ;  /* 0x0000000308007986 */ /* 0x0001e2000c101124 */
[----:B------:R-:W-:Y:S05]  /*96b0*/  BRA `(.L_x_9557) ;  /* 0x0000000000647947 */ /* 0x000fea0003800000 */
.L_x_9562:
        /* <DEDUP_REMOVED lines=16> */
.L_x_9590:
[----:B------:R-:W-:Y:S01]  /*97c0*/  IMAD.MOV.U32 R2, RZ, RZ, R22 ;  /* 0x000000ffff027224 */ /* 0x000fe200078e0016 */
[----:B------:R-:W-:Y:S06]  /*97d0*/  BRA `(.L_x_9557) ;  /* 0x00000000001c7947 */ /* 0x000fec0003800000 */
.L_x_9589:
[----:B------:R-:W0:Y:S01]  /*97e0*/  F2I.U64.F64.TRUNC R4, R4 ;  /* 0x0000000400047311 */ /* 0x000e22000030d800 */
[----:B------:R-:W-:Y:S01]  /*97f0*/  IMAD.MOV.U32 R2, RZ, RZ, R22 ;  /* 0x000000ffff027224 */ /* 0x000fe200078e0016 */
[----:B0-----:R0:W-:Y:S01]  /*9800*/  STG.E.64 desc[UR36][R8.64], R4 ;  /* 0x0000000408007986 */ /* 0x0011e2000c101b24 */
[----:B------:R-:W-:Y:S05]  /*9810*/  BRA `(.L_x_9557) ;  /* 0x00000000000c7947 */ /* 0x000fea0003800000 */
.L_x_9588:
[----:B------:R-:W0:Y:S01]  /*9820*/  F2I.U32.F64.TRUNC R5, R4 ;  /* 0x0000000400057311 */ /* 0x000e22000030d000 */
[----:B------:R-:W-:Y:S01]  /*9830*/  IMAD.MOV.U32 R2, RZ, RZ, R22 ;  /* 0x000000ffff027224 */ /* 0x000fe200078e0016 */
[----:B0-----:R0:W-:Y:S06]  /*9840*/  STG.E desc[UR36][R8.64], R5 ;  /* 0x0000000508007986 */ /* 0x0011ec000c101924 */
.L_x_9557:
[----:B------:R-:W-:Y:S05]  /*9850*/  BSYNC B6 ;  /* 0x0000000000067941 */ /* 0x000fea0003800000 */
.L_x_9556:
[----:B------:R-:W0:Y:S01]  /*9860*/  LDC R19, c[0x0][0x210] ;  /* 0x00008400ff137b82 */ /* 0x000e220000000800 */
[----:B------:R-:W-:Y:S01]  /*9870*/  BSSY B6, `(.L_x_9591) ;  /* 0x0000232000067945 */ /* 0x000fe20003800000 */
[----:B0-----:R-:W-:-:S05]  /*9880*/  IMAD R19, R23, -0x200, R19 ;  /* 0xfffffe0017137824 */ /* 0x001fca00078e0213 */
[----:B------:R-:W-:-:S13]  /*9890*/  ISETP.GE.AND P0, PT, R2, R19, PT ;  /* 0x000000130200720c */ /* 0x000fda0003f06270 */
[----:B------:R-:W-:Y:S05]  /*98a0*/  @P0 BRA `(.L_x_9592) ;  /* 0x0000002000b80947 */ /* 0x000fea0003800000 */
[----:B------:R-:W0:Y:S01]  /*98b0*/  LDC.64 R4, c[0x0][0x230] ;  /* 0x00008c00ff047b82 */ /* 0x000e220000000a00 */
[----:B----4-:R-:W-:Y:S01]  /*98c0*/  IMAD R0, R23, 0x200, R2 ;  /* 0x0000020017007824 */ /* 0x010fe200078e0202 */
        /* <DEDUP_REMOVED lines=19> */
.L_x_9596:
[----:B------:R-:W0:Y:S02]  /*9a00*/  F2I.S64.F64.TRUNC R28, R28 ;  /* 0x0000001c001c7311 */ /* 0x000e24000030d900 */
[----:B0-----:R-:W-:-:S05]  /*9a10*/  IMAD.MOV.U32 R3, RZ, RZ, R28 ;  /* 0x000000ffff037224 */ /* 0x001fca00078e001c */
[----:B------:R0:W-:Y:S01]  /*9a20*/  STG.E.U8 desc[UR36][R4.64], R3 ;  /* 0x0000000304007986 */ /* 0x0001e2000c101124 */
[----:B------:R-:W-:Y:S05]  /*9a30*/  BRA `(.L_x_9598) ;  /* 0x0000000c00f07947 */ /* 0x000fea0003800000 */
.L_x_9595:
        /* <DEDUP_REMOVED lines=9> */
.L_x_9600:
[----:B------:R-:W0:Y:S02]  /*9ad0*/  F2I.F64.TRUNC R29, R28 ;  /* 0x0000001c001d7311 */ /* 0x000e24000030d100 */
[----:B0-----:R0:W-:Y:S01]  /*9ae0*/  STG.E desc[UR36][R4.64], R29 ;  /* 0x0000001d04007986 */ /* 0x0011e2000c101924 */
[----:B------:R-:W-:Y:S05]  /*9af0*/  BRA `(.L_x_9598) ;  /* 0x0000000c00c07947 */ /* 0x000fea0003800000 */
.L_x_9599:
[----:B------:R-:W0:Y:S02]  /*9b00*/  F2I.F64.TRUNC R29, R28 ;  /* 0x0000001c001d7311 */ /* 0x000e24000030d100 */
[----:B0-----:R0:W-:Y:S01]  /*9b10*/  STG.E.U16 desc[UR36][R4.64], R29 ;  /* 0x0000001d04007986 */ /* 0x0011e2000c101524 */
[----:B------:R-:W-:Y:S05]  /*9b20*/  BRA `(.L_x_9598) ;  /* 0x0000000c00b47947 */ /* 0x000fea0003800000 */
.L_x_9594:
        /* <DEDUP_REMOVED lines=13> */
.L_x_9602:
        /* <DEDUP_REMOVED lines=8> */
.L_x_9601:
        /* <DEDUP_REMOVED lines=14> */
.L_x_9604:
        /* <DEDUP_REMOVED lines=9> */
.L_x_9603:
[----:B------:R0:W-:Y:S01]  /*9df0*/  STG.E.64 desc[UR36][R4.64], R28 ;  /* 0x0000001c04007986 */ /* 0x0001e2000c101b24 */
[----:B------:R-:W-:Y:S05]  /*9e00*/  BRA `(.L_x_9598) ;  /* 0x0000000800fc7947 */ /* 0x000fea0003800000 */
.L_x_9593:
        /* <DEDUP_REMOVED lines=12> */
.L_x_9607:
[----:B---3--:R-:W-:-:S05]  /*9ed0*/  CS2R R30, SRZ ;  /* 0x00000000001e7805 */ /* 0x008fca000001ff00 */
[----:B------:R0:W-:Y:S01]  /*9ee0*/  STG.E.128 desc[UR36][R4.64], R28 ;  /* 0x0000001c04007986 */ /* 0x0001e2000c101d24 */
[----:B------:R-:W-:Y:S05]  /*9ef0*/  BRA `(.L_x_9598) ;  /* 0x0000000800c07947 */ /* 0x000fea0003800000 */
.L_x_9606:
        /* <DEDUP_REMOVED lines=25> */
.L_x_9611:
[----:B------:R-:W-:Y:S05]  /*a090*/  BSYNC B0 ;  /* 0x0000000000007941 */ /* 0x000fea0003800000 */
.L_x_9610:
[----:B------:R-:W-:-:S05]  /*a0a0*/  LOP3.LUT R7, R0, R7, RZ, 0xfc, !PT ;  /* 0x0000000700077212 */ /* 0x000fca00078efcff */
[----:B------:R0:W-:Y:S01]  /*a0b0*/  STG.E.U8 desc[UR36][R4.64], R7 ;  /* 0x0000000704007986 */ /* 0x0001e2000c101124 */
[----:B------:R-:W-:Y:S05]  /*a0c0*/  BRA `(.L_x_9598) ;  /* 0x00000008004c7947 */ /* 0x000fea0003800000 */
.L_x_9609:
        /* <DEDUP_REMOVED lines=17> */
.L_x_9613:
[----:B------:R-:W-:Y:S01]  /*a1e0*/  IMAD.MOV.U32 R0, RZ, RZ, 0x7f ;  /* 0x0000007fff007424 */ /* 0x000fe200078e00ff */
[----:B------:R-:W-:-:S04]  /*a1f0*/  ISETP.GT.U32.AND P0, PT, R3, 0x7f800000, PT ;  /* 0x7f8000000300780c */ /* 0x000fc80003f04070 */
[----:B------:R-:W-:-:S09]  /*a200*/  SEL R0, R0, 0x7c, P0 ;  /* 0x0000007c00007807 */ /* 0x000fd20000000000 */
.L_x_9614:
[----:B------:R-:W-:Y:S05]  /*a210*/  BSYNC B0 ;  /* 0x0000000000007941 */ /* 0x000fea0003800000 */
.L_x_9612:
[----:B------:R-:W-:-:S04]  /*a220*/  LOP3.LUT R3, R7, 0x80000000, RZ, 0xc0, !PT ;  /* 0x8000000007037812 */ /* 0x000fc800078ec0ff */
[----:B------:R-:W-:-:S04]  /*a230*/  SHF.R.U32.HI R3, RZ, 0x18, R3 ;  /* 0x00000018ff037819 */ /* 0x000fc80000011603 */
[----:B------:R-:W-:-:S05]  /*a240*/  LOP3.LUT R3, R0, R3, RZ, 0xfc, !PT ;  /* 0x0000000300037212 */ /* 0x000fca00078efcff */
[----:B------:R0:W-:Y:S01]  /*a250*/  STG.E.U8 desc[UR36][R4.64], R3 ;  /* 0x0000000304007986 */ /* 0x0001e2000c101124 */
[----:B------:R-:W-:Y:S05]  /*a260*/  BRA `(.L_x_9598) ;  /* 0x0000000400e47947 */ /* 0x000fea0003800000 */
.L_x_9608:
        /* <DEDUP_REMOVED lines=8> */
.L_x_9605:
        /* <DEDUP_REMOVED lines=11> */
.L_x_9617:
        /* <DEDUP_REMOVED lines=21> */
.L_x_9620:
[----:B------:R-:W-:-:S04]  /*a4f0*/  LOP3.LUT R0, R7, 0x80000000, RZ, 0xc0, !PT ;  /* 0x8000000007007812 */ /* 0x000fc800078ec0ff */
[----:B------:R-:W-:-:S04]  /*a500*/  SHF.R.U32.HI R0, RZ, 0x18, R0 ;  /* 0x00000018ff007819 */ /* 0x000fc80000011600 */
[----:B------:R-:W-:-:S07]  /*a510*/  LOP3.LUT R0, R3, R0, RZ, 0xfc, !PT ;  /* 0x0000000003007212 */ /* 0x000fce00078efcff */
.L_x_9619:
[----:B------:R-:W-:Y:S05]  /*a520*/  BSYNC B0 ;  /* 0x0000000000007941 */ /* 0x000fea0003800000 */
.L_x_9618:
[----:B------:R0:W-:Y:S01]  /*a530*/  STG.E.U8 desc[UR36][R4.64], R0 ;  /* 0x0000000004007986 */ /* 0x0001e2000c101124 */
[----:B------:R-:W-:Y:S05]  /*a540*/  BRA `(.L_x_9598) ;  /* 0x00000004002c7947 */ /* 0x000fea0003800000 */
.L_x_9616:
        /* <DEDUP_REMOVED lines=21> */
.L_x_9623:
[----:B------:R-:W-:-:S04]  /*a6a0*/  LOP3.LUT R0, R7, 0x80000000, RZ, 0xc0, !PT ;  /* 0x8000000007007812 */ /* 0x000fc800078ec0ff */
[----:B------:R-:W-:-:S04]  /*a6b0*/  SHF.R.U32.HI R0, RZ, 0x18, R0 ;  /* 0x00000018ff007819 */ /* 0x000fc80000011600 */
[----:B------:R-:W-:-:S07]  /*a6c0*/  LOP3.LUT R0, R3, R0, RZ, 0xfc, !PT ;  /* 0x0000000003007212 */ /* 0x000fce00078efcff */
.L_x_9622:
[----:B------:R-:W-:Y:S05]  /*a6d0*/  BSYNC B0 ;  /* 0x0000000000007941 */ /* 0x000fea0003800000 */
.L_x_9621:
[----:B------:R0:W-:Y:S01]  /*a6e0*/  STG.E.U8 desc[UR36][R4.64], R0 ;  /* 0x0000000004007986 */ /* 0x0001e2000c101124 */
[----:B------:R-:W-:Y:S05]  /*a6f0*/  BRA `(.L_x_9598) ;  /* 0x0000000000c07947 */ /* 0x000fea0003800000 */
.L_x_9615:
        /* <DEDUP_REMOVED lines=26> */
.L_x_9597:
        /* <DEDUP_REMOVED lines=16> */
.L_x_9626:
[----:B------:R-:W-:Y:S05]  /*a9a0*/  BRA `(.L_x_9598) ;  /* 0x0000000000147947 */ /* 0x000fea0003800000 */
.L_x_9625:
[----:B------:R-:W0:Y:S02]  /*a9b0*/  F2I.U64.F64.TRUNC R28, R28 ;  /* 0x0000001c001c7311 */ /* 0x000e24000030d800 */
[----:B0-----:R0:W-:Y:S01]  /*a9c0*/  STG.E.64 desc[UR36][R4.64], R28 ;  /* 0x0000001c04007986 */ /* 0x0011e2000c101b24 */
[----:B------:R-:W-:Y:S05]  /*a9d0*/  BRA `(.L_x_9598) ;  /* 0x0000000000087947 */ /* 0x000fea0003800000 */
.L_x_9624:
[----:B------:R-:W0:Y:S02]  /*a9e0*/  F2I.U32.F64.TRUNC R29, R28 ;  /* 0x0000001c001d7311 */ /* 0x000e24000030d000 */
[----:B0-----:R0:W-:Y:S02]  /*a9f0*/  STG.E desc[UR36][R4.64], R29 ;  /* 0x0000001d04007986 */ /* 0x0011e4000c101924 */
.L_x_9598:
[----:B------:R-:W-:-:S05]  /*aa00*/  VIADD R2, R2, 0x80 ;  /* 0x0000008002027836 */ /* 0x000fca0000000000 */
[----:B------:R-:W-:-:S13]  /*aa10*/  ISETP.GE.AND P0, PT, R2, R19, PT ;  /* 0x000000130200720c */ /* 0x000fda0003f06270 */
[----:B------:R-:W-:Y:S05]  /*aa20*/  @P0 BRA `(.L_x_9592) ;  /* 0x0000001000580947 */ /* 0x000fea0003800000 */
[----:B01--4-:R-:W0:Y:S01]  /*aa30*/  LDC.64 R4, c[0x0][0x230] ;  /* 0x00008c00ff047b82 */ /* 0x013e220000000a00 */
        /* <DEDUP_REMOVED lines=17> */
[----:B--2---:R-:W0:Y:S02]  /*ab50*/  F2I.F64.TRUNC R25, R24 ;  /* 0x0000001800197311 */ /* 0x004e24000030d100 */
[----:B0-----:R0:W-:Y:S01]  /*ab60*/  STG.E.U8 desc[UR36][R4.64], R25 ;  /* 0x0000001904007986 */ /* 0x0011e2000c101124 */
[----:B------:R-:W-:Y:S05]  /*ab70*/  BRA `(.L_x_9632) ;  /* 0x0000001000007947 */ /* 0x000fea0003800000 */
.L_x_9630:
[----:B--2---:R-:W0:Y:S02]  /*ab80*/  F2I.S64.F64.TRUNC R24, R24 ;  /* 0x0000001800187311 */ /* 0x004e24000030d900 */
[----:B0-----:R-:W-:-:S05]  /*ab90*/  IMAD.MOV.U32 R3, RZ, RZ, R24 ;  /* 0x000000ffff037224 */ /* 0x001fca00078e0018 */
[----:B------:R0:W-:Y:S01]  /*aba0*/  STG.E.U8 desc[UR36][R4.64], R3 ;  /* 0x0000000304007986 */ /* 0x0001e2000c101124 */
[----:B------:R-:W-:Y:S05]  /*abb0*/  BRA `(.L_x_9632) ;  /* 0x0000000c00f07947 */ /* 0x000fea0003800000 */
.L_x_9629:
[----:B------:R-:W-:-:S13]  /*abc0*/  ISETP.NE.AND P0, PT, R0, 0x2, PT ;  /* 0x000000020000780c */ /* 0x000fda0003f05270 */
[----:B------:R-:W-:Y:S05]  /*abd0*/  @!P0 BRA `(.L_x_9633) ;  /* 0x0000000000288947 */ /* 0x000fea0003800000 */
[----:B------:R-:W-:-:S13]  /*abe0*/  ISETP.NE.AND P0, PT, R0, 0x3, PT ;  /* 0x000000030000780c */ /* 0x000fda0003f05270 */
[----:B------:R-:W-:Y:S05]  /*abf0*/  @!P0 BRA `(.L_x_9634) ;  /* 0x0000000000148947 */ /* 0x000fea0003800000 */
[----:B------:R-:W-:-:S13]  /*ac00*/  ISETP.NE.AND P0, PT, R0, 0x4, PT ;  /* 0x000000040000780c */ /* 0x000fda0003f05270 */
[----:B------:R-:W-:Y:S05]  /*ac10*/  @P0 BRA `(.L_x_9631) ;  /* 0x0000000c00800947 */ /* 0x000fea0003800000 */
[----:B--2---:R-:W0:Y:S02]  /*ac20*/  F2I.S64.F64.TRUNC R24, R24 ;  /* 0x0000001800187311 */ /* 0x004e24000030d900 */
[----:B0-----:R0:W-:Y:S01]  /*ac30*/  STG.E.64 desc[UR36][R4.64], R24 ;  /* 0x0000001804007986 */ /* 0x0011e2000c101b24 */
[----:B------:R-:W-:Y:S05]  /*ac40*/  BRA `(.L_x_9632) ;  /* 0x0000000c00cc7947 */ /* 0x000fea0003800000 */
.L_x_9634:
[----:B--2---:R-:W0:Y:S02]  /*ac50*/  F2I.F64.TRUNC R25, R24 ;  /* 0x0000001800197311 */ /* 0x004e24000030d100 */
[----:B0-----:R0:W-:Y:S01]  /*ac60*/  STG.E desc[UR36][R4.64], R25 ;  /* 0x0000001904007986 */ /* 0x0011e2000c101924 */
[----:B------:R-:W-:Y:S05]  /*ac70*/  BRA `(.L_x_9632) ;  /* 0x0000000c00c07947 */ /* 0x000fea0003800000 */
.L_x_9633:
[----:B--2---:R-:W0:Y:S02]  /*ac80*/  F2I.F64.TRUNC R25, R24 ;  /* 0x0000001800197311 */ /* 0x004e24000030d100 */
[----:B0-----:R0:W-:Y:S01]  /*ac90*/  STG.E.U16 desc[UR36][R4.64], R25 ;  /* 0x0000001904007986 */ /* 0x0011e2000c101524 */
[----:B------:R-:W-:Y:S05]  /*aca0*/  BRA `(.L_x_9632) ;  /* 0x0000000c00b47947 */ /* 0x000fea0003800000 */
.L_x_9628:
        /* <DEDUP_REMOVED lines=8> */
[----:B--2---:R-:W0:Y:S01]  /*ad30*/  F2F.F32.F64 R3, R24 ;  /* 0x0000001800037310 */ /* 0x004e220000301000 */
[----:B------:R-:W-:-:S14]  /*ad40*/  DSETP.GEU.AND P0, PT, |R24|, UR4, PT ;  /* 0x0000000418007e2a */ /* 0x000fdc000bf0e200 */
[----:B0-----:R-:W-:-:S05]  /*ad50*/  @!P0 FMUL R3, R3, 1.175494350822287508e-38 ;  /* 0x0080000003038820 */ /* 0x001fca0000400000 */
[----:B------:R0:W-:Y:S01]  /*ad60*/  STG.E desc[UR36][R4.64], R3 ;  /* 0x0000000304007986 */ /* 0x0001e2000c101924 */
[----:B------:R-:W-:Y:S05]  /*ad70*/  BRA `(.L_x_9632) ;  /* 0x0000000c00807947 */ /* 0x000fea0003800000 */
.L_x_9636:
[----:B------:R-:W-:Y:S01]  /*ad80*/  UMOV UR4, 0xf0000000 ;  /* 0xf000000000047882 */ /* 0x000fe20000000000 */
[----:B------:R-:W-:Y:S01]  /*ad90*/  UMOV UR5, 0x380fffff ;  /* 0x380fffff00057882 */ /* 0x000fe20000000000 */
[----:B--2---:R-:W0:Y:S01]  /*ada0*/  F2F.F32.F64 R0, R24 ;  /* 0x0000001800007310 */ /* 0x004e220000301000 */
[----:B------:R-:W-:-:S14]  /*adb0*/  DSETP.GEU.AND P0, PT, |R24|, UR4, PT ;  /* 0x0000000418007e2a */ /* 0x000fdc000bf0e200 */
[----:B0-----:R-:W-:-:S05]  /*adc0*/  @!P0 FMUL R0, R0, 1.175494350822287508e-38 ;  /* 0x0080000000008820 */ /* 0x001fca0000400000 */
[----:B------:R-:W-:-:S05]  /*add0*/  F2FP.F16.F32.PACK_AB R0, RZ, R0 ;  /* 0x00000000ff00723e */ /* 0x000fca00000000ff */
[----:B------:R0:W-:Y:S01]  /*ade0*/  STG.E.U16 desc[UR36][R4.64], R0 ;  /* 0x0000000004007986 */ /* 0x0001e2000c101524 */
[----:B------:R-:W-:Y:S05]  /*adf0*/  BRA `(.L_x_9632) ;  /* 0x0000000c00607947 */ /* 0x000fea0003800000 */
.L_x_9635:
        /* <DEDUP_REMOVED lines=8> */
[----:B--2---:R-:W0:Y:S01]  /*ae80*/  F2F.F32.F64 R6, R24 ;  /* 0x0000001800067310 */ /* 0x004e220000301000 */
[----:B------:R-:W-:Y:S01]  /*ae90*/  DSETP.GEU.AND P0, PT, |R24|, UR4, PT ;  /* 0x0000000418007e2a */ /* 0x000fe2000bf0e200 */
[----:B------:R-:W-:-:S13]  /*aea0*/  IMAD.MOV.U32 R7, RZ, RZ, RZ ;  /* 0x000000ffff077224 */ /* 0x000fda00078e00ff */
[----:B0-----:R-:W-:-:S05]  /*aeb0*/  @!P0 FMUL R6, R6, 1.175494350822287508e-38 ;  /* 0x0080000006068820 */ /* 0x001fca0000400000 */
[----:B------:R0:W-:Y:S01]  /*aec0*/  STG.E.64 desc[UR36][R4.64], R6 ;  /* 0x0000000604007986 */ /* 0x0001e2000c101b24 */
[----:B------:R-:W-:Y:S05]  /*aed0*/  BRA `(.L_x_9632) ;  /* 0x0000000c00287947 */ /* 0x000fea0003800000 */
.L_x_9638:
[----:B------:R-:W-:Y:S01]  /*aee0*/  UMOV UR4, 0xf0000000 ;  /* 0xf000000000047882 */ /* 0x000fe20000000000 */
[----:B------:R-:W-:Y:S01]  /*aef0*/  UMOV UR5, 0x380fffff ;  /* 0x380fffff00057882 */ /* 0x000fe20000000000 */
[----:B--2---:R-:W0:Y:S01]  /*af00*/  F2F.F32.F64 R0, R24 ;  /* 0x0000001800007310 */ /* 0x004e220000301000 */
[----:B------:R-:W-:-:S14]  /*af10*/  DSETP.GEU.AND P0, PT, |R24|, UR4, PT ;  /* 0x0000000418007e2a */ /* 0x000fdc000bf0e200 */
[----:B0-----:R-:W-:-:S05]  /*af20*/  @!P0 FMUL R0, R0, 1.175494350822287508e-38 ;  /* 0x0080000000008820 */ /* 0x001fca0000400000 */
[----:B------:R-:W-:-:S04]  /*af30*/  F2FP.F16.F32.PACK_AB R3, RZ, R0 ;  /* 0x00000000ff03723e */ /* 0x000fc800000000ff */
[----:B------:R-:W-:-:S05]  /*af40*/  PRMT R3, R3, 0x5410, RZ ;  /* 0x0000541003037816 */ /* 0x000fca00000000ff */
[----:B------:R0:W-:Y:S01]  /*af50*/  STG.E desc[UR36][R4.64], R3 ;  /* 0x0000000304007986 */ /* 0x0001e2000c101924 */
[----:B------:R-:W-:Y:S05]  /*af60*/  BRA `(.L_x_9632) ;  /* 0x0000000c00047947 */ /* 0x000fea0003800000 */
.L_x_9637:
[----:B--2---:R0:W-:Y:S01]  /*af70*/  STG.E.64 desc[UR36][R4.64], R24 ;  /* 0x0000001804007986 */ /* 0x0041e2000c101b24 */
[----:B------:R-:W-:Y:S05]  /*af80*/  BRA `(.L_x_9632) ;  /* 0x0000000800fc7947 */ /* 0x000fea0003800000 */
.L_x_9627:
        /* <DEDUP_REMOVED lines=8> */
[----:B--2---:R-:W-:-:S06]  /*b010*/  DSETP.NEU.AND P0, PT, R24, RZ, PT ;  /* 0x000000ff1800722a */ /* 0x004fcc0003f0d000 */
[----:B------:R-:W-:-:S05]  /*b020*/  SEL R3, RZ, 0x1, !P0 ;  /* 0x00000001ff037807 */ /* 0x000fca0004000000 */
[----:B------:R0:W-:Y:S01]  /*b030*/  STG.E.U8 desc[UR36][R4.64], R3 ;  /* 0x0000000304007986 */ /* 0x0001e2000c101124 */
[----:B------:R-:W-:Y:S05]  /*b040*/  BRA `(.L_x_9632) ;  /* 0x0000000800cc7947 */ /* 0x000fea0003800000 */
.L_x_9641:
[----:B------:R-:W-:-:S05]  /*b050*/  CS2R R26, SRZ ;  /* 0x00000000001a7805 */ /* 0x000fca000001ff00 */
[----:B--2---:R0:W-:Y:S01]  /*b060*/  STG.E.128 desc[UR36][R4.64], R24 ;  /* 0x0000001804007986 */ /* 0x0041e2000c101d24 */
[----:B------:R-:W-:Y:S05]  /*b070*/  BRA `(.L_x_9632) ;  /* 0x0000000800c07947 */ /* 0x000fea0003800000 */
.L_x_9640:
        /* <DEDUP_REMOVED lines=25> */
.L_x_9645:
[----:B------:R-:W-:Y:S05]  /*b210*/  BSYNC B0 ;  /* 0x0000000000007941 */ /* 0x000fea0003800000 */
.L_x_9644:
[----:B------:R-:W-:-:S05]  /*b220*/  LOP3.LUT R7, R0, R7, RZ, 0xfc, !PT ;  /* 0x0000000700077212 */ /* 0x000fca00078efcff */
[----:B------:R0:W-:Y:S01]  /*b230*/  STG.E.U8 desc[UR36][R4.64], R7 ;  /* 0x0000000704007986 */ /* 0x0001e2000c101124 */
[----:B------:R-:W-:Y:S05]  /*b240*/  BRA `(.L_x_9632) ;  /* 0x00000008004c7947 */ /* 0x000fea0003800000 */
.L_x_9643:
[----:B------:R-:W-:Y:S01]  /*b250*/  UMOV UR4, 0xf0000000 ;  /* 0xf000000000047882 */ /* 0x000fe20000000000 */
[----:B------:R-:W-:Y:S01]  /*b260*/  UMOV UR5, 0x380fffff ;  /* 0x380fffff00057882 */ /* 0x000fe20000000000 */
[----:B--2---:R-:W0:Y:S01]  /*b270*/  F2F.F32.F64 R7, R24 ;  /* 0x0000001800077310 */ /* 0x004e220000301000 */
        /* <DEDUP_REMOVED lines=14> */
.L_x_9647:
[----:B------:R-:W-:Y:S01]  /*b360*/  IMAD.MOV.U32 R0, RZ, RZ, 0x7f ;  /* 0x0000007fff007424 */ /* 0x000fe200078e00ff */
[----:B------:R-:W-:-:S04]  /*b370*/  ISETP.GT.U32.AND P0, PT, R3, 0x7f800000, PT ;  /* 0x7f8000000300780c */ /* 0x000fc80003f04070 */
[----:B------:R-:W-:-:S09]  /*b380*/  SEL R0, R0, 0x7c, P0 ;  /* 0x0000007c00007807 */ /* 0x000fd20000000000 */
.L_x_9648:
[----:B------:R-:W-:Y:S05]  /*b390*/  BSYNC B0 ;  /* 0x0000000000007941 */ /* 0x000fea0003800000 */
.L_x_9646:
[----:B------:R-:W-:-:S04]  /*b3a0*/  LOP3.LUT R3, R7, 0x80000000, RZ, 0xc0, !PT ;  /* 0x8000000007037812 */ /* 0x000fc800078ec0ff */
[----:B------:R-:W-:-:S04]  /*b3b0*/  SHF.R.U32.HI R3, RZ, 0x18, R3 ;  /* 0x00000018ff037819 */ /* 0x000fc80000011603 */
[----:B------:R-:W-:-:S05]  /*b3c0*/  LOP3.LUT R3, R0, R3, RZ, 0xfc, !PT ;  /* 0x0000000300037212 */ /* 0x000fca00078efcff */
[----:B------:R0:W-:Y:S01]  /*b3d0*/  STG.E.U8 desc[UR36][R4.64], R3 ;  /* 0x0000000304007986 */ /* 0x0001e2000c101124 */
[----:B------:R-:W-:Y:S05]  /*b3e0*/  BRA `(.L_x_9632) ;  /* 0x0000000400e47947 */ /* 0x000fea0003800000 */
.L_x_9642:
[----:B------:R-:W-:Y:S01]  /*b3f0*/  UMOV UR4, 0xf0000000 ;  /* 0xf000000000047882 */ /* 0x000fe20000000000 */
[----:B------:R-:W-:Y:S01]  /*b400*/  UMOV UR5, 0x380fffff ;  /* 0x380fffff00057882 */ /* 0x000fe20000000000 */
[----:B--2---:R-:W0:Y:S01]  /*b410*/  F2F.F32.F64 R0, R24 ;  /* 0x0000001800007310 */ /* 0x004e220000301000 */
[----:B------:R-:W-:-:S14]  /*b420*/  DSETP.GEU.AND P0, PT, |R24|, UR4, PT ;  /* 0x0000000418007e2a */ /* 0x000fdc000bf0e200 */
[----:B0-----:R-:W-:-:S05]  /*b430*/  @!P0 FMUL R0, R0, 1.175494350822287508e-38 ;  /* 0x0080000000008820 */ /* 0x001fca0000400000 */
[----:B------:R-:W-:-:S05]  /*b440*/  F2FP.BF16.F32.PACK_AB R0, RZ, R0 ;  /* 0x00000000ff00723e */ /* 0x000fca00000010ff */
[----:B------:R0:W-:Y:S01]  /*b450*/  STG.E.U16 desc[UR36][R4.64], R0 ;  /* 0x0000000004007986 */ /* 0x0001e2000c101524 */
[----:B------:R-:W-:Y:S05]  /*b460*/  BRA `(.L_x_9632) ;  /* 0x0000000400c47947 */ /* 0x000fea0003800000 */
.L_x_9639:
        /* <DEDUP_REMOVED lines=8> */
[----:B--2---:R-:W0:Y:S02]  /*b4f0*/  F2I.U32.F64.TRUNC R25, R24 ;  /* 0x0000001800197311 */ /* 0x004e24000030d000 */
[----:B0-----:R0:W-:Y:S01]  /*b500*/  STG.E.U16 desc[UR36][R4.64], R25 ;  /* 0x0000001904007986 */ /* 0x0011e2000c101524 */
[----:B------:R-:W-:Y:S05]  /*b510*/  BRA `(.L_x_9632) ;  /* 0x0000000400987947 */ /* 0x000fea0003800000 */
.L_x_9651:
[----:B------:R-:W-:Y:S01]  /*b520*/  UMOV UR4, 0xf0000000 ;  /* 0xf000000000047882 */ /* 0x000fe20000000000 */
[----:B------:R-:W-:Y:S01]  /*b530*/  UMOV UR5, 0x380fffff ;  /* 0x380fffff00057882 */ /* 0x000fe20000000000 */
[----:B--2---:R-:W0:Y:S01]  /*b540*/  F2F.F32.F64 R7, R24 ;  /* 0x0000001800077310 */ /* 0x004e220000301000 */
        /* <DEDUP_REMOVED lines=18> */
.L_x_9654:
[----:B------:R-:W-:-:S04]  /*b670*/  LOP3.LUT R0, R7, 0x80000000, RZ, 0xc0, !PT ;  /* 0x8000000007007812 */ /* 0x000fc800078ec0ff */
[----:B------:R-:W-:-:S04]  /*b680*/  SHF.R.U32.HI R0, RZ, 0x18, R0 ;  /* 0x00000018ff007819 */ /* 0x000fc80000011600 */
[----:B------:R-:W-:-:S07]  /*b690*/  LOP3.LUT R0, R3, R0, RZ, 0xfc, !PT ;  /* 0x0000000003007212 */ /* 0x000fce00078efcff */
.L_x_9653:
[----:B------:R-:W-:Y:S05]  /*b6a0*/  BSYNC B0 ;  /* 0x0000000000007941 */ /* 0x000fea0003800000 */
.L_x_9652:
[----:B------:R0:W-:Y:S01]  /*b6b0*/  STG.E.U8 desc[UR36][R4.64], R0 ;  /* 0x0000000004007986 */ /* 0x0001e2000c101124 */
[----:B------:R-:W-:Y:S05]  /*b6c0*/  BRA `(.L_x_9632) ;  /* 0x00000004002c7947 */ /* 0x000fea0003800000 */
.L_x_9650:
        /* <DEDUP_REMOVED lines=21> */
.L_x_9657:
[----:B------:R-:W-:-:S04]  /*b820*/  LOP3.LUT R0, R7, 0x80000000, RZ, 0xc0, !PT ;  /* 0x8000000007007812 */ /* 0x000fc800078ec0ff */
[----:B------:R-:W-:-:S04]  /*b830*/  SHF.R.U32.HI R0, RZ, 0x18, R0 ;  /* 0x00000018ff007819 */ /* 0x000fc80000011600 */
[----:B------:R-:W-:-:S07]  /*b840*/  LOP3.LUT R0, R3, R0, RZ, 0xfc, !PT ;  /* 0x0000000003007212 */ /* 0x000fce00078efcff */
.L_x_9656:
[----:B------:R-:W-:Y:S05]  /*b850*/  BSYNC B0 ;  /* 0x0000000000007941 */ /* 0x000fea0003800000 */
.L_x_9655:
[----:B------:R4:W-:Y:S01]  /*b860*/  STG.E.U8 desc[UR36][R4.64], R0 ;  /* 0x0000000004007986 */ /* 0x0009e2000c101124 */
[----:B------:R-:W-:Y:S05]  /*b870*/  BRA `(.L_x_9632) ;  /* 0x0000000000c07947 */ /* 0x000fea0003800000 */
.L_x_9649:
        /* <DEDUP_REMOVED lines=26> */
.L_x_9631:
        /* <DEDUP_REMOVED lines=16> */
.L_x_9660:
[----:B------:R-:W-:Y:S05]  /*bb20*/  BRA `(.L_x_9632) ;  /* 0x0000000000147947 */ /* 0x000fea0003800000 */
.L_x_9659:
[----:B--2---:R-:W0:Y:S02]  /*bb30*/  F2I.U64.F64.TRUNC R24, R24 ;  /* 0x0000001800187311 */ /* 0x004e24000030d800 */
[----:B0-----:R1:W-:Y:S01]  /*bb40*/  STG.E.64 desc[UR36][R4.64], R24 ;  /* 0x0000001804007986 */ /* 0x0013e2000c101b24 */
[----:B------:R-:W-:Y:S05]  /*bb50*/  BRA `(.L_x_9632) ;  /* 0x0000000000087947 */ /* 0x000fea0003800000 */
.L_x_9658:
[----:B--2---:R-:W0:Y:S02]  /*bb60*/  F2I.U32.F64.TRUNC R25, R24 ;  /* 0x0000001800197311 */ /* 0x004e24000030d000 */
[----:B0-----:R0:W-:Y:S02]  /*bb70*/  STG.E desc[UR36][R4.64], R25 ;  /* 0x0000001904007986 */ /* 0x0011e4000c101924 */
.L_x_9632:
[----:B------:R-:W-:-:S07]  /*bb80*/  VIADD R2, R2, 0x80 ;  /* 0x0000008002027836 */ /* 0x000fce0000000000 */
.L_x_9592:
[----:B------:R-:W-:Y:S05]  /*bb90*/  BSYNC B6 ;  /* 0x0000000000067941 */ /* 0x000fea0003800000 */
.L_x_9591:
[----:B------:R-:W-:-:S13]  /*bba0*/  ISETP.GE.AND P0, PT, R2, R19, PT ;  /* 0x000000130200720c */ /* 0x000fda0003f06270 */
[----:B------:R-:W-:Y:S05]  /*bbb0*/  @P0 EXIT ;  /* 0x000000000000094d */ /* 0x000fea0003800000 */
[----:B0---4-:R-:W0:Y:S01]  /*bbc0*/  S2R R0, SR_CTAID.X ;  /* 0x0000000000007919 */ /* 0x011e220000002500 */
[----:B-12---:R-:W1:Y:S01]  /*bbd0*/  LDC.64 R4, c[0x0][0x230] ;  /* 0x00008c00ff047b82 */ /* 0x006e620000000a00 */
[----:B------:R-:W-:Y:S01]  /*bbe0*/  ULDC UR4, c[0x0][0x25c] ;  /* 0x0000970000047ab9 */ /* 0x000fe20000000800 */
[----:B0-----:R-:W-:Y:S01]  /*bbf0*/  IMAD R2, R0, 0x200, R2 ;  /* 0x0000020000027824 */ /* 0x001fe200078e0202 */
[----:B------:R-:W-:-:S03]  /*bc00*/  PRMT R0, R18, 0x9910, RZ ;  /* 0x0000991012007816 */ /* 0x000fc600000000ff */
[----:B------:R-:W-:Y:S01]  /*bc10*/  IMAD R3, R2, UR4, RZ ;  /* 0x0000000402037c24 */ /* 0x000fe2000f8e02ff */
[----:B------:R-:W-:-:S04]  /*bc20*/  ISETP.GT.AND P1, PT, R0, 0x9, PT ;  /* 0x000000090000780c */ /* 0x000fc80003f24270 */
[----:B-1----:R-:W-:-:S05]  /*bc30*/  IADD3 R2, P0, R3, R4, RZ ;  /* 0x0000000403027210 */ /* 0x002fca0007f1e0ff */
        /* <DEDUP_REMOVED lines=13> */
.L_x_9664:
[----:B------:R-:W0:Y:S02]  /*bd10*/  F2I.S64.F64.TRUNC R16, R16 ;  /* 0x0000001000107311 */ /* 0x000e24000030d900 */
[----:B0-----:R-:W-:-:S05]  /*bd20*/  IMAD.MOV.U32 R5, RZ, RZ, R16 ;  /* 0x000000ffff057224 */ /* 0x001fca00078e0010 */
[----:B------:R-:W-:Y:S01]  /*bd30*/  STG.E.U8 desc[UR36][R2.64], R5 ;  /* 0x0000000502007986 */ /* 0x000fe2000c101124 */
[----:B------:R-:W-:Y:S05]  /*bd40*/  EXIT ;  /* 0x000000000000794d */ /* 0x000fea0003800000 */
.L_x_9663:
        /* <DEDUP_REMOVED lines=9> */
.L_x_9667:
[----:B------:R-:W0:Y:S02]  /*bde0*/  F2I.F64.TRUNC R17, R16 ;  /* 0x0000001000117311 */ /* 0x000e24000030d100 */
[----:B0-----:R-:W-:Y:S01]  /*bdf0*/  STG.E desc[UR36][R2.64], R17 ;  /* 0x0000001102007986 */ /* 0x001fe2000c101924 */
[----:B------:R-:W-:Y:S05]  /*be00*/  EXIT ;  /* 0x000000000000794d */ /* 0x000fea0003800000 */
.L_x_9666:
[----:B------:R-:W0:Y:S02]  /*be10*/  F2I.F64.TRUNC R17, R16 ;  /* 0x0000001000117311 */ /* 0x000e24000030d100 */
[----:B0-----:R-:W-:Y:S01]  /*be20*/  STG.E.U16 desc[UR36][R2.64], R17 ;  /* 0x0000001102007986 */ /* 0x001fe2000c101524 */
[----:B------:R-:W-:Y:S05]  /*be30*/  EXIT ;  /* 0x000000000000794d */ /* 0x000fea0003800000 */
.L_x_9662:
        /* <DEDUP_REMOVED lines=13> */
.L_x_9669:
        /* <DEDUP_REMOVED lines=8> */
.L_x_9668:
        /* <DEDUP_REMOVED lines=14> */
.L_x_9671:
        /* <DEDUP_REMOVED lines=9> */
.L_x_9670:
[----:B------:R-:W-:Y:S01]  /*c100*/  STG.E.64 desc[UR36][R2.64], R16 ;  /* 0x0000001002007986 */ /* 0x000fe2000c101b24 */
[----:B------:R-:W-:Y:S05]  /*c110*/  EXIT ;  /* 0x000000000000794d */ /* 0x000fea0003800000 */
.L_x_9661:
        /* <DEDUP_REMOVED lines=12> */
.L_x_9674:
[----:B------:R-:W-:-:S05]  /*c1e0*/  CS2R R18, SRZ ;  /* 0x0000000000127805 */ /* 0x000fca000001ff00 */
[----:B------:R-:W-:Y:S01]  /*c1f0*/  STG.E.128 desc[UR36][R2.64], R16 ;  /* 0x0000001002007986 */ /* 0x000fe2000c101d24 */
[----:B------:R-:W-:Y:S05]  /*c200*/  EXIT ;  /* 0x000000000000794d */ /* 0x000fea0003800000 */
.L_x_9673:
        /* <DEDUP_REMOVED lines=25> */
.L_x_9678:
[----:B------:R-:W-:Y:S05]  /*c3a0*/  BSYNC B0 ;  /* 0x0000000000007941 */ /* 0x000fea0003800000 */
.L_x_9677:
[----:B------:R-:W-:-:S05]  /*c3b0*/  LOP3.LUT R5, R0, R5, RZ, 0xfc, !PT ;  /* 0x0000000500057212 */ /* 0x000fca00078efcff */
[----:B------:R-:W-:Y:S01]  /*c3c0*/  STG.E.U8 desc[UR36][R2.64], R5 ;  /* 0x0000000502007986 */ /* 0x000fe2000c101124 */
[----:B------:R-:W-:Y:S05]  /*c3d0*/  EXIT ;  /* 0x000000000000794d */ /* 0x000fea0003800000 */
.L_x_9676:
        /* <DEDUP_REMOVED lines=17> */
.L_x_9680:
[----:B------:R-:W-:Y:S01]  /*c4f0*/  IMAD.MOV.U32 R0, RZ, RZ, 0x7f ;  /* 0x0000007fff007424 */ /* 0x000fe200078e00ff */
[----:B------:R-:W-:-:S04]  /*c500*/  ISETP.GT.U32.AND P0, PT, R4, 0x7f800000, PT ;  /* 0x7f8000000400780c */ /* 0x000fc80003f04070 */
[----:B------:R-:W-:-:S09]  /*c510*/  SEL R0, R0, 0x7c, P0 ;  /* 0x0000007c00007807 */ /* 0x000fd20000000000 */
.L_x_9681:
[----:B------:R-:W-:Y:S05]  /*c520*/  BSYNC B0 ;  /* 0x0000000000007941 */ /* 0x000fea0003800000 */
.L_x_9679:
[----:B------:R-:W-:-:S04]  /*c530*/  LOP3.LUT R4, R5, 0x80000000, RZ, 0xc0, !PT ;  /* 0x8000000005047812 */ /* 0x000fc800078ec0ff */
[----:B------:R-:W-:-:S04]  /*c540*/  SHF.R.U32.HI R5, RZ, 0x18, R4 ;  /* 0x00000018ff057819 */ /* 0x000fc80000011604 */
[----:B------:R-:W-:-:S05]  /*c550*/  LOP3.LUT R5, R0, R5, RZ, 0xfc, !PT ;  /* 0x0000000500057212 */ /* 0x000fca00078efcff */
[----:B------:R-:W-:Y:S01]  /*c560*/  STG.E.U8 desc[UR36][R2.64], R5 ;  /* 0x0000000502007986 */ /* 0x000fe2000c101124 */
[----:B------:R-:W-:Y:S05]  /*c570*/  EXIT ;  /* 0x000000000000794d */ /* 0x000fea0003800000 */
.L_x_9675:
        /* <DEDUP_REMOVED lines=8> */
.L_x_9672:
        /* <DEDUP_REMOVED lines=11> */
.L_x_9684:
        /* <DEDUP_REMOVED lines=21> */
.L_x_9687:
[----:B------:R-:W-:-:S04]  /*c800*/  LOP3.LUT R0, R7, 0x80000000, RZ, 0xc0, !PT ;  /* 0x8000000007007812 */ /* 0x000fc800078ec0ff */
[----:B------:R-:W-:-:S04]  /*c810*/  SHF.R.U32.HI R5, RZ, 0x18, R0 ;  /* 0x00000018ff057819 */ /* 0x000fc80000011600 */
[----:B------:R-:W-:-:S04]  /*c820*/  LOP3.LUT R4, R4, R5, RZ, 0xfc, !PT ;  /* 0x0000000504047212 */ /* 0x000fc800078efcff */
[----:B------:R-:W-:-:S07]  /*c830*/  PRMT R0, R4, 0x7610, R0 ;  /* 0x0000761004007816 */ /* 0x000fce0000000000 */
.L_x_9686:
[----:B------:R-:W-:Y:S05]  /*c840*/  BSYNC B0 ;  /* 0x0000000000007941 */ /* 0x000fea0003800000 */
.L_x_9685:
[----:B------:R-:W-:Y:S01]  /*c850*/  STG.E.U8 desc[UR36][R2.64], R0 ;  /* 0x0000000002007986 */ /* 0x000fe2000c101124 */
[----:B------:R-:W-:Y:S05]  /*c860*/  EXIT ;  /* 0x000000000000794d */ /* 0x000fea0003800000 */
.L_x_9683:
        /* <DEDUP_REMOVED lines=21> */
.L_x_9690:
[----:B------:R-:W-:-:S04]  /*c9c0*/  LOP3.LUT R0, R7, 0x80000000, RZ, 0xc0, !PT ;  /* 0x8000000007007812 */ /* 0x000fc800078ec0ff */
[----:B------:R-:W-:-:S04]  /*c9d0*/  SHF.R.U32.HI R5, RZ, 0x18, R0 ;  /* 0x00000018ff057819 */ /* 0x000fc80000011600 */
[----:B------:R-:W-:-:S04]  /*c9e0*/  LOP3.LUT R4, R4, R5, RZ, 0xfc, !PT ;  /* 0x0000000504047212 */ /* 0x000fc800078efcff */
[----:B------:R-:W-:-:S07]  /*c9f0*/  PRMT R0, R4, 0x7610, R0 ;  /* 0x0000761004007816 */ /* 0x000fce0000000000 */
.L_x_9689:
[----:B------:R-:W-:Y:S05]  /*ca00*/  BSYNC B0 ;  /* 0x0000000000007941 */ /* 0x000fea0003800000 */
.L_x_9688:
[----:B------:R-:W-:Y:S01]  /*ca10*/  STG.E.U8 desc[UR36][R2.64], R0 ;  /* 0x0000000002007986 */ /* 0x000fe2000c101124 */
[----:B------:R-:W-:Y:S05]  /*ca20*/  EXIT ;  /* 0x000000000000794d */ /* 0x000fea0003800000 */
.L_x_9682:
        /* <DEDUP_REMOVED lines=26> */
.L_x_9665:
        /* <DEDUP_REMOVED lines=15> */
[----:B-1-3--:R-:W-:Y:S05]  /*ccc0*/  CALL.ABS.NOINC R2 ;  /* 0x0000000002007343 */ /* 0x00afea0003c00000 */
.L_x_9693:
[----:B------:R-:W-:Y:S05]  /*ccd0*/  EXIT ;  /* 0x000000000000794d */ /* 0x000fea0003800000 */
.L_x_9692:
[----:B------:R-:W0:Y:S02]  /*cce0*/  F2I.U64.F64.TRUNC R16, R16 ;  /* 0x0000001000107311 */ /* 0x000e24000030d800 */
[----:B0-----:R-:W-:Y:S01]  /*ccf0*/  STG.E.64 desc[UR36][R2.64], R16 ;  /* 0x0000001002007986 */ /* 0x001fe2000c101b24 */
[----:B------:R-:W-:Y:S05]  /*cd00*/  EXIT ;  /* 0x000000000000794d */ /* 0x000fea0003800000 */
.L_x_9691:
[----:B------:R-:W0:Y:S02]  /*cd10*/  F2I.U32.F64.TRUNC R17, R16 ;  /* 0x0000001000117311 */ /* 0x000e24000030d000 */
[----:B0-----:R-:W-:Y:S01]  /*cd20*/  STG.E desc[UR36][R2.64], R17 ;  /* 0x0000001102007986 */ /* 0x001fe2000c101924 */
[----:B------:R-:W-:Y:S05]  /*cd30*/  EXIT ;  /* 0x000000000000794d */ /* 0x000fea0003800000 */
        .weak           $__internal_1_$__cuda_sm20_div_rn_f64_full
        .type           $__internal_1_$__cuda_sm20_div_rn_f64_full,@function
        .size           $__internal_1_$__cuda_sm20_div_rn_f64_full,(.L_x_14573 - $__internal_1_$__cuda_sm20_div_rn_f64_full)
$__internal_1_$__cuda_sm20_div_rn_f64_full:
[C---:B------:R-:W-:Y:S01]  /*cd40*/  FSETP.GEU.AND P0, PT, |R3|.reuse, 1.469367938527859385e-39, PT ;  /* 0x001000000300780b */ /* 0x040fe20003f0e200 */
[----:B------:R-:W-:Y:S01]  /*cd50*/  IMAD.MOV.U32 R8, RZ, RZ, R6 ;  /* 0x000000ffff087224 */ /* 0x000fe200078e0006 */
[----:B------:R-:W-:Y:S01]  /*cd60*/  LOP3.LUT R7, R3, 0x800fffff, RZ, 0xc0, !PT ;  /* 0x800fffff03077812 */ /* 0x000fe200078ec0ff */
[----:B------:R-:W-:Y:S01]  /*cd70*/  IMAD.MOV.U32 R9, RZ, RZ, R3 ;  /* 0x000000ffff097224 */ /* 0x000fe200078e0003 */
[----:B------:R-:W-:Y:S01]  /*cd80*/  FSETP.GEU.AND P3, PT, |R11|, 1.469367938527859385e-39, PT ;  /* 0x001000000b00780b */ /* 0x000fe20003f6e200 */
[----:B------:R-:W-:Y:S01]  /*cd90*/  IMAD.MOV.U32 R12, RZ, RZ, 0x1 ;  /* 0x00000001ff0c7424 */ /* 0x000fe200078e00ff */
[----:B------:R-:W-:Y:S01]  /*cda0*/  LOP3.LUT R7, R7, 0x3ff00000, RZ, 0xfc, !PT ;  /* 0x3ff0000007077812 */ /* 0x000fe200078efcff */
[----:B------:R-:W-:Y:S01]  /*cdb0*/  IMAD.MOV.U32 R21, RZ, RZ, 0x1ca00000 ;  /* 0x1ca00000ff157424 */ /* 0x000fe200078e00ff */
[----:B------:R-:W-:Y:S01]  /*cdc0*/  LOP3.LUT R23, R11, 0x7ff00000, RZ, 0xc0, !PT ;  /* 0x7ff000000b177812 */ /* 0x000fe200078ec0ff */
[----:B------:R-:W-:Y:S01]  /*cdd0*/  BSSY B2, `(.L_x_9694) ;  /* 0x0000052000027945 */ /* 0x000fe20003800000 */
[----:B------:R-:W-:-:S03]  /*cde0*/  LOP3.LUT R3, R3, 0x7ff00000, RZ, 0xc0, !PT ;  /* 0x7ff0000003037812 */ /* 0x000fc600078ec0ff */
[----:B------:R-:W-:Y:S01]  /*cdf0*/  @!P0 DMUL R6, R8, 8.98846567431157953865e+307 ;  /* 0x7fe0000008068828 */ /* 0x000fe20000000000 */
[----:B------:R-:W-:Y:S01]  /*ce00*/  ISETP.GE.U32.AND P2, PT, R23, R3, PT ;  /* 0x000000031700720c */ /* 0x000fe20003f46070 */
[----:B------:R0:W-:Y:S02]  /*ce10*/  STL [R1], R23 ;  /* 0x0000001701007387 */ /* 0x0001e40000100800 */
[----:B------:R-:W-:Y:S02]  /*ce20*/  @!P3 LOP3.LUT R0, R9, 0x7ff00000, RZ, 0xc0, !PT ;  /* 0x7ff000000900b812 */ /* 0x000fe400078ec0ff */
[----:B------:R-:W1:Y:S02]  /*ce30*/  MUFU.RCP64H R13, R7 ;  /* 0x00000007000d7308 */ /* 0x000e640000001800 */
[----:B------:R-:W-:Y:S01]  /*ce40*/  @!P3 ISETP.GE.U32.AND P4, PT, R23, R0, PT ;  /* 0x000000001700b20c */ /* 0x000fe20003f86070 */
[----:B------:R-:W-:Y:S01]  /*ce50*/  IMAD.MOV.U32 R0, RZ, RZ, R23 ;  /* 0x000000ffff007224 */ /* 0x000fe200078e0017 */
[----:B------:R-:W-:-:S02]  /*ce60*/  @!P0 LOP3.LUT R3, R7, 0x7ff00000, RZ, 0xc0, !PT ;  /* 0x7ff0000007038812 */ /* 0x000fc400078ec0ff */
[----:B------:R-:W-:-:S04]  /*ce70*/  @!P3 SEL R20, R21, 0x63400000, !P4 ;  /* 0x634000001514b807 */ /* 0x000fc80006000000 */
[----:B------:R-:W-:Y:S01]  /*ce80*/  @!P3 LOP3.LUT R20, R20, 0x80000000, R11, 0xf8, !PT ;  /* 0x800000001414b812 */ /* 0x000fe200078ef80b */
[----:B-1----:R-:W-:-:S08]  /*ce90*/  DFMA R14, R12, -R6, 1 ;  /* 0x3ff000000c0e742b */ /* 0x002fd00000000806 */
[----:B------:R-:W-:-:S08]  /*cea0*/  DFMA R14, R14, R14, R14 ;  /* 0x0000000e0e0e722b */ /* 0x000fd0000000000e */
[----:B------:R-:W-:Y:S01]  /*ceb0*/  DFMA R14, R12, R14, R12 ;  /* 0x0000000e0c0e722b */ /* 0x000fe2000000000c */
[----:B------:R-:W-:Y:S02]  /*cec0*/  SEL R12, R21, 0x63400000, !P2 ;  /* 0x63400000150c7807 */ /* 0x000fe40005000000 */
[----:B------:R-:W-:Y:S01]  /*ced0*/  @!P3 LOP3.LUT R21, R20, 0x100000, RZ, 0xfc, !PT ;  /* 0x001000001415b812 */ /* 0x000fe200078efcff */
[----:B------:R-:W-:Y:S01]  /*cee0*/  @!P3 IMAD.MOV.U32 R20, RZ, RZ, RZ ;  /* 0x000000ffff14b224 */ /* 0x000fe200078e00ff */
[----:B------:R-:W-:Y:S01]  /*cef0*/  LOP3.LUT R13, R12, 0x800fffff, R11, 0xf8, !PT ;  /* 0x800fffff0c0d7812 */ /* 0x000fe200078ef80b */
[----:B------:R-:W-:Y:S02]  /*cf00*/  IMAD.MOV.U32 R12, RZ, RZ, R10 ;  /* 0x000000ffff0c7224 */ /* 0x000fe400078e000a */
[----:B------:R-:W-:-:S04]  /*cf10*/  DFMA R36, R14, -R6, 1 ;  /* 0x3ff000000e24742b */ /* 0x000fc80000000806 */
[----:B------:R-:W-:-:S04]  /*cf20*/  @!P3 DFMA R12, R12, 2, -R20 ;  /* 0x400000000c0cb82b */ /* 0x000fc80000000814 */
[----:B------:R-:W-:-:S06]  /*cf30*/  DFMA R14, R14, R36, R14 ;  /* 0x000000240e0e722b */ /* 0x000fcc000000000e */
[----:B------:R-:W-:Y:S02]  /*cf40*/  @!P3 LOP3.LUT R0, R13, 0x7ff00000, RZ, 0xc0, !PT ;  /* 0x7ff000000d00b812 */ /* 0x000fe400078ec0ff */
[----:B------:R-:W-:-:S03]  /*cf50*/  DMUL R20, R14, R12 ;  /* 0x0000000c0e147228 */ /* 0x000fc60000000000 */
[----:B0-----:R-:W-:-:S05]  /*cf60*/  VIADD R23, R0, 0xffffffff ;  /* 0xffffffff00177836 */ /* 0x001fca0000000000 */
[----:B------:R-:W-:Y:S01]  /*cf70*/  DFMA R36, R20, -R6, R12 ;  /* 0x800000061424722b */ /* 0x000fe2000000000c */
[----:B------:R-:W-:Y:S01]  /*cf80*/  ISETP.GT.U32.AND P0, PT, R23, 0x7feffffe, PT ;  /* 0x7feffffe1700780c */ /* 0x000fe20003f04070 */
[----:B------:R-:W-:-:S05]  /*cf90*/  VIADD R23, R3, 0xffffffff ;  /* 0xffffffff03177836 */ /* 0x000fca0000000000 */
[----:B------:R-:W-:Y:S01]  /*cfa0*/  ISETP.GT.U32.OR P0, PT, R23, 0x7feffffe, P0 ;  /* 0x7feffffe1700780c */ /* 0x000fe20000704470 */
[----:B------:R-:W-:-:S12]  /*cfb0*/  DFMA R14, R14, R36, R20 ;  /* 0x000000240e0e722b */ /* 0x000fd80000000014 */
[----:B------:R-:W-:Y:S05]  /*cfc0*/  @P0 BRA `(.L_x_9695) ;  /* 0x0000000000740947 */ /* 0x000fea0003800000 */
[----:B------:R-:W2:Y:S01]  /*cfd0*/  LDL.LU R21, [R1] ;  /* 0x0000000001157983 */ /* 0x000ea20000300800 */
[----:B------:R-:W-:Y:S01]  /*cfe0*/  LOP3.LUT R3, R9, 0x7ff00000, RZ, 0xc0, !PT ;  /* 0x7ff0000009037812 */ /* 0x000fe200078ec0ff */
[----:B------:R-:W-:Y:S02]  /*cff0*/  IMAD.MOV.U32 R23, RZ, RZ, 0x1ca00000 ;  /* 0x1ca00000ff177424 */ /* 0x000fe400078e00ff */
[----:B------:R-:W-:Y:S01]  /*d000*/  IMAD.MOV.U32 R10, RZ, RZ, RZ ;  /* 0x000000ffff0a7224 */ /* 0x000fe200078e00ff */
[CC--:B--2---:R-:W-:Y:S02]  /*d010*/  VIADDMNMX R0, R21.reuse, -R3.reuse, 0xb9600000, !PT ;  /* 0xb960000015007446 */ /* 0x0c4fe40007800903 */
[----:B------:R-:W-:Y:S02]  /*d020*/  ISETP.GE.U32.AND P0, PT, R21, R3, PT ;  /* 0x000000031500720c */ /* 0x000fe40003f06070 */
[----:B------:R-:W-:Y:S02]  /*d030*/  VIMNMX R0, R0, 0x46a00000, PT ;  /* 0x46a0000000007848 */ /* 0x000fe40003fe0100 */
[----:B------:R-:W-:-:S05]  /*d040*/  SEL R3, R23, 0x63400000, !P0 ;  /* 0x6340000017037807 */ /* 0x000fca0004000000 */
[----:B------:R-:W-:-:S04]  /*d050*/  IMAD.IADD R0, R0, 0x1, -R3 ;  /* 0x0000000100007824 */ /* 0x000fc800078e0a03 */
        /* <DEDUP_REMOVED lines=12> */
[----:B------:R-:W-:Y:S01]  /*d120*/  IMAD.MOV.U32 R6, RZ, RZ, RZ ;  /* 0x000000ffff067224 */ /* 0x000fe200078e00ff */
[----:B------:R-:W-:-:S05]  /*d130*/  IADD3 R3, -R0, -0x43300000, RZ ;  /* 0xbcd0000000037810 */ /* 0x000fca0007ffe1ff */
[----:B------:R-:W-:-:S10]  /*d140*/  DFMA R6, R20, -R6, R14 ;  /* 0x800000061406722b */ /* 0x000fd4000000000e */
[----:B------:R-:W-:Y:S02]  /*d150*/  FSETP.NEU.AND P0, PT, |R7|, R3, PT ;  /* 0x000000030700720b */ /* 0x000fe40003f0d200 */
[----:B------:R-:W-:Y:S02]  /*d160*/  LOP3.LUT R3, R11, R8, RZ, 0x3c, !PT ;  /* 0x000000080b037212 */ /* 0x000fe400078e3cff */
[----:B------:R-:W-:Y:S02]  /*d170*/  FSEL R20, R10, R20, !P0 ;  /* 0x000000140a147208 */ /* 0x000fe40004000000 */
[----:B------:R-:W-:Y:S01]  /*d180*/  FSEL R21, R3, R21, !P0 ;  /* 0x0000001503157208 */ /* 0x000fe20004000000 */
[----:B------:R-:W-:Y:S06]  /*d190*/  BRA `(.L_x_9696) ;  /* 0x0000000000547947 */ /* 0x000fec0003800000 */
.L_x_9695:
        /* <DEDUP_REMOVED lines=16> */
.L_x_9698:
[----:B------:R-:W-:Y:S01]  /*d2a0*/  LOP3.LUT R21, R9, 0x80000, RZ, 0xfc, !PT ;  /* 0x0008000009157812 */ /* 0x000fe200078efcff */
[----:B------:R-:W-:Y:S01]  /*d2b0*/  IMAD.MOV.U32 R20, RZ, RZ, R8 ;  /* 0x000000ffff147224 */ /* 0x000fe200078e0008 */
[----:B------:R-:W-:Y:S06]  /*d2c0*/  BRA `(.L_x_9696) ;  /* 0x0000000000087947 */ /* 0x000fec0003800000 */
.L_x_9697:
[----:B------:R-:W-:Y:S01]  /*d2d0*/  LOP3.LUT R21, R11, 0x80000, RZ, 0xfc, !PT ;  /* 0x000800000b157812 */ /* 0x000fe200078efcff */
[----:B------:R-:W-:-:S07]  /*d2e0*/  IMAD.MOV.U32 R20, RZ, RZ, R10 ;  /* 0x000000ffff147224 */ /* 0x000fce00078e000a */
.L_x_9696:
[----:B------:R-:W-:Y:S05]  /*d2f0*/  BSYNC B2 ;  /* 0x0000000000027941 */ /* 0x000fea0003800000 */
.L_x_9694:
[----:B------:R-:W-:Y:S02]  /*d300*/  IMAD.MOV.U32 R6, RZ, RZ, R16 ;  /* 0x000000ffff067224 */ /* 0x000fe400078e0010 */
[----:B------:R-:W-:-:S04]  /*d310*/  IMAD.MOV.U32 R7, RZ, RZ, 0x0 ;  /* 0x00000000ff077424 */ /* 0x000fc800078e00ff */
[----:B------:R-:W-:Y:S05]  /*d320*/  RET.REL.NODEC R6 `(_ZN2at6native27unrolled_elementwise_kernelIZZZNS0_26logit_backward_kernel_cudaERNS_18TensorIteratorBaseERKN3c106ScalarEENKUlvE_clEvENKUlvE_clEvEUlddE0_St5arrayIPcLm3EELi4E23TrivialOffsetCalculatorILi2EjESE_ILi1EjENS0_6memory12LoadWithCastILi2EEENSH_13StoreWithCastILi1EEEEEviT_T0_T2_T3_T4_T5_) ;  /* 0xffffff2c06347950 */ /* 0x000fea0003c3ffff */
.L_x_9699:
        /* <DEDUP_REMOVED lines=13> */
.L_x_14573:


//--------------------- .text._ZN2at6native18elementwise_kernelILi128ELi2EZNS0_22gpu_kernel_impl_nocastIZZZNS0_26logit_backward_kernel_cudaERNS_18TensorIteratorBaseERKN3c106ScalarEENKUlvE_clEvENKUlvE_clEvEUlddE0_EEvS4_RKT_EUliE_EEviT1_ --------------------------
	.section	.text._ZN2at6native18elementwise_kernelILi128ELi2EZNS0_22gpu_kernel_impl_nocastIZZZNS0_26logit_backward_kernel_cudaERNS_18TensorIteratorBaseERKN3c106ScalarEENKUlvE_clEvENKUlvE_clEvEUlddE0_EEvS4_RKT_EUliE_EEviT1_,"ax",@progbits
	.align	128
        .global         _ZN2at6native18elementwise_kernelILi128ELi2EZNS0_22gpu_kernel_impl_nocastIZZZNS0_26logit_backward_kernel_cudaERNS_18TensorIteratorBaseERKN3c106ScalarEENKUlvE_clEvENKUlvE_clEvEUlddE0_EEvS4_RKT_EUliE_EEviT1_
        .type           _ZN2at6native18elementwise_kernelILi128ELi2EZNS0_22gpu_kernel_impl_nocastIZZZNS0_26logit_backward_kernel_cudaERNS_18TensorIteratorBaseERKN3c106ScalarEENKUlvE_clEvENKUlvE_clEvEUlddE0_EEvS4_RKT_EUliE_EEviT1_,@function
        .size           _ZN2at6native18elementwise_kernelILi128ELi2EZNS0_22gpu_kernel_impl_nocastIZZZNS0_26logit_backward_kernel_cudaERNS_18TensorIteratorBaseERKN3c106ScalarEENKUlvE_clEvENKUlvE_clEvEUlddE0_EEvS4_RKT_EUliE_EEviT1_,(.L_x_14574 - _ZN2at6native18elementwise_kernelILi128ELi2EZNS0_22gpu_kernel_impl_nocastIZZZNS0_26logit_backward_kernel_cudaERNS_18TensorIteratorBaseERKN3c106ScalarEENKUlvE_clEvENKUlvE_clEvEUlddE0_EEvS4_RKT_EUliE_EEviT1_)
        .other          _ZN2at6native18elementwise_kernelILi128ELi2EZNS0_22gpu_kernel_impl_nocastIZZZNS0_26logit_backward_kernel_cudaERNS_18TensorIteratorBaseERKN3c106ScalarEENKUlvE_clEvENKUlvE_clEvEUlddE0_EEvS4_RKT_EUliE_EEviT1_,@"STO_CUDA_ENTRY STV_DEFAULT"
_ZN2at6native18elementwise_kernelILi128ELi2EZNS0_22gpu_kernel_impl_nocastIZZZNS0_26logit_backward_kernel_cudaERNS_18TensorIteratorBaseERKN3c106ScalarEENKUlvE_clEvENKUlvE_clEvEUlddE0_EEvS4_RKT_EUliE_EEviT1_:
.text._ZN2at6native18elementwise_kernelILi128ELi2EZNS0_22gpu_kernel_impl_nocastIZZZNS0_26logit_backward_kernel_cudaERNS_18TensorIteratorBaseERKN3c106ScalarEENKUlvE_clEvENKUlvE_clEvEUlddE0_EEvS4_RKT_EUliE_EEviT1_:
[----:B------:R-:W-:Y:S01]  /*0000*/  LDC R1, c[0x0][0x28] ;  /* 0x00000a00ff017b82 */ /* 0x000fe20000000800 */
[----:B------:R-:W0:Y:S01]  /*0010*/  S2R R14, SR_CTAID.X ;  /* 0x00000000000e7919 */ /* 0x000e220000002500 */
[----:B------:R-:W-:Y:S01]  /*0020*/  ULDC UR4, c[0x0][0x210] ;  /* 0x0000840000047ab9 */ /* 0x000fe20000000800 */
[----:B------:R-:W-:Y:S01]  /*0030*/  BSSY B0, `(.L_x_9700) ;  /* 0x0000194000007945 */ /* 0x000fe20003800000 */
[----:B------:R-:W0:Y:S02]  /*0040*/  S2R R13, SR_TID.X ;  /* 0x00000000000d7919 */ /* 0x000e240000002100 */
[----:B0-----:R-:W-:-:S04]  /*0050*/  LEA R3, R14, R13, 0x8 ;  /* 0x0000000d0e037211 */ /* 0x001fc800078e40ff */
[----:B------:R-:W-:Y:S01]  /*0060*/  ISETP.GE.AND P0, PT, R3, UR4, PT ;  /* 0x0000000403007c0c */ /* 0x000fe2000bf06270 */
[----:B------:R-:W-:-:S12]  /*0070*/  ULDC.64 UR4, c[0x0][0x208] ;  /* 0x0000820000047ab9 */ /* 0x000fd80000000a00 */
[----:B------:R-:W-:Y:S05]  /*0080*/  @P0 BRA `(.L_x_9701) ;  /* 0x0000001800380947 */ /* 0x000fea0003800000 */
[----:B------:R-:W0:Y:S01]  /*0090*/  LDC R4, c[0x0][0x218] ;  /* 0x00008600ff047b82 */ /* 0x000e220000000800 */
[----:B------:R-:W-:Y:S01]  /*00a0*/  HFMA2.MMA R2, -RZ, RZ, 0, 0 ;  /* 0x00000000ff027435 */ /* 0x000fe200000001ff */
[----:B------:R-:W-:Y:S01]  /*00b0*/  MOV R0, RZ ;  /* 0x000000ff00007202 */ /* 0x000fe20000000f00 */
[----:B------:R-:W-:Y:S01]  /*00c0*/  HFMA2.MMA R5, -RZ, RZ, 0, 0 ;  /* 0x00000000ff057435 */ /* 0x000fe200000001ff */
        /* <DEDUP_REMOVED lines=324> */
[----:B------:R-:W-:Y:S01]  /*1510*/  ISETP.NE.AND P0, PT, R4, 0x18, PT ;  /* 0x000000180400780c */ /* 0x000fe20003f05270 */
[----:B------:R-:W-:Y:S01]  /*1520*/  ULDC.64 UR8, c[0x0][0x330] ;  /* 0x0000cc0000087ab9 */ /* 0x000fe20000000a00 */
[----:B------:R-:W-:Y:S01]  /*1530*/  MOV R6, RZ ;  /* 0x000000ff00067202 */ /* 0x000fe20000000f00 */
[----:B------:R-:W-:-:S04]  /*1540*/  ULDC UR6, c[0x0][0x338] ;  /* 0x0000ce0000067ab9 */ /* 0x000fc80000000800 */
[----:B------:R-:W-:-:S05]  /*1550*/  IMAD.HI.U32 R10, R7, UR9, R6 ;  /* 0x00000009070a7c27 */ /* 0x000fca000f8e0006 */
[----:B------:R-:W-:Y:S01]  /*1560*/  SHF.R.U32.HI R11, RZ, UR6, R10 ;  /* 0x00000006ff0b7c19 */ /* 0x000fe2000801160a */
[----:B------:R-:W0:Y:S01]  /*1570*/  @P0 LDC.64 R16, c[0x0][0x340] ;  /* 0x0000d000ff100b82 */ /* 0x000e220000000a00 */
[----:B------:R-:W-:Y:S01]  /*1580*/  @P0 MOV R10, RZ ;  /* 0x000000ff000a0202 */ /* 0x000fe20000000f00 */
[----:B------:R-:W-:Y:S01]  /*1590*/  ULDC UR6, c[0x0][0x45c] ;  /* 0x0001170000067ab9 */ /* 0x000fe20000000800 */
[----:B------:R-:W-:-:S05]  /*15a0*/  IADD3 R3, -R11, RZ, RZ ;  /* 0x000000ff0b037210 */ /* 0x000fca0007ffe1ff */
[----:B------:R-:W1:Y:S01]  /*15b0*/  @P0 LDC R15, c[0x0][0x33c] ;  /* 0x0000cf00ff0f0b82 */ /* 0x000e620000000800 */
[----:B------:R-:W-:Y:S01]  /*15c0*/  IMAD R7, R3, UR8, R7 ;  /* 0x0000000803077c24 */ /* 0x000fe2000f8e0207 */
[----:B------:R-:W-:-:S03]  /*15d0*/  ULDC.64 UR8, c[0x0][0x460] ;  /* 0x0001180000087ab9 */ /* 0x000fc60000000a00 */
[C---:B------:R-:W-:Y:S02]  /*15e0*/  IMAD R5, R7.reuse, UR6, R5 ;  /* 0x0000000607057c24 */ /* 0x040fe4000f8e0205 */
[C---:B------:R-:W-:Y:S01]  /*15f0*/  IMAD R0, R7.reuse, UR8, R0 ;  /* 0x0000000807007c24 */ /* 0x040fe2000f8e0200 */
[----:B------:R-:W2:Y:S01]  /*1600*/  @P0 LDC.64 R8, c[0x0][0x468] ;  /* 0x00011a00ff080b82 */ /* 0x000ea20000000a00 */
[----:B------:R-:W-:-:S07]  /*1610*/  IMAD R2, R7, UR9, R2 ;  /* 0x0000000907027c24 */ /* 0x000fce000f8e0202 */
        /* <DEDUP_REMOVED lines=8> */
.L_x_9702:
[----:B------:R-:W-:Y:S01]  /*16a0*/  ULDC.64 UR6, c[0x0][0x488] ;  /* 0x0001220000067ab9 */ /* 0x000fe20000000a00 */
[----:B------:R-:W-:Y:S01]  /*16b0*/  ULDC.64 UR10, c[0x0][0x490] ;  /* 0x00012400000a7ab9 */ /* 0x000fe20000000a00 */
[----:B------:R-:W-:Y:S01]  /*16c0*/  IADD3 R2, P0, R2, UR6, RZ ;  /* 0x0000000602027c10 */ /* 0x000fe2000ff1e0ff */
[----:B------:R-:W-:-:S04]  /*16d0*/  ULDC.64 UR8, c[0x0][0x480] ;  /* 0x0001200000087ab9 */ /* 0x000fc80000000a00 */
[----:B------:R-:W-:Y:S01]  /*16e0*/  IMAD.X R3, RZ, RZ, UR7, P0 ;  /* 0x00000007ff037e24 */ /* 0x000fe200080e06ff */
[----:B------:R-:W-:-:S04]  /*16f0*/  ULDC.64 UR6, c[0x0][0x498] ;  /* 0x0001260000067ab9 */ /* 0x000fc80000000a00 */
[----:B------:R0:W2:Y:S01]  /*1700*/  LDG.E.64 R10, desc[UR4][R2.64] ;  /* 0x00000004020a7981 */ /* 0x0000a2000c1e1b00 */
[----:B------:R-:W-:Y:S01]  /*1710*/  IADD3 R6, P2, R0, UR8, RZ ;  /* 0x0000000800067c10 */ /* 0x000fe2000ff5e0ff */
[----:B------:R-:W-:Y:S03]  /*1720*/  BSSY B1, `(.L_x_9703) ;  /* 0x0000021000017945 */ /* 0x000fe60003800000 */
[----:B------:R-:W-:Y:S02]  /*1730*/  IADD3.X R7, RZ, UR9, RZ, P2, !PT ;  /* 0x00000009ff077c10 */ /* 0x000fe400097fe4ff */
[----:B0-----:R-:W-:Y:S01]  /*1740*/  CS2R R2, SRZ ;  /* 0x0000000000027805 */ /* 0x001fe2000001ff00 */
[----:B--2---:R-:W-:Y:S01]  /*1750*/  DSETP.GT.AND P0, PT, R10, UR6, PT ;  /* 0x000000060a007e2a */ /* 0x004fe2000bf04000 */
[----:B------:R-:W-:Y:S02]  /*1760*/  ULDC.64 UR6, c[0x0][0x478] ;  /* 0x00011e0000067ab9 */ /* 0x000fe40000000a00 */
[----:B------:R-:W-:-:S03]  /*1770*/  IADD3 R4, P1, R5, UR6, RZ ;  /* 0x0000000605047c10 */ /* 0x000fc6000ff3e0ff */
[----:B------:R-:W-:Y:S01]  /*1780*/  DSETP.LT.OR P0, PT, R10, UR10, P0 ;  /* 0x0000000a0a007e2a */ /* 0x000fe20008701400 */
[----:B------:R-:W-:-:S13]  /*1790*/  IADD3.X R5, RZ, UR7, RZ, P1, !PT ;  /* 0x00000007ff057c10 */ /* 0x000fda0008ffe4ff */
[----:B------:R-:W-:Y:S05]  /*17a0*/  @P0 BRA `(.L_x_9704) ;  /* 0x0000000000600947 */ /* 0x000fea0003800000 */
[----:B------:R-:W2:Y:S01]  /*17b0*/  LDG.E.64 R6, desc[UR4][R6.64] ;  /* 0x0000000406067981 */ /* 0x000ea2000c1e1b00 */
[C---:B------:R-:W-:Y:S01]  /*17c0*/  DADD R8, -R10.reuse, 1 ;  /* 0x3ff000000a087429 */ /* 0x040fe20000000100 */
[----:B------:R-:W-:Y:S01]  /*17d0*/  MOV R2, 0x1 ;  /* 0x0000000100027802 */ /* 0x000fe20000000f00 */
[----:B------:R-:W-:Y:S06]  /*17e0*/  BSSY B2, `(.L_x_9704) ;  /* 0x0000014000027945 */ /* 0x000fec0003800000 */
[----:B------:R-:W-:-:S06]  /*17f0*/  DMUL R8, R10, R8 ;  /* 0x000000080a087228 */ /* 0x000fcc0000000000 */
[----:B------:R-:W0:Y:S02]  /*1800*/  MUFU.RCP64H R3, R9 ;  /* 0x0000000900037308 */ /* 0x000e240000001800 */
[----:B0-----:R-:W-:-:S08]  /*1810*/  DFMA R10, -R8, R2, 1 ;  /* 0x3ff00000080a742b */ /* 0x001fd00000000102 */
[----:B------:R-:W-:-:S08]  /*1820*/  DFMA R10, R10, R10, R10 ;  /* 0x0000000a0a0a722b */ /* 0x000fd0000000000a */
[----:B------:R-:W-:-:S08]  /*1830*/  DFMA R10, R2, R10, R2 ;  /* 0x0000000a020a722b */ /* 0x000fd00000000002 */
[----:B------:R-:W-:-:S08]  /*1840*/  DFMA R2, -R8, R10, 1 ;  /* 0x3ff000000802742b */ /* 0x000fd0000000010a */
[----:B------:R-:W-:-:S08]  /*1850*/  DFMA R2, R10, R2, R10 ;  /* 0x000000020a02722b */ /* 0x000fd0000000000a */
[----:B--2---:R-:W-:Y:S01]  /*1860*/  DMUL R10, R6, R2 ;  /* 0x00000002060a7228 */ /* 0x004fe20000000000 */
[----:B------:R-:W-:-:S07]  /*1870*/  FSETP.GEU.AND P1, PT, |R7|, 6.5827683646048100446e-37, PT ;  /* 0x036000000700780b */ /* 0x000fce0003f2e200 */
[----:B------:R-:W-:-:S08]  /*1880*/  DFMA R16, -R8, R10, R6 ;  /* 0x0000000a0810722b */ /* 0x000fd00000000106 */
[----:B------:R-:W-:-:S10]  /*1890*/  DFMA R2, R2, R16, R10 ;  /* 0x000000100202722b */ /* 0x000fd4000000000a */
[----:B------:R-:W-:-:S05]  /*18a0*/  FFMA R0, RZ, R9, R3 ;  /* 0x00000009ff007223 */ /* 0x000fca0000000003 */
[----:B------:R-:W-:-:S13]  /*18b0*/  FSETP.GT.AND P0, PT, |R0|, 1.469367938527859385e-39, PT ;  /* 0x001000000000780b */ /* 0x000fda0003f04200 */
[----:B------:R-:W-:Y:S05]  /*18c0*/  @P0 BRA P1, `(.L_x_9705) ;  /* 0x0000000000140947 */ /* 0x000fea0000800000 */
[----:B------:R-:W-:Y:S01]  /*18d0*/  MOV R11, R7 ;  /* 0x00000007000b7202 */ /* 0x000fe20000000f00 */
[----:B------:R-:W-:Y:S01]  /*18e0*/  IMAD.MOV.U32 R7, RZ, RZ, R9 ;  /* 0x000000ffff077224 */ /* 0x000fe200078e0009 */
[----:B------:R-:W-:Y:S02]  /*18f0*/  MOV R0, R6 ;  /* 0x0000000600007202 */ /* 0x000fe40000000f00 */
[----:B------:R-:W-:-:S07]  /*1900*/  MOV R16, 0x1920 ;  /* 0x0000192000107802 */ /* 0x000fce0000000f00 */
[----:B------:R-:W-:Y:S05]  /*1910*/  CALL.REL.NOINC `($__internal_2_$__cuda_sm20_div_rn_f64_full) ;  /* 0x0000001800587944 */ /* 0x000fea0003c00000 */
.L_x_9705:
[----:B------:R-:W-:Y:S05]  /*1920*/  BSYNC B2 ;  /* 0x0000000000027941 */ /* 0x000fea0003800000 */
.L_x_9704:
[----:B------:R-:W-:Y:S05]  /*1930*/  BSYNC B1 ;  /* 0x0000000000017941 */ /* 0x000fea0003800000 */
.L_x_9703:
[----:B------:R-:W-:Y:S01]  /*1940*/  LEA R13, R14, R13, 0x8 ;  /* 0x0000000d0e0d7211 */ /* 0x000fe200078e40ff */
[----:B------:R0:W-:Y:S03]  /*1950*/  STG.E.64 desc[UR4][R4.64], R2 ;  /* 0x0000000204007986 */ /* 0x0001e6000c101b04 */
[----:B0-----:R-:W-:-:S07]  /*1960*/  IADD3 R3, R13, 0x80, RZ ;  /* 0x000000800d037810 */ /* 0x001fce0007ffe0ff */
.L_x_9701:
[----:B------:R-:W-:Y:S05]  /*1970*/  BSYNC B0 ;  /* 0x0000000000007941 */ /* 0x000fea0003800000 */
.L_x_9700:
[----:B------:R-:W-:Y:S02]  /*1980*/  ULDC UR6, c[0x0][0x210] ;  /* 0x0000840000067ab9 */ /* 0x000fe40000000800 */
[----:B------:R-:W-:-:S13]  /*1990*/  ISETP.GE.AND P0, PT, R3, UR6, PT ;  /* 0x0000000603007c0c */ /* 0x000fda000bf06270 */
[----:B------:R-:W-:Y:S05]  /*19a0*/  @P0 EXIT ;  /* 0x000000000000094d */ /* 0x000fea0003800000 */
[----:B------:R-:W0:Y:S01]  /*19b0*/  LDC R4, c[0x0][0x218] ;  /* 0x00008600ff047b82 */ /* 0x000e220000000800 */
[----:B------:R-:W-:Y:S01]  /*19c0*/  HFMA2.MMA R0, -RZ, RZ, 0, 0 ;  /* 0x00000000ff007435 */ /* 0x000fe200000001ff */
[----:B------:R-:W-:Y:S02]  /*19d0*/  MOV R2, RZ ;  /* 0x000000ff00027202 */ /* 0x000fe40000000f00 */
[----:B------:R-:W-:Y:S02]  /*19e0*/  MOV R5, RZ ;  /* 0x000000ff00057202 */ /* 0x000fe40000000f00 */
        /* <DEDUP_REMOVED lines=333> */
[----:B------:R-:W1:Y:S01]  /*2ec0*/  @P0 LDC R15, c[0x0][0x33c] ;  /* 0x0000cf00ff0f0b82 */ /* 0x000e620000000800 */
[----:B------:R-:W-:-:S04]  /*2ed0*/  IMAD.MOV R3, RZ, RZ, -R11 ;  /* 0x000000ffff037224 */ /* 0x000fc800078e0a0b */
[----:B------:R-:W-:Y:S01]  /*2ee0*/  IMAD R7, R3, UR8, R7 ;  /* 0x0000000803077c24 */ /* 0x000fe2000f8e0207 */
[----:B------:R-:W-:Y:S02]  /*2ef0*/  ULDC.64 UR8, c[0x0][0x460] ;  /* 0x0001180000087ab9 */ /* 0x000fe40000000a00 */
        /* <DEDUP_REMOVED lines=12> */
.L_x_9706:
[----:B------:R-:W-:Y:S01]  /*2fc0*/  ULDC.64 UR6, c[0x0][0x488] ;  /* 0x0001220000067ab9 */ /* 0x000fe20000000a00 */
[----:B------:R-:W-:Y:S01]  /*2fd0*/  ULDC.64 UR10, c[0x0][0x490] ;  /* 0x00012400000a7ab9 */ /* 0x000fe20000000a00 */
[----:B------:R-:W-:Y:S01]  /*2fe0*/  IADD3 R2, P0, R2, UR6, RZ ;  /* 0x0000000602027c10 */ /* 0x000fe2000ff1e0ff */
[----:B------:R-:W-:-:S03]  /*2ff0*/  ULDC.64 UR8, c[0x0][0x480] ;  /* 0x0001200000087ab9 */ /* 0x000fc60000000a00 */
[----:B------:R-:W-:Y:S01]  /*3000*/  IADD3.X R3, RZ, UR7, RZ, P0, !PT ;  /* 0x00000007ff037c10 */ /* 0x000fe200087fe4ff */
        /* <DEDUP_REMOVED lines=35> */
.L_x_9709:
[----:B------:R-:W-:Y:S05]  /*3240*/  BSYNC B1 ;  /* 0x0000000000017941 */ /* 0x000fea0003800000 */
.L_x_9708:
[----:B------:R-:W-:Y:S05]  /*3250*/  BSYNC B0 ;  /* 0x0000000000007941 */ /* 0x000fea0003800000 */
.L_x_9707:
[----:B------:R-:W-:Y:S01]  /*3260*/  STG.E.64 desc[UR4][R4.64], R2 ;  /* 0x0000000204007986 */ /* 0x000fe2000c101b04 */
[----:B------:R-:W-:Y:S05]  /*3270*/  EXIT ;  /* 0x000000000000794d */ /* 0x000fea0003800000 */
        .weak           $__internal_2_$__cuda_sm20_div_rn_f64_full
        .type           $__internal_2_$__cuda_sm20_div_rn_f64_full,@function
        .size           $__internal_2_$__cuda_sm20_div_rn_f64_full,(.L_x_14574 - $__internal_2_$__cuda_sm20_div_rn_f64_full)
$__internal_2_$__cuda_sm20_div_rn_f64_full:
[C---:B------:R-:W-:Y:S01]  /*3280*/  FSETP.GEU.AND P0, PT, |R7|.reuse, 1.469367938527859385e-39, PT ;  /* 0x001000000700780b */ /* 0x040fe20003f0e200 */
[----:B------:R-:W-:Y:S01]  /*3290*/  IMAD.MOV.U32 R9, RZ, RZ, R11 ;  /* 0x000000ffff097224 */ /* 0x000fe200078e000b */
[----:B------:R-:W-:Y:S01]  /*32a0*/  LOP3.LUT R2, R7, 0x800fffff, RZ, 0xc0, !PT ;  /* 0x800fffff07027812 */ /* 0x000fe200078ec0ff */
[----:B------:R-:W-:Y:S01]  /*32b0*/  HFMA2.MMA R18, -RZ, RZ, 0, 5.9604644775390625e-08 ;  /* 0x00000001ff127435 */ /* 0x000fe200000001ff */
[-C--:B------:R-:W-:Y:S01]  /*32c0*/  MOV R6, R8.reuse ;  /* 0x0000000800067202 */ /* 0x080fe20000000f00 */
[----:B------:R-:W-:Y:S01]  /*32d0*/  BSSY B3, `(.L_x_9710) ;  /* 0x0000055000037945 */ /* 0x000fe20003800000 */
[----:B------:R-:W-:Y:S02]  /*32e0*/  LOP3.LUT R3, R2, 0x3ff00000, RZ, 0xfc, !PT ;  /* 0x3ff0000002037812 */ /* 0x000fe400078efcff */
[----:B------:R-:W-:Y:S02]  /*32f0*/  MOV R2, R8 ;  /* 0x0000000800027202 */ /* 0x000fe40000000f00 */
[----:B------:R-:W-:-:S02]  /*3300*/  FSETP.GEU.AND P2, PT, |R9|, 1.469367938527859385e-39, PT ;  /* 0x001000000900780b */ /* 0x000fc40003f4e200 */
[----:B------:R-:W-:Y:S01]  /*3310*/  LOP3.LUT R12, R9, 0x7ff00000, RZ, 0xc0, !PT ;  /* 0x7ff00000090c7812 */ /* 0x000fe200078ec0ff */
[----:B------:R-:W-:Y:S01]  /*3320*/  @!P0 DMUL R2, R6, 8.98846567431157953865e+307 ;  /* 0x7fe0000006028828 */ /* 0x000fe20000000000 */
[----:B------:R-:W-:Y:S02]  /*3330*/  MOV R8, R0 ;  /* 0x0000000000087202 */ /* 0x000fe40000000f00 */
[----:B------:R-:W-:Y:S02]  /*3340*/  LOP3.LUT R15, R7, 0x7ff00000, RZ, 0xc0, !PT ;  /* 0x7ff00000070f7812 */ /* 0x000fe400078ec0ff */
[----:B------:R-:W-:Y:S01]  /*3350*/  MOV R0, 0x1ca00000 ;  /* 0x1ca0000000007802 */ /* 0x000fe20000000f00 */
[----:B------:R-:W0:Y:S01]  /*3360*/  MUFU.RCP64H R19, R3 ;  /* 0x0000000300137308 */ /* 0x000e220000001800 */
[----:B------:R-:W-:-:S03]  /*3370*/  ISETP.GE.U32.AND P1, PT, R12, R15, PT ;  /* 0x0000000f0c00720c */ /* 0x000fc60003f26070 */
[----:B------:R-:W-:Y:S02]  /*3380*/  @!P2 LOP3.LUT R17, R7, 0x7ff00000, RZ, 0xc0, !PT ;  /* 0x7ff000000711a812 */ /* 0x000fe400078ec0ff */
[----:B------:R-:W-:Y:S02]  /*3390*/  @!P2 MOV R22, RZ ;  /* 0x000000ff0016a202 */ /* 0x000fe40000000f00 */
[----:B------:R-:W-:Y:S02]  /*33a0*/  @!P2 ISETP.GE.U32.AND P3, PT, R12, R17, PT ;  /* 0x000000110c00a20c */ /* 0x000fe40003f66070 */
[----:B------:R-:W-:Y:S02]  /*33b0*/  @!P0 LOP3.LUT R15, R3, 0x7ff00000, RZ, 0xc0, !PT ;  /* 0x7ff00000030f8812 */ /* 0x000fe400078ec0ff */
[----:B------:R-:W-:Y:S02]  /*33c0*/  @!P2 SEL R17, R0, 0x63400000, !P3 ;  /* 0x634000000011a807 */ /* 0x000fe40005800000 */
[----:B------:R-:W-:-:S02]  /*33d0*/  IADD3 R25, R15, -0x1, RZ ;  /* 0xffffffff0f197810 */ /* 0x000fc40007ffe0ff */
[----:B------:R-:W-:Y:S01]  /*33e0*/  @!P2 LOP3.LUT R17, R17, 0x80000000, R9, 0xf8, !PT ;  /* 0x800000001111a812 */ /* 0x000fe200078ef809 */
[----:B0-----:R-:W-:-:S03]  /*33f0*/  DFMA R10, R18, -R2, 1 ;  /* 0x3ff00000120a742b */ /* 0x001fc60000000802 */
[----:B------:R-:W-:Y:S02]  /*3400*/  @!P2 LOP3.LUT R23, R17, 0x100000, RZ, 0xfc, !PT ;  /* 0x001000001117a812 */ /* 0x000fe400078efcff */
[----:B------:R-:W-:-:S03]  /*3410*/  MOV R17, R12 ;  /* 0x0000000c00117202 */ /* 0x000fc60000000f00 */
[----:B------:R-:W-:-:S08]  /*3420*/  DFMA R10, R10, R10, R10 ;  /* 0x0000000a0a0a722b */ /* 0x000fd0000000000a */
[----:B------:R-:W-:Y:S01]  /*3430*/  DFMA R18, R18, R10, R18 ;  /* 0x0000000a1212722b */ /* 0x000fe20000000012 */
[----:B------:R-:W-:Y:S02]  /*3440*/  SEL R11, R0, 0x63400000, !P1 ;  /* 0x63400000000b7807 */ /* 0x000fe40004800000 */
[----:B------:R-:W-:Y:S02]  /*3450*/  MOV R10, R8 ;  /* 0x00000008000a7202 */ /* 0x000fe40000000f00 */
[----:B------:R-:W-:-:S03]  /*3460*/  LOP3.LUT R11, R11, 0x800fffff, R9, 0xf8, !PT ;  /* 0x800fffff0b0b7812 */ /* 0x000fc600078ef809 */
[----:B------:R-:W-:-:S03]  /*3470*/  DFMA R20, R18, -R2, 1 ;  /* 0x3ff000001214742b */ /* 0x000fc60000000802 */
[----:B------:R-:W-:-:S05]  /*3480*/  @!P2 DFMA R10, R10, 2, -R22 ;  /* 0x400000000a0aa82b */ /* 0x000fca0000000816 */
[----:B------:R-:W-:-:S05]  /*3490*/  DFMA R20, R18, R20, R18 ;  /* 0x000000141214722b */ /* 0x000fca0000000012 */
[----:B------:R-:W-:-:S03]  /*34a0*/  @!P2 LOP3.LUT R17, R11, 0x7ff00000, RZ, 0xc0, !PT ;  /* 0x7ff000000b11a812 */ /* 0x000fc600078ec0ff */
[----:B------:R-:W-:Y:S02]  /*34b0*/  DMUL R18, R20, R10 ;  /* 0x0000000a14127228 */ /* 0x000fe40000000000 */
[----:B------:R-:W-:-:S05]  /*34c0*/  VIADD R24, R17, 0xffffffff ;  /* 0xffffffff11187836 */ /* 0x000fca0000000000 */
[----:B------:R-:W-:Y:S01]  /*34d0*/  ISETP.GT.U32.AND P0, PT, R24, 0x7feffffe, PT ;  /* 0x7feffffe1800780c */ /* 0x000fe20003f04070 */
[----:B------:R-:W-:-:S03]  /*34e0*/  DFMA R22, R18, -R2, R10 ;  /* 0x800000021216722b */ /* 0x000fc6000000000a */
[----:B------:R-:W-:-:S05]  /*34f0*/  ISETP.GT.U32.OR P0, PT, R25, 0x7feffffe, P0 ;  /* 0x7feffffe1900780c */ /* 0x000fca0000704470 */
[----:B------:R-:W-:-:S08]  /*3500*/  DFMA R22, R20, R22, R18 ;  /* 0x000000161416722b */ /* 0x000fd00000000012 */
[----:B------:R-:W-:Y:S05]  /*3510*/  @P0 BRA `(.L_x_9711) ;  /* 0x00000000006c0947 */ /* 0x000fea0003800000 */
[----:B------:R-:W-:-:S04]  /*3520*/  LOP3.LUT R9, R7, 0x7ff00000, RZ, 0xc0, !PT ;  /* 0x7ff0000007097812 */ /* 0x000fc800078ec0ff */
[CC--:B------:R-:W-:Y:S02]  /*3530*/  VIADDMNMX R8, R12.reuse, -R9.reuse, 0xb9600000, !PT ;  /* 0xb96000000c087446 */ /* 0x0c0fe40007800909 */
[----:B------:R-:W-:Y:S02]  /*3540*/  ISETP.GE.U32.AND P0, PT, R12, R9, PT ;  /* 0x000000090c00720c */ /* 0x000fe40003f06070 */
[----:B------:R-:W-:Y:S02]  /*3550*/  VIMNMX R8, R8, 0x46a00000, PT ;  /* 0x46a0000008087848 */ /* 0x000fe40003fe0100 */
[----:B------:R-:W-:-:S04]  /*3560*/  SEL R9, R0, 0x63400000, !P0 ;  /* 0x6340000000097807 */ /* 0x000fc80004000000 */
[----:B------:R-:W-:Y:S02]  /*3570*/  IADD3 R0, -R9, R8, RZ ;  /* 0x0000000809007210 */ /* 0x000fe40007ffe1ff */
[----:B------:R-:W-:Y:S02]  /*3580*/  MOV R8, RZ ;  /* 0x000000ff00087202 */ /* 0x000fe40000000f00 */
[----:B------:R-:W-:-:S06]  /*3590*/  IADD3 R9, R0, 0x7fe00000, RZ ;  /* 0x7fe0000000097810 */ /* 0x000fcc0007ffe0ff */
[----:B------:R-:W-:-:S10]  /*35a0*/  DMUL R18, R22, R8 ;  /* 0x0000000816127228 */ /* 0x000fd40000000000 */
[----:B------:R-:W-:-:S13]  /*35b0*/  FSETP.GTU.AND P0, PT, |R19|, 1.469367938527859385e-39, PT ;  /* 0x001000001300780b */ /* 0x000fda0003f0c200 */
[----:B------:R-:W-:Y:S05]  /*35c0*/  @P0 BRA `(.L_x_9712) ;  /* 0x0000000000940947 */ /* 0x000fea0003800000 */
[----:B------:R-:W-:Y:S01]  /*35d0*/  DFMA R2, R22, -R2, R10 ;  /* 0x800000021602722b */ /* 0x000fe2000000000a */
[----:B------:R-:W-:-:S09]  /*35e0*/  MOV R8, RZ ;  /* 0x000000ff00087202 */ /* 0x000fd20000000f00 */
[C---:B------:R-:W-:Y:S02]  /*35f0*/  FSETP.NEU.AND P0, PT, R3.reuse, RZ, PT ;  /* 0x000000ff0300720b */ /* 0x040fe40003f0d000 */
[----:B------:R-:W-:-:S04]  /*3600*/  LOP3.LUT R7, R3, 0x80000000, R7, 0x48, !PT ;  /* 0x8000000003077812 */ /* 0x000fc800078e4807 */
[----:B------:R-:W-:-:S07]  /*3610*/  LOP3.LUT R9, R7, R9, RZ, 0xfc, !PT ;  /* 0x0000000907097212 */ /* 0x000fce00078efcff */
[----:B------:R-:W-:Y:S05]  /*3620*/  @!P0 BRA `(.L_x_9712) ;  /* 0x00000000007c8947 */ /* 0x000fea0003800000 */
[----:B------:R-:W-:Y:S01]  /*3630*/  IMAD.MOV R3, RZ, RZ, -R0 ;  /* 0x000000ffff037224 */ /* 0x000fe200078e0a00 */
[----:B------:R-:W-:Y:S01]  /*3640*/  MOV R2, RZ ;  /* 0x000000ff00027202 */ /* 0x000fe20000000f00 */
[----:B------:R-:W-:-:S05]  /*3650*/  DMUL.RP R8, R22, R8 ;  /* 0x0000000816087228 */ /* 0x000fca0000008000 */
[----:B------:R-:W-:-:S05]  /*3660*/  DFMA R2, R18, -R2, R22 ;  /* 0x800000021202722b */ /* 0x000fca0000000016 */
[----:B------:R-:W-:Y:S02]  /*3670*/  LOP3.LUT R7, R9, R7, RZ, 0x3c, !PT ;  /* 0x0000000709077212 */ /* 0x000fe400078e3cff */
[----:B------:R-:W-:-:S04]  /*3680*/  IADD3 R2, -R0, -0x43300000, RZ ;  /* 0xbcd0000000027810 */ /* 0x000fc80007ffe1ff */
[----:B------:R-:W-:-:S04]  /*3690*/  FSETP.NEU.AND P0, PT, |R3|, R2, PT ;  /* 0x000000020300720b */ /* 0x000fc80003f0d200 */
[----:B------:R-:W-:Y:S02]  /*36a0*/  FSEL R18, R8, R18, !P0 ;  /* 0x0000001208127208 */ /* 0x000fe40004000000 */
[----:B------:R-:W-:Y:S01]  /*36b0*/  FSEL R19, R7, R19, !P0 ;  /* 0x0000001307137208 */ /* 0x000fe20004000000 */
[----:B------:R-:W-:Y:S06]  /*36c0*/  BRA `(.L_x_9712) ;  /* 0x0000000000547947 */ /* 0x000fec0003800000 */
.L_x_9711:
[----:B------:R-:W-:-:S14]  /*36d0*/  DSETP.NAN.AND P0, PT, R8, R8, PT ;  /* 0x000000080800722a */ /* 0x000fdc0003f08000 */
[----:B------:R-:W-:Y:S05]  /*36e0*/  @P0 BRA `(.L_x_9713) ;  /* 0x0000000000440947 */ /* 0x000fea0003800000 */
[----:B------:R-:W-:-:S14]  /*36f0*/  DSETP.NAN.AND P0, PT, R6, R6, PT ;  /* 0x000000060600722a */ /* 0x000fdc0003f08000 */
[----:B------:R-:W-:Y:S05]  /*3700*/  @P0 BRA `(.L_x_9714) ;  /* 0x0000000000300947 */ /* 0x000fea0003800000 */
[----:B------:R-:W-:Y:S02]  /*3710*/  ISETP.NE.AND P0, PT, R17, R15, PT ;  /* 0x0000000f1100720c */ /* 0x000fe40003f05270 */
[----:B------:R-:W-:Y:S02]  /*3720*/  MOV R18, 0x0 ;  /* 0x0000000000127802 */ /* 0x000fe40000000f00 */
[----:B------:R-:W-:-:S09]  /*3730*/  MOV R19, 0xfff80000 ;  /* 0xfff8000000137802 */ /* 0x000fd20000000f00 */
[----:B------:R-:W-:Y:S05]  /*3740*/  @!P0 BRA `(.L_x_9712) ;  /* 0x0000000000348947 */ /* 0x000fea0003800000 */
[----:B------:R-:W-:Y:S02]  /*3750*/  ISETP.NE.AND P0, PT, R17, 0x7ff00000, PT ;  /* 0x7ff000001100780c */ /* 0x000fe40003f05270 */
[----:B------:R-:W-:Y:S02]  /*3760*/  LOP3.LUT R19, R9, 0x80000000, R7, 0x48, !PT ;  /* 0x8000000009137812 */ /* 0x000fe400078e4807 */
[----:B------:R-:W-:-:S13]  /*3770*/  ISETP.EQ.OR P0, PT, R15, RZ, !P0 ;  /* 0x000000ff0f00720c */ /* 0x000fda0004702670 */
[----:B------:R-:W-:Y:S02]  /*3780*/  @P0 LOP3.LUT R0, R19, 0x7ff00000, RZ, 0xfc, !PT ;  /* 0x7ff0000013000812 */ /* 0x000fe400078efcff */
[----:B------:R-:W-:Y:S02]  /*3790*/  @!P0 MOV R18, RZ ;  /* 0x000000ff00128202 */ /* 0x000fe40000000f00 */
[----:B------:R-:W-:Y:S01]  /*37a0*/  @P0 MOV R18, RZ ;  /* 0x000000ff00120202 */ /* 0x000fe20000000f00 */
[----:B------:R-:W-:Y:S01]  /*37b0*/  @P0 IMAD.MOV.U32 R19, RZ, RZ, R0 ;  /* 0x000000ffff130224 */ /* 0x000fe200078e0000 */
[----:B------:R-:W-:Y:S06]  /*37c0*/  BRA `(.L_x_9712) ;  /* 0x0000000000147947 */ /* 0x000fec0003800000 */
.L_x_9714:
[----:B------:R-:W-:Y:S02]  /*37d0*/  LOP3.LUT R19, R7, 0x80000, RZ, 0xfc, !PT ;  /* 0x0008000007137812 */ /* 0x000fe400078efcff */
[----:B------:R-:W-:Y:S01]  /*37e0*/  MOV R18, R6 ;  /* 0x0000000600127202 */ /* 0x000fe20000000f00 */
[----:B------:R-:W-:Y:S06]  /*37f0*/  BRA `(.L_x_9712) ;  /* 0x0000000000087947 */ /* 0x000fec0003800000 */
.L_x_9713:
[----:B------:R-:W-:Y:S02]  /*3800*/  LOP3.LUT R19, R9, 0x80000, RZ, 0xfc, !PT ;  /* 0x0008000009137812 */ /* 0x000fe400078efcff */
[----:B------:R-:W-:-:S07]  /*3810*/  MOV R18, R8 ;  /* 0x0000000800127202 */ /* 0x000fce0000000f00 */
.L_x_9712:
[----:B------:R-:W-:Y:S05]  /*3820*/  BSYNC B3 ;  /* 0x0000000000037941 */ /* 0x000fea0003800000 */
.L_x_9710:
[----:B------:R-:W-:Y:S01]  /*3830*/  HFMA2.MMA R17, -RZ, RZ, 0, 0 ;  /* 0x00000000ff117435 */ /* 0x000fe200000001ff */
[----:B------:R-:W-:Y:S02]  /*3840*/  MOV R2, R18 ;  /* 0x0000001200027202 */ /* 0x000fe40000000f00 */
[----:B------:R-:W-:-:S03]  /*3850*/  MOV R3, R19 ;  /* 0x0000001300037202 */ /* 0x000fc60000000f00 */
[----:B------:R-:W-:Y:S05]  /*3860*/  RET.REL.NODEC R16 `(_ZN2at6native18elementwise_kernelILi128ELi2EZNS0_22gpu_kernel_impl_nocastIZZZNS0_26logit_backward_kernel_cudaERNS_18TensorIteratorBaseERKN3c106ScalarEENKUlvE_clEvENKUlvE_clEvEUlddE0_EEvS4_RKT_EUliE_EEviT1_) ;  /* 0xffffffc410e47950 */ /* 0x000fea0003c3ffff */
.L_x_9715:
        /* <DEDUP_REMOVED lines=9> */
.L_x_14574:


//--------------------- .text._ZN2at6native27unrolled_elementwise_kernelIZZZNS0_26logit_backward_kernel_cudaERNS_18TensorIteratorBaseERKN3c106ScalarEENKUlvE_clEvENKUlvE_clEvEUlddE0_St5arrayIPcLm3EELi4E23TrivialOffsetCalculatorILi2EjESE_ILi1EjENS0_6memory15LoadWithoutCastENSH_16StoreWithoutCastEEEviT_T0_T2_T3_T4_T5_ --------------------------
	.section	.text._ZN2at6native27unrolled_elementwise_kernelIZZZNS0_26logit_backward_kernel_cudaERNS_18TensorIteratorBaseERKN3c106ScalarEENKUlvE_clEvENKUlvE_clEvEUlddE0_St5arrayIPcLm3EELi4E23TrivialOffsetCalculatorILi2EjESE_ILi1EjENS0_6memory15LoadWithoutCastENSH_16StoreWithoutCastEEEviT_T0_T2_T3_T4_T5_,"ax",@progbits
	.align	128
        .global         _ZN2at6native27unrolled_elementwise_kernelIZZZNS0_26logit_backward_kernel_cudaERNS_18TensorIteratorBaseERKN3c106ScalarEENKUlvE_clEvENKUlvE_clEvEUlddE0_St5arrayIPcLm3EELi4E23TrivialOffsetCalculatorILi2EjESE_ILi1EjENS0_6memory15LoadWithoutCastENSH_16StoreWithoutCastEEEviT_T0_T2_T3_T4_T5_
        .type           _ZN2at6native27unrolled_elementwise_kernelIZZZNS0_26logit_backward_kernel_cudaERNS_18TensorIteratorBaseERKN3c106ScalarEENKUlvE_clEvENKUlvE_clEvEUlddE0_St5arrayIPcLm3EELi4E23TrivialOffsetCalculatorILi2EjESE_ILi1EjENS0_6memory15LoadWithoutCastENSH_16StoreWithoutCastEEEviT_T0_T2_T3_T4_T5_,@function
        .size           _ZN2at6native27unrolled_elementwise_kernelIZZZNS0_26logit_backward_kernel_cudaERNS_18TensorIteratorBaseERKN3c106ScalarEENKUlvE_clEvENKUlvE_clEvEUlddE0_St5arrayIPcLm3EELi4E23TrivialOffsetCalculatorILi2EjESE_ILi1EjENS0_6memory15LoadWithoutCastENSH_16StoreWithoutCastEEEviT_T0_T2_T3_T4_T5_,(.L_x_14575 - _ZN2at6native27unrolled_elementwise_kernelIZZZNS0_26logit_backward_kernel_cudaERNS_18TensorIteratorBaseERKN3c106ScalarEENKUlvE_clEvENKUlvE_clEvEUlddE0_St5arrayIPcLm3EELi4E23TrivialOffsetCalculatorILi2EjESE_ILi1EjENS0_6memory15LoadWithoutCastENSH_16StoreWithoutCastEEEviT_T0_T2_T3_T4_T5_)
        .other          _ZN2at6native27unrolled_elementwise_kernelIZZZNS0_26logit_backward_kernel_cudaERNS_18TensorIteratorBaseERKN3c106ScalarEENKUlvE_clEvENKUlvE_clEvEUlddE0_St5arrayIPcLm3EELi4E23TrivialOffsetCalculatorILi2EjESE_ILi1EjENS0_6memory15LoadWithoutCastENSH_16StoreWithoutCastEEEviT_T0_T2_T3_T4_T5_,@"STO_CUDA_ENTRY STV_DEFAULT"
_ZN2at6native27unrolled_elementwise_kernelIZZZNS0_26logit_backward_kernel_cudaERNS_18TensorIteratorBaseERKN3c106ScalarEENKUlvE_clEvENKUlvE_clEvEUlddE0_St5arrayIPcLm3EELi4E23TrivialOffsetCalculatorILi2EjESE_ILi1EjENS0_6memory15LoadWithoutCastENSH_16StoreWithoutCastEEEviT_T0_T2_T3_T4_T5_:
.text._ZN2at6native27unrolled_elementwise_kernelIZZZNS0_26logit_backward_kernel_cudaERNS_18TensorIteratorBaseERKN3c106ScalarEENKUlvE_clEvENKUlvE_clEvEUlddE0_St5arrayIPcLm3EELi4E23TrivialOffsetCalculatorILi2EjESE_ILi1EjENS0_6memory15LoadWithoutCastENSH_16StoreWithoutCastEEEviT_T0_T2_T3_T4_T5_:
[----:B------:R-:W-:Y:S01]  /*0000*/  LDC R1, c[0x0][0x28] ;  /* 0x00000a00ff017b82 */ /* 0x000fe20000000800 */
[----:B------:R-:W0:Y:S07]  /*0010*/  S2R R3, SR_CTAID.X ;  /* 0x0000000000037919 */ /* 0x000e2e0000002500 */
[----:B------:R-:W0:Y:S01]  /*0020*/  LDC R4, c[0x0][0x210] ;  /* 0x00008400ff047b82 */ /* 0x000e220000000800 */
[----:B------:R-:W-:Y:S02]  /*0030*/  CS2R R18, SRZ ;  /* 0x0000000000127805 */ /* 0x000fe4000001ff00 */
[----:B------:R-:W-:Y:S01]  /*0040*/  CS2R R20, SRZ ;  /* 0x0000000000147805 */ /* 0x000fe2000001ff00 */
[----:B------:R-:W1:Y:S01]  /*0050*/  S2R R5, SR_TID.X ;  /* 0x0000000000057919 */ /* 0x000e620000002100 */
[----:B------:R-:W-:Y:S01]  /*0060*/  CS2R R28, SRZ ;  /* 0x00000000001c7805 */ /* 0x000fe2000001ff00 */
[----:B------:R-:W-:Y:S01]  /*0070*/  ULDC.64 UR4, c[0x0][0x208] ;  /* 0x0000820000047ab9 */ /* 0x000fe20000000a00 */
[----:B0-----:R-:W-:-:S02]  /*0080*/  IMAD R4, R3, -0x200, R4 ;  /* 0xfffffe0003047824 */ /* 0x001fc400078e0204 */
[----:B-1----:R-:W-:-:S03]  /*0090*/  IMAD.MOV.U32 R6, RZ, RZ, R5 ;  /* 0x000000ffff067224 */ /* 0x002fc600078e0005 */
[----:B------:R-:W-:-:S13]  /*00a0*/  ISETP.GE.AND P1, PT, R5, R4, PT ;  /* 0x000000040500720c */ /* 0x000fda0003f26270 */
[----:B------:R-:W-:Y:S01]  /*00b0*/  @!P1 VIADD R5, R6, 0x80 ;  /* 0x0000008006059836 */ /* 0x000fe20000000000 */
[----:B------:R-:W0:Y:S01]  /*00c0*/  @!P1 LDC.64 R16, c[0x0][0x238] ;  /* 0x00008e00ff109b82 */ /* 0x000e220000000a00 */
[----:B------:R-:W-:-:S03]  /*00d0*/  @!P1 IMAD R7, R3, 0x200, R6 ;  /* 0x0000020003079824 */ /* 0x000fc600078e0206 */
[----:B------:R-:W-:-:S04]  /*00e0*/  ISETP.GE.AND P0, PT, R5, R4, PT ;  /* 0x000000040500720c */ /* 0x000fc80003f06270 */
[----:B------:R-:W1:Y:S09]  /*00f0*/  @!P1 LDC.64 R22, c[0x0][0x240] ;  /* 0x00009000ff169b82 */ /* 0x000e720000000a00 */
[----:B------:R-:W-:Y:S01]  /*0100*/  @!P0 IMAD R31, R3, 0x200, R5 ;  /* 0x00000200031f8824 */ /* 0x000fe200078e0205 */
[----:B------:R-:W2:Y:S01]  /*0110*/  @!P0 LDC.64 R24, c[0x0][0x238] ;  /* 0x00008e00ff188b82 */ /* 0x000ea20000000a00 */
[----:B------:R-:W-:-:S05]  /*0120*/  @!P0 VIADD R5, R5, 0x80 ;  /* 0x0000008005058836 */ /* 0x000fca0000000000 */
[----:B------:R-:W-:Y:S01]  /*0130*/  ISETP.GE.AND P3, PT, R5, R4, PT ;  /* 0x000000040500720c */ /* 0x000fe20003f66270 */
[C---:B0-----:R-:W-:Y:S01]  /*0140*/  @!P1 IMAD.WIDE.U32 R16, R7.reuse, 0x8, R16 ;  /* 0x0000000807109825 */ /* 0x041fe200078e0010 */
[----:B------:R-:W0:Y:S04]  /*0150*/  @!P0 LDC.64 R26, c[0x0][0x240] ;  /* 0x00009000ff1a8b82 */ /* 0x000e280000000a00 */
[----:B------:R3:W5:Y:S01]  /*0160*/  @!P1 LDG.E.64 R18, desc[UR4][R16.64] ;  /* 0x0000000410129981 */ /* 0x000762000c1e1b00 */
[----:B-1----:R-:W-:-:S06]  /*0170*/  @!P1 IMAD.WIDE.U32 R22, R7, 0x8, R22 ;  /* 0x0000000807169825 */ /* 0x002fcc00078e0016 */
[----:B------:R-:W-:Y:S01]  /*0180*/  @!P3 IMAD R39, R3, 0x200, R5 ;  /* 0x000002000327b824 */ /* 0x000fe200078e0205 */
[----:B------:R-:W1:Y:S01]  /*0190*/  @!P3 LDC.64 R14, c[0x0][0x238] ;  /* 0x00008e00ff0ebb82 */ /* 0x000e620000000a00 */
[----:B------:R-:W-:Y:S01]  /*01a0*/  @!P3 VIADD R5, R5, 0x80 ;  /* 0x000000800505b836 */ /* 0x000fe20000000000 */
[----:B------:R3:W5:Y:S01]  /*01b0*/  @!P1 LDG.E.64 R20, desc[UR4][R22.64] ;  /* 0x0000000416149981 */ /* 0x000762000c1e1b00 */
[----:B--2---:R-:W-:-:S03]  /*01c0*/  @!P0 IMAD.WIDE.U32 R24, R31, 0x8, R24 ;  /* 0x000000081f188825 */ /* 0x004fc600078e0018 */
[----:B------:R-:W-:Y:S02]  /*01d0*/  ISETP.GE.AND P2, PT, R5, R4, PT ;  /* 0x000000040500720c */ /* 0x000fe40003f46270 */
[----:B------:R-:W2:Y:S01]  /*01e0*/  @!P3 LDC.64 R12, c[0x0][0x240] ;  /* 0x00009000ff0cbb82 */ /* 0x000ea20000000a00 */
[----:B------:R3:W5:Y:S10]  /*01f0*/  @!P0 LDG.E.64 R28, desc[UR4][R24.64] ;  /* 0x00000004181c8981 */ /* 0x000774000c1e1b00 */
[----:B------:R-:W4:Y:S08]  /*0200*/  @!P2 LDC.64 R10, c[0x0][0x238] ;  /* 0x00008e00ff0aab82 */ /* 0x000f300000000a00 */
[----:B------:R-:W3:Y:S01]  /*0210*/  @!P2 LDC.64 R8, c[0x0][0x240] ;  /* 0x00009000ff08ab82 */ /* 0x000ee20000000a00 */
[----:B------:R-:W-:-:S02]  /*0220*/  @!P2 IMAD R35, R3, 0x200, R5 ;  /* 0x000002000323a824 */ /* 0x000fc400078e0205 */
[----:B-1----:R-:W-:Y:S01]  /*0230*/  @!P3 IMAD.WIDE.U32 R36, R39, 0x8, R14 ;  /* 0x000000082724b825 */ /* 0x002fe200078e000e */
[----:B------:R-:W-:-:S03]  /*0240*/  CS2R R14, SRZ ;  /* 0x00000000000e7805 */ /* 0x000fc6000001ff00 */
[----:B0-----:R-:W-:Y:S01]  /*0250*/  @!P0 IMAD.WIDE.U32 R26, R31, 0x8, R26 ;  /* 0x000000081f1a8825 */ /* 0x001fe200078e001a */
[----:B------:R-:W-:-:S03]  /*0260*/  CS2R R30, SRZ ;  /* 0x00000000001e7805 */ /* 0x000fc6000001ff00 */
[----:B--2---:R-:W-:Y:S01]  /*0270*/  @!P3 IMAD.WIDE.U32 R38, R39, 0x8, R12 ;  /* 0x000000082726b825 */ /* 0x004fe200078e000c */
[----:B------:R-:W-:Y:S02]  /*0280*/  CS2R R12, SRZ ;  /* 0x00000000000c7805 */ /* 0x000fe4000001ff00 */
[----:B------:R0:W5:Y:S01]  /*0290*/  @!P0 LDG.E.64 R30, desc[UR4][R26.64] ;  /* 0x000000041a1e8981 */ /* 0x000162000c1e1b00 */
[----:B----4-:R-:W-:Y:S01]  /*02a0*/  @!P2 IMAD.WIDE.U32 R32, R35, 0x8, R10 ;  /* 0x000000082320a825 */ /* 0x010fe200078e000a */
[----:B------:R-:W-:-:S04]  /*02b0*/  CS2R R10, SRZ ;  /* 0x00000000000a7805 */ /* 0x000fc8000001ff00 */
[----:B------:R0:W5:Y:S01]  /*02c0*/  @!P2 LDG.E.64 R12, desc[UR4][R32.64] ;  /* 0x00000004200ca981 */ /* 0x000162000c1e1b00 */
[----:B---3--:R-:W-:Y:S01]  /*02d0*/  @!P2 IMAD.WIDE.U32 R34, R35, 0x8, R8 ;  /* 0x000000082322a825 */ /* 0x008fe200078e0008 */
[----:B------:R-:W-:Y:S02]  /*02e0*/  CS2R R8, SRZ ;  /* 0x0000000000087805 */ /* 0x000fe4000001ff00 */
[----:B------:R0:W5:Y:S04]  /*02f0*/  @!P3 LDG.E.64 R10, desc[UR4][R38.64] ;  /* 0x00000004260ab981 */ /* 0x000168000c1e1b00 */
[----:B------:R0:W5:Y:S04]  /*0300*/  @!P2 LDG.E.64 R14, desc[UR4][R34.64] ;  /* 0x00000004220ea981 */ /* 0x000168000c1e1b00 */
[----:B------:R0:W5:Y:S01]  /*0310*/  @!P3 LDG.E.64 R8, desc[UR4][R36.64] ;  /* 0x000000042408b981 */ /* 0x000162000c1e1b00 */
[----:B------:R-:W-:Y:S04]  /*0320*/  BSSY B0, `(.L_x_9716) ;  /* 0x0000022000007945 */ /* 0x000fe80003800000 */
[----:B------:R-:W-:Y:S05]  /*0330*/  @P1 BRA `(.L_x_9717) ;  /* 0x0000000000801947 */ /* 0x000fea0003800000 */
[----:B------:R-:W-:Y:S01]  /*0340*/  ULDC.64 UR6, c[0x0][0x220] ;  /* 0x0000880000067ab9 */ /* 0x000fe20000000a00 */
[----:B------:R-:W-:Y:S01]  /*0350*/  CS2R R16, SRZ ;  /* 0x0000000000107805 */ /* 0x000fe2000001ff00 */
[----:B-----5:R-:W-:Y:S01]  /*0360*/  DSETP.GT.AND P0, PT, R20, UR6, PT ;  /* 0x0000000614007e2a */ /* 0x020fe2000bf04000 */
[----:B------:R-:W-:-:S05]  /*0370*/  ULDC.64 UR6, c[0x0][0x218] ;  /* 0x0000860000067ab9 */ /* 0x000fca0000000a00 */
[----:B------:R-:W-:-:S14]  /*0380*/  DSETP.LT.OR P0, PT, R20, UR6, P0 ;  /* 0x0000000614007e2a */ /* 0x000fdc0008701400 */
[----:B------:R-:W-:Y:S05]  /*0390*/  @P0 BRA `(.L_x_9717) ;  /* 0x0000000000680947 */ /* 0x000fea0003800000 */
[----:B------:R-:W-:Y:S01]  /*03a0*/  DADD R16, -R20, 1 ;  /* 0x3ff0000014107429 */ /* 0x000fe20000000100 */
[----:B------:R-:W-:Y:S01]  /*03b0*/  FSETP.GEU.AND P2, PT, |R19|, 6.5827683646048100446e-37, PT ;  /* 0x036000001300780b */ /* 0x000fe20003f4e200 */
[----:B------:R-:W-:Y:S06]  /*03c0*/  BSSY B1, `(.L_x_9717) ;  /* 0x0000017000017945 */ /* 0x000fec0003800000 */
[----:B------:R-:W-:Y:S01]  /*03d0*/  DMUL R20, R16, R20 ;  /* 0x0000001410147228 */ /* 0x000fe20000000000 */
[----:B------:R-:W-:-:S05]  /*03e0*/  MOV R16, 0x1 ;  /* 0x0000000100107802 */ /* 0x000fca0000000f00 */
[----:B------:R-:W1:Y:S02]  /*03f0*/  MUFU.RCP64H R17, R21 ;  /* 0x0000001500117308 */ /* 0x000e640000001800 */
[----:B-1----:R-:W-:-:S08]  /*0400*/  DFMA R22, -R20, R16, 1 ;  /* 0x3ff000001416742b */ /* 0x002fd00000000110 */
        /* <DEDUP_REMOVED lines=13> */
[----:B------:R-:W-:Y:S02]  /*04e0*/  IMAD.MOV.U32 R22, RZ, RZ, R20 ;  /* 0x000000ffff167224 */ /* 0x000fe400078e0014 */
[----:B------:R-:W-:-:S07]  /*04f0*/  IMAD.MOV.U32 R23, RZ, RZ, R21 ;  /* 0x000000ffff177224 */ /* 0x000fce00078e0015 */
[----:B0-----:R-:W-:Y:S05]  /*0500*/  CALL.REL.NOINC `($__internal_3_$__cuda_sm20_div_rn_f64_full) ;  /* 0x0000000800347944 */ /* 0x001fea0003c00000 */
[----:B------:R-:W-:Y:S02]  /*0510*/  IMAD.MOV.U32 R16, RZ, RZ, R32 ;  /* 0x000000ffff107224 */ /* 0x000fe400078e0020 */
[----:B------:R-:W-:-:S07]  /*0520*/  IMAD.MOV.U32 R17, RZ, RZ, R33 ;  /* 0x000000ffff117224 */ /* 0x000fce00078e0021 */
.L_x_9718:
[----:B------:R-:W-:Y:S05]  /*0530*/  BSYNC B1 ;  /* 0x0000000000017941 */ /* 0x000fea0003800000 */
.L_x_9717:
[----:B------:R-:W-:Y:S05]  /*0540*/  BSYNC B0 ;  /* 0x0000000000007941 */ /* 0x000fea0003800000 */
.L_x_9716:
[----:B------:R-:W-:Y:S01]  /*0550*/  VIADD R5, R6, 0x80 ;  /* 0x0000008006057836 */ /* 0x000fe20000000000 */
[----:B------:R-:W-:Y:S04]  /*0560*/  BSSY B0, `(.L_x_9719) ;  /* 0x0000023000007945 */ /* 0x000fe80003800000 */
[----:B------:R-:W-:-:S13]  /*0570*/  ISETP.GE.AND P0, PT, R5, R4, PT ;  /* 0x000000040500720c */ /* 0x000fda0003f06270 */
[----:B------:R-:W-:Y:S05]  /*0580*/  @P0 BRA `(.L_x_9720) ;  /* 0x0000000000800947 */ /* 0x000fea0003800000 */
[----:B------:R-:W-:Y:S01]  /*0590*/  ULDC.64 UR6, c[0x0][0x220] ;  /* 0x0000880000067ab9 */ /* 0x000fe20000000a00 */
[----:B-----5:R-:W-:Y:S01]  /*05a0*/  CS2R R18, SRZ ;  /* 0x0000000000127805 */ /* 0x020fe2000001ff00 */
[----:B------:R-:W-:Y:S01]  /*05b0*/  DSETP.GT.AND P0, PT, R30, UR6, PT ;  /* 0x000000061e007e2a */ /* 0x000fe2000bf04000 */
        /* <DEDUP_REMOVED lines=28> */
.L_x_9721:
[----:B------:R-:W-:Y:S05]  /*0780*/  BSYNC B1 ;  /* 0x0000000000017941 */ /* 0x000fea0003800000 */
.L_x_9720:
[----:B------:R-:W-:Y:S05]  /*0790*/  BSYNC B0 ;  /* 0x0000000000007941 */ /* 0x000fea0003800000 */
.L_x_9719:
        /* <DEDUP_REMOVED lines=35> */
.L_x_9724:
[----:B------:R-:W-:Y:S05]  /*09d0*/  BSYNC B1 ;  /* 0x0000000000017941 */ /* 0x000fea0003800000 */
.L_x_9723:
[----:B------:R-:W-:Y:S05]  /*09e0*/  BSYNC B0 ;  /* 0x0000000000007941 */ /* 0x000fea0003800000 */
.L_x_9722:
        /* <DEDUP_REMOVED lines=35> */
.L_x_9727:
[----:B------:R-:W-:Y:S05]  /*0c20*/  BSYNC B1 ;  /* 0x0000000000017941 */ /* 0x000fea0003800000 */
.L_x_9726:
[----:B------:R-:W-:Y:S05]  /*0c30*/  BSYNC B0 ;  /* 0x0000000000007941 */ /* 0x000fea0003800000 */
.L_x_9725:
[----:B-----5:R-:W1:Y:S01]  /*0c40*/  @!P1 LDC.64 R10, c[0x0][0x230] ;  /* 0x00008c00ff0a9b82 */ /* 0x020e620000000a00 */
[----:B------:R-:W-:Y:S01]  /*0c50*/  @!P1 IMAD R7, R3, 0x200, R6 ;  /* 0x0000020003079824 */ /* 0x000fe200078e0206 */
[----:B------:R-:W-:Y:S01]  /*0c60*/  @!P1 MOV R6, R5 ;  /* 0x0000000500069202 */ /* 0x000fe20000000f00 */
[----:B------:R-:W-:Y:S03]  /*0c70*/  BSSY B0, `(.L_x_9728) ;  /* 0x000000f000007945 */ /* 0x000fe60003800000 */
[----:B------:R-:W-:Y:S01]  /*0c80*/  ISETP.GE.AND P0, PT, R6, R4, PT ;  /* 0x000000040600720c */ /* 0x000fe20003f06270 */
[----:B-1----:R-:W-:-:S05]  /*0c90*/  @!P1 IMAD.WIDE.U32 R10, R7, 0x8, R10 ;  /* 0x00000008070a9825 */ /* 0x002fca00078e000a */
[----:B------:R1:W-:Y:S07]  /*0ca0*/  @!P1 STG.E.64 desc[UR4][R10.64], R16 ;  /* 0x000000100a009986 */ /* 0x0003ee000c101b04 */
[----:B------:R-:W-:Y:S05]  /*0cb0*/  @P0 BRA `(.L_x_9729) ;  /* 0x0000000000280947 */ /* 0x000fea0003800000 */
[----:B-1----:R-:W1:Y:S01]  /*0cc0*/  LDC.64 R10, c[0x0][0x230] ;  /* 0x00008c00ff0a7b82 */ /* 0x002e620000000a00 */
[----:B------:R-:W-:Y:S02]  /*0cd0*/  IMAD R13, R3, 0x200, R6 ;  /* 0x00000200030d7824 */ /* 0x000fe400078e0206 */
[----:B------:R-:W-:-:S05]  /*0ce0*/  VIADD R6, R6, 0x80 ;  /* 0x0000008006067836 */ /* 0x000fca0000000000 */
[----:B------:R-:W-:-:S13]  /*0cf0*/  ISETP.GE.AND P0, PT, R6, R4, PT ;  /* 0x000000040600720c */ /* 0x000fda0003f06270 */
[----:B------:R-:W-:Y:S02]  /*0d00*/  @!P0 IMAD R5, R3, 0x200, R6 ;  /* 0x0000020003058824 */ /* 0x000fe400078e0206 */
[----:B------:R-:W-:Y:S02]  /*0d10*/  @!P0 VIADD R6, R6, 0x80 ;  /* 0x0000008006068836 */ /* 0x000fe40000000000 */
[----:B-1----:R-:W-:-:S04]  /*0d20*/  IMAD.WIDE.U32 R12, R13, 0x8, R10 ;  /* 0x000000080d0c7825 */ /* 0x002fc800078e000a */
[----:B------:R-:W-:Y:S01]  /*0d30*/  @!P0 IMAD.WIDE.U32 R10, R5, 0x8, R10 ;  /* 0x00000008050a8825 */ /* 0x000fe200078e000a */
[----:B------:R2:W-:Y:S04]  /*0d40*/  STG.E.64 desc[UR4][R12.64], R18 ;  /* 0x000000120c007986 */ /* 0x0005e8000c101b04 */
[----:B------:R2:W-:Y:S02]  /*0d50*/  @!P0 STG.E.64 desc[UR4][R10.64], R28 ;  /* 0x0000001c0a008986 */ /* 0x0005e4000c101b04 */
.L_x_9729:
[----:B------:R-:W-:Y:S05]  /*0d60*/  BSYNC B0 ;  /* 0x0000000000007941 */ /* 0x000fea0003800000 */
.L_x_9728:
[----:B------:R-:W-:-:S13]  /*0d70*/  ISETP.GE.AND P0, PT, R6, R4, PT ;  /* 0x000000040600720c */ /* 0x000fda0003f06270 */
[----:B------:R-:W-:Y:S05]  /*0d80*/  @P0 EXIT ;  /* 0x000000000000094d */ /* 0x000fea0003800000 */
[----:B------:R-:W3:Y:S01]  /*0d90*/  LDC.64 R4, c[0x0][0x230] ;  /* 0x00008c00ff047b82 */ /* 0x000ee20000000a00 */
[----:B------:R-:W-:-:S04]  /*0da0*/  IMAD R3, R3, 0x200, R6 ;  /* 0x0000020003037824 */ /* 0x000fc800078e0206 */
[----:B---3--:R-:W-:-:S05]  /*0db0*/  IMAD.WIDE.U32 R2, R3, 0x8, R4 ;  /* 0x0000000803027825 */ /* 0x008fca00078e0004 */
[----:B------:R-:W-:Y:S01]  /*0dc0*/  STG.E.64 desc[UR4][R2.64], R8 ;  /* 0x0000000802007986 */ /* 0x000fe2000c101b04 */
[----:B------:R-:W-:Y:S05]  /*0dd0*/  EXIT ;  /* 0x000000000000794d */ /* 0x000fea0003800000 */
        .weak           $__internal_3_$__cuda_sm20_div_rn_f64_full
        .type           $__internal_3_$__cuda_sm20_div_rn_f64_full,@function
        .size           $__internal_3_$__cuda_sm20_div_rn_f64_full,(.L_x_14575 - $__internal_3_$__cuda_sm20_div_rn_f64_full)
$__internal_3_$__cuda_sm20_div_rn_f64_full:
[C---:B------:R-:W-:Y:S01]  /*0de0*/  FSETP.GEU.AND P0, PT, |R23|.reuse, 1.469367938527859385e-39, PT ;  /* 0x001000001700780b */ /* 0x040fe20003f0e200 */
[----:B------:R-:W-:Y:S01]  /*0df0*/  IMAD.MOV.U32 R26, RZ, RZ, 0x1 ;  /* 0x00000001ff1a7424 */ /* 0x000fe200078e00ff */
[----:B------:R-:W-:Y:S01]  /*0e00*/  LOP3.LUT R20, R23, 0x800fffff, RZ, 0xc0, !PT ;  /* 0x800fffff17147812 */ /* 0x000fe200078ec0ff */
[----:B------:R-:W-:Y:S01]  /*0e10*/  BSSY B2, `(.L_x_9730) ;  /* 0x0000054000027945 */ /* 0x000fe20003800000 */
[C---:B------:R-:W-:Y:S02]  /*0e20*/  FSETP.GEU.AND P3, PT, |R25|.reuse, 1.469367938527859385e-39, PT ;  /* 0x001000001900780b */ /* 0x040fe40003f6e200 */
[----:B------:R-:W-:Y:S01]  /*0e30*/  LOP3.LUT R21, R20, 0x3ff00000, RZ, 0xfc, !PT ;  /* 0x3ff0000014157812 */ /* 0x000fe200078efcff */
[----:B------:R-:W-:Y:S01]  /*0e40*/  IMAD.MOV.U32 R20, RZ, RZ, R22 ;  /* 0x000000ffff147224 */ /* 0x000fe200078e0016 */
[----:B------:R-:W-:Y:S02]  /*0e50*/  LOP3.LUT R7, R25, 0x7ff00000, RZ, 0xc0, !PT ;  /* 0x7ff0000019077812 */ /* 0x000fe400078ec0ff */
[----:B------:R-:W-:-:S03]  /*0e60*/  LOP3.LUT R38, R23, 0x7ff00000, RZ, 0xc0, !PT ;  /* 0x7ff0000017267812 */ /* 0x000fc600078ec0ff */
[----:B------:R-:W-:Y:S01]  /*0e70*/  @!P0 DMUL R20, R22, 8.98846567431157953865e+307 ;  /* 0x7fe0000016148828 */ /* 0x000fe20000000000 */
[----:B------:R-:W-:Y:S01]  /*0e80*/  ISETP.GE.U32.AND P2, PT, R7, R38, PT ;  /* 0x000000260700720c */ /* 0x000fe20003f46070 */
[----:B------:R-:W-:Y:S02]  /*0e90*/  IMAD.MOV.U32 R39, RZ, RZ, R7 ;  /* 0x000000ffff277224 */ /* 0x000fe400078e0007 */
[----:B------:R-:W-:Y:S02]  /*0ea0*/  @!P3 LOP3.LUT R0, R23, 0x7ff00000, RZ, 0xc0, !PT ;  /* 0x7ff000001700b812 */ /* 0x000fe400078ec0ff */
[----:B------:R-:W0:Y:S02]  /*0eb0*/  MUFU.RCP64H R27, R21 ;  /* 0x00000015001b7308 */ /* 0x000e240000001800 */
[----:B------:R-:W-:Y:S02]  /*0ec0*/  @!P3 ISETP.GE.U32.AND P4, PT, R7, R0, PT ;  /* 0x000000000700b20c */ /* 0x000fe40003f86070 */
[----:B------:R-:W-:-:S02]  /*0ed0*/  MOV R0, 0x1ca00000 ;  /* 0x1ca0000000007802 */ /* 0x000fc40000000f00 */
[----:B------:R-:W-:Y:S02]  /*0ee0*/  @!P0 LOP3.LUT R38, R21, 0x7ff00000, RZ, 0xc0, !PT ;  /* 0x7ff0000015268812 */ /* 0x000fe400078ec0ff */
[----:B------:R-:W-:-:S04]  /*0ef0*/  @!P3 SEL R35, R0, 0x63400000, !P4 ;  /* 0x634000000023b807 */ /* 0x000fc80006000000 */
[----:B------:R-:W-:-:S04]  /*0f00*/  @!P3 LOP3.LUT R36, R35, 0x80000000, R25, 0xf8, !PT ;  /* 0x800000002324b812 */ /* 0x000fc800078ef819 */
[----:B------:R-:W-:Y:S01]  /*0f10*/  @!P3 LOP3.LUT R37, R36, 0x100000, RZ, 0xfc, !PT ;  /* 0x001000002425b812 */ /* 0x000fe200078efcff */
[----:B0-----:R-:W-:Y:S01]  /*0f20*/  DFMA R32, R26, -R20, 1 ;  /* 0x3ff000001a20742b */ /* 0x001fe20000000814 */
[----:B------:R-:W-:-:S07]  /*0f30*/  @!P3 IMAD.MOV.U32 R36, RZ, RZ, RZ ;  /* 0x000000ffff24b224 */ /* 0x000fce00078e00ff */
[----:B------:R-:W-:-:S08]  /*0f40*/  DFMA R32, R32, R32, R32 ;  /* 0x000000202020722b */ /* 0x000fd00000000020 */
[----:B------:R-:W-:Y:S01]  /*0f50*/  DFMA R32, R26, R32, R26 ;  /* 0x000000201a20722b */ /* 0x000fe2000000001a */
[----:B------:R-:W-:Y:S01]  /*0f60*/  SEL R27, R0, 0x63400000, !P2 ;  /* 0x63400000001b7807 */ /* 0x000fe20005000000 */
[----:B------:R-:W-:-:S03]  /*0f70*/  IMAD.MOV.U32 R26, RZ, RZ, R24 ;  /* 0x000000ffff1a7224 */ /* 0x000fc600078e0018 */
        /* <DEDUP_REMOVED lines=8> */
[----:B------:R-:W-:Y:S01]  /*1000*/  VIADD R40, R38, 0xffffffff ;  /* 0xffffffff26287836 */ /* 0x000fe20000000000 */
[----:B------:R-:W-:-:S04]  /*1010*/  DFMA R36, R32, -R20, R26 ;  /* 0x800000142024722b */ /* 0x000fc8000000001a */
[----:B------:R-:W-:-:S04]  /*1020*/  ISETP.GT.U32.OR P0, PT, R40, 0x7feffffe, P0 ;  /* 0x7feffffe2800780c */ /* 0x000fc80000704470 */
[----:B------:R-:W-:-:S09]  /*1030*/  DFMA R36, R34, R36, R32 ;  /* 0x000000242224722b */ /* 0x000fd20000000020 */
[----:B------:R-:W-:Y:S05]  /*1040*/  @P0 BRA `(.L_x_9731) ;  /* 0x00000000006c0947 */ /* 0x000fea0003800000 */
[----:B------:R-:W-:-:S04]  /*1050*/  LOP3.LUT R32, R23, 0x7ff00000, RZ, 0xc0, !PT ;  /* 0x7ff0000017207812 */ /* 0x000fc800078ec0ff */
[CC--:B------:R-:W-:Y:S02]  /*1060*/  VIADDMNMX R24, R7.reuse, -R32.reuse, 0xb9600000, !PT ;  /* 0xb960000007187446 */ /* 0x0c0fe40007800920 */
[----:B------:R-:W-:Y:S02]  /*1070*/  ISETP.GE.U32.AND P0, PT, R7, R32, PT ;  /* 0x000000200700720c */ /* 0x000fe40003f06070 */
[----:B------:R-:W-:Y:S02]  /*1080*/  VIMNMX R24, R24, 0x46a00000, PT ;  /* 0x46a0000018187848 */ /* 0x000fe40003fe0100 */
[----:B------:R-:W-:-:S05]  /*1090*/  SEL R7, R0, 0x63400000, !P0 ;  /* 0x6340000000077807 */ /* 0x000fca0004000000 */
[----:B------:R-:W-:Y:S01]  /*10a0*/  IMAD.IADD R0, R24, 0x1, -R7 ;  /* 0x0000000118007824 */ /* 0x000fe200078e0a07 */
[----:B------:R-:W-:-:S03]  /*10b0*/  MOV R24, RZ ;  /* 0x000000ff00187202 */ /* 0x000fc60000000f00 */
        /* <DEDUP_REMOVED lines=14> */
[----:B------:R-:W-:-:S03]  /*11a0*/  DFMA R20, R32, -R20, R36 ;  /* 0x800000142014722b */ /* 0x000fc60000000024 */
[----:B------:R-:W-:-:S07]  /*11b0*/  LOP3.LUT R23, R25, R23, RZ, 0x3c, !PT ;  /* 0x0000001719177212 */ /* 0x000fce00078e3cff */
[----:B------:R-:W-:-:S04]  /*11c0*/  FSETP.NEU.AND P0, PT, |R21|, R7, PT ;  /* 0x000000071500720b */ /* 0x000fc80003f0d200 */
[----:B------:R-:W-:Y:S02]  /*11d0*/  FSEL R32, R24, R32, !P0 ;  /* 0x0000002018207208 */ /* 0x000fe40004000000 */
[----:B------:R-:W-:Y:S01]  /*11e0*/  FSEL R33, R23, R33, !P0 ;  /* 0x0000002117217208 */ /* 0x000fe20004000000 */
[----:B------:R-:W-:Y:S06]  /*11f0*/  BRA `(.L_x_9732) ;  /* 0x0000000000547947 */ /* 0x000fec0003800000 */
.L_x_9731:
        /* <DEDUP_REMOVED lines=12> */
[----:B------:R-:W-:Y:S01]  /*12c0*/  @!P0 IMAD.MOV.U32 R32, RZ, RZ, RZ ;  /* 0x000000ffff208224 */ /* 0x000fe200078e00ff */
[----:B------:R-:W-:-:S03]  /*12d0*/  @P0 MOV R32, RZ ;  /* 0x000000ff00200202 */ /* 0x000fc60000000f00 */
[----:B------:R-:W-:Y:S01]  /*12e0*/  @P0 IMAD.MOV.U32 R33, RZ, RZ, R0 ;  /* 0x000000ffff210224 */ /* 0x000fe200078e0000 */
[----:B------:R-:W-:Y:S06]  /*12f0*/  BRA `(.L_x_9732) ;  /* 0x0000000000147947 */ /* 0x000fec0003800000 */
.L_x_9734:
[----:B------:R-:W-:Y:S01]  /*1300*/  LOP3.LUT R33, R23, 0x80000, RZ, 0xfc, !PT ;  /* 0x0008000017217812 */ /* 0x000fe200078efcff */
[----:B------:R-:W-:Y:S01]  /*1310*/  IMAD.MOV.U32 R32, RZ, RZ, R22 ;  /* 0x000000ffff207224 */ /* 0x000fe200078e0016 */
[----:B------:R-:W-:Y:S06]  /*1320*/  BRA `(.L_x_9732) ;  /* 0x0000000000087947 */ /* 0x000fec0003800000 */
.L_x_9733:
[----:B------:R-:W-:Y:S01]  /*1330*/  LOP3.LUT R33, R25, 0x80000, RZ, 0xfc, !PT ;  /* 0x0008000019217812 */ /* 0x000fe200078efcff */
[----:B------:R-:W-:-:S07]  /*1340*/  IMAD.MOV.U32 R32, RZ, RZ, R24 ;  /* 0x000000ffff207224 */ /* 0x000fce00078e0018 */
.L_x_9732:
[----:B------:R-:W-:Y:S05]  /*1350*/  BSYNC B2 ;  /* 0x0000000000027941 */ /* 0x000fea0003800000 */
.L_x_9730:
[----:B------:R-:W-:Y:S02]  /*1360*/  IMAD.MOV.U32 R20, RZ, RZ, R2 ;  /* 0x000000ffff147224 */ /* 0x000fe400078e0002 */
[----:B------:R-:W-:-:S04]  /*1370*/  IMAD.MOV.U32 R21, RZ, RZ, 0x0 ;  /* 0x00000000ff157424 */ /* 0x000fc800078e00ff */
[----:B------:R-:W-:Y:S05]  /*1380*/  RET.REL.NODEC R20 `(_ZN2at6native27unrolled_elementwise_kernelIZZZNS0_26logit_backward_kernel_cudaERNS_18TensorIteratorBaseERKN3c106ScalarEENKUlvE_clEvENKUlvE_clEvEUlddE0_St5arrayIPcLm3EELi4E23TrivialOffsetCalculatorILi2EjESE_ILi1EjENS0_6memory15LoadWithoutCastENSH_16StoreWithoutCastEEEviT_T0_T2_T3_T4_T5_) ;  /* 0xffffffec141c7950 */ /* 0x000fea0003c3ffff */
.L_x_9735:
        /* <DEDUP_REMOVED lines=15> */
.L_x_14575:


//--------------------- .text._ZN2at6native29vectorized_elementwise_kernelILi2EZZZNS0_26logit_backward_kernel_cudaERNS_18TensorIteratorBaseERKN3c106ScalarEENKUlvE_clEvENKUlvE_clEvEUlddE0_St5arrayIPcLm3EEEEviT0_T1_ --------------------------
	.section	.text._ZN2at6native29vectorized_elementwise_kernelILi2EZZZNS0_26logit_backward_kernel_cudaERNS_18TensorIteratorBaseERKN3c106ScalarEENKUlvE_clEvENKUlvE_clEvEUlddE0_St5arrayIPcLm3EEEEviT0_T1_,"ax",@progbits
	.align	128
        .global         _ZN2at6native29vectorized_elementwise_kernelILi2EZZZNS0_26logit_backward_kernel_cudaERNS_18TensorIteratorBaseERKN3c106ScalarEENKUlvE_clEvENKUlvE_clEvEUlddE0_St5arrayIPcLm3EEEEviT0_T1_
        .type           _ZN2at6native29vectorized_elementwise_kernelILi2EZZZNS0_26logit_backward_kernel_cudaERNS_18TensorIteratorBaseERKN3c106ScalarEENKUlvE_clEvENKUlvE_clEvEUlddE0_St5arrayIPcLm3EEEEviT0_T1_,@function
        .size           _ZN2at6native29vectorized_elementwise_kernelILi2EZZZNS0_26logit_backward_kernel_cudaERNS_18TensorIteratorBaseERKN3c106ScalarEENKUlvE_clEvENKUlvE_clEvEUlddE0_St5arrayIPcLm3EEEEviT0_T1_,(.L_x_14576 - _ZN2at6native29vectorized_elementwise_kernelILi2EZZZNS0_26logit_backward_kernel_cudaERNS_18TensorIteratorBaseERKN3c106ScalarEENKUlvE_clEvENKUlvE_clEvEUlddE0_St5arrayIPcLm3EEEEviT0_T1_)
        .other          _ZN2at6native29vectorized_elementwise_kernelILi2EZZZNS0_26logit_backward_kernel_cudaERNS_18TensorIteratorBaseERKN3c106ScalarEENKUlvE_clEvENKUlvE_clEvEUlddE0_St5arrayIPcLm3EEEEviT0_T1_,@"STO_CUDA_ENTRY STV_DEFAULT"
_ZN2at6native29vectorized_elementwise_kernelILi2EZZZNS0_26logit_backward_kernel_cudaERNS_18TensorIteratorBaseERKN3c106ScalarEENKUlvE_clEvENKUlvE_clEvEUlddE0_St5arrayIPcLm3EEEEviT0_T1_:
.text._ZN2at6native29vectorized_elementwise_kernelILi2EZZZNS0_26logit_backward_kernel_cudaERNS_18TensorIteratorBaseERKN3c106ScalarEENKUlvE_clEvENKUlvE_clEvEUlddE0_St5arrayIPcLm3EEEEviT0_T1_:
        /* <DEDUP_REMOVED lines=14> */
[----:B------:R-:W3:Y:S01]  /*00e0*/  LDG.E.128 R36, desc[UR4][R40.64] ;  /* 0x0000000428247981 */ /* 0x000ee2000c1e1d00 */
[----:B--2---:R-:W-:-:S03]  /*00f0*/  IMAD.WIDE R2, R52, 0x8, R4 ;  /* 0x0000000834027825 */ /* 0x004fc600078e0204 */
[----:B------:R0:W5:Y:S01]  /*0100*/  LDG.E.128 R20, desc[UR4][R40.64+0x800] ;  /* 0x0008000428147981 */ /* 0x000162000c1e1d00 */
[----:B------:R-:W-:-:S03]  /*0110*/  IMAD.WIDE.U32 R2, R48, 0x10, R2 ;  /* 0x0000001030027825 */ /* 0x000fc600078e0002 */
[----:B------:R0:W5:Y:S04]  /*0120*/  LDG.E.128 R16, desc[UR4][R40.64+0x1000] ;  /* 0x0010000428107981 */ /* 0x000168000c1e1d00 */
[----:B------:R0:W5:Y:S04]  /*0130*/  LDG.E.128 R4, desc[UR4][R2.64] ;  /* 0x0000000402047981 */ /* 0x000168000c1e1d00 */
[----:B------:R0:W5:Y:S04]  /*0140*/  LDG.E.128 R32, desc[UR4][R2.64+0x800] ;  /* 0x0008000402207981 */ /* 0x000168000c1e1d00 */
[----:B------:R0:W5:Y:S04]  /*0150*/  LDG.E.128 R28, desc[UR4][R2.64+0x1000] ;  /* 0x00100004021c7981 */ /* 0x000168000c1e1d00 */
[----:B------:R0:W5:Y:S04]  /*0160*/  LDG.E.128 R24, desc[UR4][R2.64+0x1800] ;  /* 0x0018000402187981 */ /* 0x000168000c1e1d00 */
[----:B------:R0:W5:Y:S01]  /*0170*/  LDG.E.128 R12, desc[UR4][R40.64+0x1800] ;  /* 0x00180004280c7981 */ /* 0x000162000c1e1d00 */
[----:B------:R-:W-:Y:S01]  /*0180*/  BSSY B1, `(.L_x_9737) ;  /* 0x0000021000017945 */ /* 0x000fe20003800000 */
[----:B------:R-:W-:-:S02]  /*0190*/  CS2R R10, SRZ ;  /* 0x00000000000a7805 */ /* 0x000fc4000001ff00 */
[----:B------:R-:W-:Y:S01]  /*01a0*/  CS2R R8, SRZ ;  /* 0x0000000000087805 */ /* 0x000fe2000001ff00 */
[----:B---3--:R-:W-:Y:S01]  /*01b0*/  DSETP.GT.AND P0, PT, R36, UR6, PT ;  /* 0x0000000624007e2a */ /* 0x008fe2000bf04000 */
[----:B------:R-:W-:-:S05]  /*01c0*/  ULDC.64 UR6, c[0x0][0x218] ;  /* 0x0000860000067ab9 */ /* 0x000fca0000000a00 */
[----:B------:R-:W-:-:S14]  /*01d0*/  DSETP.LT.OR P0, PT, R36, UR6, P0 ;  /* 0x0000000624007e2a */ /* 0x000fdc0008701400 */
[----:B0-----:R-:W-:Y:S05]  /*01e0*/  @P0 BRA `(.L_x_9738) ;  /* 0x0000000000680947 */ /* 0x001fea0003800000 */
[C---:B------:R-:W-:Y:S01]  /*01f0*/  DADD R2, -R36.reuse, 1 ;  /* 0x3ff0000024027429 */ /* 0x040fe20000000100 */
[----:B-----5:R-:W-:Y:S01]  /*0200*/  FSETP.GEU.AND P1, PT, |R5|, 6.5827683646048100446e-37, PT ;  /* 0x036000000500780b */ /* 0x020fe20003f2e200 */
        /* <DEDUP_REMOVED lines=17> */
[----:B------:R-:W-:Y:S01]  /*0320*/  IMAD.MOV.U32 R4, RZ, RZ, R5 ;  /* 0x000000ffff047224 */ /* 0x000fe200078e0005 */
[----:B------:R-:W-:Y:S01]  /*0330*/  MOV R5, R36 ;  /* 0x0000002400057202 */ /* 0x000fe20000000f00 */
[----:B------:R-:W-:-:S07]  /*0340*/  IMAD.MOV.U32 R2, RZ, RZ, R37 ;  /* 0x000000ffff027224 */ /* 0x000fce00078e0025 */
[----:B------:R-:W-:Y:S05]  /*0350*/  CALL.REL.NOINC `($__internal_4_$__cuda_sm20_div_rn_f64_full) ;  /* 0x0000002800d07944 */ /* 0x000fea0003c00000 */
.L_x_9740:
[----:B------:R-:W-:Y:S05]  /*0360*/  BSYNC B2 ;  /* 0x0000000000027941 */ /* 0x000fea0003800000 */
.L_x_9739:
[----:B------:R-:W-:Y:S02]  /*0370*/  IMAD.MOV.U32 R8, RZ, RZ, R2 ;  /* 0x000000ffff087224 */ /* 0x000fe400078e0002 */
[----:B------:R-:W-:-:S07]  /*0380*/  IMAD.MOV.U32 R9, RZ, RZ, R3 ;  /* 0x000000ffff097224 */ /* 0x000fce00078e0003 */
.L_x_9738:
[----:B------:R-:W-:Y:S05]  /*0390*/  BSYNC B1 ;  /* 0x0000000000017941 */ /* 0x000fea0003800000 */
.L_x_9737:
[----:B------:R-:W-:Y:S01]  /*03a0*/  ULDC.64 UR6, c[0x0][0x220] ;  /* 0x0000880000067ab9 */ /* 0x000fe20000000a00 */
[----:B------:R-:W-:Y:S01]  /*03b0*/  BSSY B1, `(.L_x_9741) ;  /* 0x000001f000017945 */ /* 0x000fe20003800000 */
[----:B------:R-:W-:Y:S01]  /*03c0*/  DSETP.GT.AND P0, PT, R38, UR6, PT ;  /* 0x0000000626007e2a */ /* 0x000fe2000bf04000 */
[----:B------:R-:W-:-:S05]  /*03d0*/  ULDC.64 UR6, c[0x0][0x218] ;  /* 0x0000860000067ab9 */ /* 0x000fca0000000a00 */
[----:B------:R-:W-:-:S14]  /*03e0*/  DSETP.LT.OR P0, PT, R38, UR6, P0 ;  /* 0x0000000626007e2a */ /* 0x000fdc0008701400 */
[----:B------:R-:W-:Y:S05]  /*03f0*/  @P0 BRA `(.L_x_9742) ;  /* 0x0000000000680947 */ /* 0x000fea0003800000 */
        /* <DEDUP_REMOVED lines=17> */
[----:B------:R-:W-:Y:S01]  /*0510*/  MOV R3, R6 ;  /* 0x0000000600037202 */ /* 0x000fe20000000f00 */
[----:B------:R-:W-:Y:S01]  /*0520*/  IMAD.MOV.U32 R4, RZ, RZ, R7 ;  /* 0x000000ffff047224 */ /* 0x000fe200078e0007 */
[----:B------:R-:W-:Y:S01]  /*0530*/  MOV R0, 0x570 ;  /* 0x0000057000007802 */ /* 0x000fe20000000f00 */
[----:B------:R-:W-:Y:S02]  /*0540*/  IMAD.MOV.U32 R5, RZ, RZ, R38 ;  /* 0x000000ffff057224 */ /* 0x000fe400078e0026 */
[----:B------:R-:W-:-:S07]  /*0550*/  IMAD.MOV.U32 R2, RZ, RZ, R39 ;  /* 0x000000ffff027224 */ /* 0x000fce00078e0027 */
[----:B------:R-:W-:Y:S05]  /*0560*/  CALL.REL.NOINC `($__internal_4_$__cuda_sm20_div_rn_f64_full) ;  /* 0x00000028004c7944 */ /* 0x000fea0003c00000 */
.L_x_9744:
[----:B------:R-:W-:Y:S05]  /*0570*/  BSYNC B2 ;  /* 0x0000000000027941 */ /* 0x000fea0003800000 */
.L_x_9743:
[----:B------:R-:W-:Y:S01]  /*0580*/  MOV R10, R2 ;  /* 0x00000002000a7202 */ /* 0x000fe20000000f00 */
[----:B------:R-:W-:-:S07]  /*0590*/  IMAD.MOV.U32 R11, RZ, RZ, R3 ;  /* 0x000000ffff0b7224 */ /* 0x000fce00078e0003 */
.L_x_9742:
[----:B------:R-:W-:Y:S05]  /*05a0*/  BSYNC B1 ;  /* 0x0000000000017941 */ /* 0x000fea0003800000 */
.L_x_9741:
[----:B------:R-:W-:Y:S01]  /*05b0*/  ULDC.64 UR6, c[0x0][0x220] ;  /* 0x0000880000067ab9 */ /* 0x000fe20000000a00 */
[----:B------:R-:W-:Y:S01]  /*05c0*/  BSSY B1, `(.L_x_9745) ;  /* 0x0000021000017945 */ /* 0x000fe20003800000 */
[C---:B-----5:R-:W-:Y:S01]  /*05d0*/  DSETP.GT.AND P0, PT, R20.reuse, UR6, PT ;  /* 0x0000000614007e2a */ /* 0x060fe2000bf04000 */
[----:B------:R-:W-:Y:S01]  /*05e0*/  ULDC.64 UR6, c[0x0][0x218] ;  /* 0x0000860000067ab9 */ /* 0x000fe20000000a00 */
[----:B------:R-:W-:Y:S02]  /*05f0*/  CS2R R38, SRZ ;  /* 0x0000000000267805 */ /* 0x000fe4000001ff00 */
[----:B------:R-:W-:Y:S02]  /*0600*/  CS2R R36, SRZ ;  /* 0x0000000000247805 */ /* 0x000fe4000001ff00 */
[----:B------:R-:W-:-:S14]  /*0610*/  DSETP.LT.OR P0, PT, R20, UR6, P0 ;  /* 0x0000000614007e2a */ /* 0x000fdc0008701400 */
[----:B------:R-:W-:Y:S05]  /*0620*/  @P0 BRA `(.L_x_9746) ;  /* 0x0000000000680947 */ /* 0x000fea0003800000 */
[C---:B------:R-:W-:Y:S01]  /*0630*/  DADD R2, -R20.reuse, 1 ;  /* 0x3ff0000014027429 */ /* 0x040fe20000000100 */
[----:B------:R-:W-:Y:S01]  /*0640*/  FSETP.GEU.AND P1, PT, |R33|, 6.5827683646048100446e-37, PT ;  /* 0x036000002100780b */ /* 0x000fe20003f2e200 */
        /* <DEDUP_REMOVED lines=16> */
[----:B------:R-:W-:Y:S01]  /*0750*/  MOV R4, R33 ;  /* 0x0000002100047202 */ /* 0x000fe20000000f00 */
[----:B------:R-:W-:Y:S01]  /*0760*/  IMAD.MOV.U32 R5, RZ, RZ, R20 ;  /* 0x000000ffff057224 */ /* 0x000fe200078e0014 */
[----:B------:R-:W-:Y:S01]  /*0770*/  MOV R0, 0x7a0 ;  /* 0x000007a000007802 */ /* 0x000fe20000000f00 */
[----:B------:R-:W-:-:S07]  /*0780*/  IMAD.MOV.U32 R2, RZ, RZ, R21 ;  /* 0x000000ffff027224 */ /* 0x000fce00078e0015 */
[----:B------:R-:W-:Y:S05]  /*0790*/  CALL.REL.NOINC `($__internal_4_$__cuda_sm20_div_rn_f64_full) ;  /* 0x0000002400c07944 */ /* 0x000fea0003c00000 */
.L_x_9748:
[----:B------:R-:W-:Y:S05]  /*07a0*/  BSYNC B2 ;  /* 0x0000000000027941 */ /* 0x000fea0003800000 */
.L_x_9747:
[----:B------:R-:W-:Y:S01]  /*07b0*/  IMAD.MOV.U32 R36, RZ, RZ, R2 ;  /* 0x000000ffff247224 */ /* 0x000fe200078e0002 */
[----:B------:R-:W-:-:S07]  /*07c0*/  MOV R37, R3 ;  /* 0x0000000300257202 */ /* 0x000fce0000000f00 */
.L_x_9746:
[----:B------:R-:W-:Y:S05]  /*07d0*/  BSYNC B1 ;  /* 0x0000000000017941 */ /* 0x000fea0003800000 */
.L_x_9745:
[----:B------:R-:W-:Y:S01]  /*07e0*/  ULDC.64 UR6, c[0x0][0x220] ;  /* 0x0000880000067ab9 */ /* 0x000fe20000000a00 */
[----:B------:R-:W-:Y:S01]  /*07f0*/  BSSY B1, `(.L_x_9749) ;  /* 0x000001f000017945 */ /* 0x000fe20003800000 */
[----:B------:R-:W-:Y:S01]  /*0800*/  DSETP.GT.AND P0, PT, R22, UR6, PT ;  /* 0x0000000616007e2a */ /* 0x000fe2000bf04000 */
[----:B------:R-:W-:-:S05]  /*0810*/  ULDC.64 UR6, c[0x0][0x218] ;  /* 0x0000860000067ab9 */ /* 0x000fca0000000a00 */
        /* <DEDUP_REMOVED lines=25> */
.L_x_9752:
[----:B------:R-:W-:Y:S05]  /*09b0*/  BSYNC B2 ;  /* 0x0000000000027941 */ /* 0x000fea0003800000 */
.L_x_9751:
[----:B------:R-:W-:Y:S02]  /*09c0*/  IMAD.MOV.U32 R38, RZ, RZ, R2 ;  /* 0x000000ffff267224 */ /* 0x000fe400078e0002 */
[----:B------:R-:W-:-:S07]  /*09d0*/  IMAD.MOV.U32 R39, RZ, RZ, R3 ;  /* 0x000000ffff277224 */ /* 0x000fce00078e0003 */
.L_x_9750:
[----:B------:R-:W-:Y:S05]  /*09e0*/  BSYNC B1 ;  /* 0x0000000000017941 */ /* 0x000fea0003800000 */
.L_x_9749:
[----:B------:R-:W-:Y:S01]  /*09f0*/  ULDC.64 UR6, c[0x0][0x220] ;  /* 0x0000880000067ab9 */ /* 0x000fe20000000a00 */
[----:B------:R-:W-:Y:S01]  /*0a00*/  BSSY B1, `(.L_x_9753) ;  /* 0x0000021000017945 */ /* 0x000fe20003800000 */
[C---:B------:R-:W-:Y:S01]  /*0a10*/  DSETP.GT.AND P0, PT, R16.reuse, UR6, PT ;  /* 0x0000000610007e2a */ /* 0x040fe2000bf04000 */
        /* <DEDUP_REMOVED lines=9> */
[----:B------:R-:W-:-:S05]  /*0ab0*/  MOV R2, 0x1 ;  /* 0x0000000100027802 */ /* 0x000fca0000000f00 */
        /* <DEDUP_REMOVED lines=18> */
.L_x_9756:
[----:B------:R-:W-:Y:S05]  /*0be0*/  BSYNC B2 ;  /* 0x0000000000027941 */ /* 0x000fea0003800000 */
.L_x_9755:
[----:B------:R-:W-:Y:S02]  /*0bf0*/  IMAD.MOV.U32 R20, RZ, RZ, R2 ;  /* 0x000000ffff147224 */ /* 0x000fe400078e0002 */
[----:B------:R-:W-:-:S07]  /*0c00*/  IMAD.MOV.U32 R21, RZ, RZ, R3 ;  /* 0x000000ffff157224 */ /* 0x000fce00078e0003 */
.L_x_9754:
[----:B------:R-:W-:Y:S05]  /*0c10*/  BSYNC B1 ;  /* 0x0000000000017941 */ /* 0x000fea0003800000 */
.L_x_9753:
        /* <DEDUP_REMOVED lines=29> */
.L_x_9760:
[----:B------:R-:W-:Y:S05]  /*0df0*/  BSYNC B2 ;  /* 0x0000000000027941 */ /* 0x000fea0003800000 */
.L_x_9759:
[----:B------:R-:W-:Y:S01]  /*0e00*/  MOV R22, R2 ;  /* 0x0000000200167202 */ /* 0x000fe20000000f00 */
[----:B------:R-:W-:-:S07]  /*0e10*/  IMAD.MOV.U32 R23, RZ, RZ, R3 ;  /* 0x000000ffff177224 */ /* 0x000fce00078e0003 */
.L_x_9758:
[----:B------:R-:W-:Y:S05]  /*0e20*/  BSYNC B1 ;  /* 0x0000000000017941 */ /* 0x000fea0003800000 */
.L_x_9757:
        /* <DEDUP_REMOVED lines=31> */
.L_x_9764:
[----:B------:R-:W-:Y:S05]  /*1020*/  BSYNC B2 ;  /* 0x0000000000027941 */ /* 0x000fea0003800000 */
.L_x_9763:
[----:B------:R-:W-:Y:S01]  /*1030*/  IMAD.MOV.U32 R16, RZ, RZ, R2 ;  /* 0x000000ffff107224 */ /* 0x000fe200078e0002 */
[----:B------:R-:W-:-:S07]  /*1040*/  MOV R17, R3 ;  /* 0x0000000300117202 */ /* 0x000fce0000000f00 */
.L_x_9762:
[----:B------:R-:W-:Y:S05]  /*1050*/  BSYNC B1 ;  /* 0x0000000000017941 */ /* 0x000fea0003800000 */
.L_x_9761:
        /* <DEDUP_REMOVED lines=29> */
.L_x_9768:
[----:B------:R-:W-:Y:S05]  /*1230*/  BSYNC B2 ;  /* 0x0000000000027941 */ /* 0x000fea0003800000 */
.L_x_9767:
[----:B------:R-:W-:Y:S02]  /*1240*/  IMAD.MOV.U32 R18, RZ, RZ, R2 ;  /* 0x000000ffff127224 */ /* 0x000fe400078e0002 */
[----:B------:R-:W-:-:S07]  /*1250*/  IMAD.MOV.U32 R19, RZ, RZ, R3 ;  /* 0x000000ffff137224 */ /* 0x000fce00078e0003 */
.L_x_9766:
[----:B------:R-:W-:Y:S05]  /*1260*/  BSYNC B1 ;  /* 0x0000000000017941 */ /* 0x000fea0003800000 */
.L_x_9765:
[----:B------:R-:W0:Y:S02]  /*1270*/  LDC.64 R2, c[0x0][0x230] ;  /* 0x00008c00ff027b82 */ /* 0x000e240000000a00 */
[----:B0-----:R-:W-:-:S04]  /*1280*/  IMAD.WIDE.U32 R52, R52, 0x8, R2 ;  /* 0x0000000834347825 */ /* 0x001fc800078e0002 */
[----:B------:R-:W-:-:S05]  /*1290*/  IMAD.WIDE R52, R48, 0x10, R52 ;  /* 0x0000001030347825 */ /* 0x000fca00078e0234 */
[----:B------:R-:W-:Y:S04]  /*12a0*/  STG.E.128 desc[UR4][R52.64], R8 ;  /* 0x0000000834007986 */ /* 0x000fe8000c101d04 */
[----:B------:R-:W-:Y:S04]  /*12b0*/  STG.E.128 desc[UR4][R52.64+0x800], R36 ;  /* 0x0008002434007986 */ /* 0x000fe8000c101d04 */
[----:B------:R-:W-:Y:S04]  /*12c0*/  STG.E.128 desc[UR4][R52.64+0x1000], R20 ;  /* 0x0010001434007986 */ /* 0x000fe8000c101d04 */
[----:B------:R-:W-:Y:S01]  /*12d0*/  STG.E.128 desc[UR4][R52.64+0x1800], R16 ;  /* 0x0018001034007986 */ /* 0x000fe2000c101d04 */
[----:B------:R-:W-:Y:S05]  /*12e0*/  EXIT ;  /* 0x000000000000794d */ /* 0x000fea0003800000 */
.L_x_9736:
[----:B------:R-:W0:Y:S01]  /*12f0*/  S2R R34, SR_TID.X ;  /* 0x0000000000227919 */ /* 0x000e220000002100 */
[----:B------:R-:W-:Y:S02]  /*1300*/  CS2R R6, SRZ ;  /* 0x0000000000067805 */ /* 0x000fe4000001ff00 */
[----:B0-----:R-:W-:Y:S02]  /*1310*/  ISETP.GE.AND P1, PT, R34, R35, PT ;  /* 0x000000232200720c */ /* 0x001fe40003f26270 */
[----:B------:R-:W-:-:S11]  /*1320*/  MOV R41, R34 ;  /* 0x0000002200297202 */ /* 0x000fd60000000f00 */
[----:B------:R-:W-:Y:S01]  /*1330*/  @!P1 IMAD.IADD R39, R52, 0x1, R41 ;  /* 0x0000000134279824 */ /* 0x000fe200078e0229 */
[----:B------:R-:W0:Y:S01]  /*1340*/  @!P1 LDC.64 R32, c[0x0][0x238] ;  /* 0x00008e00ff209b82 */ /* 0x000e220000000a00 */
[----:B------:R-:W-:-:S05]  /*1350*/  @!P1 VIADD R41, R41, 0x80 ;  /* 0x0000008029299836 */ /* 0x000fca0000000000 */
[CC--:B------:R-:W-:Y:S02]  /*1360*/  ISETP.GE.AND P6, PT, R41.reuse, R35.reuse, PT ;  /* 0x000000232900720c */ /* 0x0c0fe40003fc6270 */
[----:B------:R-:W1:Y:S11]  /*1370*/  @!P1 LDC.64 R36, c[0x0][0x240] ;  /* 0x00009000ff249b82 */ /* 0x000e760000000a00 */
[----:B------:R-:W-:Y:S01]  /*1380*/  @!P6 IMAD.IADD R9, R52, 0x1, R41 ;  /* 0x000000013409e824 */ /* 0x000fe200078e0229 */
[----:B------:R-:W-:Y:S01]  /*1390*/  @!P6 IADD3 R41, R41, 0x80, RZ ;  /* 0x000000802929e810 */ /* 0x000fe20007ffe0ff */
[----:B------:R-:W2:Y:S03]  /*13a0*/  @!P6 LDC.64 R2, c[0x0][0x238] ;  /* 0x00008e00ff02eb82 */ /* 0x000ea60000000a00 */
[----:B------:R-:W-:-:S05]  /*13b0*/  ISETP.GE.AND P5, PT, R41, R35, PT ;  /* 0x000000232900720c */ /* 0x000fca0003fa6270 */
[----:B------:R-:W3:Y:S08]  /*13c0*/  @!P6 LDC.64 R4, c[0x0][0x240] ;  /* 0x00009000ff04eb82 */ /* 0x000ef00000000a00 */
[----:B------:R-:W-:Y:S01]  /*13d0*/  @!P5 IMAD.IADD R13, R52, 0x1, R41 ;  /* 0x00000001340dd824 */ /* 0x000fe200078e0229 */
[----:B------:R-:W4:Y:S01]  /*13e0*/  @!P5 LDC.64 R46, c[0x0][0x238] ;  /* 0x00008e00ff2edb82 */ /* 0x000f220000000a00 */
[----:B------:R-:W-:-:S05]  /*13f0*/  @!P5 VIADD R41, R41, 0x80 ;  /* 0x000000802929d836 */ /* 0x000fca0000000000 */
[----:B------:R-:W-:Y:S01]  /*1400*/  ISETP.GE.AND P4, PT, R41, R35, PT ;  /* 0x000000232900720c */ /* 0x000fe20003f86270 */
[C---:B--2---:R-:W-:Y:S01]  /*1410*/  @!P6 IMAD.WIDE.U32 R2, R9.reuse, 0x8, R2 ;  /* 0x000000080902e825 */ /* 0x044fe200078e0002 */
[----:B------:R-:W2:Y:S04]  /*1420*/  @!P5 LDC.64 R48, c[0x0][0x240] ;  /* 0x00009000ff30db82 */ /* 0x000ea80000000a00 */
[----:B------:R0:W5:Y:S01]  /*1430*/  @!P6 LDG.E.64 R6, desc[UR4][R2.64] ;  /* 0x000000040206e981 */ /* 0x000162000c1e1b00 */
[----:B---3--:R-:W-:Y:S01]  /*1440*/  @!P6 IMAD.WIDE.U32 R4, R9, 0x8, R4 ;  /* 0x000000080904e825 */ /* 0x008fe200078e0004 */
[----:B------:R-:W-:-:S05]  /*1450*/  CS2R R8, SRZ ;  /* 0x0000000000087805 */ /* 0x000fca000001ff00 */
[----:B------:R-:W-:Y:S01]  /*1460*/  @!P4 IMAD.IADD R55, R52, 0x1, R41 ;  /* 0x000000013437c824 */ /* 0x000fe200078e0229 */
[----:B------:R-:W-:Y:S01]  /*1470*/  @!P4 IADD3 R41, R41, 0x80, RZ ;  /* 0x000000802929c810 */ /* 0x000fe20007ffe0ff */
[----:B------:R-:W3:Y:S01]  /*1480*/  @!P4 LDC.64 R50, c[0x0][0x238] ;  /* 0x00008e00ff32cb82 */ /* 0x000ee20000000a00 */
[----:B------:R1:W5:Y:S02]  /*1490*/  @!P6 LDG.E.64 R8, desc[UR4][R4.64] ;  /* 0x000000040408e981 */ /* 0x000364000c1e1b00 */
[----:B------:R-:W-:-:S05]  /*14a0*/  ISETP.GE.AND P3, PT, R41, R35, PT ;  /* 0x000000232900720c */ /* 0x000fca0003f66270 */
[----:B------:R-:W4:Y:S08]  /*14b0*/  @!P4 LDC.64 R10, c[0x0][0x240] ;  /* 0x00009000ff0acb82 */ /* 0x000f300000000a00 */
[----:B------:R-:W-:Y:S01]  /*14c0*/  @!P3 IMAD.IADD R23, R52, 0x1, R41 ;  /* 0x000000013417b824 */ /* 0x000fe200078e0229 */
[----:B------:R-:W2:Y:S01]  /*14d0*/  @!P3 LDC.64 R20, c[0x0][0x238] ;  /* 0x00008e00ff14bb82 */ /* 0x000ea20000000a00 */
[----:B------:R-:W-:-:S05]  /*14e0*/  @!P3 VIADD R41, R41, 0x80 ;  /* 0x000000802929b836 */ /* 0x000fca0000000000 */
[CC--:B------:R-:W-:Y:S02]  /*14f0*/  ISETP.GE.AND P2, PT, R41.reuse, R35.reuse, PT ;  /* 0x000000232900720c */ /* 0x0c0fe40003f46270 */
[----:B------:R-:W2:Y:S11]  /*1500*/  @!P3 LDC.64 R24, c[0x0][0x240] ;  /* 0x00009000ff18bb82 */ /* 0x000eb60000000a00 */
[----:B------:R-:W-:Y:S01]  /*1510*/  @!P2 IMAD.IADD R0, R52, 0x1, R41 ;  /* 0x000000013400a824 */ /* 0x000fe200078e0229 */
[----:B------:R-:W-:Y:S01]  /*1520*/  @!P2 IADD3 R41, R41, 0x80, RZ ;  /* 0x000000802929a810 */ /* 0x000fe20007ffe0ff */
[----:B------:R-:W2:Y:S03]  /*1530*/  @!P2 LDC.64 R26, c[0x0][0x238] ;  /* 0x00008e00ff1aab82 */ /* 0x000ea60000000a00 */
[----:B------:R-:W-:-:S05]  /*1540*/  ISETP.GE.AND P0, PT, R41, R35, PT ;  /* 0x000000232900720c */ /* 0x000fca0003f06270 */
[----:B------:R-:W2:Y:S08]  /*1550*/  @!P2 LDC.64 R44, c[0x0][0x240] ;  /* 0x00009000ff2cab82 */ /* 0x000eb00000000a00 */
[----:B------:R-:W-:Y:S01]  /*1560*/  @!P0 IMAD.IADD R43, R52, 0x1, R41 ;  /* 0x00000001342b8824 */ /* 0x000fe200078e0229 */
[----:B0-----:R-:W0:Y:S01]  /*1570*/  @!P0 LDC.64 R2, c[0x0][0x238] ;  /* 0x00008e00ff028b82 */ /* 0x001e220000000a00 */
[----:B------:R-:W-:-:S05]  /*1580*/  @!P0 VIADD R41, R41, 0x80 ;  /* 0x0000008029298836 */ /* 0x000fca0000000000 */
[----:B------:R-:W-:Y:S02]  /*1590*/  ISETP.GE.AND P6, PT, R41, R35, PT ;  /* 0x000000232900720c */ /* 0x000fe40003fc6270 */
[----:B-1----:R-:W1:Y:S01]  /*15a0*/  @!P0 LDC.64 R4, c[0x0][0x240] ;  /* 0x00009000ff048b82 */ /* 0x002e620000000a00 */
[----:B---3--:R-:W-:-:S10]  /*15b0*/  @!P4 IMAD.WIDE.U32 R50, R55, 0x8, R50 ;  /* 0x000000083732c825 */ /* 0x008fd400078e0032 */
[----:B------:R-:W3:Y:S08]  /*15c0*/  @!P6 LDC.64 R28, c[0x0][0x238] ;  /* 0x00008e00ff1ceb82 */ /* 0x000ef00000000a00 */
[----:B------:R-:W3:Y:S01]  /*15d0*/  @!P6 LDC.64 R30, c[0x0][0x240] ;  /* 0x00009000ff1eeb82 */ /* 0x000ee20000000a00 */
[----:B----4-:R-:W-:Y:S01]  /*15e0*/  @!P4 IMAD.WIDE.U32 R54, R55, 0x8, R10 ;  /* 0x000000083736c825 */ /* 0x010fe200078e000a */
[----:B------:R-:W-:-:S03]  /*15f0*/  CS2R R10, SRZ ;  /* 0x00000000000a7805 */ /* 0x000fc6000001ff00 */
[----:B------:R-:W-:-:S04]  /*1600*/  @!P5 IMAD.WIDE.U32 R46, R13, 0x8, R46 ;  /* 0x000000080d2ed825 */ /* 0x000fc800078e002e */
[----:B--2---:R-:W-:Y:S01]  /*1610*/  @!P5 IMAD.WIDE.U32 R48, R13, 0x8, R48 ;  /* 0x000000080d30d825 */ /* 0x004fe200078e0030 */
[----:B------:R-:W-:Y:S01]  /*1620*/  CS2R R12, SRZ ;  /* 0x00000000000c7805 */ /* 0x000fe2000001ff00 */
[----:B------:R0:W5:Y:S05]  /*1630*/  @!P5 LDG.E.64 R10, desc[UR4][R46.64] ;  /* 0x000000042e0ad981 */ /* 0x00016a000c1e1b00 */
[----:B------:R1:W5:Y:S01]  /*1640*/  @!P5 LDG.E.64 R12, desc[UR4][R48.64] ;  /* 0x00000004300cd981 */ /* 0x000362000c1e1b00 */
[----:B0-----:R-:W-:-:S04]  /*1650*/  @!P0 IMAD.WIDE.U32 R46, R43, 0x8, R2 ;  /* 0x000000082b2e8825 */ /* 0x001fc800078e0002 */
[----:B------:R-:W-:Y:S02]  /*1660*/  @!P6 IMAD.IADD R3, R52, 0x1, R41 ;  /* 0x000000013403e824 */ /* 0x000fe400078e0229 */
[----:B-1----:R-:W-:Y:S01]  /*1670*/  @!P0 IMAD.WIDE.U32 R48, R43, 0x8, R4 ;  /* 0x000000082b308825 */ /* 0x002fe200078e0004 */
[----:B------:R-:W-:-:S03]  /*1680*/  CS2R R14, SRZ ;  /* 0x00000000000e7805 */ /* 0x000fc6000001ff00 */
[----:B---3--:R-:W-:Y:S01]  /*1690*/  @!P6 IMAD.WIDE.U32 R40, R3, 0x8, R28 ;  /* 0x000000080328e825 */ /* 0x008fe200078e001c */
[----:B------:R-:W-:-:S03]  /*16a0*/  CS2R R16, SRZ ;  /* 0x0000000000107805 */ /* 0x000fc6000001ff00 */
[----:B------:R-:W-:Y:S01]  /*16b0*/  @!P6 IMAD.WIDE.U32 R42, R3, 0x8, R30 ;  /* 0x00000008032ae825 */ /* 0x000fe200078e001e */
[----:B------:R-:W-:Y:S02]  /*16c0*/  CS2R R18, SRZ ;  /* 0x0000000000127805 */ /* 0x000fe4000001ff00 */
[----:B------:R-:W-:Y:S02]  /*16d0*/  CS2R R28, SRZ ;  /* 0x00000000001c7805 */ /* 0x000fe4000001ff00 */
[----:B------:R-:W-:Y:S01]  /*16e0*/  CS2R R4, SRZ ;  /* 0x0000000000047805 */ /* 0x000fe2000001ff00 */
[----:B------:R-:W-:Y:S01]  /*16f0*/  @!P1 IMAD.WIDE.U32 R2, R39, 0x8, R32 ;  /* 0x0000000827029825 */ /* 0x000fe200078e0020 */
[----:B------:R-:W-:Y:S02]  /*1700*/  CS2R R30, SRZ ;  /* 0x00000000001e7805 */ /* 0x000fe4000001ff00 */
[----:B------:R-:W-:Y:S01]  /*1710*/  CS2R R32, SRZ ;  /* 0x0000000000207805 */ /* 0x000fe2000001ff00 */
[----:B------:R0:W5:Y:S01]  /*1720*/  @!P4 LDG.E.64 R14, desc[UR4][R50.64] ;  /* 0x00000004320ec981 */ /* 0x000162000c1e1b00 */
[----:B------:R-:W-:Y:S01]  /*1730*/  @!P3 IMAD.WIDE.U32 R56, R23, 0x8, R20 ;  /* 0x000000081738b825 */ /* 0x000fe200078e0014 */
[----:B------:R-:W-:-:S02]  /*1740*/  CS2R R20, SRZ ;  /* 0x0000000000147805 */ /* 0x000fc4000001ff00 */
[----:B------:R0:W5:Y:S01]  /*1750*/  @!P4 LDG.E.64 R16, desc[UR4][R54.64] ;  /* 0x000000043610c981 */ /* 0x000162000c1e1b00 */
[----:B------:R-:W-:Y:S01]  /*1760*/  @!P3 IMAD.WIDE.U32 R58, R23, 0x8, R24 ;  /* 0x00000008173ab825 */ /* 0x000fe200078e0018 */
[----:B------:R-:W-:Y:S02]  /*1770*/  CS2R R22, SRZ ;  /* 0x0000000000167805 */ /* 0x000fe4000001ff00 */
[----:B------:R-:W-:Y:S01]  /*1780*/  CS2R R24, SRZ ;  /* 0x0000000000187805 */ /* 0x000fe2000001ff00 */
[----:B------:R0:W5:Y:S01]  /*1790*/  @!P3 LDG.E.64 R18, desc[UR4][R56.64] ;  /* 0x000000043812b981 */ /* 0x000162000c1e1b00 */
[----:B------:R-:W-:Y:S01]  /*17a0*/  @!P2 IMAD.WIDE.U32 R60, R0, 0x8, R26 ;  /* 0x00000008003ca825 */ /* 0x000fe200078e001a */
[----:B------:R-:W-:Y:S02]  /*17b0*/  CS2R R26, SRZ ;  /* 0x00000000001a7805 */ /* 0x000fe4000001ff00 */
[----:B------:R0:W5:Y:S01]  /*17c0*/  @!P3 LDG.E.64 R20, desc[UR4][R58.64] ;  /* 0x000000043a14b981 */ /* 0x000162000c1e1b00 */
[----:B------:R-:W-:Y:S01]  /*17d0*/  @!P1 IMAD.WIDE.U32 R38, R39, 0x8, R36 ;  /* 0x0000000827269825 */ /* 0x000fe200078e0024 */
[----:B------:R-:W-:-:S02]  /*17e0*/  CS2R R36, SRZ ;  /* 0x0000000000247805 */ /* 0x000fc4000001ff00 */
[----:B------:R0:W5:Y:S01]  /*17f0*/  @!P2 LDG.E.64 R22, desc[UR4][R60.64] ;  /* 0x000000043c16a981 */ /* 0x000162000c1e1b00 */
[----:B------:R-:W-:-:S03]  /*1800*/  @!P2 IMAD.WIDE.U32 R44, R0, 0x8, R44 ;  /* 0x00000008002ca825 */ /* 0x000fc600078e002c */
[----:B------:R0:W5:Y:S04]  /*1810*/  @!P0 LDG.E.64 R26, desc[UR4][R46.64] ;  /* 0x000000042e1a8981 */ /* 0x000168000c1e1b00 */
[----:B------:R0:W5:Y:S04]  /*1820*/  @!P2 LDG.E.64 R24, desc[UR4][R44.64] ;  /* 0x000000042c18a981 */ /* 0x000168000c1e1b00 */
[----:B------:R0:W5:Y:S04]  /*1830*/  @!P0 LDG.E.64 R28, desc[UR4][R48.64] ;  /* 0x00000004301c8981 */ /* 0x000168000c1e1b00 */
[----:B------:R0:W5:Y:S04]  /*1840*/  @!P6 LDG.E.64 R30, desc[UR4][R40.64] ;  /* 0x00000004281ee981 */ /* 0x000168000c1e1b00 */
[----:B------:R0:W5:Y:S04]  /*1850*/  @!P6 LDG.E.64 R32, desc[UR4][R42.64] ;  /* 0x000000042a20e981 */ /* 0x000168000c1e1b00 */
[----:B------:R0:W5:Y:S04]  /*1860*/  @!P1 LDG.E.64 R4, desc[UR4][R2.64] ;  /* 0x0000000402049981 */ /* 0x000168000c1e1b00 */
[----:B------:R0:W5:Y:S01]  /*1870*/  @!P1 LDG.E.64 R36, desc[UR4][R38.64] ;  /* 0x0000000426249981 */ /* 0x000162000c1e1b00 */
[----:B------:R-:W-:Y:S04]  /*1880*/  BSSY B1, `(.L_x_9769) ;  /* 0x0000022000017945 */ /* 0x000fe80003800000 */
[----:B------:R-:W-:Y:S05]  /*1890*/  @P1 BRA `(.L_x_9770) ;  /* 0x0000000000801947 */ /* 0x000fea0003800000 */
[----:B------:R-:W-:Y:S01]  /*18a0*/  ULDC.64 UR6, c[0x0][0x220] ;  /* 0x0000880000067ab9 */ /* 0x000fe20000000a00 */
[----:B0-----:R-:W-:Y:S01]  /*18b0*/  CS2R R48, SRZ ;  /* 0x0000000000307805 */ /* 0x001fe2000001ff00 */
        /* <DEDUP_REMOVED lines=27> */
.L_x_9772:
[----:B------:R-:W-:Y:S05]  /*1a70*/  BSYNC B2 ;  /* 0x0000000000027941 */ /* 0x000fea0003800000 */
.L_x_9771:
[----:B------:R-:W-:Y:S02]  /*1a80*/  IMAD.MOV.U32 R48, RZ, RZ, R2 ;  /* 0x000000ffff307224 */ /* 0x000fe400078e0002 */
[----:B------:R-:W-:-:S07]  /*1a90*/  IMAD.MOV.U32 R49, RZ, RZ, R3 ;  /* 0x000000ffff317224 */ /* 0x000fce00078e0003 */
.L_x_9770:
[----:B------:R-:W-:Y:S05]  /*1aa0*/  BSYNC B1 ;  /* 0x0000000000017941 */ /* 0x000fea0003800000 */
.L_x_9769:
[----:B------:R-:W-:Y:S01]  /*1ab0*/  VIADD R53, R34, 0x80 ;  /* 0x0000008022357836 */ /* 0x000fe20000000000 */
[----:B------:R-:W-:Y:S04]  /*1ac0*/  BSSY B1, `(.L_x_9773) ;  /* 0x0000023000017945 */ /* 0x000fe80003800000 */
[----:B------:R-:W-:-:S13]  /*1ad0*/  ISETP.GE.AND P0, PT, R53, R35, PT ;  /* 0x000000233500720c */ /* 0x000fda0003f06270 */
        /* <DEDUP_REMOVED lines=30> */
.L_x_9776:
[----:B------:R-:W-:Y:S05]  /*1cc0*/  BSYNC B2 ;  /* 0x0000000000027941 */ /* 0x000fea0003800000 */
.L_x_9775:
[----:B------:R-:W-:Y:S02]  /*1cd0*/  IMAD.MOV.U32 R38, RZ, RZ, R2 ;  /* 0x000000ffff267224 */ /* 0x000fe400078e0002 */
[----:B------:R-:W-:-:S07]  /*1ce0*/  IMAD.MOV.U32 R39, RZ, RZ, R3 ;  /* 0x000000ffff277224 */ /* 0x000fce00078e0003 */
.L_x_9774:
[----:B------:R-:W-:Y:S05]  /*1cf0*/  BSYNC B1 ;  /* 0x0000000000017941 */ /* 0x000fea0003800000 */
.L_x_9773:
        /* <DEDUP_REMOVED lines=10> */
[----:B0-----:R-:W-:Y:S01]  /*1da0*/  DADD R2, -R12, 1 ;  /* 0x3ff000000c027429 */ /* 0x001fe20000000100 */
        /* <DEDUP_REMOVED lines=22> */
.L_x_9780:
[----:B------:R-:W-:Y:S05]  /*1f10*/  BSYNC B2 ;  /* 0x0000000000027941 */ /* 0x000fea0003800000 */
.L_x_9779:
[----:B------:R-:W-:Y:S02]  /*1f20*/  IMAD.MOV.U32 R36, RZ, RZ, R2 ;  /* 0x000000ffff247224 */ /* 0x000fe400078e0002 */
[----:B------:R-:W-:-:S07]  /*1f30*/  IMAD.MOV.U32 R37, RZ, RZ, R3 ;  /* 0x000000ffff257224 */ /* 0x000fce00078e0003 */
.L_x_9778:
[----:B------:R-:W-:Y:S05]  /*1f40*/  BSYNC B1 ;  /* 0x0000000000017941 */ /* 0x000fea0003800000 */
.L_x_9777:
        /* <DEDUP_REMOVED lines=33> */
.L_x_9784:
[----:B------:R-:W-:Y:S05]  /*2160*/  BSYNC B2 ;  /* 0x0000000000027941 */ /* 0x000fea0003800000 */
.L_x_9783:
[----:B------:R-:W-:Y:S02]  /*2170*/  IMAD.MOV.U32 R6, RZ, RZ, R2 ;  /* 0x000000ffff067224 */ /* 0x000fe400078e0002 */
[----:B------:R-:W-:-:S07]  /*2180*/  IMAD.MOV.U32 R7, RZ, RZ, R3 ;  /* 0x000000ffff077224 */ /* 0x000fce00078e0003 */
.L_x_9782:
[----:B------:R-:W-:Y:S05]  /*2190*/  BSYNC B1 ;  /* 0x0000000000017941 */ /* 0x000fea0003800000 */
.L_x_9781:
        /* <DEDUP_REMOVED lines=33> */
.L_x_9788:
[----:B------:R-:W-:Y:S05]  /*23b0*/  BSYNC B2 ;  /* 0x0000000000027941 */ /* 0x000fea0003800000 */
.L_x_9787:
[----:B------:R-:W-:Y:S02]  /*23c0*/  IMAD.MOV.U32 R8, RZ, RZ, R2 ;  /* 0x000000ffff087224 */ /* 0x000fe400078e0002 */
[----:B------:R-:W-:-:S07]  /*23d0*/  IMAD.MOV.U32 R9, RZ, RZ, R3 ;  /* 0x000000ffff097224 */ /* 0x000fce00078e0003 */
.L_x_9786:
[----:B------:R-:W-:Y:S05]  /*23e0*/  BSYNC B1 ;  /* 0x0000000000017941 */ /* 0x000fea0003800000 */
.L_x_9785:
        /* <DEDUP_REMOVED lines=33> */
.L_x_9792:
[----:B------:R-:W-:Y:S05]  /*2600*/  BSYNC B2 ;  /* 0x0000000000027941 */ /* 0x000fea0003800000 */
.L_x_9791:
[----:B------:R-:W-:Y:S02]  /*2610*/  IMAD.MOV.U32 R10, RZ, RZ, R2 ;  /* 0x000000ffff0a7224 */ /* 0x000fe400078e0002 */
[----:B------:R-:W-:-:S07]  /*2620*/  IMAD.MOV.U32 R11, RZ, RZ, R3 ;  /* 0x000000ffff0b7224 */ /* 0x000fce00078e0003 */
.L_x_9790:
[----:B------:R-:W-:Y:S05]  /*2630*/  BSYNC B1 ;  /* 0x0000000000017941 */ /* 0x000fea0003800000 */
.L_x_9789:
        /* <DEDUP_REMOVED lines=33> */
.L_x_9796:
[----:B------:R-:W-:Y:S05]  /*2850*/  BSYNC B2 ;  /* 0x0000000000027941 */ /* 0x000fea0003800000 */
.L_x_9795:
[----:B------:R-:W-:Y:S02]  /*2860*/  IMAD.MOV.U32 R12, RZ, RZ, R2 ;  /* 0x000000ffff0c7224 */ /* 0x000fe400078e0002 */
[----:B------:R-:W-:-:S07]  /*2870*/  IMAD.MOV.U32 R13, RZ, RZ, R3 ;  /* 0x000000ffff0d7224 */ /* 0x000fce00078e0003 */
.L_x_9794:
[----:B------:R-:W-:Y:S05]  /*2880*/  BSYNC B1 ;  /* 0x0000000000017941 */ /* 0x000fea0003800000 */
.L_x_9793:
        /* <DEDUP_REMOVED lines=33> */
.L_x_9800:
[----:B------:R-:W-:Y:S05]  /*2aa0*/  BSYNC B2 ;  /* 0x0000000000027941 */ /* 0x000fea0003800000 */
.L_x_9799:
[----:B------:R-:W-:Y:S02]  /*2ab0*/  IMAD.MOV.U32 R14, RZ, RZ, R2 ;  /* 0x000000ffff0e7224 */ /* 0x000fe400078e0002 */
[----:B------:R-:W-:-:S07]  /*2ac0*/  IMAD.MOV.U32 R15, RZ, RZ, R3 ;  /* 0x000000ffff0f7224 */ /* 0x000fce00078e0003 */
.L_x_9798:
[----:B------:R-:W-:Y:S05]  /*2ad0*/  BSYNC B1 ;  /* 0x0000000000017941 */ /* 0x000fea0003800000 */
.L_x_9797:
[----:B-----5:R-:W1:Y:S01]  /*2ae0*/  @!P1 S2R R5, SR_TID.X ;  /* 0x0000000000059919 */ /* 0x020e620000002100 */
[----:B0-----:R-:W0:Y:S01]  /*2af0*/  @!P1 LDC.64 R2, c[0x0][0x230] ;  /* 0x00008c00ff029b82 */ /* 0x001e220000000a00 */
[----:B------:R-:W-:Y:S01]  /*2b00*/  @!P1 MOV R34, R53 ;  /* 0x0000003500229202 */ /* 0x000fe20000000f00 */
[----:B------:R-:W-:Y:S04]  /*2b10*/  BSSY B0, `(.L_x_9801) ;  /* 0x0000030000007945 */ /* 0x000fe80003800000 */
[----:B------:R-:W-:Y:S01]  /*2b20*/  BSSY B1, `(.L_x_9802) ;  /* 0x0000028000017945 */ /* 0x000fe20003800000 */
[----:B------:R-:W-:Y:S01]  /*2b30*/  ISETP.GE.AND P0, PT, R34, R35, PT ;  /* 0x000000232200720c */ /* 0x000fe20003f06270 */
[----:B-1----:R-:W-:-:S04]  /*2b40*/  @!P1 IMAD.IADD R5, R52, 0x1, R5 ;  /* 0x0000000134059824 */ /* 0x002fc800078e0205 */
[----:B0-----:R-:W-:-:S05]  /*2b50*/  @!P1 IMAD.WIDE.U32 R2, R5, 0x8, R2 ;  /* 0x0000000805029825 */ /* 0x001fca00078e0002 */
[----:B------:R0:W-:Y:S03]  /*2b60*/  @!P1 STG.E.64 desc[UR4][R2.64], R48 ;  /* 0x0000003002009986 */ /* 0x0001e6000c101b04 */
[----:B------:R-:W-:Y:S05]  /*2b70*/  @P0 BRA `(.L_x_9803) ;  /* 0x0000000000300947 */ /* 0x000fea0003800000 */
[----:B0-----:R-:W0:Y:S01]  /*2b80*/  LDC.64 R2, c[0x0][0x230] ;  /* 0x00008c00ff027b82 */ /* 0x001e220000000a00 */
[----:B------:R-:W-:Y:S02]  /*2b90*/  IMAD.IADD R5, R52, 0x1, R34 ;  /* 0x0000000134057824 */ /* 0x000fe400078e0222 */
[----:B------:R-:W-:-:S05]  /*2ba0*/  VIADD R34, R34, 0x80 ;  /* 0x0000008022227836 */ /* 0x000fca0000000000 */
[----:B------:R-:W-:Y:S01]  /*2bb0*/  ISETP.GE.AND P0, PT, R34, R35, PT ;  /* 0x000000232200720c */ /* 0x000fe20003f06270 */
[----:B0-----:R-:W-:-:S05]  /*2bc0*/  IMAD.WIDE.U32 R2, R5, 0x8, R2 ;  /* 0x0000000805027825 */ /* 0x001fca00078e0002 */
[----:B------:R0:W-:Y:S07]  /*2bd0*/  STG.E.64 desc[UR4][R2.64], R38 ;  /* 0x0000002602007986 */ /* 0x0001ee000c101b04 */
[----:B------:R-:W-:Y:S05]  /*2be0*/  @P0 BRA `(.L_x_9804) ;  /* 0x0000000000300947 */ /* 0x000fea0003800000 */
[----:B0-----:R-:W0:Y:S01]  /*2bf0*/  LDC.64 R2, c[0x0][0x230] ;  /* 0x00008c00ff027b82 */ /* 0x001e220000000a00 */
[----:B------:R-:W-:Y:S01]  /*2c00*/  IMAD.IADD R5, R52, 0x1, R34 ;  /* 0x0000000134057824 */ /* 0x000fe200078e0222 */
[----:B------:R-:W-:-:S03]  /*2c10*/  IADD3 R34, R34, 0x80, RZ ;  /* 0x0000008022227810 */ /* 0x000fc60007ffe0ff */
[----:B0-----:R-:W-:-:S05]  /*2c20*/  IMAD.WIDE.U32 R2, R5, 0x8, R2 ;  /* 0x0000000805027825 */ /* 0x001fca00078e0002 */
[----:B------:R1:W-:Y:S02]  /*2c30*/  STG.E.64 desc[UR4][R2.64], R36 ;  /* 0x0000002402007986 */ /* 0x0003e4000c101b04 */
.L_x_9803:
[----:B------:R-:W-:-:S13]  /*2c40*/  ISETP.GE.AND P0, PT, R34, R35, PT ;  /* 0x000000232200720c */ /* 0x000fda0003f06270 */
[----:B------:R-:W-:Y:S05]  /*2c50*/  @P0 BRA `(.L_x_9805) ;  /* 0x0000000000300947 */ /* 0x000fea0003800000 */
[----:B01----:R-:W0:Y:S01]  /*2c60*/  LDC.64 R2, c[0x0][0x230] ;  /* 0x00008c00ff027b82 */ /* 0x003e220000000a00 */
[----:B------:R-:W-:Y:S02]  /*2c70*/  IMAD.IADD R5, R52, 0x1, R34 ;  /* 0x0000000134057824 */ /* 0x000fe400078e0222 */
[----:B------:R-:W-:Y:S02]  /*2c80*/  VIADD R34, R34, 0x80 ;  /* 0x0000008022227836 */ /* 0x000fe40000000000 */
[----:B0-----:R-:W-:-:S05]  /*2c90*/  IMAD.WIDE.U32 R2, R5, 0x8, R2 ;  /* 0x0000000805027825 */ /* 0x001fca00078e0002 */
[----:B------:R1:W-:Y:S02]  /*2ca0*/  STG.E.64 desc[UR4][R2.64], R6 ;  /* 0x0000000602007986 */ /* 0x0003e4000c101b04 */
.L_x_9804:
[----:B------:R-:W-:-:S13]  /*2cb0*/  ISETP.GE.AND P0, PT, R34, R35, PT ;  /* 0x000000232200720c */ /* 0x000fda0003f06270 */
[----:B------:R-:W-:Y:S05]  /*2cc0*/  @P0 BRA `(.L_x_9806) ;  /* 0x0000000000340947 */ /* 0x000fea0003800000 */
[----:B01----:R-:W0:Y:S01]  /*2cd0*/  LDC.64 R2, c[0x0][0x230] ;  /* 0x00008c00ff027b82 */ /* 0x003e220000000a00 */
[----:B------:R-:W-:Y:S01]  /*2ce0*/  IMAD.IADD R5, R52, 0x1, R34 ;  /* 0x0000000134057824 */ /* 0x000fe200078e0222 */
[----:B------:R-:W-:-:S03]  /*2cf0*/  IADD3 R34, R34, 0x80, RZ ;  /* 0x0000008022227810 */ /* 0x000fc60007ffe0ff */
[----:B0-----:R-:W-:-:S05]  /*2d00*/  IMAD.WIDE.U32 R2, R5, 0x8, R2 ;  /* 0x0000000805027825 */ /* 0x001fca00078e0002 */
[----:B------:R2:W-:Y:S02]  /*2d10*/  STG.E.64 desc[UR4][R2.64], R8 ;  /* 0x0000000802007986 */ /* 0x0005e4000c101b04 */
.L_x_9805:
[----:B------:R-:W-:-:S13]  /*2d20*/  ISETP.GE.AND P0, PT, R34, R35, PT ;  /* 0x000000232200720c */ /* 0x000fda0003f06270 */
[----:B------:R-:W-:Y:S05]  /*2d30*/  @P0 BREAK B1 ;  /* 0x0000000000010942 */ /* 0x000fea0003800000 */
[----:B------:R-:W-:Y:S05]  /*2d40*/  @P0 BRA `(.L_x_9807) ;  /* 0x0000000000300947 */ /* 0x000fea0003800000 */
[----:B012---:R-:W0:Y:S01]  /*2d50*/  LDC.64 R2, c[0x0][0x230] ;  /* 0x00008c00ff027b82 */ /* 0x007e220000000a00 */
[----:B------:R-:W-:Y:S02]  /*2d60*/  IMAD.IADD R5, R52, 0x1, R34 ;  /* 0x0000000134057824 */ /* 0x000fe400078e0222 */
[----:B------:R-:W-:Y:S02]  /*2d70*/  VIADD R34, R34, 0x80 ;  /* 0x0000008022227836 */ /* 0x000fe40000000000 */
[----:B0-----:R-:W-:-:S05]  /*2d80*/  IMAD.WIDE.U32 R2, R5, 0x8, R2 ;  /* 0x0000000805027825 */ /* 0x001fca00078e0002 */
[----:B------:R2:W-:Y:S02]  /*2d90*/  STG.E.64 desc[UR4][R2.64], R10 ;  /* 0x0000000a02007986 */ /* 0x0005e4000c101b04 */
.L_x_9806:
[----:B------:R-:W-:Y:S05]  /*2da0*/  BSYNC B1 ;  /* 0x0000000000017941 */ /* 0x000fea0003800000 */
.L_x_9802:
[----:B------:R-:W-:-:S13]  /*2db0*/  ISETP.GE.AND P0, PT, R34, R35, PT ;  /* 0x000000232200720c */ /* 0x000fda0003f06270 */
[----:B012---:R-:W0:Y:S01]  /*2dc0*/  @!P0 LDC.64 R2, c[0x0][0x230] ;  /* 0x00008c00ff028b82 */ /* 0x007e220000000a00 */
[----:B------:R-:W-:Y:S01]  /*2dd0*/  @!P0 IMAD.IADD R5, R52, 0x1, R34 ;  /* 0x0000000134058824 */ /* 0x000fe200078e0222 */
[----:B------:R-:W-:-:S03]  /*2de0*/  @!P0 IADD3 R34, R34, 0x80, RZ ;  /* 0x0000008022228810 */ /* 0x000fc60007ffe0ff */
[----:B0-----:R-:W-:-:S05]  /*2df0*/  @!P0 IMAD.WIDE.U32 R2, R5, 0x8, R2 ;  /* 0x0000000805028825 */ /* 0x001fca00078e0002 */
[----:B------:R3:W-:Y:S02]  /*2e00*/  @!P0 STG.E.64 desc[UR4][R2.64], R12 ;  /* 0x0000000c02008986 */ /* 0x0007e4000c101b04 */
.L_x_9807:
[----:B------:R-:W-:Y:S05]  /*2e10*/  BSYNC B0 ;  /* 0x0000000000007941 */ /* 0x000fea0003800000 */
.L_x_9801:
[----:B------:R-:W-:Y:S05]  /*2e20*/  WARPSYNC.ALL ;  /* 0x0000000000007948 */ /* 0x000fea0003800000 */
[----:B------:R-:W-:-:S13]  /*2e30*/  ISETP.GE.AND P0, PT, R34, R35, PT ;  /* 0x000000232200720c */ /* 0x000fda0003f06270 */
[----:B------:R-:W-:Y:S05]  /*2e40*/  @P0 EXIT ;  /* 0x000000000000094d */ /* 0x000fea0003800000 */
[----:B0123--:R-:W0:Y:S01]  /*2e50*/  LDC.64 R2, c[0x0][0x230] ;  /* 0x00008c00ff027b82 */ /* 0x00fe220000000a00 */
[----:B------:R-:W-:-:S04]  /*2e60*/  IMAD.IADD R5, R52, 0x1, R34 ;  /* 0x0000000134057824 */ /* 0x000fc800078e0222 */
[----:B0-----:R-:W-:-:S05]  /*2e70*/  IMAD.WIDE.U32 R2, R5, 0x8, R2 ;  /* 0x0000000805027825 */ /* 0x001fca00078e0002 */
[----:B------:R-:W-:Y:S01]  /*2e80*/  STG.E.64 desc[UR4][R2.64], R14 ;  /* 0x0000000e02007986 */ /* 0x000fe2000c101b04 */
[----:B------:R-:W-:Y:S05]  /*2e90*/  EXIT ;  /* 0x000000000000794d */ /* 0x000fea0003800000 */
        .weak           $__internal_4_$__cuda_sm20_div_rn_f64_full
        .type           $__internal_4_$__cuda_sm20_div_rn_f64_full,@function
        .size           $__internal_4_$__cuda_sm20_div_rn_f64_full,(.L_x_14576 - $__internal_4_$__cuda_sm20_div_rn_f64_full)
$__internal_4_$__cuda_sm20_div_rn_f64_full:
[C---:B------:R-:W-:Y:S01]  /*2ea0*/  FSETP.GEU.AND P0, PT, |R2|.reuse, 1.469367938527859385e-39, PT ;  /* 0x001000000200780b */ /* 0x040fe20003f0e200 */
[----:B------:R-:W-:Y:S01]  /*2eb0*/  IMAD.MOV.U32 R40, RZ, RZ, R5 ;  /* 0x000000ffff287224 */ /* 0x000fe200078e0005 */
[C---:B------:R-:W-:Y:S01]  /*2ec0*/  LOP3.LUT R42, R2.reuse, 0x800fffff, RZ, 0xc0, !PT ;  /* 0x800fffff022a7812 */ /* 0x040fe200078ec0ff */
[----:B------:R-:W-:Y:S01]  /*2ed0*/  IMAD.MOV.U32 R41, RZ, RZ, R2 ;  /* 0x000000ffff297224 */ /* 0x000fe200078e0002 */
[----:B------:R-:W-:Y:S01]  /*2ee0*/  LOP3.LUT R54, R2, 0x7ff00000, RZ, 0xc0, !PT ;  /* 0x7ff0000002367812 */ /* 0x000fe200078ec0ff */
[----:B------:R-:W-:Y:S01]  /*2ef0*/  IMAD.MOV.U32 R45, RZ, RZ, R4 ;  /* 0x000000ffff2d7224 */ /* 0x000fe200078e0004 */
[----:B------:R-:W-:Y:S01]  /*2f00*/  LOP3.LUT R43, R42, 0x3ff00000, RZ, 0xfc, !PT ;  /* 0x3ff000002a2b7812 */ /* 0x000fe200078efcff */
[----:B------:R-:W-:Y:S01]  /*2f10*/  IMAD.MOV.U32 R4, RZ, RZ, 0x1 ;  /* 0x00000001ff047424 */ /* 0x000fe200078e00ff */
[----:B------:R-:W-:Y:S01]  /*2f20*/  MOV R42, R5 ;  /* 0x00000005002a7202 */ /* 0x000fe20000000f00 */
[----:B------:R-:W-:Y:S01]  /*2f30*/  IMAD.MOV.U32 R44, RZ, RZ, R3 ;  /* 0x000000ffff2c7224 */ /* 0x000fe200078e0003 */
[C---:B------:R-:W-:Y:S01]  /*2f40*/  FSETP.GEU.AND P3, PT, |R45|.reuse, 1.469367938527859385e-39, PT ;  /* 0x001000002d00780b */ /* 0x040fe20003f6e200 */
[----:B------:R-:W-:Y:S01]  /*2f50*/  BSSY B0, `(.L_x_9808) ;  /* 0x0000056000007945 */ /* 0x000fe20003800000 */
[----:B------:R-:W-:Y:S01]  /*2f60*/  LOP3.LUT R55, R45, 0x7ff00000, RZ, 0xc0, !PT ;  /* 0x7ff000002d377812 */ /* 0x000fe200078ec0ff */
[----:B------:R-:W-:Y:S01]  /*2f70*/  @!P0 DMUL R42, R40, 8.98846567431157953865e+307 ;  /* 0x7fe00000282a8828 */ /* 0x000fe20000000000 */
[----:B------:R-:W-:-:S02]  /*2f80*/  MOV R56, 0x1ca00000 ;  /* 0x1ca0000000387802 */ /* 0x000fc40000000f00 */
[----:B------:R-:W-:-:S03]  /*2f90*/  ISETP.GE.U32.AND P2, PT, R55, R54, PT ;  /* 0x000000363700720c */ /* 0x000fc60003f46070 */
[----:B------:R-:W0:Y:S04]  /*2fa0*/  MUFU.RCP64H R5, R43 ;  /* 0x0000002b00057308 */ /* 0x000e280000001800 */
[----:B------:R-:W-:-:S04]  /*2fb0*/  @!P3 LOP3.LUT R3, R41, 0x7ff00000, RZ, 0xc0, !PT ;  /* 0x7ff000002903b812 */ /* 0x000fc800078ec0ff */
[----:B------:R-:W-:-:S04]  /*2fc0*/  @!P3 ISETP.GE.U32.AND P4, PT, R55, R3, PT ;  /* 0x000000033700b20c */ /* 0x000fc80003f86070 */
[----:B------:R-:W-:-:S04]  /*2fd0*/  @!P3 SEL R2, R56, 0x63400000, !P4 ;  /* 0x634000003802b807 */ /* 0x000fc80006000000 */
[----:B------:R-:W-:Y:S01]  /*2fe0*/  @!P3 LOP3.LUT R2, R2, 0x80000000, R45, 0xf8, !PT ;  /* 0x800000000202b812 */ /* 0x000fe200078ef82d */
[----:B0-----:R-:W-:-:S03]  /*2ff0*/  DFMA R46, R4, -R42, 1 ;  /* 0x3ff00000042e742b */ /* 0x001fc6000000082a */
[----:B------:R-:W-:Y:S01]  /*3000*/  @!P3 LOP3.LUT R3, R2, 0x100000, RZ, 0xfc, !PT ;  /* 0x001000000203b812 */ /* 0x000fe200078efcff */
[----:B------:R-:W-:-:S04]  /*3010*/  @!P3 IMAD.MOV.U32 R2, RZ, RZ, RZ ;  /* 0x000000ffff02b224 */ /* 0x000fc800078e00ff */
[----:B------:R-:W-:-:S08]  /*3020*/  DFMA R46, R46, R46, R46 ;  /* 0x0000002e2e2e722b */ /* 0x000fd0000000002e */
[----:B------:R-:W-:Y:S01]  /*3030*/  DFMA R46, R4, R46, R4 ;  /* 0x0000002e042e722b */ /* 0x000fe20000000004 */
[----:B------:R-:W-:-:S04]  /*3040*/  SEL R4, R56, 0x63400000, !P2 ;  /* 0x6340000038047807 */ /* 0x000fc80005000000 */
[----:B------:R-:W-:Y:S01]  /*3050*/  LOP3.LUT R5, R4, 0x800fffff, R45, 0xf8, !PT ;  /* 0x800fffff04057812 */ /* 0x000fe200078ef82d */
[----:B------:R-:W-:Y:S02]  /*3060*/  IMAD.MOV.U32 R4, RZ, RZ, R44 ;  /* 0x000000ffff047224 */ /* 0x000fe400078e002c */
[----:B------:R-:W-:-:S04]  /*3070*/  DFMA R50, R46, -R42, 1 ;  /* 0x3ff000002e32742b */ /* 0x000fc8000000082a */
[----:B------:R-:W-:-:S04]  /*3080*/  @!P3 DFMA R4, R4, 2, -R2 ;  /* 0x400000000404b82b */ /* 0x000fc80000000802 */
[----:B------:R-:W-:-:S08]  /*3090*/  DFMA R2, R46, R50, R46 ;  /* 0x000000322e02722b */ /* 0x000fd0000000002e */
[----:B------:R-:W-:-:S08]  /*30a0*/  DMUL R46, R2, R4 ;  /* 0x00000004022e7228 */ /* 0x000fd00000000000 */
[----:B------:R-:W-:-:S08]  /*30b0*/  DFMA R50, R46, -R42, R4 ;  /* 0x8000002a2e32722b */ /* 0x000fd00000000004 */
[----:B------:R-:W-:Y:S01]  /*30c0*/  DFMA R46, R2, R50, R46 ;  /* 0x00000032022e722b */ /* 0x000fe2000000002e */
[----:B------:R-:W-:Y:S01]  /*30d0*/  IMAD.MOV.U32 R50, RZ, RZ, R55 ;  /* 0x000000ffff327224 */ /* 0x000fe200078e0037 */
[----:B------:R-:W-:Y:S02]  /*30e0*/  @!P3 LOP3.LUT R50, R5, 0x7ff00000, RZ, 0xc0, !PT ;  /* 0x7ff000000532b812 */ /* 0x000fe400078ec0ff */
[----:B------:R-:W-:Y:S02]  /*30f0*/  MOV R51, R54 ;  /* 0x0000003600337202 */ /* 0x000fe40000000f00 */
[----:B------:R-:W-:Y:S01]  /*3100*/  @!P0 LOP3.LUT R51, R43, 0x7ff00000, RZ, 0xc0, !PT ;  /* 0x7ff000002b338812 */ /* 0x000fe200078ec0ff */
[----:B------:R-:W-:-:S05]  /*3110*/  VIADD R2, R50, 0xffffffff ;  /* 0xffffffff32027836 */ /* 0x000fca0000000000 */
[----:B------:R-:W-:Y:S01]  /*3120*/  ISETP.GT.U32.AND P0, PT, R2, 0x7feffffe, PT ;  /* 0x7feffffe0200780c */ /* 0x000fe20003f04070 */
[----:B------:R-:W-:-:S05]  /*3130*/  VIADD R2, R51, 0xffffffff ;  /* 0xffffffff33027836 */ /* 0x000fca0000000000 */
[----:B------:R-:W-:-:S13]  /*3140*/  ISETP.GT.U32.OR P0, PT, R2, 0x7feffffe, P0 ;  /* 0x7feffffe0200780c */ /* 0x000fda0000704470 */
[----:B------:R-:W-:Y:S05]  /*3150*/  @P0 BRA `(.L_x_9809) ;  /* 0x0000000000740947 */ /* 0x000fea0003800000 */
[----:B------:R-:W-:Y:S01]  /*3160*/  LOP3.LUT R2, R41, 0x7ff00000, RZ, 0xc0, !PT ;  /* 0x7ff0000029027812 */ /* 0x000fe200078ec0ff */
[----:B------:R-:W-:-:S03]  /*3170*/  IMAD.MOV.U32 R44, RZ, RZ, RZ ;  /* 0x000000ffff2c7224 */ /* 0x000fc600078e00ff */
[CC--:B------:R-:W-:Y:S02]  /*3180*/  VIADDMNMX R3, R55.reuse, -R2.reuse, 0xb9600000, !PT ;  /* 0xb960000037037446 */ /* 0x0c0fe40007800902 */
[----:B------:R-:W-:Y:S02]  /*3190*/  ISETP.GE.U32.AND P0, PT, R55, R2, PT ;  /* 0x000000023700720c */ /* 0x000fe40003f06070 */
[----:B------:R-:W-:Y:S02]  /*31a0*/  VIMNMX R2, R3, 0x46a00000, PT ;  /* 0x46a0000003027848 */ /* 0x000fe40003fe0100 */
[----:B------:R-:W-:-:S05]  /*31b0*/  SEL R50, R56, 0x63400000, !P0 ;  /* 0x6340000038327807 */ /* 0x000fca0004000000 */
[----:B------:R-:W-:-:S05]  /*31c0*/  IMAD.IADD R50, R2, 0x1, -R50 ;  /* 0x0000000102327824 */ /* 0x000fca00078e0a32 */
[----:B------:R-:W-:-:S06]  /*31d0*/  IADD3 R45, R50, 0x7fe00000, RZ ;  /* 0x7fe00000322d7810 */ /* 0x000fcc0007ffe0ff */
        /* <DEDUP_REMOVED lines=10> */
[----:B------:R-:W-:Y:S01]  /*3280*/  MOV R4, RZ ;  /* 0x000000ff00047202 */ /* 0x000fe20000000f00 */
[----:B------:R-:W-:Y:S01]  /*3290*/  DMUL.RP R44, R46, R44 ;  /* 0x0000002c2e2c7228 */ /* 0x000fe20000008000 */
[----:B------:R-:W-:-:S04]  /*32a0*/  IADD3 R50, -R50, -0x43300000, RZ ;  /* 0xbcd0000032327810 */ /* 0x000fc80007ffe1ff */
[----:B------:R-:W-:-:S05]  /*32b0*/  DFMA R4, R2, -R4, R46 ;  /* 0x800000040204722b */ /* 0x000fca000000002e */
[----:B------:R-:W-:-:S05]  /*32c0*/  LOP3.LUT R40, R45, R40, RZ, 0x3c, !PT ;  /* 0x000000282d287212 */ /* 0x000fca00078e3cff */
[----:B------:R-:W-:-:S04]  /*32d0*/  FSETP.NEU.AND P0, PT, |R5|, R50, PT ;  /* 0x000000320500720b */ /* 0x000fc80003f0d200 */
[----:B------:R-:W-:Y:S02]  /*32e0*/  FSEL R44, R44, R2, !P0 ;  /* 0x000000022c2c7208 */ /* 0x000fe40004000000 */
[----:B------:R-:W-:-:S05]  /*32f0*/  FSEL R2, R40, R3, !P0 ;  /* 0x0000000328027208 */ /* 0x000fca0004000000 */
[----:B------:R-:W-:Y:S02]  /*3300*/  IMAD.MOV.U32 R3, RZ, RZ, R2 ;  /* 0x000000ffff037224 */ /* 0x000fe400078e0002 */
[----:B------:R-:W-:Y:S01]  /*3310*/  IMAD.MOV.U32 R2, RZ, RZ, R44 ;  /* 0x000000ffff027224 */ /* 0x000fe200078e002c */
[----:B------:R-:W-:Y:S06]  /*3320*/  BRA `(.L_x_9810) ;  /* 0x0000000000607947 */ /* 0x000fec0003800000 */
.L_x_9809:
[----:B------:R-:W-:-:S14]  /*3330*/  DSETP.NAN.AND P0, PT, R44, R44, PT ;  /* 0x0000002c2c00722a */ /* 0x000fdc0003f08000 */
[----:B------:R-:W-:Y:S05]  /*3340*/  @P0 BRA `(.L_x_9811) ;  /* 0x00000000004c0947 */ /* 0x000fea0003800000 */
[----:B------:R-:W-:-:S14]  /*3350*/  DSETP.NAN.AND P0, PT, R40, R40, PT ;  /* 0x000000282800722a */ /* 0x000fdc0003f08000 */
[----:B------:R-:W-:Y:S05]  /*3360*/  @P0 BRA `(.L_x_9812) ;  /* 0x0000000000340947 */ /* 0x000fea0003800000 */
[----:B------:R-:W-:Y:S01]  /*3370*/  ISETP.NE.AND P0, PT, R50, R51, PT ;  /* 0x000000333200720c */ /* 0x000fe20003f05270 */
[----:B------:R-:W-:Y:S01]  /*3380*/  IMAD.MOV.U32 R2, RZ, RZ, 0x0 ;  /* 0x00000000ff027424 */ /* 0x000fe200078e00ff */
[----:B------:R-:W-:-:S11]  /*3390*/  MOV R3, 0xfff80000 ;  /* 0xfff8000000037802 */ /* 0x000fd60000000f00 */
[----:B------:R-:W-:Y:S05]  /*33a0*/  @!P0 BRA `(.L_x_9810) ;  /* 0x0000000000408947 */ /* 0x000fea0003800000 */
[----:B------:R-:W-:Y:S02]  /*33b0*/  ISETP.NE.AND P0, PT, R50, 0x7ff00000, PT ;  /* 0x7ff000003200780c */ /* 0x000fe40003f05270 */
[----:B------:R-:W-:Y:S02]  /*33c0*/  LOP3.LUT R2, R45, 0x80000000, R41, 0x48, !PT ;  /* 0x800000002d027812 */ /* 0x000fe400078e4829 */
[----:B------:R-:W-:-:S13]  /*33d0*/  ISETP.EQ.OR P0, PT, R51, RZ, !P0 ;  /* 0x000000ff3300720c */ /* 0x000fda0004702670 */
[----:B------:R-:W-:Y:S01]  /*33e0*/  @P0 LOP3.LUT R4, R2, 0x7ff00000, RZ, 0xfc, !PT ;  /* 0x7ff0000002040812 */ /* 0x000fe200078efcff */
[----:B------:R-:W-:Y:S02]  /*33f0*/  @!P0 IMAD.MOV.U32 R3, RZ, RZ, R2 ;  /* 0x000000ffff038224 */ /* 0x000fe400078e0002 */
[----:B------:R-:W-:Y:S01]  /*3400*/  @!P0 IMAD.MOV.U32 R2, RZ, RZ, RZ ;  /* 0x000000ffff028224 */ /* 0x000fe200078e00ff */
[----:B------:R-:W-:Y:S01]  /*3410*/  @P0 MOV R3, R4 ;  /* 0x0000000400030202 */ /* 0x000fe20000000f00 */
[----:B------:R-:W-:Y:S01]  /*3420*/  @P0 IMAD.MOV.U32 R2, RZ, RZ, RZ ;  /* 0x000000ffff020224 */ /* 0x000fe200078e00ff */
[----:B------:R-:W-:Y:S06]  /*3430*/  BRA `(.L_x_9810) ;  /* 0x00000000001c7947 */ /* 0x000fec0003800000 */
.L_x_9812:
[----:B------:R-:W-:-:S05]  /*3440*/  LOP3.LUT R2, R41, 0x80000, RZ, 0xfc, !PT ;  /* 0x0008000029027812 */ /* 0x000fca00078efcff */
[----:B------:R-:W-:Y:S02]  /*3450*/  IMAD.MOV.U32 R3, RZ, RZ, R2 ;  /* 0x000000ffff037224 */ /* 0x000fe400078e0002 */
[----:B------:R-:W-:Y:S01]  /*3460*/  IMAD.MOV.U32 R2, RZ, RZ, R40 ;  /* 0x000000ffff027224 */ /* 0x000fe200078e0028 */
[----:B------:R-:W-:Y:S06]  /*3470*/  BRA `(.L_x_9810) ;  /* 0x00000000000c7947 */ /* 0x000fec0003800000 */
.L_x_9811:
[----:B------:R-:W-:-:S05]  /*3480*/  LOP3.LUT R2, R45, 0x80000, RZ, 0xfc, !PT ;  /* 0x000800002d027812 */ /* 0x000fca00078efcff */
[----:B------:R-:W-:Y:S01]  /*3490*/  IMAD.MOV.U32 R3, RZ, RZ, R2 ;  /* 0x000000ffff037224 */ /* 0x000fe200078e0002 */
[----:B------:R-:W-:-:S07]  /*34a0*/  MOV R2, R44 ;  /* 0x0000002c00027202 */ /* 0x000fce0000000f00 */
.L_x_9810:
[----:B------:R-:W-:Y:S05]  /*34b0*/  BSYNC B0 ;  /* 0x0000000000007941 */ /* 0x000fea0003800000 */
.L_x_9808:
[----:B------:R-:W-:Y:S02]  /*34c0*/  IMAD.MOV.U32 R4, RZ, RZ, R0 ;  /* 0x000000ffff047224 */ /* 0x000fe400078e0000 */
[----:B------:R-:W-:-:S04]  /*34d0*/  IMAD.MOV.U32 R5, RZ, RZ, 0x0 ;  /* 0x00000000ff057424 */ /* 0x000fc800078e00ff */
[----:B------:R-:W-:Y:S05]  /*34e0*/  RET.REL.NODEC R4 `(_ZN2at6native29vectorized_elementwise_kernelILi2EZZZNS0_26logit_backward_kernel_cudaERNS_18TensorIteratorBaseERKN3c106ScalarEENKUlvE_clEvENKUlvE_clEvEUlddE0_St5arrayIPcLm3EEEEviT0_T1_) ;  /* 0xffffffc804c47950 */ /* 0x000fea0003c3ffff */
.L_x_9813:
        /* <DEDUP_REMOVED lines=9> */
.L_x_14576:


//--------------------- .text._ZN2at6native29vectorized_elementwise_kernelILi4EZZZNS0_26logit_backward_kernel_cudaERNS_18TensorIteratorBaseERKN3c106ScalarEENKUlvE_clEvENKUlvE_clEvEUlddE0_St5arrayIPcLm3EEEEviT0_T1_ --------------------------
	.section	.text._ZN2at6native29vectorized_elementwise_kernelILi4EZZZNS0_26logit_backward_kernel_cudaERNS_18TensorIteratorBaseERKN3c106ScalarEENKUlvE_clEvENKUlvE_clEvEUlddE0_St5arrayIPcLm3EEEEviT0_T1_,"ax",@progbits
	.align	128
        .global         _ZN2at6native29vectorized_elementwise_kernelILi4EZZZNS0_26logit_backward_kernel_cudaERNS_18TensorIteratorBaseERKN3c106ScalarEENKUlvE_clEvENKUlvE_clEvEUlddE0_St5arrayIPcLm3EEEEviT0_T1_
        .type           _ZN2at6native29vectorized_elementwise_kernelILi4EZZZNS0_26logit_backward_kernel_cudaERNS_18TensorIteratorBaseERKN3c106ScalarEENKUlvE_clEvENKUlvE_clEvEUlddE0_St5arrayIPcLm3EEEEviT0_T1_,@function
        .size           _ZN2at6native29vectorized_elementwise_kernelILi4EZZZNS0_26logit_backward_kernel_cudaERNS_18TensorIteratorBaseERKN3c106ScalarEENKUlvE_clEvENKUlvE_clEvEUlddE0_St5arrayIPcLm3EEEEviT0_T1_,(.L_x_14577 - _ZN2at6native29vectorized_elementwise_kernelILi4EZZZNS0_26logit_backward_kernel_cudaERNS_18TensorIteratorBaseERKN3c106ScalarEENKUlvE_clEvENKUlvE_clEvEUlddE0_St5arrayIPcLm3EEEEviT0_T1_)
        .other          _ZN2at6native29vectorized_elementwise_kernelILi4EZZZNS0_26logit_backward_kernel_cudaERNS_18TensorIteratorBaseERKN3c106ScalarEENKUlvE_clEvENKUlvE_clEvEUlddE0_St5arrayIPcLm3EEEEviT0_T1_,@"STO_CUDA_ENTRY STV_DEFAULT"
_ZN2at6native29vectorized_elementwise_kernelILi4EZZZNS0_26logit_backward_kernel_cudaERNS_18TensorIteratorBaseERKN3c106ScalarEENKUlvE_clEvENKUlvE_clEvEUlddE0_St5arrayIPcLm3EEEEviT0_T1_:
.text._ZN2at6native29vectorized_elementwise_kernelILi4EZZZNS0_26logit_backward_kernel_cudaERNS_18TensorIteratorBaseERKN3c106ScalarEENKUlvE_clEvENKUlvE_clEvEUlddE0_St5arrayIPcLm3EEEEviT0_T1_:
        /* <DEDUP_REMOVED lines=53> */
[----:B------:R-:W-:Y:S05]  /*0350*/  CALL.REL.NOINC `($__internal_5_$__cuda_sm20_div_rn_f64_full) ;  /* 0x0000002800d07944 */ /* 0x000fea0003c00000 */
.L_x_9818:
[----:B------:R-:W-:Y:S05]  /*0360*/  BSYNC B2 ;  /* 0x0000000000027941 */ /* 0x000fea0003800000 */
.L_x_9817:
[----:B------:R-:W-:Y:S02]  /*0370*/  IMAD.MOV.U32 R8, RZ, RZ, R2 ;  /* 0x000000ffff087224 */ /* 0x000fe400078e0002 */
[----:B------:R-:W-:-:S07]  /*0380*/  IMAD.MOV.U32 R9, RZ, RZ, R3 ;  /* 0x000000ffff097224 */ /* 0x000fce00078e0003 */
.L_x_9816:
[----:B------:R-:W-:Y:S05]  /*0390*/  BSYNC B1 ;  /* 0x0000000000017941 */ /* 0x000fea0003800000 */
.L_x_9815:
        /* <DEDUP_REMOVED lines=28> */
[----:B------:R-:W-:Y:S05]  /*0560*/  CALL.REL.NOINC `($__internal_5_$__cuda_sm20_div_rn_f64_full) ;  /* 0x00000028004c7944 */ /* 0x000fea0003c00000 */
.L_x_9822:
[----:B------:R-:W-:Y:S05]  /*0570*/  BSYNC B2 ;  /* 0x0000000000027941 */ /* 0x000fea0003800000 */
.L_x_9821:
[----:B------:R-:W-:Y:S01]  /*0580*/  MOV R10, R2 ;  /* 0x00000002000a7202 */ /* 0x000fe20000000f00 */
[----:B------:R-:W-:-:S07]  /*0590*/  IMAD.MOV.U32 R11, RZ, RZ, R3 ;  /* 0x000000ffff0b7224 */ /* 0x000fce00078e0003 */
.L_x_9820:
[----:B------:R-:W-:Y:S05]  /*05a0*/  BSYNC B1 ;  /* 0x0000000000017941 */ /* 0x000fea0003800000 */
.L_x_9819:
        /* <DEDUP_REMOVED lines=30> */
[----:B------:R-:W-:Y:S05]  /*0790*/  CALL.REL.NOINC `($__internal_5_$__cuda_sm20_div_rn_f64_full) ;  /* 0x0000002400c07944 */ /* 0x000fea0003c00000 */
.L_x_9826:
[----:B------:R-:W-:Y:S05]  /*07a0*/  BSYNC B2 ;  /* 0x0000000000027941 */ /* 0x000fea0003800000 */
.L_x_9825:
[----:B------:R-:W-:Y:S01]  /*07b0*/  IMAD.MOV.U32 R36, RZ, RZ, R2 ;  /* 0x000000ffff247224 */ /* 0x000fe200078e0002 */
[----:B------:R-:W-:-:S07]  /*07c0*/  MOV R37, R3 ;  /* 0x0000000300257202 */ /* 0x000fce0000000f00 */
.L_x_9824:
[----:B------:R-:W-:Y:S05]  /*07d0*/  BSYNC B1 ;  /* 0x0000000000017941 */ /* 0x000fea0003800000 */
.L_x_9823:
        /* <DEDUP_REMOVED lines=29> */
.L_x_9830:
[----:B------:R-:W-:Y:S05]  /*09b0*/  BSYNC B2 ;  /* 0x0000000000027941 */ /* 0x000fea0003800000 */
.L_x_9829:
[----:B------:R-:W-:Y:S02]  /*09c0*/  IMAD.MOV.U32 R38, RZ, RZ, R2 ;  /* 0x000000ffff267224 */ /* 0x000fe400078e0002 */
[----:B------:R-:W-:-:S07]  /*09d0*/  IMAD.MOV.U32 R39, RZ, RZ, R3 ;  /* 0x000000ffff277224 */ /* 0x000fce00078e0003 */
.L_x_9828:
[----:B------:R-:W-:Y:S05]  /*09e0*/  BSYNC B1 ;  /* 0x0000000000017941 */ /* 0x000fea0003800000 */
.L_x_9827:
        /* <DEDUP_REMOVED lines=31> */
.L_x_9834:
[----:B------:R-:W-:Y:S05]  /*0be0*/  BSYNC B2 ;  /* 0x0000000000027941 */ /* 0x000fea0003800000 */
.L_x_9833:
[----:B------:R-:W-:Y:S02]  /*0bf0*/  IMAD.MOV.U32 R20, RZ, RZ, R2 ;  /* 0x000000ffff147224 */ /* 0x000fe400078e0002 */
[----:B------:R-:W-:-:S07]  /*0c00*/  IMAD.MOV.U32 R21, RZ, RZ, R3 ;  /* 0x000000ffff157224 */ /* 0x000fce00078e0003 */
.L_x_9832:
[----:B------:R-:W-:Y:S05]  /*0c10*/  BSYNC B1 ;  /* 0x0000000000017941 */ /* 0x000fea0003800000 */
.L_x_9831:
        /* <DEDUP_REMOVED lines=29> */
.L_x_9838:
[----:B------:R-:W-:Y:S05]  /*0df0*/  BSYNC B2 ;  /* 0x0000000000027941 */ /* 0x000fea0003800000 */
.L_x_9837:
[----:B------:R-:W-:Y:S01]  /*0e00*/  MOV R22, R2 ;  /* 0x0000000200167202 */ /* 0x000fe20000000f00 */
[----:B------:R-:W-:-:S07]  /*0e10*/  IMAD.MOV.U32 R23, RZ, RZ, R3 ;  /* 0x000000ffff177224 */ /* 0x000fce00078e0003 */
.L_x_9836:
[----:B------:R-:W-:Y:S05]  /*0e20*/  BSYNC B1 ;  /* 0x0000000000017941 */ /* 0x000fea0003800000 */
.L_x_9835:
        /* <DEDUP_REMOVED lines=31> */
.L_x_9842:
[----:B------:R-:W-:Y:S05]  /*1020*/  BSYNC B2 ;  /* 0x0000000000027941 */ /* 0x000fea0003800000 */
.L_x_9841:
[----:B------:R-:W-:Y:S01]  /*1030*/  IMAD.MOV.U32 R16, RZ, RZ, R2 ;  /* 0x000000ffff107224 */ /* 0x000fe200078e0002 */
[----:B------:R-:W-:-:S07]  /*1040*/  MOV R17, R3 ;  /* 0x0000000300117202 */ /* 0x000fce0000000f00 */
.L_x_9840:
[----:B------:R-:W-:Y:S05]  /*1050*/  BSYNC B1 ;  /* 0x0000000000017941 */ /* 0x000fea0003800000 */
.L_x_9839:
        /* <DEDUP_REMOVED lines=29> */
.L_x_9846:
[----:B------:R-:W-:Y:S05]  /*1230*/  BSYNC B2 ;  /* 0x0000000000027941 */ /* 0x000fea0003800000 */
.L_x_9845:
[----:B------:R-:W-:Y:S02]  /*1240*/  IMAD.MOV.U32 R18, RZ, RZ, R2 ;  /* 0x000000ffff127224 */ /* 0x000fe400078e0002 */
[----:B------:R-:W-:-:S07]  /*1250*/  IMAD.MOV.U32 R19, RZ, RZ, R3 ;  /* 0x000000ffff137224 */ /* 0x000fce00078e0003 */
.L_x_9844:
[----:B------:R-:W-:Y:S05]  /*1260*/  BSYNC B1 ;  /* 0x0000000000017941 */ /* 0x000fea0003800000 */
.L_x_9843:
        /* <DEDUP_REMOVED lines=8> */
.L_x_9814:
        /* <DEDUP_REMOVED lines=120> */
.L_x_9850:
[----:B------:R-:W-:Y:S05]  /*1a70*/  BSYNC B2 ;  /* 0x0000000000027941 */ /* 0x000fea0003800000 */
.L_x_9849:
[----:B------:R-:W-:Y:S02]  /*1a80*/  IMAD.MOV.U32 R48, RZ, RZ, R2 ;  /* 0x000000ffff307224 */ /* 0x000fe400078e0002 */
[----:B------:R-:W-:-:S07]  /*1a90*/  IMAD.MOV.U32 R49, RZ, RZ, R3 ;  /* 0x000000ffff317224 */ /* 0x000fce00078e0003 */
.L_x_9848:
[----:B------:R-:W-:Y:S05]  /*1aa0*/  BSYNC B1 ;  /* 0x0000000000017941 */ /* 0x000fea0003800000 */
.L_x_9847:
        /* <DEDUP_REMOVED lines=33> */
.L_x_9854:
[----:B------:R-:W-:Y:S05]  /*1cc0*/  BSYNC B2 ;  /* 0x0000000000027941 */ /* 0x000fea0003800000 */
.L_x_9853:
[----:B------:R-:W-:Y:S02]  /*1cd0*/  IMAD.MOV.U32 R38, RZ, RZ, R2 ;  /* 0x000000ffff267224 */ /* 0x000fe400078e0002 */
[----:B------:R-:W-:-:S07]  /*1ce0*/  IMAD.MOV.U32 R39, RZ, RZ, R3 ;  /* 0x000000ffff277224 */ /* 0x000fce00078e0003 */
.L_x_9852:
[----:B------:R-:W-:Y:S05]  /*1cf0*/  BSYNC B1 ;  /* 0x0000000000017941 */ /* 0x000fea0003800000 */
.L_x_9851:
        /* <DEDUP_REMOVED lines=33> */
.L_x_9858:
[----:B------:R-:W-:Y:S05]  /*1f10*/  BSYNC B2 ;  /* 0x0000000000027941 */ /* 0x000fea0003800000 */
.L_x_9857:
[----:B------:R-:W-:Y:S02]  /*1f20*/  IMAD.MOV.U32 R36, RZ, RZ, R2 ;  /* 0x000000ffff247224 */ /* 0x000fe400078e0002 */
[----:B------:R-:W-:-:S07]  /*1f30*/  IMAD.MOV.U32 R37, RZ, RZ, R3 ;  /* 0x000000ffff257224 */ /* 0x000fce00078e0003 */
.L_x_9856:
[----:B------:R-:W-:Y:S05]  /*1f40*/  BSYNC B1 ;  /* 0x0000000000017941 */ /* 0x000fea0003800000 */
.L_x_9855:
        /* <DEDUP_REMOVED lines=33> */
.L_x_9862:
[----:B------:R-:W-:Y:S05]  /*2160*/  BSYNC B2 ;  /* 0x0000000000027941 */ /* 0x000fea0003800000 */
.L_x_9861:
[----:B------:R-:W-:Y:S02]  /*2170*/  IMAD.MOV.U32 R6, RZ, RZ, R2 ;  /* 0x000000ffff067224 */ /* 0x000fe400078e0002 */
[----:B------:R-:W-:-:S07]  /*2180*/  IMAD.MOV.U32 R7, RZ, RZ, R3 ;  /* 0x000000ffff077224 */ /* 0x000fce00078e0003 */
.L_x_9860:
[----:B------:R-:W-:Y:S05]  /*2190*/  BSYNC B1 ;  /* 0x0000000000017941 */ /* 0x000fea0003800000 */
.L_x_9859:
        /* <DEDUP_REMOVED lines=33> */
.L_x_9866:
[----:B------:R-:W-:Y:S05]  /*23b0*/  BSYNC B2 ;  /* 0x0000000000027941 */ /* 0x000fea0003800000 */
.L_x_9865:
[----:B------:R-:W-:Y:S02]  /*23c0*/  IMAD.MOV.U32 R8, RZ, RZ, R2 ;  /* 0x000000ffff087224 */ /* 0x000fe400078e0002 */
[----:B------:R-:W-:-:S07]  /*23d0*/  IMAD.MOV.U32 R9, RZ, RZ, R3 ;  /* 0x000000ffff097224 */ /* 0x000fce00078e0003 */
.L_x_9864:
[----:B------:R-:W-:Y:S05]  /*23e0*/  BSYNC B1 ;  /* 0x0000000000017941 */ /* 0x000fea0003800000 */
.L_x_9863:
        /* <DEDUP_REMOVED lines=33> */
.L_x_9870:
[----:B------:R-:W-:Y:S05]  /*2600*/  BSYNC B2 ;  /* 0x0000000000027941 */ /* 0x000fea0003800000 */
.L_x_9869:
[----:B------:R-:W-:Y:S02]  /*2610*/  IMAD.MOV.U32 R10, RZ, RZ, R2 ;  /* 0x000000ffff0a7224 */ /* 0x000fe400078e0002 */
[----:B------:R-:W-:-:S07]  /*2620*/  IMAD.MOV.U32 R11, RZ, RZ, R3 ;  /* 0x000000ffff0b7224 */ /* 0x000fce00078e0003 */
.L_x_9868:
[----:B------:R-:W-:Y:S05]  /*2630*/  BSYNC B1 ;  /* 0x0000000000017941 */ /* 0x000fea0003800000 */
.L_x_9867:
        /* <DEDUP_REMOVED lines=33> */
.L_x_9874:
[----:B------:R-:W-:Y:S05]  /*2850*/  BSYNC B2 ;  /* 0x0000000000027941 */ /* 0x000fea0003800000 */
.L_x_9873:
[----:B------:R-:W-:Y:S02]  /*2860*/  IMAD.MOV.U32 R12, RZ, RZ, R2 ;  /* 0x000000ffff0c7224 */ /* 0x000fe400078e0002 */
[----:B------:R-:W-:-:S07]  /*2870*/  IMAD.MOV.U32 R13, RZ, RZ, R3 ;  /* 0x000000ffff0d7224 */ /* 0x000fce00078e0003 */
.L_x_9872:
[----:B------:R-:W-:Y:S05]  /*2880*/  BSYNC B1 ;  /* 0x0000000000017941 */ /* 0x000fea0003800000 */
.L_x_9871:
        /* <DEDUP_REMOVED lines=33> */
.L_x_9878:
[----:B------:R-:W-:Y:S05]  /*2aa0*/  BSYNC B2 ;  /* 0x0000000000027941 */ /* 0x000fea0003800000 */
.L_x_9877:
[----:B------:R-:W-:Y:S02]  /*2ab0*/  IMAD.MOV.U32 R14, RZ, RZ, R2 ;  /* 0x000000ffff0e7224 */ /* 0x000fe400078e0002 */
[----:B------:R-:W-:-:S07]  /*2ac0*/  IMAD.MOV.U32 R15, RZ, RZ, R3 ;  /* 0x000000ffff0f7224 */ /* 0x000fce00078e0003 */
.L_x_9876:
[----:B------:R-:W-:Y:S05]  /*2ad0*/  BSYNC B1 ;  /* 0x0000000000017941 */ /* 0x000fea0003800000 */
.L_x_9875:
        /* <DEDUP_REMOVED lines=22> */
.L_x_9881:
[----:B------:R-:W-:-:S13]  /*2c40*/  ISETP.GE.AND P0, PT, R34, R35, PT ;  /* 0x000000232200720c */ /* 0x000fda0003f06270 */
[----:B------:R-:W-:Y:S05]  /*2c50*/  @P0 BRA `(.L_x_9883) ;  /* 0x0000000000300947 */ /* 0x000fea0003800000 */
[----:B01----:R-:W0:Y:S01]  /*2c60*/  LDC.64 R2, c[0x0][0x230] ;  /* 0x00008c00ff027b82 */ /* 0x003e220000000a00 */
[----:B------:R-:W-:Y:S02]  /*2c70*/  IMAD.IADD R5, R52, 0x1, R34 ;  /* 0x0000000134057824 */ /* 0x000fe400078e0222 */
[----:B------:R-:W-:Y:S02]  /*2c80*/  VIADD R34, R34, 0x80 ;  /* 0x0000008022227836 */ /* 0x000fe40000000000 */
[----:B0-----:R-:W-:-:S05]  /*2c90*/  IMAD.WIDE.U32 R2, R5, 0x8, R2 ;  /* 0x0000000805027825 */ /* 0x001fca00078e0002 */
[----:B------:R1:W-:Y:S02]  /*2ca0*/  STG.E.64 desc[UR4][R2.64], R6 ;  /* 0x0000000602007986 */ /* 0x0003e4000c101b04 */
.L_x_9882:
[----:B------:R-:W-:-:S13]  /*2cb0*/  ISETP.GE.AND P0, PT, R34, R35, PT ;  /* 0x000000232200720c */ /* 0x000fda0003f06270 */
[----:B------:R-:W-:Y:S05]  /*2cc0*/  @P0 BRA `(.L_x_9884) ;  /* 0x0000000000340947 */ /* 0x000fea0003800000 */
[----:B01----:R-:W0:Y:S01]  /*2cd0*/  LDC.64 R2, c[0x0][0x230] ;  /* 0x00008c00ff027b82 */ /* 0x003e220000000a00 */
[----:B------:R-:W-:Y:S01]  /*2ce0*/  IMAD.IADD R5, R52, 0x1, R34 ;  /* 0x0000000134057824 */ /* 0x000fe200078e0222 */
[----:B------:R-:W-:-:S03]  /*2cf0*/  IADD3 R34, R34, 0x80, RZ ;  /* 0x0000008022227810 */ /* 0x000fc60007ffe0ff */
[----:B0-----:R-:W-:-:S05]  /*2d00*/  IMAD.WIDE.U32 R2, R5, 0x8, R2 ;  /* 0x0000000805027825 */ /* 0x001fca00078e0002 */
[----:B------:R2:W-:Y:S02]  /*2d10*/  STG.E.64 desc[UR4][R2.64], R8 ;  /* 0x0000000802007986 */ /* 0x0005e4000c101b04 */
.L_x_9883:
        /* <DEDUP_REMOVED lines=8> */
.L_x_9884:
[----:B------:R-:W-:Y:S05]  /*2da0*/  BSYNC B1 ;  /* 0x0000000000017941 */ /* 0x000fea0003800000 */
.L_x_9880:
[----:B------:R-:W-:-:S13]  /*2db0*/  ISETP.GE.AND P0, PT, R34, R35, PT ;  /* 0x000000232200720c */ /* 0x000fda0003f06270 */
[----:B012---:R-:W0:Y:S01]  /*2dc0*/  @!P0 LDC.64 R2, c[0x0][0x230] ;  /* 0x00008c00ff028b82 */ /* 0x007e220000000a00 */
[----:B------:R-:W-:Y:S01]  /*2dd0*/  @!P0 IMAD.IADD R5, R52, 0x1, R34 ;  /* 0x0000000134058824 */ /* 0x000fe200078e0222 */
[----:B------:R-:W-:-:S03]  /*2de0*/  @!P0 IADD3 R34, R34, 0x80, RZ ;  /* 0x0000008022228810 */ /* 0x000fc60007ffe0ff */
[----:B0-----:R-:W-:-:S05]  /*2df0*/  @!P0 IMAD.WIDE.U32 R2, R5, 0x8, R2 ;  /* 0x0000000805028825 */ /* 0x001fca00078e0002 */
[----:B------:R3:W-:Y:S02]  /*2e00*/  @!P0 STG.E.64 desc[UR4][R2.64], R12 ;  /* 0x0000000c02008986 */ /* 0x0007e4000c101b04 */
.L_x_9885:
[----:B------:R-:W-:Y:S05]  /*2e10*/  BSYNC B0 ;  /* 0x0000000000007941 */ /* 0x000fea0003800000 */
.L_x_9879:
        /* <DEDUP_REMOVED lines=8> */
        .weak           $__internal_5_$__cuda_sm20_div_rn_f64_full
        .type           $__internal_5_$__cuda_sm20_div_rn_f64_full,@function
        .size           $__internal_5_$__cuda_sm20_div_rn_f64_full,(.L_x_14577 - $__internal_5_$__cuda_sm20_div_rn_f64_full)
$__internal_5_$__cuda_sm20_div_rn_f64_full:
        /* <DEDUP_REMOVED lines=73> */
.L_x_9887:
        /* <DEDUP_REMOVED lines=17> */
.L_x_9890:
[----:B------:R-:W-:-:S05]  /*3440*/  LOP3.LUT R2, R41, 0x80000, RZ, 0xfc, !PT ;  /* 0x0008000029027812 */ /* 0x000fca00078efcff */
[----:B------:R-:W-:Y:S02]  /*3450*/  IMAD.MOV.U32 R3, RZ, RZ, R2 ;  /* 0x000000ffff037224 */ /* 0x000fe400078e0002 */
[----:B------:R-:W-:Y:S01]  /*3460*/  IMAD.MOV.U32 R2, RZ, RZ, R40 ;  /* 0x000000ffff027224 */ /* 0x000fe200078e0028 */
[----:B------:R-:W-:Y:S06]  /*3470*/  BRA `(.L_x_9888) ;  /* 0x00000000000c7947 */ /* 0x000fec0003800000 */
.L_x_9889:
[----:B------:R-:W-:-:S05]  /*3480*/  LOP3.LUT R2, R45, 0x80000, RZ, 0xfc, !PT ;  /* 0x000800002d027812 */ /* 0x000fca00078efcff */
[----:B------:R-:W-:Y:S01]  /*3490*/  IMAD.MOV.U32 R3, RZ, RZ, R2 ;  /* 0x000000ffff037224 */ /* 0x000fe200078e0002 */
[----:B------:R-:W-:-:S07]  /*34a0*/  MOV R2, R44 ;  /* 0x0000002c00027202 */ /* 0x000fce0000000f00 */
.L_x_9888:
[----:B------:R-:W-:Y:S05]  /*34b0*/  BSYNC B0 ;  /* 0x0000000000007941 */ /* 0x000fea0003800000 */
.L_x_9886:
[----:B------:R-:W-:Y:S02]  /*34c0*/  IMAD.MOV.U32 R4, RZ, RZ, R0 ;  /* 0x000000ffff047224 */ /* 0x000fe400078e0000 */
[----:B------:R-:W-:-:S04]  /*34d0*/  IMAD.MOV.U32 R5, RZ, RZ, 0x0 ;  /* 0x00000000ff057424 */ /* 0x000fc800078e00ff */
[----:B------:R-:W-:Y:S05]  /*34e0*/  RET.REL.NODEC R4 `(_ZN2at6native29vectorized_elementwise_kernelILi4EZZZNS0_26logit_backward_kernel_cudaERNS_18TensorIteratorBaseERKN3c106ScalarEENKUlvE_clEvENKUlvE_clEvEUlddE0_St5arrayIPcLm3EEEEviT0_T1_) ;  /* 0xffffffc804c47950 */ /* 0x000fea0003c3ffff */
.L_x_9891:
        /* <DEDUP_REMOVED lines=9> */
.L_x_14577:


//--------------------- .text._ZN2at6native29vectorized_elementwise_kernelILi8EZZZNS0_26logit_backward_kernel_cudaERNS_18TensorIteratorBaseERKN3c106ScalarEENKUlvE_clEvENKUlvE_clEvEUlddE0_St5arrayIPcLm3EEEEviT0_T1_ --------------------------
	.section	.text._ZN2at6native29vectorized_elementwise_kernelILi8EZZZNS0_26logit_backward_kernel_cudaERNS_18TensorIteratorBaseERKN3c106ScalarEENKUlvE_clEvENKUlvE_clEvEUlddE0_St5arrayIPcLm3EEEEviT0_T1_,"ax",@progbits
	.align	128
        .global         _ZN2at6native29vectorized_elementwise_kernelILi8EZZZNS0_26logit_backward_kernel_cudaERNS_18TensorIteratorBaseERKN3c106ScalarEENKUlvE_clEvENKUlvE_clEvEUlddE0_St5arrayIPcLm3EEEEviT0_T1_
        .type           _ZN2at6native29vectorized_elementwise_kernelILi8EZZZNS0_26logit_backward_kernel_cudaERNS_18TensorIteratorBaseERKN3c106ScalarEENKUlvE_clEvENKUlvE_clEvEUlddE0_St5arrayIPcLm3EEEEviT0_T1_,@function
        .size           _ZN2at6native29vectorized_elementwise_kernelILi8EZZZNS0_26logit_backward_kernel_cudaERNS_18TensorIteratorBaseERKN3c106ScalarEENKUlvE_clEvENKUlvE_clEvEUlddE0_St5arrayIPcLm3EEEEviT0_T1_,(.L_x_14578 - _ZN2at6native29vectorized_elementwise_kernelILi8EZZZNS0_26logit_backward_kernel_cudaERNS_18TensorIteratorBaseERKN3c106ScalarEENKUlvE_clEvENKUlvE_clEvEUlddE0_St5arrayIPcLm3EEEEviT0_T1_)
        .other          _ZN2at6native29vectorized_elementwise_kernelILi8EZZZNS0_26logit_backward_kernel_cudaERNS_18TensorIteratorBaseERKN3c106ScalarEENKUlvE_clEvENKUlvE_clEvEUlddE0_St5arrayIPcLm3EEEEviT0_T1_,@"STO_CUDA_ENTRY STV_DEFAULT"
_ZN2at6native29vectorized_elementwise_kernelILi8EZZZNS0_26logit_backward_kernel_cudaERNS_18TensorIteratorBaseERKN3c106ScalarEENKUlvE_clEvENKUlvE_clEvEUlddE0_St5arrayIPcLm3EEEEviT0_T1_:
.text._ZN2at6native29vectorized_elementwise_kernelILi8EZZZNS0_26logit_backward_kernel_cudaERNS_18TensorIteratorBaseERKN3c106ScalarEENKUlvE_clEvENKUlvE_clEvEUlddE0_St5arrayIPcLm3EEEEviT0_T1_:
        /* <DEDUP_REMOVED lines=53> */
[----:B------:R-:W-:Y:S05]  /*0350*/  CALL.REL.NOINC `($__internal_6_$__cuda_sm20_div_rn_f64_full) ;  /* 0x0000002800d07944 */ /* 0x000fea0003c00000 */
.L_x_9896:
[----:B------:R-:W-:Y:S05]  /*0360*/  BSYNC B2 ;  /* 0x0000000000027941 */ /* 0x000fea0003800000 */
.L_x_9895:
[----:B------:R-:W-:Y:S02]  /*0370*/  IMAD.MOV.U32 R8, RZ, RZ, R2 ;  /* 0x000000ffff087224 */ /* 0x000fe400078e0002 */
[----:B------:R-:W-:-:S07]  /*0380*/  IMAD.MOV.U32 R9, RZ, RZ, R3 ;  /* 0x000000ffff097224 */ /* 0x000fce00078e0003 */
.L_x_9894:
[----:B------:R-:W-:Y:S05]  /*0390*/  BSYNC B1 ;  /* 0x0000000000017941 */ /* 0x000fea0003800000 */
.L_x_9893:
        /* <DEDUP_REMOVED lines=28> */
[----:B------:R-:W-:Y:S05]  /*0560*/  CALL.REL.NOINC `($__internal_6_$__cuda_sm20_div_rn_f64_full) ;  /* 0x00000028004c7944 */ /* 0x000fea0003c00000 */
.L_x_9900:
[----:B------:R-:W-:Y:S05]  /*0570*/  BSYNC B2 ;  /* 0x0000000000027941 */ /* 0x000fea0003800000 */
.L_x_9899:
[----:B------:R-:W-:Y:S01]  /*0580*/  MOV R10, R2 ;  /* 0x00000002000a7202 */ /* 0x000fe20000000f00 */
[----:B------:R-:W-:-:S07]  /*0590*/  IMAD.MOV.U32 R11, RZ, RZ, R3 ;  /* 0x000000ffff0b7224 */ /* 0x000fce00078e0003 */
.L_x_9898:
[----:B------:R-:W-:Y:S05]  /*05a0*/  BSYNC B1 ;  /* 0x0000000000017941 */ /* 0x000fea0003800000 */
.L_x_9897:
        /* <DEDUP_REMOVED lines=30> */
[----:B------:R-:W-:Y:S05]  /*0790*/  CALL.REL.NOINC `($__internal_6_$__cuda_sm20_div_rn_f64_full) ;  /* 0x0000002400c07944 */ /* 0x000fea0003c00000 */
.L_x_9904:
[----:B------:R-:W-:Y:S05]  /*07a0*/  BSYNC B2 ;  /* 0x0000000000027941 */ /* 0x000fea0003800000 */
.L_x_9903:
[----:B------:R-:W-:Y:S01]  /*07b0*/  IMAD.MOV.U32 R36, RZ, RZ, R2 ;  /* 0x000000ffff247224 */ /* 0x000fe200078e0002 */
[----:B------:R-:W-:-:S07]  /*07c0*/  MOV R37, R3 ;  /* 0x0000000300257202 */ /* 0x000fce0000000f00 */
.L_x_9902:
[----:B------:R-:W-:Y:S05]  /*07d0*/  BSYNC B1 ;  /* 0x0000000000017941 */ /* 0x000fea0003800000 */
.L_x_9901:
        /* <DEDUP_REMOVED lines=29> */
.L_x_9908:
[----:B------:R-:W-:Y:S05]  /*09b0*/  BSYNC B2 ;  /* 0x0000000000027941 */ /* 0x000fea0003800000 */
.L_x_9907:
[----:B------:R-:W-:Y:S02]  /*09c0*/  IMAD.MOV.U32 R38, RZ, RZ, R2 ;  /* 0x000000ffff267224 */ /* 0x000fe400078e0002 */
[----:B------:R-:W-:-:S07]  /*09d0*/  IMAD.MOV.U32 R39, RZ, RZ, R3 ;  /* 0x000000ffff277224 */ /* 0x000fce00078e0003 */
.L_x_9906:
[----:B------:R-:W-:Y:S05]  /*09e0*/  BSYNC B1 ;  /* 0x0000000000017941 */ /* 0x000fea0003800000 */
.L_x_9905:
        /* <DEDUP_REMOVED lines=31> */
.L_x_9912:
[----:B------:R-:W-:Y:S05]  /*0be0*/  BSYNC B2 ;  /* 0x0000000000027941 */ /* 0x000fea0003800000 */
.L_x_9911:
[----:B------:R-:W-:Y:S02]  /*0bf0*/  IMAD.MOV.U32 R20, RZ, RZ, R2 ;  /* 0x000000ffff147224 */ /* 0x000fe400078e0002 */
[----:B------:R-:W-:-:S07]  /*0c00*/  IMAD.MOV.U32 R21, RZ, RZ, R3 ;  /* 0x000000ffff157224 */ /* 0x000fce00078e0003 */
.L_x_9910:
[----:B------:R-:W-:Y:S05]  /*0c10*/  BSYNC B1 ;  /* 0x0000000000017941 */ /* 0x000fea0003800000 */
.L_x_9909:
        /* <DEDUP_REMOVED lines=29> */
.L_x_9916:
[----:B------:R-:W-:Y:S05]  /*0df0*/  BSYNC B2 ;  /* 0x0000000000027941 */ /* 0x000fea0003800000 */
.L_x_9915:
[----:B------:R-:W-:Y:S01]  /*0e00*/  MOV R22, R2 ;  /* 0x0000000200167202 */ /* 0x000fe20000000f00 */
[----:B------:R-:W-:-:S07]  /*0e10*/  IMAD.MOV.U32 R23, RZ, RZ, R3 ;  /* 0x000000ffff177224 */ /* 0x000fce00078e0003 */
.L_x_9914:
[----:B------:R-:W-:Y:S05]  /*0e20*/  BSYNC B1 ;  /* 0x0000000000017941 */ /* 0x000fea0003800000 */
.L_x_9913:
        /* <DEDUP_REMOVED lines=31> */
.L_x_9920:
[----:B------:R-:W-:Y:S05]  /*1020*/  BSYNC B2 ;  /* 0x0000000000027941 */ /* 0x000fea0003800000 */
.L_x_9919:
[----:B------:R-:W-:Y:S01]  /*1030*/  IMAD.MOV.U32 R16, RZ, RZ, R2 ;  /* 0x000000ffff107224 */ /* 0x000fe200078e0002 */
[----:B------:R-:W-:-:S07]  /*1040*/  MOV R17, R3 ;  /* 0x0000000300117202 */ /* 0x000fce0000000f00 */
.L_x_9918:
[----:B------:R-:W-:Y:S05]  /*1050*/  BSYNC B1 ;  /* 0x0000000000017941 */ /* 0x000fea0003800000 */
.L_x_9917:
        /* <DEDUP_REMOVED lines=29> */
.L_x_9924:
[----:B------:R-:W-:Y:S05]  /*1230*/  BSYNC B2 ;  /* 0x0000000000027941 */ /* 0x000fea0003800000 */
.L_x_9923:
[----:B------:R-:W-:Y:S02]  /*1240*/  IMAD.MOV.U32 R18, RZ, RZ, R2 ;  /* 0x000000ffff127224 */ /* 0x000fe400078e0002 */
[----:B------:R-:W-:-:S07]  /*1250*/  IMAD.MOV.U32 R19, RZ, RZ, R3 ;  /* 0x000000ffff137224 */ /* 0x000fce00078e0003 */
.L_x_9922:
[----:B------:R-:W-:Y:S05]  /*1260*/  BSYNC B1 ;  /* 0x0000000000017941 */ /* 0x000fea0003800000 */
.L_x_9921:
        /* <DEDUP_REMOVED lines=8> */
.L_x_9892:
        /* <DEDUP_REMOVED lines=120> */
.L_x_9928:
[----:B------:R-:W-:Y:S05]  /*1a70*/  BSYNC B2 ;  /* 0x0000000000027941 */ /* 0x000fea0003800000 */
.L_x_9927:
[----:B------:R-:W-:Y:S02]  /*1a80*/  IMAD.MOV.U32 R48, RZ, RZ, R2 ;  /* 0x000000ffff307224 */ /* 0x000fe400078e0002 */
[----:B------:R-:W-:-:S07]  /*1a90*/  IMAD.MOV.U32 R49, RZ, RZ, R3 ;  /* 0x000000ffff317224 */ /* 0x000fce00078e0003 */
.L_x_9926:
[----:B------:R-:W-:Y:S05]  /*1aa0*/  BSYNC B1 ;  /* 0x0000000000017941 */ /* 0x000fea0003800000 */
.L_x_9925:
        /* <DEDUP_REMOVED lines=33> */
.L_x_9932:
[----:B------:R-:W-:Y:S05]  /*1cc0*/  BSYNC B2 ;  /* 0x0000000000027941 */ /* 0x000fea0003800000 */
.L_x_9931:
[----:B------:R-:W-:Y:S02]  /*1cd0*/  IMAD.MOV.U32 R38, RZ, RZ, R2 ;  /* 0x000000ffff267224 */ /* 0x000fe400078e0002 */
[----:B------:R-:W-:-:S07]  /*1ce0*/  IMAD.MOV.U32 R39, RZ, RZ, R3 ;  /* 0x000000ffff277224 */ /* 0x000fce00078e0003 */
.L_x_9930:
[----:B------:R-:W-:Y:S05]  /*1cf0*/  BSYNC B1 ;  /* 0x0000000000017941 */ /* 0x000fea0003800000 */
.L_x_9929:
        /* <DEDUP_REMOVED lines=33> */
.L_x_9936:
[----:B------:R-:W-:Y:S05]  /*1f10*/  BSYNC B2 ;  /* 0x0000000000027941 */ /* 0x000fea0003800000 */
.L_x_9935:
[----:B------:R-:W-:Y:S02]  /*1f20*/  IMAD.MOV.U32 R36, RZ, RZ, R2 ;  /* 0x000000ffff247224 */ /* 0x000fe400078e0002 */
[----:B------:R-:W-:-:S07]  /*1f30*/  IMAD.MOV.U32 R37, RZ, RZ, R3 ;  /* 0x000000ffff257224 */ /* 0x000fce00078e0003 */
.L_x_9934:
[----:B------:R-:W-:Y:S05]  /*1f40*/  BSYNC B1 ;  /* 0x0000000000017941 */ /* 0x000fea0003800000 */
.L_x_9933:
        /* <DEDUP_REMOVED lines=33> */
.L_x_9940:
[----:B------:R-:W-:Y:S05]  /*2160*/  BSYNC B2 ;  /* 0x0000000000027941 */ /* 0x000fea0003800000 */
.L_x_9939:
[----:B------:R-:W-:Y:S02]  /*2170*/  IMAD.MOV.U32 R6, RZ, RZ, R2 ;  /* 0x000000ffff067224 */ /* 0x000fe400078e0002 */
[----:B------:R-:W-:-:S07]  /*2180*/  IMAD.MOV.U32 R7, RZ, RZ, R3 ;  /* 0x000000ffff077224 */ /* 0x000fce00078e0003 */
.L_x_9938:
[----:B------:R-:W-:Y:S05]  /*2190*/  BSYNC B1 ;  /* 0x0000000000017941 */ /* 0x000fea0003800000 */
.L_x_9937:
        /* <DEDUP_REMOVED lines=33> */
.L_x_9944:
[----:B------:R-:W-:Y:S05]  /*23b0*/  BSYNC B2 ;  /* 0x0000000000027941 */ /* 0x000fea0003800000 */
.L_x_9943:
[----:B------:R-:W-:Y:S02]  /*23c0*/  IMAD.MOV.U32 R8, RZ, RZ, R2 ;  /* 0x000000ffff087224 */ /* 0x000fe400078e0002 */
[----:B------:R-:W-:-:S07]  /*23d0*/  IMAD.MOV.U32 R9, RZ, RZ, R3 ;  /* 0x000000ffff097224 */ /* 0x000fce00078e0003 */
.L_x_9942:
[----:B------:R-:W-:Y:S05]  /*23e0*/  BSYNC B1 ;  /* 0x0000000000017941 */ /* 0x000fea0003800000 */
.L_x_9941:
        /* <DEDUP_REMOVED lines=33> */
.L_x_9948:
[----:B------:R-:W-:Y:S05]  /*2600*/  BSYNC B2 ;  /* 0x0000000000027941 */ /* 0x000fea0003800000 */
.L_x_9947:
[----:B------:R-:W-:Y:S02]  /*2610*/  IMAD.MOV.U32 R10, RZ, RZ, R2 ;  /* 0x000000ffff0a7224 */ /* 0x000fe400078e0002 */
[----:B------:R-:W-:-:S07]  /*2620*/  IMAD.MOV.U32 R11, RZ, RZ, R3 ;  /* 0x000000ffff0b7224 */ /* 0x000fce00078e0003 */
.L_x_9946:
[----:B------:R-:W-:Y:S05]  /*2630*/  BSYNC B1 ;  /* 0x0000000000017941 */ /* 0x000fea0003800000 */
.L_x_9945:
        /* <DEDUP_REMOVED lines=33> */
.L_x_9952:
[----:B------:R-:W-:Y:S05]  /*2850*/  BSYNC B2 ;  /* 0x0000000000027941 */ /* 0x000fea0003800000 */
.L_x_9951:
[----:B------:R-:W-:Y:S02]  /*2860*/  IMAD.MOV.U32 R12, RZ, RZ, R2 ;  /* 0x000000ffff0c7224 */ /* 0x000fe400078e0002 */
[----:B------:R-:W-:-:S07]  /*2870*/  IMAD.MOV.U32 R13, RZ, RZ, R3 ;  /* 0x000000ffff0d7224 */ /* 0x000fce00078e0003 */
.L_x_9950:
[----:B------:R-:W-:Y:S05]  /*2880*/  BSYNC B1 ;  /* 0x0000000000017941 */ /* 0x000fea0003800000 */
.L_x_9949:
        /* <DEDUP_REMOVED lines=33> */
.L_x_9956:
[----:B------:R-:W-:Y:S05]  /*2aa0*/  BSYNC B2 ;  /* 0x0000000000027941 */ /* 0x000fea0003800000 */
.L_x_9955:
[----:B------:R-:W-:Y:S02]  /*2ab0*/  IMAD.MOV.U32 R14, RZ, RZ, R2 ;  /* 0x000000ffff0e7224 */ /* 0x000fe400078e0002 */
[----:B------:R-:W-:-:S07]  /*2ac0*/  IMAD.MOV.U32 R15, RZ, RZ, R3 ;  /* 0x000000ffff0f7224 */ /* 0x000fce00078e0003 */
.L_x_9954:
[----:B------:R-:W-:Y:S05]  /*2ad0*/  BSYNC B1 ;  /* 0x0000000000017941 */ /* 0x000fea0003800000 */
.L_x_9953:
        /* <DEDUP_REMOVED lines=22> */
.L_x_9959:
[----:B------:R-:W-:-:S13]  /*2c40*/  ISETP.GE.AND P0, PT, R34, R35, PT ;  /* 0x000000232200720c */ /* 0x000fda0003f06270 */
[----:B------:R-:W-:Y:S05]  /*2c50*/  @P0 BRA `(.L_x_9961) ;  /* 0x0000000000300947 */ /* 0x000fea0003800000 */
[----:B01----:R-:W0:Y:S01]  /*2c60*/  LDC.64 R2, c[0x0][0x230] ;  /* 0x00008c00ff027b82 */ /* 0x003e220000000a00 */
[----:B------:R-:W-:Y:S02]  /*2c70*/  IMAD.IADD R5, R52, 0x1, R34 ;  /* 0x0000000134057824 */ /* 0x000fe400078e0222 */
[----:B------:R-:W-:Y:S02]  /*2c80*/  VIADD R34, R34, 0x80 ;  /* 0x0000008022227836 */ /* 0x000fe40000000000 */
[----:B0-----:R-:W-:-:S05]  /*2c90*/  IMAD.WIDE.U32 R2, R5, 0x8, R2 ;  /* 0x0000000805027825 */ /* 0x001fca00078e0002 */
[----:B------:R1:W-:Y:S02]  /*2ca0*/  STG.E.64 desc[UR4][R2.64], R6 ;  /* 0x0000000602007986 */ /* 0x0003e4000c101b04 */
.L_x_9960:
[----:B------:R-:W-:-:S13]  /*2cb0*/  ISETP.GE.AND P0, PT, R34, R35, PT ;  /* 0x000000232200720c */ /* 0x000fda0003f06270 */
[----:B------:R-:W-:Y:S05]  /*2cc0*/  @P0 BRA `(.L_x_9962) ;  /* 0x0000000000340947 */ /* 0x000fea0003800000 */
[----:B01----:R-:W0:Y:S01]  /*2cd0*/  LDC.64 R2, c[0x0][0x230] ;  /* 0x00008c00ff027b82 */ /* 0x003e220000000a00 */
[----:B------:R-:W-:Y:S01]  /*2ce0*/  IMAD.IADD R5, R52, 0x1, R34 ;  /* 0x0000000134057824 */ /* 0x000fe200078e0222 */
[----:B------:R-:W-:-:S03]  /*2cf0*/  IADD3 R34, R34, 0x80, RZ ;  /* 0x0000008022227810 */ /* 0x000fc60007ffe0ff */
[----:B0-----:R-:W-:-:S05]  /*2d00*/  IMAD.WIDE.U32 R2, R5, 0x8, R2 ;  /* 0x0000000805027825 */ /* 0x001fca00078e0002 */
[----:B------:R2:W-:Y:S02]  /*2d10*/  STG.E.64 desc[UR4][R2.64], R8 ;  /* 0x0000000802007986 */ /* 0x0005e4000c101b04 */
.L_x_9961:
        /* <DEDUP_REMOVED lines=8> */
.L_x_9962:
[----:B------:R-:W-:Y:S05]  /*2da0*/  BSYNC B1 ;  /* 0x0000000000017941 */ /* 0x000fea0003800000 */
.L_x_9958:
[----:B------:R-:W-:-:S13]  /*2db0*/  ISETP.GE.AND P0, PT, R34, R35, PT ;  /* 0x000000232200720c */ /* 0x000fda0003f06270 */
[----:B012---:R-:W0:Y:S01]  /*2dc0*/  @!P0 LDC.64 R2, c[0x0][0x230] ;  /* 0x00008c00ff028b82 */ /* 0x007e220000000a00 */
[----:B------:R-:W-:Y:S01]  /*2dd0*/  @!P0 IMAD.IADD R5, R52, 0x1, R34 ;  /* 0x0000000134058824 */ /* 0x000fe200078e0222 */
[----:B------:R-:W-:-:S03]  /*2de0*/  @!P0 IADD3 R34, R34, 0x80, RZ ;  /* 0x0000008022228810 */ /* 0x000fc60007ffe0ff */
[----:B0-----:R-:W-:-:S05]  /*2df0*/  @!P0 IMAD.WIDE.U32 R2, R5, 0x8, R2 ;  /* 0x0000000805028825 */ /* 0x001fca00078e0002 */
[----:B------:R3:W-:Y:S02]  /*2e00*/  @!P0 STG.E.64 desc[UR4][R2.64], R12 ;  /* 0x0000000c02008986 */ /* 0x0007e4000c101b04 */
.L_x_9963:
[----:B------:R-:W-:Y:S05]  /*2e10*/  BSYNC B0 ;  /* 0x0000000000007941 */ /* 0x000fea0003800000 */
.L_x_9957:
        /* <DEDUP_REMOVED lines=8> */
        .weak           $__internal_6_$__cuda_sm20_div_rn_f64_full
        .type           $__internal_6_$__cuda_sm20_div_rn_f64_full,@function
        .size           $__internal_6_$__cuda_sm20_div_rn_f64_full,(.L_x_14578 - $__internal_6_$__cuda_sm20_div_rn_f64_full)
$__internal_6_$__cuda_sm20_div_rn_f64_full:
        /* <DEDUP_REMOVED lines=73> */
.L_x_9965:
        /* <DEDUP_REMOVED lines=17> */
.L_x_9968:
[----:B------:R-:W-:-:S05]  /*3440*/  LOP3.LUT R2, R41, 0x80000, RZ, 0xfc, !PT ;  /* 0x0008000029027812 */ /* 0x000fca00078efcff */
[----:B------:R-:W-:Y:S02]  /*3450*/  IMAD.MOV.U32 R3, RZ, RZ, R2 ;  /* 0x000000ffff037224 */ /* 0x000fe400078e0002 */
[----:B------:R-:W-:Y:S01]  /*3460*/  IMAD.MOV.U32 R2, RZ, RZ, R40 ;  /* 0x000000ffff027224 */ /* 0x000fe200078e0028 */
[----:B------:R-:W-:Y:S06]  /*3470*/  BRA `(.L_x_9966) ;  /* 0x00000000000c7947 */ /* 0x000fec0003800000 */
.L_x_9967:
[----:B------:R-:W-:-:S05]  /*3480*/  LOP3.LUT R2, R45, 0x80000, RZ, 0xfc, !PT ;  /* 0x000800002d027812 */ /* 0x000fca00078efcff */
[----:B------:R-:W-:Y:S01]  /*3490*/  IMAD.MOV.U32 R3, RZ, RZ, R2 ;  /* 0x000000ffff037224 */ /* 0x000fe200078e0002 */
[----:B------:R-:W-:-:S07]  /*34a0*/  MOV R2, R44 ;  /* 0x0000002c00027202 */ /* 0x000fce0000000f00 */
.L_x_9966:
[----:B------:R-:W-:Y:S05]  /*34b0*/  BSYNC B0 ;  /* 0x0000000000007941 */ /* 0x000fea0003800000 */
.L_x_9964:
[----:B------:R-:W-:Y:S02]  /*34c0*/  IMAD.MOV.U32 R4, RZ, RZ, R0 ;  /* 0x000000ffff047224 */ /* 0x000fe400078e0000 */
[----:B------:R-:W-:-:S04]  /*34d0*/  IMAD.MOV.U32 R5, RZ, RZ, 0x0 ;  /* 0x00000000ff057424 */ /* 0x000fc800078e00ff */
[----:B------:R-:W-:Y:S05]  /*34e0*/  RET.REL.NODEC R4 `(_ZN2at6native29vectorized_elementwise_kernelILi8EZZZNS0_26logit_backward_kernel_cudaERNS_18TensorIteratorBaseERKN3c106ScalarEENKUlvE_clEvENKUlvE_clEvEUlddE0_St5arrayIPcLm3EEEEviT0_T1_) ;  /* 0xffffffc804c47950 */ /* 0x000fea0003c3ffff */
.L_x_9969:
        /* <DEDUP_REMOVED lines=9> */
.L_x_14578:


//--------------------- .text._ZN2at6native18elementwise_kernelILi128ELi4EZNS0_15gpu_kernel_implIZZZNS0_26logit_backward_kernel_cudaERNS_18TensorIteratorBaseERKN3c106ScalarEENKUlvE_clEvENKUlvE_clEvEUlddE_EEvS4_RKT_EUliE_EEviT1_ --------------------------
	.section	.text._ZN2at6native18elementwise_kernelILi128ELi4EZNS0_15gpu_kernel_implIZZZNS0_26logit_backward_kernel_cudaERNS_18TensorIteratorBaseERKN3c106ScalarEENKUlvE_clEvENKUlvE_clEvEUlddE_EEvS4_RKT_EUliE_EEviT1_,"ax",@progbits
	.align	128
        .global         _ZN2at6native18elementwise_kernelILi128ELi4EZNS0_15gpu_kernel_implIZZZNS0_26logit_backward_kernel_cudaERNS_18TensorIteratorBaseERKN3c106ScalarEENKUlvE_clEvENKUlvE_clEvEUlddE_EEvS4_RKT_EUliE_EEviT1_
        .type           _ZN2at6native18elementwise_kernelILi128ELi4EZNS0_15gpu_kernel_implIZZZNS0_26logit_backward_kernel_cudaERNS_18TensorIteratorBaseERKN3c106ScalarEENKUlvE_clEvENKUlvE_clEvEUlddE_EEvS4_RKT_EUliE_EEviT1_,@function
        .size           _ZN2at6native18elementwise_kernelILi128ELi4EZNS0_15gpu_kernel_implIZZZNS0_26logit_backward_kernel_cudaERNS_18TensorIteratorBaseERKN3c106ScalarEENKUlvE_clEvENKUlvE_clEvEUlddE_EEvS4_RKT_EUliE_EEviT1_,(.L_x_14579 - _ZN2at6native18elementwise_kernelILi128ELi4EZNS0_15gpu_kernel_implIZZZNS0_26logit_backward_kernel_cudaERNS_18TensorIteratorBaseERKN3c106ScalarEENKUlvE_clEvENKUlvE_clEvEUlddE_EEvS4_RKT_EUliE_EEviT1_)
        .other          _ZN2at6native18elementwise_kernelILi128ELi4EZNS0_15gpu_kernel_implIZZZNS0_26logit_backward_kernel_cudaERNS_18TensorIteratorBaseERKN3c106ScalarEENKUlvE_clEvENKUlvE_clEvEUlddE_EEvS4_RKT_EUliE_EEviT1_,@"STO_CUDA_ENTRY STV_DEFAULT"
_ZN2at6native18elementwise_kernelILi128ELi4EZNS0_15gpu_kernel_implIZZZNS0_26logit_backward_kernel_cudaERNS_18TensorIteratorBaseERKN3c106ScalarEENKUlvE_clEvENKUlvE_clEvEUlddE_EEvS4_RKT_EUliE_EEviT1_:
.text._ZN2at6native18elementwise_kernelILi128ELi4EZNS0_15gpu_kernel_implIZZZNS0_26logit_backward_kernel_cudaERNS_18TensorIteratorBaseERKN3c106ScalarEENKUlvE_clEvENKUlvE_clEvEUlddE_EEvS4_RKT_EUliE_EEviT1_:
        /* <DEDUP_REMOVED lines=364> */
.L_x_9972:
        /* <DEDUP_REMOVED lines=21> */
.L_x_9976:
[----:B------:R-:W2:Y:S02]  /*1810*/  LDG.E.U8 R4, desc[UR36][R4.64] ;  /* 0x0000002404047981 */ /* 0x000ea4000c1e1100 */
[----:B--2---:R0:W1:Y:S01]  /*1820*/  I2F.F64.U16 R18, R4 ;  /* 0x0000000400127312 */ /* 0x0040620000101800 */
[----:B------:R-:W-:Y:S05]  /*1830*/  BRA `(.L_x_9978) ;  /* 0x0000000c00707947 */ /* 0x000fea0003800000 */
.L_x_9975:
        /* <DEDUP_REMOVED lines=9> */
.L_x_9980:
[----:B------:R-:W2:Y:S02]  /*18d0*/  LDG.E R4, desc[UR36][R4.64] ;  /* 0x0000002404047981 */ /* 0x000ea4000c1e1900 */
[----:B--2---:R0:W1:Y:S01]  /*18e0*/  I2F.F64 R18, R4 ;  /* 0x0000000400127312 */ /* 0x0040620000201c00 */
[----:B------:R-:W-:Y:S05]  /*18f0*/  BRA `(.L_x_9978) ;  /* 0x0000000c00407947 */ /* 0x000fea0003800000 */
.L_x_9979:
[----:B------:R-:W2:Y:S02]  /*1900*/  LDG.E.U16 R4, desc[UR36][R4.64] ;  /* 0x0000002404047981 */ /* 0x000ea4000c1e1500 */
[----:B--2---:R0:W1:Y:S01]  /*1910*/  I2F.F64.S16 R18, R4 ;  /* 0x0000000400127312 */ /* 0x0040620000101c00 */
[----:B------:R-:W-:Y:S05]  /*1920*/  BRA `(.L_x_9978) ;  /* 0x0000000c00347947 */ /* 0x000fea0003800000 */
.L_x_9974:
        /* <DEDUP_REMOVED lines=10> */
.L_x_9982:
[----:B------:R-:W2:Y:S02]  /*19d0*/  LDG.E.U16 R0, desc[UR36][R4.64] ;  /* 0x0000002404007981 */ /* 0x000ea4000c1e1500 */
[----:B--2---:R-:W-:-:S05]  /*19e0*/  HADD2.F32 R0, -RZ, R0.H0_H0 ;  /* 0x20000000ff007230 */ /* 0x004fca0000004100 */
[----:B------:R-:W-:-:S04]  /*19f0*/  FMUL.FTZ R0, R0, 1 ;  /* 0x3f80000000007820 */ /* 0x000fc80000410000 */
[----:B------:R0:W1:Y:S01]  /*1a00*/  F2F.F64.F32 R18, R0 ;  /* 0x0000000000127310 */ /* 0x0000620000201800 */
[----:B------:R-:W-:Y:S05]  /*1a10*/  BRA `(.L_x_9978) ;  /* 0x0000000800f87947 */ /* 0x000fea0003800000 */
.L_x_9981:
        /* <DEDUP_REMOVED lines=10> */
.L_x_9984:
[----:B------:R-:W2:Y:S02]  /*1ac0*/  LDG.E.U16 R4, desc[UR36][R4.64] ;  /* 0x0000002404047981 */ /* 0x000ea4000c1e1500 */
[----:B--2---:R-:W-:-:S05]  /*1ad0*/  HADD2.F32 R0, -RZ, R4.H0_H0 ;  /* 0x20000004ff007230 */ /* 0x004fca0000004100 */
[----:B------:R-:W-:-:S04]  /*1ae0*/  FMUL.FTZ R0, R0, 1 ;  /* 0x3f80000000007820 */ /* 0x000fc80000410000 */
[----:B------:R0:W1:Y:S01]  /*1af0*/  F2F.F64.F32 R18, R0 ;  /* 0x0000000000127310 */ /* 0x0000620000201800 */
[----:B------:R-:W-:Y:S05]  /*1b00*/  BRA `(.L_x_9978) ;  /* 0x0000000800bc7947 */ /* 0x000fea0003800000 */
.L_x_9983:
[----:B------:R0:W5:Y:S01]  /*1b10*/  LDG.E.64 R18, desc[UR36][R4.64] ;  /* 0x0000002404127981 */ /* 0x000162000c1e1b00 */
[----:B------:R-:W-:Y:S05]  /*1b20*/  BRA `(.L_x_9978) ;  /* 0x0000000800b47947 */ /* 0x000fea0003800000 */
.L_x_9973:
        /* <DEDUP_REMOVED lines=13> */
.L_x_9987:
[----:B------:R0:W5:Y:S01]  /*1c00*/  LDG.E.64 R18, desc[UR36][R4.64] ;  /* 0x0000002404127981 */ /* 0x000162000c1e1b00 */
[----:B------:R-:W-:Y:S05]  /*1c10*/  BRA `(.L_x_9978) ;  /* 0x0000000800787947 */ /* 0x000fea0003800000 */
.L_x_9986:
        /* <DEDUP_REMOVED lines=28> */
.L_x_9989:
        /* <DEDUP_REMOVED lines=10> */
[----:B------:R-:W-:-:S04]  /*1e80*/  SHF.L.U32 R0, R4, 0x18, RZ ;  /* 0x0000001804007819 */ /* 0x000fc800000006ff */
[----:B------:R-:W-:-:S05]  /*1e90*/  LOP3.LUT R0, R3, 0x80000000, R0, 0xf8, !PT ;  /* 0x8000000003007812 */ /* 0x000fca00078ef800 */
[----:B------:R-:W-:-:S04]  /*1ea0*/  FMUL.FTZ R0, R0, 1 ;  /* 0x3f80000000007820 */ /* 0x000fc80000410000 */
[----:B------:R0:W1:Y:S01]  /*1eb0*/  F2F.F64.F32 R18, R0 ;  /* 0x0000000000127310 */ /* 0x0000620000201800 */
[----:B------:R-:W-:Y:S05]  /*1ec0*/  BRA `(.L_x_9978) ;  /* 0x0000000400cc7947 */ /* 0x000fea0003800000 */
.L_x_9988:
[----:B------:R-:W2:Y:S02]  /*1ed0*/  LDG.E.U16 R0, desc[UR36][R4.64] ;  /* 0x0000002404007981 */ /* 0x000ea4000c1e1500 */
[----:B--2---:R-:W-:-:S04]  /*1ee0*/  IMAD.U32 R0, R0, 0x10000, RZ ;  /* 0x0001000000007824 */ /* 0x004fc800078e00ff */
[----:B------:R-:W-:-:S04]  /*1ef0*/  FMUL.FTZ R0, R0, 1 ;  /* 0x3f80000000007820 */ /* 0x000fc80000410000 */
[----:B------:R0:W1:Y:S01]  /*1f00*/  F2F.F64.F32 R18, R0 ;  /* 0x0000000000127310 */ /* 0x0000620000201800 */
[----:B------:R-:W-:Y:S05]  /*1f10*/  BRA `(.L_x_9978) ;  /* 0x0000000400b87947 */ /* 0x000fea0003800000 */
.L_x_9985:
        /* <DEDUP_REMOVED lines=11> */
.L_x_9992:
        /* <DEDUP_REMOVED lines=21> */
.L_x_9996:
[----:B------:R-:W-:Y:S05]  /*2120*/  BSYNC B1 ;  /* 0x0000000000017941 */ /* 0x000fea0003800000 */
.L_x_9995:
[----:B------:R-:W-:Y:S01]  /*2130*/  LEA R5, R0, 0x3b800000, 0x17 ;  /* 0x3b80000000057811 */ /* 0x000fe200078eb8ff */
[----:B------:R-:W-:-:S05]  /*2140*/  IMAD.SHL.U32 R0, R3, 0x100000, RZ ;  /* 0x0010000003007824 */ /* 0x000fca00078e00ff */
[----:B------:R-:W-:-:S07]  /*2150*/  LOP3.LUT R0, R5, R0, R6, 0xfe, !PT ;  /* 0x0000000005007212 */ /* 0x000fce00078efe06 */
.L_x_9994:
[----:B------:R-:W-:Y:S05]  /*2160*/  BSYNC B0 ;  /* 0x0000000000007941 */ /* 0x000fea0003800000 */
.L_x_9993:
[----:B------:R-:W-:-:S04]  /*2170*/  FMUL.FTZ R0, R0, 1 ;  /* 0x3f80000000007820 */ /* 0x000fc80000410000 */
[----:B------:R2:W3:Y:S01]  /*2180*/  F2F.F64.F32 R18, R0 ;  /* 0x0000000000127310 */ /* 0x0004e20000201800 */
[----:B------:R-:W-:Y:S05]  /*2190*/  BRA `(.L_x_9978) ;  /* 0x0000000400187947 */ /* 0x000fea0003800000 */
.L_x_9991:
        /* <DEDUP_REMOVED lines=21> */
.L_x_10000:
[----:B------:R-:W-:Y:S05]  /*22f0*/  BSYNC B1 ;  /* 0x0000000000017941 */ /* 0x000fea0003800000 */
.L_x_9999:
[----:B------:R-:W-:Y:S01]  /*2300*/  LEA R5, R0, 0x37800000, 0x17 ;  /* 0x3780000000057811 */ /* 0x000fe200078eb8ff */
[----:B------:R-:W-:-:S05]  /*2310*/  IMAD.SHL.U32 R0, R3, 0x200000, RZ ;  /* 0x0020000003007824 */ /* 0x000fca00078e00ff */
[----:B------:R-:W-:-:S07]  /*2320*/  LOP3.LUT R0, R5, R0, R6, 0xfe, !PT ;  /* 0x0000000005007212 */ /* 0x000fce00078efe06 */
.L_x_9998:
[----:B------:R-:W-:Y:S05]  /*2330*/  BSYNC B0 ;  /* 0x0000000000007941 */ /* 0x000fea0003800000 */
.L_x_9997:
[----:B------:R-:W-:-:S04]  /*2340*/  FMUL.FTZ R0, R0, 1 ;  /* 0x3f80000000007820 */ /* 0x000fc80000410000 */
[----:B------:R4:W0:Y:S01]  /*2350*/  F2F.F64.F32 R18, R0 ;  /* 0x0000000000127310 */ /* 0x0008220000201800 */
[----:B------:R-:W-:Y:S05]  /*2360*/  BRA `(.L_x_9978) ;  /* 0x0000000000a47947 */ /* 0x000fea0003800000 */
.L_x_9990:
        /* <DEDUP_REMOVED lines=14> */
.L_x_10004:
[----:B------:R-:W-:Y:S05]  /*2450*/  BSYNC B0 ;  /* 0x0000000000007941 */ /* 0x000fea0003800000 */
.L_x_10003:
[----:B------:R-:W-:-:S04]  /*2460*/  FMUL.FTZ R0, R0, 1 ;  /* 0x3f80000000007820 */ /* 0x000fc80000410000 */
[----:B------:R0:W1:Y:S01]  /*2470*/  F2F.F64.F32 R18, R0 ;  /* 0x0000000000127310 */ /* 0x0000620000201800 */
[----:B------:R-:W-:Y:S05]  /*2480*/  BRA `(.L_x_9978) ;  /* 0x00000000005c7947 */ /* 0x000fea0003800000 */
.L_x_9977:
[----:B------:R-:W-:Y:S01]  /*2490*/  MOV R14, 0x0 ;  /* 0x00000000000e7802 */ /* 0x000fe20000000f00 */
[----:B------:R-:W-:Y:S01]  /*24a0*/  ULDC.64 UR4, c[0x4][0x128] ;  /* 0x01004a0000047ab9 */ /* 0x000fe20000000a00 */
[----:B------:R-:W-:Y:S01]  /*24b0*/  ULDC.64 UR6, c[0x4][0x8] ;  /* 0x0100020000067ab9 */ /* 0x000fe20000000a00 */
[----:B------:R-:W-:Y:S01]  /*24c0*/  IMAD.U32 R4, RZ, RZ, UR4 ;  /* 0x00000004ff047e24 */ /* 0x000fe2000f8e00ff */
[----:B------:R-:W-:Y:S01]  /*24d0*/  HFMA2.MMA R12, -RZ, RZ, 0, 5.9604644775390625e-08 ;  /* 0x00000001ff0c7435 */ /* 0x000fe200000001ff */
        /* <DEDUP_REMOVED lines=11> */
.L_x_10005:
[----:B------:R-:W-:Y:S01]  /*2590*/  CS2R R18, SRZ ;  /* 0x0000000000127805 */ /* 0x000fe2000001ff00 */
[----:B------:R-:W-:Y:S06]  /*25a0*/  BRA `(.L_x_9978) ;  /* 0x0000000000147947 */ /* 0x000fec0003800000 */
.L_x_10002:
[----:B------:R-:W2:Y:S02]  /*25b0*/  LDG.E.64 R18, desc[UR36][R4.64] ;  /* 0x0000002404127981 */ /* 0x000ea4000c1e1b00 */
[----:B--2---:R-:W0:Y:S01]  /*25c0*/  I2F.F64.U64 R18, R18 ;  /* 0x0000001200127312 */ /* 0x004e220000301800 */
[----:B------:R-:W-:Y:S05]  /*25d0*/  BRA `(.L_x_9978) ;  /* 0x0000000000087947 */ /* 0x000fea0003800000 */
.L_x_10001:
[----:B------:R-:W2:Y:S02]  /*25e0*/  LDG.E R4, desc[UR36][R4.64] ;  /* 0x0000002404047981 */ /* 0x000ea4000c1e1900 */
[----:B--2---:R0:W1:Y:S02]  /*25f0*/  I2F.F64.U32 R18, R4 ;  /* 0x0000000400127312 */ /* 0x0040640000201800 */
.L_x_9978:
        /* <DEDUP_REMOVED lines=18> */
.L_x_10009:
[----:B------:R-:W2:Y:S02]  /*2720*/  LDG.E.U8 R4, desc[UR36][R4.64] ;  /* 0x0000002404047981 */ /* 0x000ea4000c1e1100 */
[----:B--2---:R0:W2:Y:S01]  /*2730*/  I2F.F64.U16 R6, R4 ;  /* 0x0000000400067312 */ /* 0x0040a20000101800 */
[----:B------:R-:W-:Y:S05]  /*2740*/  BRA `(.L_x_10011) ;  /* 0x0000000c00707947 */ /* 0x000fea0003800000 */
.L_x_10008:
        /* <DEDUP_REMOVED lines=9> */
.L_x_10013:
[----:B------:R-:W2:Y:S02]  /*27e0*/  LDG.E R4, desc[UR36][R4.64] ;  /* 0x0000002404047981 */ /* 0x000ea4000c1e1900 */
[----:B--2---:R2:W4:Y:S01]  /*27f0*/  I2F.F64 R6, R4 ;  /* 0x0000000400067312 */ /* 0x0045220000201c00 */
[----:B------:R-:W-:Y:S05]  /*2800*/  BRA `(.L_x_10011) ;  /* 0x0000000c00407947 */ /* 0x000fea0003800000 */
.L_x_10012:
[----:B------:R-:W2:Y:S02]  /*2810*/  LDG.E.U16 R4, desc[UR36][R4.64] ;  /* 0x0000002404047981 */ /* 0x000ea4000c1e1500 */
[----:B--2---:R0:W2:Y:S01]  /*2820*/  I2F.F64.S16 R6, R4 ;  /* 0x0000000400067312 */ /* 0x0040a20000101c00 */
[----:B------:R-:W-:Y:S05]  /*2830*/  BRA `(.L_x_10011) ;  /* 0x0000000c00347947 */ /* 0x000fea0003800000 */
.L_x_10007:
        /* <DEDUP_REMOVED lines=10> */
.L_x_10015:
[----:B------:R-:W2:Y:S02]  /*28e0*/  LDG.E.U16 R0, desc[UR36][R4.64] ;  /* 0x0000002404007981 */ /* 0x000ea4000c1e1500 */
[----:B--2---:R-:W-:-:S05]  /*28f0*/  HADD2.F32 R0, -RZ, R0.H0_H0 ;  /* 0x20000000ff007230 */ /* 0x004fca0000004100 */
[----:B------:R-:W-:-:S04]  /*2900*/  FMUL.FTZ R0, R0, 1 ;  /* 0x3f80000000007820 */ /* 0x000fc80000410000 */
[----:B------:R0:W2:Y:S01]  /*2910*/  F2F.F64.F32 R6, R0 ;  /* 0x0000000000067310 */ /* 0x0000a20000201800 */
[----:B------:R-:W-:Y:S05]  /*2920*/  BRA `(.L_x_10011) ;  /* 0x0000000800f87947 */ /* 0x000fea0003800000 */
.L_x_10014:
        /* <DEDUP_REMOVED lines=10> */
.L_x_10017:
[----:B------:R-:W2:Y:S02]  /*29d0*/  LDG.E.U16 R4, desc[UR36][R4.64] ;  /* 0x0000002404047981 */ /* 0x000ea4000c1e1500 */
[----:B--2---:R-:W-:-:S05]  /*29e0*/  HADD2.F32 R0, -RZ, R4.H0_H0 ;  /* 0x20000004ff007230 */ /* 0x004fca0000004100 */
[----:B------:R-:W-:-:S04]  /*29f0*/  FMUL.FTZ R0, R0, 1 ;  /* 0x3f80000000007820 */ /* 0x000fc80000410000 */
[----:B------:R0:W2:Y:S01]  /*2a00*/  F2F.F64.F32 R6, R0 ;  /* 0x0000000000067310 */ /* 0x0000a20000201800 */
[----:B------:R-:W-:Y:S05]  /*2a10*/  BRA `(.L_x_10011) ;  /* 0x0000000800bc7947 */ /* 0x000fea0003800000 */
.L_x_10016:
[----:B------:R0:W5:Y:S01]  /*2a20*/  LDG.E.64 R6, desc[UR36][R4.64] ;  /* 0x0000002404067981 */ /* 0x000162000c1e1b00 */
[----:B------:R-:W-:Y:S05]  /*2a30*/  BRA `(.L_x_10011) ;  /* 0x0000000800b47947 */ /* 0x000fea0003800000 */
.L_x_10006:
        /* <DEDUP_REMOVED lines=13> */
.L_x_10020:
[----:B------:R0:W5:Y:S01]  /*2b10*/  LDG.E.64 R6, desc[UR36][R4.64] ;  /* 0x0000002404067981 */ /* 0x000162000c1e1b00 */
[----:B------:R-:W-:Y:S05]  /*2b20*/  BRA `(.L_x_10011) ;  /* 0x0000000800787947 */ /* 0x000fea0003800000 */
.L_x_10019:
        /* <DEDUP_REMOVED lines=28> */
.L_x_10022:
        /* <DEDUP_REMOVED lines=15> */
.L_x_10021:
[----:B------:R-:W2:Y:S02]  /*2de0*/  LDG.E.U16 R0, desc[UR36][R4.64] ;  /* 0x0000002404007981 */ /* 0x000ea4000c1e1500 */
[----:B--2---:R-:W-:-:S04]  /*2df0*/  IMAD.U32 R0, R0, 0x10000, RZ ;  /* 0x0001000000007824 */ /* 0x004fc800078e00ff */
[----:B------:R-:W-:-:S04]  /*2e00*/  FMUL.FTZ R0, R0, 1 ;  /* 0x3f80000000007820 */ /* 0x000fc80000410000 */
[----:B------:R0:W2:Y:S01]  /*2e10*/  F2F.F64.F32 R6, R0 ;  /* 0x0000000000067310 */ /* 0x0000a20000201800 */
[----:B------:R-:W-:Y:S05]  /*2e20*/  BRA `(.L_x_10011) ;  /* 0x0000000400b87947 */ /* 0x000fea0003800000 */
.L_x_10018:
        /* <DEDUP_REMOVED lines=11> */
.L_x_10025:
        /* <DEDUP_REMOVED lines=21> */
.L_x_10029:
[----:B------:R-:W-:Y:S05]  /*3030*/  BSYNC B1 ;  /* 0x0000000000017941 */ /* 0x000fea0003800000 */
.L_x_10028:
[----:B------:R-:W-:Y:S01]  /*3040*/  LEA R5, R0, 0x3b800000, 0x17 ;  /* 0x3b80000000057811 */ /* 0x000fe200078eb8ff */
[----:B------:R-:W-:-:S05]  /*3050*/  IMAD.SHL.U32 R0, R3, 0x100000, RZ ;  /* 0x0010000003007824 */ /* 0x000fca00078e00ff */
[----:B------:R-:W-:-:S07]  /*3060*/  LOP3.LUT R0, R5, R0, R6, 0xfe, !PT ;  /* 0x0000000005007212 */ /* 0x000fce00078efe06 */
.L_x_10027:
[----:B------:R-:W-:Y:S05]  /*3070*/  BSYNC B0 ;  /* 0x0000000000007941 */ /* 0x000fea0003800000 */
.L_x_10026:
[----:B------:R-:W-:-:S04]  /*3080*/  FMUL.FTZ R0, R0, 1 ;  /* 0x3f80000000007820 */ /* 0x000fc80000410000 */
[----:B------:R0:W2:Y:S01]  /*3090*/  F2F.F64.F32 R6, R0 ;  /* 0x0000000000067310 */ /* 0x0000a20000201800 */
[----:B------:R-:W-:Y:S05]  /*30a0*/  BRA `(.L_x_10011) ;  /* 0x0000000400187947 */ /* 0x000fea0003800000 */
.L_x_10024:
        /* <DEDUP_REMOVED lines=17> */
[----:B------:R-:W-:Y:S02]  /*31c0*/  IADD3 R4, R5, -0x1d, RZ ;  /* 0xffffffe305047810 */ /* 0x000fe40007ffe0ff */
[----:B------:R-:W-:Y:S02]  /*31d0*/  IADD3 R0, R0, 0x1e, -R5 ;  /* 0x0000001e00007810 */ /* 0x000fe40007ffe805 */
[----:B------:R-:W-:-:S04]  /*31e0*/  SHF.L.U32 R4, R3, R4, RZ ;  /* 0x0000000403047219 */ /* 0x000fc800000006ff */
[----:B------:R-:W-:-:S07]  /*31f0*/  LOP3.LUT R3, R4, 0x3, RZ, 0xc0, !PT ;  /* 0x0000000304037812 */ /* 0x000fce00078ec0ff */
.L_x_10033:
[----:B------:R-:W-:Y:S05]  /*3200*/  BSYNC B1 ;  /* 0x0000000000017941 */ /* 0x000fea0003800000 */
.L_x_10032:
[----:B------:R-:W-:Y:S01]  /*3210*/  LEA R5, R0, 0x37800000, 0x17 ;  /* 0x3780000000057811 */ /* 0x000fe200078eb8ff */
[----:B------:R-:W-:-:S05]  /*3220*/  IMAD.SHL.U32 R0, R3, 0x200000, RZ ;  /* 0x0020000003007824 */ /* 0x000fca00078e00ff */
[----:B------:R-:W-:-:S07]  /*3230*/  LOP3.LUT R0, R5, R0, R6, 0xfe, !PT ;  /* 0x0000000005007212 */ /* 0x000fce00078efe06 */
.L_x_10031:
[----:B------:R-:W-:Y:S05]  /*3240*/  BSYNC B0 ;  /* 0x0000000000007941 */ /* 0x000fea0003800000 */
.L_x_10030:
[----:B------:R-:W-:-:S04]  /*3250*/  FMUL.FTZ R0, R0, 1 ;  /* 0x3f80000000007820 */ /* 0x000fc80000410000 */
[----:B------:R0:W2:Y:S01]  /*3260*/  F2F.F64.F32 R6, R0 ;  /* 0x0000000000067310 */ /* 0x0000a20000201800 */
[----:B------:R-:W-:Y:S05]  /*3270*/  BRA `(.L_x_10011) ;  /* 0x0000000000a47947 */ /* 0x000fea0003800000 */
.L_x_10023:
        /* <DEDUP_REMOVED lines=14> */
.L_x_10037:
[----:B------:R-:W-:Y:S05]  /*3360*/  BSYNC B0 ;  /* 0x0000000000007941 */ /* 0x000fea0003800000 */
.L_x_10036:
[----:B------:R-:W-:-:S04]  /*3370*/  FMUL.FTZ R0, R0, 1 ;  /* 0x3f80000000007820 */ /* 0x000fc80000410000 */
[----:B------:R0:W2:Y:S01]  /*3380*/  F2F.F64.F32 R6, R0 ;  /* 0x0000000000067310 */ /* 0x0000a20000201800 */
[----:B------:R-:W-:Y:S05]  /*3390*/  BRA `(.L_x_10011) ;  /* 0x00000000005c7947 */ /* 0x000fea0003800000 */
.L_x_10010:
        /* <DEDUP_REMOVED lines=16> */
.L_x_10038:
[----:B------:R-:W-:Y:S01]  /*34a0*/  CS2R R6, SRZ ;  /* 0x0000000000067805 */ /* 0x000fe2000001ff00 */
[----:B------:R-:W-:Y:S06]  /*34b0*/  BRA `(.L_x_10011) ;  /* 0x0000000000147947 */ /* 0x000fec0003800000 */
.L_x_10035:
[----:B------:R-:W2:Y:S02]  /*34c0*/  LDG.E.64 R6, desc[UR36][R4.64] ;  /* 0x0000002404067981 */ /* 0x000ea4000c1e1b00 */
[----:B--2---:R-:W0:Y:S01]  /*34d0*/  I2F.F64.U64 R6, R6 ;  /* 0x0000000600067312 */ /* 0x004e220000301800 */
[----:B------:R-:W-:Y:S05]  /*34e0*/  BRA `(.L_x_10011) ;  /* 0x0000000000087947 */ /* 0x000fea0003800000 */
.L_x_10034:
[----:B------:R-:W2:Y:S02]  /*34f0*/  LDG.E R4, desc[UR36][R4.64] ;  /* 0x0000002404047981 */ /* 0x000ea4000c1e1900 */
[----:B--2---:R0:W2:Y:S02]  /*3500*/  I2F.F64.U32 R6, R4 ;  /* 0x0000000400067312 */ /* 0x0040a40000201800 */
.L_x_10011:
[C---:B0-2-45:R-:W-:Y:S01]  /*3510*/  DSETP.GT.AND P0, PT, R6.reuse, 1, PT ;  /* 0x3ff000000600742a */ /* 0x075fe20003f04000 */
[----:B------:R-:W-:Y:S01]  /*3520*/  BSSY B0, `(.L_x_10039) ;  /* 0x000001d000007945 */ /* 0x000fe20003800000 */
[----:B------:R-:W-:Y:S02]  /*3530*/  IMAD.MOV.U32 R4, RZ, RZ, 0x0 ;  /* 0x00000000ff047424 */ /* 0x000fe400078e00ff */
[----:B------:R-:W-:Y:S02]  /*3540*/  IMAD.MOV.U32 R5, RZ, RZ, 0x7ff80000 ;  /* 0x7ff80000ff057424 */ /* 0x000fe400078e00ff */
[----:B------:R-:W-:-:S14]  /*3550*/  DSETP.LT.OR P0, PT, R6, RZ, P0 ;  /* 0x000000ff0600722a */ /* 0x000fdc0000701400 */
        /* <DEDUP_REMOVED lines=22> */
[----:B------:R-:W-:Y:S05]  /*36c0*/  CALL.REL.NOINC `($__internal_7_$__cuda_sm20_div_rn_f64_full) ;  /* 0x000000e800387944 */ /* 0x000fea0003c00000 */
[----:B------:R-:W-:-:S07]  /*36d0*/  IMAD.MOV.U32 R5, RZ, RZ, R3 ;  /* 0x000000ffff057224 */ /* 0x000fce00078e0003 */
.L_x_10041:
[----:B------:R-:W-:Y:S05]  /*36e0*/  BSYNC B1 ;  /* 0x0000000000017941 */ /* 0x000fea0003800000 */
.L_x_10040:
[----:B------:R-:W-:Y:S05]  /*36f0*/  BSYNC B0 ;  /* 0x0000000000007941 */ /* 0x000fea0003800000 */
.L_x_10039:
        /* <DEDUP_REMOVED lines=15> */
.L_x_10045:
[----:B------:R-:W0:Y:S02]  /*37f0*/  F2I.S64.F64.TRUNC R4, R4 ;  /* 0x0000000400047311 */ /* 0x000e24000030d900 */
[----:B0-----:R-:W-:-:S05]  /*3800*/  MOV R3, R4 ;  /* 0x0000000400037202 */ /* 0x001fca0000000f00 */
[----:B------:R0:W-:Y:S01]  /*3810*/  STG.E.U8 desc[UR36][R16.64], R3 ;  /* 0x0000000310007986 */ /* 0x0001e2000c101124 */
[----:B------:R-:W-:Y:S05]  /*3820*/  BRA `(.L_x_10047) ;  /* 0x0000000c00f87947 */ /* 0x000fea0003800000 */
.L_x_10044:
        /* <DEDUP_REMOVED lines=9> */
.L_x_10049:
[----:B------:R-:W0:Y:S02]  /*38c0*/  F2I.F64.TRUNC R5, R4 ;  /* 0x0000000400057311 */ /* 0x000e24000030d100 */
[----:B0-----:R0:W-:Y:S01]  /*38d0*/  STG.E desc[UR36][R16.64], R5 ;  /* 0x0000000510007986 */ /* 0x0011e2000c101924 */
[----:B------:R-:W-:Y:S05]  /*38e0*/  BRA `(.L_x_10047) ;  /* 0x0000000c00c87947 */ /* 0x000fea0003800000 */
.L_x_10048:
[----:B------:R-:W0:Y:S02]  /*38f0*/  F2I.F64.TRUNC R5, R4 ;  /* 0x0000000400057311 */ /* 0x000e24000030d100 */
[----:B0-----:R0:W-:Y:S01]  /*3900*/  STG.E.U16 desc[UR36][R16.64], R5 ;  /* 0x0000000510007986 */ /* 0x0011e2000c101524 */
[----:B------:R-:W-:Y:S05]  /*3910*/  BRA `(.L_x_10047) ;  /* 0x0000000c00bc7947 */ /* 0x000fea0003800000 */
.L_x_10043:
        /* <DEDUP_REMOVED lines=13> */
.L_x_10051:
        /* <DEDUP_REMOVED lines=8> */
.L_x_10050:
        /* <DEDUP_REMOVED lines=14> */
.L_x_10053:
        /* <DEDUP_REMOVED lines=9> */
.L_x_10052:
[----:B------:R0:W-:Y:S01]  /*3be0*/  STG.E.64 desc[UR36][R16.64], R4 ;  /* 0x0000000410007986 */ /* 0x0001e2000c101b24 */
[----:B------:R-:W-:Y:S05]  /*3bf0*/  BRA `(.L_x_10047) ;  /* 0x0000000c00047947 */ /* 0x000fea0003800000 */
.L_x_10042:
        /* <DEDUP_REMOVED lines=12> */
.L_x_10056:
[----:B------:R-:W-:-:S05]  /*3cc0*/  CS2R R6, SRZ ;  /* 0x0000000000067805 */ /* 0x000fca000001ff00 */
[----:B------:R0:W-:Y:S01]  /*3cd0*/  STG.E.128 desc[UR36][R16.64], R4 ;  /* 0x0000000410007986 */ /* 0x0001e2000c101d24 */
[----:B------:R-:W-:Y:S05]  /*3ce0*/  BRA `(.L_x_10047) ;  /* 0x0000000800c87947 */ /* 0x000fea0003800000 */
.L_x_10055:
        /* <DEDUP_REMOVED lines=25> */
.L_x_10060:
[----:B------:R-:W-:Y:S05]  /*3e80*/  BSYNC B0 ;  /* 0x0000000000007941 */ /* 0x000fea0003800000 */
.L_x_10059:
[----:B------:R-:W-:-:S05]  /*3e90*/  LOP3.LUT R7, R0, R7, RZ, 0xfc, !PT ;  /* 0x0000000700077212 */ /* 0x000fca00078efcff */
[----:B------:R0:W-:Y:S01]  /*3ea0*/  STG.E.U8 desc[UR36][R16.64], R7 ;  /* 0x0000000710007986 */ /* 0x0001e2000c101124 */
[----:B------:R-:W-:Y:S05]  /*3eb0*/  BRA `(.L_x_10047) ;  /* 0x0000000800547947 */ /* 0x000fea0003800000 */
.L_x_10058:
        /* <DEDUP_REMOVED lines=17> */
.L_x_10062:
[----:B------:R-:W-:Y:S01]  /*3fd0*/  IMAD.MOV.U32 R0, RZ, RZ, 0x7f ;  /* 0x0000007fff007424 */ /* 0x000fe200078e00ff */
[----:B------:R-:W-:-:S04]  /*3fe0*/  ISETP.GT.U32.AND P0, PT, R3, 0x7f800000, PT ;  /* 0x7f8000000300780c */ /* 0x000fc80003f04070 */
[----:B------:R-:W-:-:S09]  /*3ff0*/  SEL R0, R0, 0x7c, P0 ;  /* 0x0000007c00007807 */ /* 0x000fd20000000000 */
.L_x_10063:
[----:B------:R-:W-:Y:S05]  /*4000*/  BSYNC B0 ;  /* 0x0000000000007941 */ /* 0x000fea0003800000 */
.L_x_10061:
[----:B------:R-:W-:-:S04]  /*4010*/  LOP3.LUT R3, R7, 0x80000000, RZ, 0xc0, !PT ;  /* 0x8000000007037812 */ /* 0x000fc800078ec0ff */
[----:B------:R-:W-:-:S04]  /*4020*/  SHF.R.U32.HI R3, RZ, 0x18, R3 ;  /* 0x00000018ff037819 */ /* 0x000fc80000011603 */
[----:B------:R-:W-:-:S05]  /*4030*/  LOP3.LUT R3, R0, R3, RZ, 0xfc, !PT ;  /* 0x0000000300037212 */ /* 0x000fca00078efcff */
[----:B------:R0:W-:Y:S01]  /*4040*/  STG.E.U8 desc[UR36][R16.64], R3 ;  /* 0x0000000310007986 */ /* 0x0001e2000c101124 */
[----:B------:R-:W-:Y:S05]  /*4050*/  BRA `(.L_x_10047) ;  /* 0x0000000400ec7947 */ /* 0x000fea0003800000 */
.L_x_10057:
        /* <DEDUP_REMOVED lines=8> */
.L_x_10054:
        /* <DEDUP_REMOVED lines=11> */
.L_x_10066:
        /* <DEDUP_REMOVED lines=21> */
.L_x_10069:
[----:B------:R-:W-:-:S04]  /*42e0*/  LOP3.LUT R3, R7, 0x80000000, RZ, 0xc0, !PT ;  /* 0x8000000007037812 */ /* 0x000fc800078ec0ff */
[----:B------:R-:W-:-:S04]  /*42f0*/  SHF.R.U32.HI R3, RZ, 0x18, R3 ;  /* 0x00000018ff037819 */ /* 0x000fc80000011603 */
[----:B------:R-:W-:-:S04]  /*4300*/  LOP3.LUT R0, R0, R3, RZ, 0xfc, !PT ;  /* 0x0000000300007212 */ /* 0x000fc800078efcff */
[----:B------:R-:W-:-:S07]  /*4310*/  PRMT R8, R0, 0x7610, R8 ;  /* 0x0000761000087816 */ /* 0x000fce0000000008 */
.L_x_10068:
[----:B------:R-:W-:Y:S05]  /*4320*/  BSYNC B0 ;  /* 0x0000000000007941 */ /* 0x000fea0003800000 */
.L_x_10067:
[----:B------:R0:W-:Y:S01]  /*4330*/  STG.E.U8 desc[UR36][R16.64], R8 ;  /* 0x0000000810007986 */ /* 0x0001e2000c101124 */
[----:B------:R-:W-:Y:S05]  /*4340*/  BRA `(.L_x_10047) ;  /* 0x0000000400307947 */ /* 0x000fea0003800000 */
.L_x_10065:
        /* <DEDUP_REMOVED lines=21> */
.L_x_10072:
[----:B------:R-:W-:-:S04]  /*44a0*/  LOP3.LUT R3, R7, 0x80000000, RZ, 0xc0, !PT ;  /* 0x8000000007037812 */ /* 0x000fc800078ec0ff */
[----:B------:R-:W-:-:S04]  /*44b0*/  SHF.R.U32.HI R3, RZ, 0x18, R3 ;  /* 0x00000018ff037819 */ /* 0x000fc80000011603 */
[----:B------:R-:W-:-:S04]  /*44c0*/  LOP3.LUT R0, R0, R3, RZ, 0xfc, !PT ;  /* 0x0000000300007212 */ /* 0x000fc800078efcff */
[----:B------:R-:W-:-:S07]  /*44d0*/  PRMT R8, R0, 0x7610, R8 ;  /* 0x0000761000087816 */ /* 0x000fce0000000008 */
.L_x_10071:
[----:B------:R-:W-:Y:S05]  /*44e0*/  BSYNC B0 ;  /* 0x0000000000007941 */ /* 0x000fea0003800000 */
.L_x_10070:
[----:B------:R0:W-:Y:S01]  /*44f0*/  STG.E.U8 desc[UR36][R16.64], R8 ;  /* 0x0000000810007986 */ /* 0x0001e2000c101124 */
[----:B------:R-:W-:Y:S05]  /*4500*/  BRA `(.L_x_10047) ;  /* 0x0000000000c07947 */ /* 0x000fea0003800000 */
.L_x_10064:
        /* <DEDUP_REMOVED lines=26> */
.L_x_10046:
        /* <DEDUP_REMOVED lines=16> */
.L_x_10075:
[----:B------:R-:W-:Y:S05]  /*47b0*/  BRA `(.L_x_10047) ;  /* 0x0000000000147947 */ /* 0x000fea0003800000 */
.L_x_10074:
[----:B------:R-:W0:Y:S02]  /*47c0*/  F2I.U64.F64.TRUNC R4, R4 ;  /* 0x0000000400047311 */ /* 0x000e24000030d800 */
[----:B0-----:R2:W-:Y:S01]  /*47d0*/  STG.E.64 desc[UR36][R16.64], R4 ;  /* 0x0000000410007986 */ /* 0x0015e2000c101b24 */
[----:B------:R-:W-:Y:S05]  /*47e0*/  BRA `(.L_x_10047) ;  /* 0x0000000000087947 */ /* 0x000fea0003800000 */
.L_x_10073:
[----:B------:R-:W0:Y:S02]  /*47f0*/  F2I.U32.F64.TRUNC R5, R4 ;  /* 0x0000000400057311 */ /* 0x000e24000030d000 */
[----:B0-----:R0:W-:Y:S02]  /*4800*/  STG.E desc[UR36][R16.64], R5 ;  /* 0x0000000510007986 */ /* 0x0011e4000c101924 */
.L_x_10047:
[----:B------:R-:W-:-:S05]  /*4810*/  LEA R2, R2, R23, 0x9 ;  /* 0x0000001702027211 */ /* 0x000fca00078e48ff */
[----:B-1-3--:R-:W-:-:S07]  /*4820*/  VIADD R19, R2, 0x80 ;  /* 0x0000008002137836 */ /* 0x00afce0000000000 */
.L_x_9971:
[----:B------:R-:W-:Y:S05]  /*4830*/  BSYNC B6 ;  /* 0x0000000000067941 */ /* 0x000fea0003800000 */
.L_x_9970:
        /* <DEDUP_REMOVED lines=358> */
.L_x_10078:
        /* <DEDUP_REMOVED lines=21> */
.L_x_10082:
[----:B------:R-:W2:Y:S02]  /*5ff0*/  LDG.E.U8 R2, desc[UR36][R2.64] ;  /* 0x0000002402027981 */ /* 0x000ea4000c1e1100 */
[----:B--2---:R0:W1:Y:S01]  /*6000*/  I2F.F64.U16 R22, R2 ;  /* 0x0000000200167312 */ /* 0x0040620000101800 */
[----:B------:R-:W-:Y:S05]  /*6010*/  BRA `(.L_x_10084) ;  /* 0x0000000c00707947 */ /* 0x000fea0003800000 */
.L_x_10081:
        /* <DEDUP_REMOVED lines=9> */
.L_x_10086:
[----:B------:R-:W2:Y:S02]  /*60b0*/  LDG.E R2, desc[UR36][R2.64] ;  /* 0x0000002402027981 */ /* 0x000ea4000c1e1900 */
[----:B--2---:R0:W1:Y:S01]  /*60c0*/  I2F.F64 R22, R2 ;  /* 0x0000000200167312 */ /* 0x0040620000201c00 */
[----:B------:R-:W-:Y:S05]  /*60d0*/  BRA `(.L_x_10084) ;  /* 0x0000000c00407947 */ /* 0x000fea0003800000 */
.L_x_10085:
[----:B------:R-:W2:Y:S02]  /*60e0*/  LDG.E.U16 R2, desc[UR36][R2.64] ;  /* 0x0000002402027981 */ /* 0x000ea4000c1e1500 */
[----:B--2---:R0:W1:Y:S01]  /*60f0*/  I2F.F64.S16 R22, R2 ;  /* 0x0000000200167312 */ /* 0x0040620000101c00 */
[----:B------:R-:W-:Y:S05]  /*6100*/  BRA `(.L_x_10084) ;  /* 0x0000000c00347947 */ /* 0x000fea0003800000 */
.L_x_10080:
        /* <DEDUP_REMOVED lines=10> */
.L_x_10088:
[----:B------:R-:W2:Y:S02]  /*61b0*/  LDG.E.U16 R0, desc[UR36][R2.64] ;  /* 0x0000002402007981 */ /* 0x000ea4000c1e1500 */
[----:B--2---:R-:W-:-:S05]  /*61c0*/  HADD2.F32 R0, -RZ, R0.H0_H0 ;  /* 0x20000000ff007230 */ /* 0x004fca0000004100 */
[----:B------:R-:W-:-:S04]  /*61d0*/  FMUL.FTZ R0, R0, 1 ;  /* 0x3f80000000007820 */ /* 0x000fc80000410000 */
[----:B------:R0:W1:Y:S01]  /*61e0*/  F2F.F64.F32 R22, R0 ;  /* 0x0000000000167310 */ /* 0x0000620000201800 */
[----:B------:R-:W-:Y:S05]  /*61f0*/  BRA `(.L_x_10084) ;  /* 0x0000000800f87947 */ /* 0x000fea0003800000 */
.L_x_10087:
        /* <DEDUP_REMOVED lines=10> */
.L_x_10090:
[----:B------:R-:W2:Y:S02]  /*62a0*/  LDG.E.U16 R2, desc[UR36][R2.64] ;  /* 0x0000002402027981 */ /* 0x000ea4000c1e1500 */
[----:B--2---:R-:W-:-:S05]  /*62b0*/  HADD2.F32 R0, -RZ, R2.H0_H0 ;  /* 0x20000002ff007230 */ /* 0x004fca0000004100 */
[----:B------:R-:W-:-:S04]  /*62c0*/  FMUL.FTZ R0, R0, 1 ;  /* 0x3f80000000007820 */ /* 0x000fc80000410000 */
[----:B------:R0:W1:Y:S01]  /*62d0*/  F2F.F64.F32 R22, R0 ;  /* 0x0000000000167310 */ /* 0x0000620000201800 */
[----:B------:R-:W-:Y:S05]  /*62e0*/  BRA `(.L_x_10084) ;  /* 0x0000000800bc7947 */ /* 0x000fea0003800000 */
.L_x_10089:
[----:B------:R0:W5:Y:S01]  /*62f0*/  LDG.E.64 R22, desc[UR36][R2.64] ;  /* 0x0000002402167981 */ /* 0x000162000c1e1b00 */
[----:B------:R-:W-:Y:S05]  /*6300*/  BRA `(.L_x_10084) ;  /* 0x0000000800b47947 */ /* 0x000fea0003800000 */
.L_x_10079:
        /* <DEDUP_REMOVED lines=13> */
.L_x_10093:
[----:B------:R0:W5:Y:S01]  /*63e0*/  LDG.E.64 R22, desc[UR36][R2.64] ;  /* 0x0000002402167981 */ /* 0x000162000c1e1b00 */
[----:B------:R-:W-:Y:S05]  /*63f0*/  BRA `(.L_x_10084) ;  /* 0x0000000800787947 */ /* 0x000fea0003800000 */
.L_x_10092:
        /* <DEDUP_REMOVED lines=28> */
.L_x_10095:
[----:B------:R-:W2:Y:S02]  /*65c0*/  LDG.E.U8 R2, desc[UR36][R2.64] ;  /* 0x0000002402027981 */ /* 0x000ea4000c1e1100 */
[C---:B--2---:R-:W-:Y:S01]  /*65d0*/  SHF.L.U32 R0, R2.reuse, 0x19, RZ ;  /* 0x0000001902007819 */ /* 0x044fe200000006ff */
        /* <DEDUP_REMOVED lines=13> */
.L_x_10094:
[----:B------:R-:W2:Y:S02]  /*66b0*/  LDG.E.U16 R0, desc[UR36][R2.64] ;  /* 0x0000002402007981 */ /* 0x000ea4000c1e1500 */
[----:B--2---:R-:W-:-:S04]  /*66c0*/  IMAD.U32 R0, R0, 0x10000, RZ ;  /* 0x0001000000007824 */ /* 0x004fc800078e00ff */
[----:B------:R-:W-:-:S04]  /*66d0*/  FMUL.FTZ R0, R0, 1 ;  /* 0x3f80000000007820 */ /* 0x000fc80000410000 */
[----:B------:R0:W1:Y:S01]  /*66e0*/  F2F.F64.F32 R22, R0 ;  /* 0x0000000000167310 */ /* 0x0000620000201800 */
[----:B------:R-:W-:Y:S05]  /*66f0*/  BRA `(.L_x_10084) ;  /* 0x0000000400b87947 */ /* 0x000fea0003800000 */
.L_x_10091:
        /* <DEDUP_REMOVED lines=11> */
.L_x_10098:
        /* <DEDUP_REMOVED lines=21> */
.L_x_10102:
[----:B------:R-:W-:Y:S05]  /*6900*/  BSYNC B1 ;  /* 0x0000000000017941 */ /* 0x000fea0003800000 */
.L_x_10101:
[----:B------:R-:W-:Y:S01]  /*6910*/  LEA R3, R0, 0x3b800000, 0x17 ;  /* 0x3b80000000037811 */ /* 0x000fe200078eb8ff */
[----:B------:R-:W-:-:S05]  /*6920*/  IMAD.SHL.U32 R0, R2, 0x100000, RZ ;  /* 0x0010000002007824 */ /* 0x000fca00078e00ff */
[----:B------:R-:W-:-:S07]  /*6930*/  LOP3.LUT R0, R3, R0, R4, 0xfe, !PT ;  /* 0x0000000003007212 */ /* 0x000fce00078efe04 */
.L_x_10100:
[----:B------:R-:W-:Y:S05]  /*6940*/  BSYNC B0 ;  /* 0x0000000000007941 */ /* 0x000fea0003800000 */
.L_x_10099:
[----:B------:R-:W-:-:S04]  /*6950*/  FMUL.FTZ R0, R0, 1 ;  /* 0x3f80000000007820 */ /* 0x000fc80000410000 */
[----:B------:R0:W1:Y:S01]  /*6960*/  F2F.F64.F32 R22, R0 ;  /* 0x0000000000167310 */ /* 0x0000620000201800 */
[----:B------:R-:W-:Y:S05]  /*6970*/  BRA `(.L_x_10084) ;  /* 0x0000000400187947 */ /* 0x000fea0003800000 */
.L_x_10097:
        /* <DEDUP_REMOVED lines=21> */
.L_x_10106:
[----:B------:R-:W-:Y:S05]  /*6ad0*/  BSYNC B1 ;  /* 0x0000000000017941 */ /* 0x000fea0003800000 */
.L_x_10105:
[----:B------:R-:W-:Y:S01]  /*6ae0*/  LEA R3, R0, 0x37800000, 0x17 ;  /* 0x3780000000037811 */ /* 0x000fe200078eb8ff */
[----:B------:R-:W-:-:S05]  /*6af0*/  IMAD.SHL.U32 R0, R2, 0x200000, RZ ;  /* 0x0020000002007824 */ /* 0x000fca00078e00ff */
[----:B------:R-:W-:-:S07]  /*6b00*/  LOP3.LUT R0, R3, R0, R4, 0xfe, !PT ;  /* 0x0000000003007212 */ /* 0x000fce00078efe04 */
.L_x_10104:
[----:B------:R-:W-:Y:S05]  /*6b10*/  BSYNC B0 ;  /* 0x0000000000007941 */ /* 0x000fea0003800000 */
.L_x_10103:
[----:B------:R-:W-:-:S04]  /*6b20*/  FMUL.FTZ R0, R0, 1 ;  /* 0x3f80000000007820 */ /* 0x000fc80000410000 */
[----:B------:R0:W1:Y:S01]  /*6b30*/  F2F.F64.F32 R22, R0 ;  /* 0x0000000000167310 */ /* 0x0000620000201800 */
[----:B------:R-:W-:Y:S05]  /*6b40*/  BRA `(.L_x_10084) ;  /* 0x0000000000a47947 */ /* 0x000fea0003800000 */
.L_x_10096:
        /* <DEDUP_REMOVED lines=14> */
.L_x_10110:
[----:B------:R-:W-:Y:S05]  /*6c30*/  BSYNC B0 ;  /* 0x0000000000007941 */ /* 0x000fea0003800000 */
.L_x_10109:
[----:B------:R-:W-:-:S04]  /*6c40*/  FMUL.FTZ R0, R0, 1 ;  /* 0x3f80000000007820 */ /* 0x000fc80000410000 */
[----:B------:R0:W1:Y:S01]  /*6c50*/  F2F.F64.F32 R22, R0 ;  /* 0x0000000000167310 */ /* 0x0000620000201800 */
[----:B------:R-:W-:Y:S05]  /*6c60*/  BRA `(.L_x_10084) ;  /* 0x00000000005c7947 */ /* 0x000fea0003800000 */
.L_x_10083:
[----:B------:R-:W-:Y:S01]  /*6c70*/  MOV R2, 0x0 ;  /* 0x0000000000027802 */ /* 0x000fe20000000f00 */
[----:B------:R-:W-:Y:S01]  /*6c80*/  ULDC.64 UR4, c[0x4][0x128] ;  /* 0x01004a0000047ab9 */ /* 0x000fe20000000a00 */
[----:B------:R-:W-:Y:S01]  /*6c90*/  ULDC.64 UR6, c[0x4][0x8] ;  /* 0x0100020000067ab9 */ /* 0x000fe20000000a00 */
[----:B------:R-:W-:Y:S02]  /*6ca0*/  IMAD.U32 R4, RZ, RZ, UR4 ;  /* 0x00000004ff047e24 */ /* 0x000fe4000f8e00ff */
[----:B------:R-:W-:Y:S01]  /*6cb0*/  IMAD.U32 R5, RZ, RZ, UR5 ;  /* 0x00000005ff057e24 */ /* 0x000fe2000f8e00ff */
[----:B------:R-:W0:Y:S01]  /*6cc0*/  LDC.64 R2, c[0x4][R2] ;  /* 0x0100000002027b82 */ /* 0x000e220000000a00 */
[----:B------:R-:W-:Y:S01]  /*6cd0*/  ULDC.64 UR4, c[0x4][0x130] ;  /* 0x01004c0000047ab9 */ /* 0x000fe20000000a00 */
[----:B------:R-:W-:Y:S01]  /*6ce0*/  IMAD.U32 R10, RZ, RZ, UR6 ;  /* 0x00000006ff0a7e24 */ /* 0x000fe2000f8e00ff */
[----:B------:R-:W-:Y:S01]  /*6cf0*/  MOV R7, UR5 ;  /* 0x0000000500077c02 */ /* 0x000fe20008000f00 */
[----:B------:R-:W-:-:S02]  /*6d00*/  IMAD.U32 R6, RZ, RZ, UR4 ;  /* 0x00000004ff067e24 */ /* 0x000fc4000f8e00ff */
[----:B------:R-:W-:Y:S02]  /*6d10*/  IMAD.U32 R11, RZ, RZ, UR7 ;  /* 0x00000007ff0b7e24 */ /* 0x000fe4000f8e00ff */
[----:B------:R-:W-:Y:S02]  /*6d20*/  IMAD.MOV.U32 R8, RZ, RZ, 0x4e ;  /* 0x0000004eff087424 */ /* 0x000fe400078e00ff */
[----:B------:R-:W-:Y:S02]  /*6d30*/  IMAD.MOV.U32 R12, RZ, RZ, 0x1 ;  /* 0x00000001ff0c7424 */ /* 0x000fe400078e00ff */
[----:B------:R-:W-:-:S07]  /*6d40*/  IMAD.MOV.U32 R13, RZ, RZ, RZ ;  /* 0x000000ffff0d7224 */ /* 0x000fce00078e00ff */
[----:B------:R-:W-:-:S07]  /*6d50*/  LEPC R20, `(.L_x_10111) ;  /* 0x000000001014794e */ /* 0x000fce0000000000 */
[----:B0-----:R-:W-:Y:S05]  /*6d60*/  CALL.ABS.NOINC R2 ;  /* 0x0000000002007343 */ /* 0x001fea0003c00000 */
.L_x_10111:
[----:B------:R-:W-:Y:S01]  /*6d70*/  CS2R R22, SRZ ;  /* 0x0000000000167805 */ /* 0x000fe2000001ff00 */
[----:B------:R-:W-:Y:S06]  /*6d80*/  BRA `(.L_x_10084) ;  /* 0x0000000000147947 */ /* 0x000fec0003800000 */
.L_x_10108:
[----:B------:R-:W2:Y:S02]  /*6d90*/  LDG.E.64 R22, desc[UR36][R2.64] ;  /* 0x0000002402167981 */ /* 0x000ea4000c1e1b00 */
[----:B--2---:R-:W0:Y:S01]  /*6da0*/  I2F.F64.U64 R22, R22 ;  /* 0x0000001600167312 */ /* 0x004e220000301800 */
[----:B------:R-:W-:Y:S05]  /*6db0*/  BRA `(.L_x_10084) ;  /* 0x0000000000087947 */ /* 0x000fea0003800000 */
.L_x_10107:
[----:B------:R-:W2:Y:S02]  /*6dc0*/  LDG.E R2, desc[UR36][R2.64] ;  /* 0x0000002402027981 */ /* 0x000ea4000c1e1900 */
[----:B--2---:R0:W1:Y:S02]  /*6dd0*/  I2F.F64.U32 R22, R2 ;  /* 0x0000000200167312 */ /* 0x0040640000201800 */
.L_x_10084:
        /* <DEDUP_REMOVED lines=18> */
.L_x_10115:
[----:B------:R-:W2:Y:S02]  /*6f00*/  LDG.E.U8 R2, desc[UR36][R4.64] ;  /* 0x0000002404027981 */ /* 0x000ea4000c1e1100 */
[----:B--2---:R-:W0:Y:S01]  /*6f10*/  I2F.F64.U16 R2, R2 ;  /* 0x0000000200027312 */ /* 0x004e220000101800 */
[----:B------:R-:W-:Y:S05]  /*6f20*/  BRA `(.L_x_10117) ;  /* 0x0000000c00707947 */ /* 0x000fea0003800000 */
.L_x_10114:
        /* <DEDUP_REMOVED lines=9> */
.L_x_10119:
[----:B------:R-:W2:Y:S02]  /*6fc0*/  LDG.E R2, desc[UR36][R4.64] ;  /* 0x0000002404027981 */ /* 0x000ea4000c1e1900 */
[----:B--2---:R-:W0:Y:S01]  /*6fd0*/  I2F.F64 R2, R2 ;  /* 0x0000000200027312 */ /* 0x004e220000201c00 */
[----:B------:R-:W-:Y:S05]  /*6fe0*/  BRA `(.L_x_10117) ;  /* 0x0000000c00407947 */ /* 0x000fea0003800000 */
.L_x_10118:
[----:B------:R-:W2:Y:S02]  /*6ff0*/  LDG.E.U16 R2, desc[UR36][R4.64] ;  /* 0x0000002404027981 */ /* 0x000ea4000c1e1500 */
[----:B--2---:R-:W0:Y:S01]  /*7000*/  I2F.F64.S16 R2, R2 ;  /* 0x0000000200027312 */ /* 0x004e220000101c00 */
[----:B------:R-:W-:Y:S05]  /*7010*/  BRA `(.L_x_10117) ;  /* 0x0000000c00347947 */ /* 0x000fea0003800000 */
.L_x_10113:
        /* <DEDUP_REMOVED lines=10> */
.L_x_10121:
[----:B------:R-:W2:Y:S02]  /*70c0*/  LDG.E.U16 R0, desc[UR36][R4.64] ;  /* 0x0000002404007981 */ /* 0x000ea4000c1e1500 */
[----:B--2---:R-:W-:-:S05]  /*70d0*/  HADD2.F32 R0, -RZ, R0.H0_H0 ;  /* 0x20000000ff007230 */ /* 0x004fca0000004100 */
[----:B------:R-:W-:-:S04]  /*70e0*/  FMUL.FTZ R0, R0, 1 ;  /* 0x3f80000000007820 */ /* 0x000fc80000410000 */
[----:B------:R0:W2:Y:S01]  /*70f0*/  F2F.F64.F32 R2, R0 ;  /* 0x0000000000027310 */ /* 0x0000a20000201800 */
[----:B------:R-:W-:Y:S05]  /*7100*/  BRA `(.L_x_10117) ;  /* 0x0000000800f87947 */ /* 0x000fea0003800000 */
.L_x_10120:
        /* <DEDUP_REMOVED lines=10> */
.L_x_10123:
[----:B------:R-:W2:Y:S02]  /*71b0*/  LDG.E.U16 R4, desc[UR36][R4.64] ;  /* 0x0000002404047981 */ /* 0x000ea4000c1e1500 */
[----:B--2---:R-:W-:-:S05]  /*71c0*/  HADD2.F32 R0, -RZ, R4.H0_H0 ;  /* 0x20000004ff007230 */ /* 0x004fca0000004100 */
[----:B------:R-:W-:-:S04]  /*71d0*/  FMUL.FTZ R0, R0, 1 ;  /* 0x3f80000000007820 */ /* 0x000fc80000410000 */
[----:B------:R0:W2:Y:S01]  /*71e0*/  F2F.F64.F32 R2, R0 ;  /* 0x0000000000027310 */ /* 0x0000a20000201800 */
[----:B------:R-:W-:Y:S05]  /*71f0*/  BRA `(.L_x_10117) ;  /* 0x0000000800bc7947 */ /* 0x000fea0003800000 */
.L_x_10122:
[----:B------:R0:W5:Y:S01]  /*7200*/  LDG.E.64 R2, desc[UR36][R4.64] ;  /* 0x0000002404027981 */ /* 0x000162000c1e1b00 */
[----:B------:R-:W-:Y:S05]  /*7210*/  BRA `(.L_x_10117) ;  /* 0x0000000800b47947 */ /* 0x000fea0003800000 */
.L_x_10112:
        /* <DEDUP_REMOVED lines=13> */
.L_x_10126:
[----:B------:R0:W5:Y:S01]  /*72f0*/  LDG.E.64 R2, desc[UR36][R4.64] ;  /* 0x0000002404027981 */ /* 0x000162000c1e1b00 */
[----:B------:R-:W-:Y:S05]  /*7300*/  BRA `(.L_x_10117) ;  /* 0x0000000800787947 */ /* 0x000fea0003800000 */
.L_x_10125:
        /* <DEDUP_REMOVED lines=28> */
.L_x_10128:
        /* <DEDUP_REMOVED lines=15> */
.L_x_10127:
[----:B------:R-:W2:Y:S02]  /*75c0*/  LDG.E.U16 R0, desc[UR36][R4.64] ;  /* 0x0000002404007981 */ /* 0x000ea4000c1e1500 */
[----:B--2---:R-:W-:-:S04]  /*75d0*/  IMAD.U32 R0, R0, 0x10000, RZ ;  /* 0x0001000000007824 */ /* 0x004fc800078e00ff */
[----:B------:R-:W-:-:S04]  /*75e0*/  FMUL.FTZ R0, R0, 1 ;  /* 0x3f80000000007820 */ /* 0x000fc80000410000 */
[----:B------:R2:W4:Y:S01]  /*75f0*/  F2F.F64.F32 R2, R0 ;  /* 0x0000000000027310 */ /* 0x0005220000201800 */
[----:B------:R-:W-:Y:S05]  /*7600*/  BRA `(.L_x_10117) ;  /* 0x0000000400b87947 */ /* 0x000fea0003800000 */
.L_x_10124:
        /* <DEDUP_REMOVED lines=11> */
.L_x_10131:
        /* <DEDUP_REMOVED lines=21> */
.L_x_10135:
[----:B------:R-:W-:Y:S05]  /*7810*/  BSYNC B1 ;  /* 0x0000000000017941 */ /* 0x000fea0003800000 */
.L_x_10134:
[----:B------:R-:W-:Y:S01]  /*7820*/  LEA R3, R0, 0x3b800000, 0x17 ;  /* 0x3b80000000037811 */ /* 0x000fe200078eb8ff */
[----:B------:R-:W-:-:S05]  /*7830*/  IMAD.SHL.U32 R0, R2, 0x100000, RZ ;  /* 0x0010000002007824 */ /* 0x000fca00078e00ff */
[----:B------:R-:W-:-:S07]  /*7840*/  LOP3.LUT R0, R3, R0, R4, 0xfe, !PT ;  /* 0x0000000003007212 */ /* 0x000fce00078efe04 */
.L_x_10133:
[----:B------:R-:W-:Y:S05]  /*7850*/  BSYNC B0 ;  /* 0x0000000000007941 */ /* 0x000fea0003800000 */
.L_x_10132:
[----:B------:R-:W-:-:S04]  /*7860*/  FMUL.FTZ R0, R0, 1 ;  /* 0x3f80000000007820 */ /* 0x000fc80000410000 */
[----:B------:R0:W2:Y:S01]  /*7870*/  F2F.F64.F32 R2, R0 ;  /* 0x0000000000027310 */ /* 0x0000a20000201800 */
[----:B------:R-:W-:Y:S05]  /*7880*/  BRA `(.L_x_10117) ;  /* 0x0000000400187947 */ /* 0x000fea0003800000 */
.L_x_10130:
        /* <DEDUP_REMOVED lines=21> */
.L_x_10139:
[----:B------:R-:W-:Y:S05]  /*79e0*/  BSYNC B1 ;  /* 0x0000000000017941 */ /* 0x000fea0003800000 */
.L_x_10138:
[----:B------:R-:W-:Y:S01]  /*79f0*/  LEA R3, R0, 0x37800000, 0x17 ;  /* 0x3780000000037811 */ /* 0x000fe200078eb8ff */
[----:B------:R-:W-:-:S05]  /*7a00*/  IMAD.SHL.U32 R0, R2, 0x200000, RZ ;  /* 0x0020000002007824 */ /* 0x000fca00078e00ff */
[----:B------:R-:W-:-:S07]  /*7a10*/  LOP3.LUT R0, R3, R0, R4, 0xfe, !PT ;  /* 0x0000000003007212 */ /* 0x000fce00078efe04 */
.L_x_10137:
[----:B------:R-:W-:Y:S05]  /*7a20*/  BSYNC B0 ;  /* 0x0000000000007941 */ /* 0x000fea0003800000 */
.L_x_10136:
[----:B------:R-:W-:-:S04]  /*7a30*/  FMUL.FTZ R0, R0, 1 ;  /* 0x3f80000000007820 */ /* 0x000fc80000410000 */
[----:B------:R0:W2:Y:S01]  /*7a40*/  F2F.F64.F32 R2, R0 ;  /* 0x0000000000027310 */ /* 0x0000a20000201800 */
[----:B------:R-:W-:Y:S05]  /*7a50*/  BRA `(.L_x_10117) ;  /* 0x0000000000a47947 */ /* 0x000fea0003800000 */
.L_x_10129:
        /* <DEDUP_REMOVED lines=14> */
.L_x_10143:
[----:B------:R-:W-:Y:S05]  /*7b40*/  BSYNC B0 ;  /* 0x0000000000007941 */ /* 0x000fea0003800000 */
.L_x_10142:
[----:B------:R-:W-:-:S04]  /*7b50*/  FMUL.FTZ R0, R0, 1 ;  /* 0x3f80000000007820 */ /* 0x000fc80000410000 */
[----:B------:R0:W2:Y:S01]  /*7b60*/  F2F.F64.F32 R2, R0 ;  /* 0x0000000000027310 */ /* 0x0000a20000201800 */
[----:B------:R-:W-:Y:S05]  /*7b70*/  BRA `(.L_x_10117) ;  /* 0x00000000005c7947 */ /* 0x000fea0003800000 */
.L_x_10116:
        /* <DEDUP_REMOVED lines=16> */
.L_x_10144:
[----:B------:R-:W-:Y:S01]  /*7c80*/  CS2R R2, SRZ ;  /* 0x0000000000027805 */ /* 0x000fe2000001ff00 */
[----:B------:R-:W-:Y:S06]  /*7c90*/  BRA `(.L_x_10117) ;  /* 0x0000000000147947 */ /* 0x000fec0003800000 */
.L_x_10141:
[----:B------:R-:W2:Y:S02]  /*7ca0*/  LDG.E.64 R2, desc[UR36][R4.64] ;  /* 0x0000002404027981 */ /* 0x000ea4000c1e1b00 */
[----:B--2---:R-:W0:Y:S01]  /*7cb0*/  I2F.F64.U64 R2, R2 ;  /* 0x0000000200027312 */ /* 0x004e220000301800 */
[----:B------:R-:W-:Y:S05]  /*7cc0*/  BRA `(.L_x_10117) ;  /* 0x0000000000087947 */ /* 0x000fea0003800000 */
.L_x_10140:
[----:B------:R-:W2:Y:S02]  /*7cd0*/  LDG.E R2, desc[UR36][R4.64] ;  /* 0x0000002404027981 */ /* 0x000ea4000c1e1900 */
[----:B--2---:R-:W0:Y:S02]  /*7ce0*/  I2F.F64.U32 R2, R2 ;  /* 0x0000000200027312 */ /* 0x004e240000201800 */
.L_x_10117:
        /* <DEDUP_REMOVED lines=26> */
[----:B------:R-:W-:Y:S05]  /*7e90*/  CALL.REL.NOINC `($__internal_7_$__cuda_sm20_div_rn_f64_full) ;  /* 0x000000a000447944 */ /* 0x000fea0003c00000 */
[----:B------:R-:W-:-:S07]  /*7ea0*/  IMAD.MOV.U32 R2, RZ, RZ, R4 ;  /* 0x000000ffff027224 */ /* 0x000fce00078e0004 */
.L_x_10148:
[----:B------:R-:W-:Y:S05]  /*7eb0*/  BSYNC B1 ;  /* 0x0000000000017941 */ /* 0x000fea0003800000 */
.L_x_10147:
[----:B------:R-:W-:Y:S02]  /*7ec0*/  IMAD.MOV.U32 R4, RZ, RZ, R2 ;  /* 0x000000ffff047224 */ /* 0x000fe400078e0002 */
[----:B------:R-:W-:-:S07]  /*7ed0*/  IMAD.MOV.U32 R5, RZ, RZ, R3 ;  /* 0x000000ffff057224 */ /* 0x000fce00078e0003 */
.L_x_10146:
[----:B------:R-:W-:Y:S05]  /*7ee0*/  BSYNC B0 ;  /* 0x0000000000007941 */ /* 0x000fea0003800000 */
.L_x_10145:
        /* <DEDUP_REMOVED lines=15> */
.L_x_10152:
[----:B------:R-:W0:Y:S02]  /*7fe0*/  F2I.S64.F64.TRUNC R4, R4 ;  /* 0x0000000400047311 */ /* 0x000e24000030d900 */
[----:B0-----:R-:W-:-:S05]  /*7ff0*/  IMAD.MOV.U32 R3, RZ, RZ, R4 ;  /* 0x000000ffff037224 */ /* 0x001fca00078e0004 */
[----:B------:R0:W-:Y:S01]  /*8000*/  STG.E.U8 desc[UR36][R16.64], R3 ;  /* 0x0000000310007986 */ /* 0x0001e2000c101124 */
[----:B------:R-:W-:Y:S05]  /*8010*/  BRA `(.L_x_10154) ;  /* 0x0000000c00f87947 */ /* 0x000fea0003800000 */
.L_x_10151:
        /* <DEDUP_REMOVED lines=9> */
.L_x_10156:
[----:B------:R-:W0:Y:S02]  /*80b0*/  F2I.F64.TRUNC R5, R4 ;  /* 0x0000000400057311 */ /* 0x000e24000030d100 */
[----:B0-----:R0:W-:Y:S01]  /*80c0*/  STG.E desc[UR36][R16.64], R5 ;  /* 0x0000000510007986 */ /* 0x0011e2000c101924 */
[----:B------:R-:W-:Y:S05]  /*80d0*/  BRA `(.L_x_10154) ;  /* 0x0000000c00c87947 */ /* 0x000fea0003800000 */
.L_x_10155:
[----:B------:R-:W0:Y:S02]  /*80e0*/  F2I.F64.TRUNC R5, R4 ;  /* 0x0000000400057311 */ /* 0x000e24000030d100 */
[----:B0-----:R0:W-:Y:S01]  /*80f0*/  STG.E.U16 desc[UR36][R16.64], R5 ;  /* 0x0000000510007986 */ /* 0x0011e2000c101524 */
[----:B------:R-:W-:Y:S05]  /*8100*/  BRA `(.L_x_10154) ;  /* 0x0000000c00bc7947 */ /* 0x000fea0003800000 */
.L_x_10150:
        /* <DEDUP_REMOVED lines=13> */
.L_x_10158:
        /* <DEDUP_REMOVED lines=8> */
.L_x_10157:
        /* <DEDUP_REMOVED lines=14> */
.L_x_10160:
        /* <DEDUP_REMOVED lines=9> */
.L_x_10159:
[----:B------:R0:W-:Y:S01]  /*83d0*/  STG.E.64 desc[UR36][R16.64], R4 ;  /* 0x0000000410007986 */ /* 0x0001e2000c101b24 */
[----:B------:R-:W-:Y:S05]  /*83e0*/  BRA `(.L_x_10154) ;  /* 0x0000000c00047947 */ /* 0x000fea0003800000 */
.L_x_10149:
        /* <DEDUP_REMOVED lines=12> */
.L_x_10163:
[----:B------:R-:W-:-:S05]  /*84b0*/  CS2R R6, SRZ ;  /* 0x0000000000067805 */ /* 0x000fca000001ff00 */
[----:B------:R0:W-:Y:S01]  /*84c0*/  STG.E.128 desc[UR36][R16.64], R4 ;  /* 0x0000000410007986 */ /* 0x0001e2000c101d24 */
[----:B------:R-:W-:Y:S05]  /*84d0*/  BRA `(.L_x_10154) ;  /* 0x0000000800c87947 */ /* 0x000fea0003800000 */
.L_x_10162:
        /* <DEDUP_REMOVED lines=25> */
.L_x_10167:
[----:B------:R-:W-:Y:S05]  /*8670*/  BSYNC B0 ;  /* 0x0000000000007941 */ /* 0x000fea0003800000 */
.L_x_10166:
[----:B------:R-:W-:-:S05]  /*8680*/  LOP3.LUT R3, R0, R3, RZ, 0xfc, !PT ;  /* 0x0000000300037212 */ /* 0x000fca00078efcff */
[----:B------:R0:W-:Y:S01]  /*8690*/  STG.E.U8 desc[UR36][R16.64], R3 ;  /* 0x0000000310007986 */ /* 0x0001e2000c101124 */
[----:B------:R-:W-:Y:S05]  /*86a0*/  BRA `(.L_x_10154) ;  /* 0x0000000800547947 */ /* 0x000fea0003800000 */
.L_x_10165:
        /* <DEDUP_REMOVED lines=17> */
.L_x_10169:
[----:B------:R-:W-:Y:S01]  /*87c0*/  IMAD.MOV.U32 R0, RZ, RZ, 0x7f ;  /* 0x0000007fff007424 */ /* 0x000fe200078e00ff */
[----:B------:R-:W-:-:S04]  /*87d0*/  ISETP.GT.U32.AND P0, PT, R2, 0x7f800000, PT ;  /* 0x7f8000000200780c */ /* 0x000fc80003f04070 */
[----:B------:R-:W-:-:S09]  /*87e0*/  SEL R0, R0, 0x7c, P0 ;  /* 0x0000007c00007807 */ /* 0x000fd20000000000 */
.L_x_10170:
[----:B------:R-:W-:Y:S05]  /*87f0*/  BSYNC B0 ;  /* 0x0000000000007941 */ /* 0x000fea0003800000 */
.L_x_10168:
[----:B------:R-:W-:-:S04]  /*8800*/  LOP3.LUT R2, R3, 0x80000000, RZ, 0xc0, !PT ;  /* 0x8000000003027812 */ /* 0x000fc800078ec0ff */
[----:B------:R-:W-:-:S04]  /*8810*/  SHF.R.U32.HI R3, RZ, 0x18, R2 ;  /* 0x00000018ff037819 */ /* 0x000fc80000011602 */
[----:B------:R-:W-:-:S05]  /*8820*/  LOP3.LUT R3, R0, R3, RZ, 0xfc, !PT ;  /* 0x0000000300037212 */ /* 0x000fca00078efcff */
[----:B------:R0:W-:Y:S01]  /*8830*/  STG.E.U8 desc[UR36][R16.64], R3 ;  /* 0x0000000310007986 */ /* 0x0001e2000c101124 */
[----:B------:R-:W-:Y:S05]  /*8840*/  BRA `(.L_x_10154) ;  /* 0x0000000400ec7947 */ /* 0x000fea0003800000 */
.L_x_10164:
        /* <DEDUP_REMOVED lines=8> */
.L_x_10161:
        /* <DEDUP_REMOVED lines=11> */
.L_x_10173:
        /* <DEDUP_REMOVED lines=21> */
.L_x_10176:
[----:B------:R-:W-:-:S04]  /*8ad0*/  LOP3.LUT R2, R3, 0x80000000, RZ, 0xc0, !PT ;  /* 0x8000000003027812 */ /* 0x000fc800078ec0ff */
[----:B------:R-:W-:-:S04]  /*8ae0*/  SHF.R.U32.HI R3, RZ, 0x18, R2 ;  /* 0x00000018ff037819 */ /* 0x000fc80000011602 */
[----:B------:R-:W-:-:S04]  /*8af0*/  LOP3.LUT R0, R0, R3, RZ, 0xfc, !PT ;  /* 0x0000000300007212 */ /* 0x000fc800078efcff */
[----:B------:R-:W-:-:S07]  /*8b00*/  PRMT R8, R0, 0x7610, R8 ;  /* 0x0000761000087816 */ /* 0x000fce0000000008 */
.L_x_10175:
[----:B------:R-:W-:Y:S05]  /*8b10*/  BSYNC B0 ;  /* 0x0000000000007941 */ /* 0x000fea0003800000 */
.L_x_10174:
[----:B------:R0:W-:Y:S01]  /*8b20*/  STG.E.U8 desc[UR36][R16.64], R8 ;  /* 0x0000000810007986 */ /* 0x0001e2000c101124 */
[----:B------:R-:W-:Y:S05]  /*8b30*/  BRA `(.L_x_10154) ;  /* 0x0000000400307947 */ /* 0x000fea0003800000 */
.L_x_10172:
        /* <DEDUP_REMOVED lines=21> */
.L_x_10179:
[----:B------:R-:W-:-:S04]  /*8c90*/  LOP3.LUT R2, R3, 0x80000000, RZ, 0xc0, !PT ;  /* 0x8000000003027812 */ /* 0x000fc800078ec0ff */
[----:B------:R-:W-:-:S04]  /*8ca0*/  SHF.R.U32.HI R3, RZ, 0x18, R2 ;  /* 0x00000018ff037819 */ /* 0x000fc80000011602 */
[----:B------:R-:W-:-:S04]  /*8cb0*/  LOP3.LUT R0, R0, R3, RZ, 0xfc, !PT ;  /* 0x0000000300007212 */ /* 0x000fc800078efcff */
[----:B------:R-:W-:-:S07]  /*8cc0*/  PRMT R8, R0, 0x7610, R8 ;  /* 0x0000761000087816 */ /* 0x000fce0000000008 */
.L_x_10178:
[----:B------:R-:W-:Y:S05]  /*8cd0*/  BSYNC B0 ;  /* 0x0000000000007941 */ /* 0x000fea0003800000 */
.L_x_10177:
[----:B------:R0:W-:Y:S01]  /*8ce0*/  STG.E.U8 desc[UR36][R16.64], R8 ;  /* 0x0000000810007986 */ /* 0x0001e2000c101124 */
[----:B------:R-:W-:Y:S05]  /*8cf0*/  BRA `(.L_x_10154) ;  /* 0x0000000000c07947 */ /* 0x000fea0003800000 */
.L_x_10171:
        /* <DEDUP_REMOVED lines=26> */
.L_x_10153:
        /* <DEDUP_REMOVED lines=16> */
.L_x_10182:
[----:B------:R-:W-:Y:S05]  /*8fa0*/  BRA `(.L_x_10154) ;  /* 0x0000000000147947 */ /* 0x000fea0003800000 */
.L_x_10181:
[----:B------:R-:W0:Y:S02]  /*8fb0*/  F2I.U64.F64.TRUNC R4, R4 ;  /* 0x0000000400047311 */ /* 0x000e24000030d800 */
[----:B0-----:R2:W-:Y:S01]  /*8fc0*/  STG.E.64 desc[UR36][R16.64], R4 ;  /* 0x0000000410007986 */ /* 0x0015e2000c101b24 */
[----:B------:R-:W-:Y:S05]  /*8fd0*/  BRA `(.L_x_10154) ;  /* 0x0000000000087947 */ /* 0x000fea0003800000 */
.L_x_10180:
[----:B------:R-:W0:Y:S02]  /*8fe0*/  F2I.U32.F64.TRUNC R5, R4 ;  /* 0x0000000400057311 */ /* 0x000e24000030d000 */
[----:B0-----:R0:W-:Y:S02]  /*8ff0*/  STG.E desc[UR36][R16.64], R5 ;  /* 0x0000000510007986 */ /* 0x0011e4000c101924 */
.L_x_10154:
[----:B------:R-:W-:-:S07]  /*9000*/  VIADD R19, R19, 0x80 ;  /* 0x0000008013137836 */ /* 0x000fce0000000000 */
.L_x_10077:
[----:B------:R-:W-:Y:S05]  /*9010*/  BSYNC B6 ;  /* 0x0000000000067941 */ /* 0x000fea0003800000 */
.L_x_10076:
        /* <DEDUP_REMOVED lines=358> */
.L_x_10185:
        /* <DEDUP_REMOVED lines=21> */
.L_x_10189:
[----:B------:R-:W1:Y:S02]  /*a7d0*/  LDG.E.U8 R2, desc[UR36][R2.64] ;  /* 0x0000002402027981 */ /* 0x000e64000c1e1100 */
[----:B-1-3--:R0:W1:Y:S01]  /*a7e0*/  I2F.F64.U16 R22, R2 ;  /* 0x0000000200167312 */ /* 0x00a0620000101800 */
[----:B------:R-:W-:Y:S05]  /*a7f0*/  BRA `(.L_x_10191) ;  /* 0x0000000c00707947 */ /* 0x000fea0003800000 */
.L_x_10188:
        /* <DEDUP_REMOVED lines=9> */
.L_x_10193:
[----:B------:R-:W1:Y:S02]  /*a890*/  LDG.E R2, desc[UR36][R2.64] ;  /* 0x0000002402027981 */ /* 0x000e64000c1e1900 */
[----:B-1-3--:R0:W1:Y:S01]  /*a8a0*/  I2F.F64 R22, R2 ;  /* 0x0000000200167312 */ /* 0x00a0620000201c00 */
[----:B------:R-:W-:Y:S05]  /*a8b0*/  BRA `(.L_x_10191) ;  /* 0x0000000c00407947 */ /* 0x000fea0003800000 */
.L_x_10192:
[----:B------:R-:W1:Y:S02]  /*a8c0*/  LDG.E.U16 R2, desc[UR36][R2.64] ;  /* 0x0000002402027981 */ /* 0x000e64000c1e1500 */
[----:B-1-3--:R0:W1:Y:S01]  /*a8d0*/  I2F.F64.S16 R22, R2 ;  /* 0x0000000200167312 */ /* 0x00a0620000101c00 */
[----:B------:R-:W-:Y:S05]  /*a8e0*/  BRA `(.L_x_10191) ;  /* 0x0000000c00347947 */ /* 0x000fea0003800000 */
.L_x_10187:
        /* <DEDUP_REMOVED lines=10> */
.L_x_10195:
[----:B------:R-:W2:Y:S02]  /*a990*/  LDG.E.U16 R0, desc[UR36][R2.64] ;  /* 0x0000002402007981 */ /* 0x000ea4000c1e1500 */
[----:B--2---:R-:W-:-:S05]  /*a9a0*/  HADD2.F32 R0, -RZ, R0.H0_H0 ;  /* 0x20000000ff007230 */ /* 0x004fca0000004100 */
[----:B------:R-:W-:-:S04]  /*a9b0*/  FMUL.FTZ R0, R0, 1 ;  /* 0x3f80000000007820 */ /* 0x000fc80000410000 */
[----:B-1-3--:R0:W1:Y:S01]  /*a9c0*/  F2F.F64.F32 R22, R0 ;  /* 0x0000000000167310 */ /* 0x00a0620000201800 */
[----:B------:R-:W-:Y:S05]  /*a9d0*/  BRA `(.L_x_10191) ;  /* 0x0000000800f87947 */ /* 0x000fea0003800000 */
.L_x_10194:
        /* <DEDUP_REMOVED lines=10> */
.L_x_10197:
[----:B------:R-:W2:Y:S02]  /*aa80*/  LDG.E.U16 R2, desc[UR36][R2.64] ;  /* 0x0000002402027981 */ /* 0x000ea4000c1e1500 */
[----:B--2---:R-:W-:-:S05]  /*aa90*/  HADD2.F32 R0, -RZ, R2.H0_H0 ;  /* 0x20000002ff007230 */ /* 0x004fca0000004100 */
[----:B------:R-:W-:-:S04]  /*aaa0*/  FMUL.FTZ R0, R0, 1 ;  /* 0x3f80000000007820 */ /* 0x000fc80000410000 */
[----:B-1-3--:R0:W1:Y:S01]  /*aab0*/  F2F.F64.F32 R22, R0 ;  /* 0x0000000000167310 */ /* 0x00a0620000201800 */
[----:B------:R-:W-:Y:S05]  /*aac0*/  BRA `(.L_x_10191) ;  /* 0x0000000800bc7947 */ /* 0x000fea0003800000 */
.L_x_10196:
[----:B-1-3--:R0:W5:Y:S01]  /*aad0*/  LDG.E.64 R22, desc[UR36][R2.64] ;  /* 0x0000002402167981 */ /* 0x00a162000c1e1b00 */
[----:B------:R-:W-:Y:S05]  /*aae0*/  BRA `(.L_x_10191) ;  /* 0x0000000800b47947 */ /* 0x000fea0003800000 */
.L_x_10186:
        /* <DEDUP_REMOVED lines=13> */
.L_x_10200:
[----:B-1-3--:R0:W5:Y:S01]  /*abc0*/  LDG.E.64 R22, desc[UR36][R2.64] ;  /* 0x0000002402167981 */ /* 0x00a162000c1e1b00 */
[----:B------:R-:W-:Y:S05]  /*abd0*/  BRA `(.L_x_10191) ;  /* 0x0000000800787947 */ /* 0x000fea0003800000 */
.L_x_10199:
        /* <DEDUP_REMOVED lines=28> */
.L_x_10202:
        /* <DEDUP_REMOVED lines=15> */
.L_x_10201:
[----:B------:R-:W2:Y:S02]  /*ae90*/  LDG.E.U16 R0, desc[UR36][R2.64] ;  /* 0x0000002402007981 */ /* 0x000ea4000c1e1500 */
[----:B--2---:R-:W-:-:S04]  /*aea0*/  IMAD.U32 R0, R0, 0x10000, RZ ;  /* 0x0001000000007824 */ /* 0x004fc800078e00ff */
[----:B------:R-:W-:-:S04]  /*aeb0*/  FMUL.FTZ R0, R0, 1 ;  /* 0x3f80000000007820 */ /* 0x000fc80000410000 */
[----:B-1-3--:R0:W1:Y:S01]  /*aec0*/  F2F.F64.F32 R22, R0 ;  /* 0x0000000000167310 */ /* 0x00a0620000201800 */
[----:B------:R-:W-:Y:S05]  /*aed0*/  BRA `(.L_x_10191) ;  /* 0x0000000400b87947 */ /* 0x000fea0003800000 */
.L_x_10198:
        /* <DEDUP_REMOVED lines=11> */
.L_x_10205:
        /* <DEDUP_REMOVED lines=21> */
.L_x_10209:
[----:B------:R-:W-:Y:S05]  /*b0e0*/  BSYNC B1 ;  /* 0x0000000000017941 */ /* 0x000fea0003800000 */
.L_x_10208:
[----:B------:R-:W-:Y:S01]  /*b0f0*/  LEA R3, R0, 0x3b800000, 0x17 ;  /* 0x3b80000000037811 */ /* 0x000fe200078eb8ff */
[----:B------:R-:W-:-:S05]  /*b100*/  IMAD.SHL.U32 R0, R2, 0x100000, RZ ;  /* 0x0010000002007824 */ /* 0x000fca00078e00ff */
[----:B------:R-:W-:-:S07]  /*b110*/  LOP3.LUT R0, R3, R0, R4, 0xfe, !PT ;  /* 0x0000000003007212 */ /* 0x000fce00078efe04 */
.L_x_10207:
[----:B------:R-:W-:Y:S05]  /*b120*/  BSYNC B0 ;  /* 0x0000000000007941 */ /* 0x000fea0003800000 */
.L_x_10206:
[----:B------:R-:W-:-:S04]  /*b130*/  FMUL.FTZ R0, R0, 1 ;  /* 0x3f80000000007820 */ /* 0x000fc80000410000 */
[----:B-1-3--:R4:W0:Y:S01]  /*b140*/  F2F.F64.F32 R22, R0 ;  /* 0x0000000000167310 */ /* 0x00a8220000201800 */
[----:B------:R-:W-:Y:S05]  /*b150*/  BRA `(.L_x_10191) ;  /* 0x0000000400187947 */ /* 0x000fea0003800000 */
.L_x_10204:
        /* <DEDUP_REMOVED lines=21> */
.L_x_10213:
[----:B------:R-:W-:Y:S05]  /*b2b0*/  BSYNC B1 ;  /* 0x0000000000017941 */ /* 0x000fea0003800000 */
.L_x_10212:
[----:B------:R-:W-:Y:S01]  /*b2c0*/  LEA R3, R0, 0x37800000, 0x17 ;  /* 0x3780000000037811 */ /* 0x000fe200078eb8ff */
[----:B------:R-:W-:-:S05]  /*b2d0*/  IMAD.SHL.U32 R0, R2, 0x200000, RZ ;  /* 0x0020000002007824 */ /* 0x000fca00078e00ff */
[----:B------:R-:W-:-:S07]  /*b2e0*/  LOP3.LUT R0, R3, R0, R4, 0xfe, !PT ;  /* 0x0000000003007212 */ /* 0x000fce00078efe04 */
.L_x_10211:
[----:B------:R-:W-:Y:S05]  /*b2f0*/  BSYNC B0 ;  /* 0x0000000000007941 */ /* 0x000fea0003800000 */
.L_x_10210:
[----:B------:R-:W-:-:S04]  /*b300*/  FMUL.FTZ R0, R0, 1 ;  /* 0x3f80000000007820 */ /* 0x000fc80000410000 */
[----:B-1-3--:R0:W1:Y:S01]  /*b310*/  F2F.F64.F32 R22, R0 ;  /* 0x0000000000167310 */ /* 0x00a0620000201800 */
[----:B------:R-:W-:Y:S05]  /*b320*/  BRA `(.L_x_10191) ;  /* 0x0000000000a47947 */ /* 0x000fea0003800000 */
.L_x_10203:
        /* <DEDUP_REMOVED lines=14> */
.L_x_10217:
[----:B------:R-:W-:Y:S05]  /*b410*/  BSYNC B0 ;  /* 0x0000000000007941 */ /* 0x000fea0003800000 */
.L_x_10216:
[----:B------:R-:W-:-:S04]  /*b420*/  FMUL.FTZ R0, R0, 1 ;  /* 0x3f80000000007820 */ /* 0x000fc80000410000 */
[----:B-1-3--:R0:W1:Y:S01]  /*b430*/  F2F.F64.F32 R22, R0 ;  /* 0x0000000000167310 */ /* 0x00a0620000201800 */
[----:B------:R-:W-:Y:S05]  /*b440*/  BRA `(.L_x_10191) ;  /* 0x00000000005c7947 */ /* 0x000fea0003800000 */
.L_x_10190:
        /* <DEDUP_REMOVED lines=16> */
.L_x_10218:
[----:B------:R-:W-:Y:S01]  /*b550*/  CS2R R22, SRZ ;  /* 0x0000000000167805 */ /* 0x000fe2000001ff00 */
[----:B------:R-:W-:Y:S06]  /*b560*/  BRA `(.L_x_10191) ;  /* 0x0000000000147947 */ /* 0x000fec0003800000 */
.L_x_10215:
[----:B-1-3--:R-:W2:Y:S02]  /*b570*/  LDG.E.64 R22, desc[UR36][R2.64] ;  /* 0x0000002402167981 */ /* 0x00aea4000c1e1b00 */
[----:B--2---:R-:W0:Y:S01]  /*b580*/  I2F.F64.U64 R22, R22 ;  /* 0x0000001600167312 */ /* 0x004e220000301800 */
[----:B------:R-:W-:Y:S05]  /*b590*/  BRA `(.L_x_10191) ;  /* 0x0000000000087947 */ /* 0x000fea0003800000 */
.L_x_10214:
[----:B------:R-:W1:Y:S02]  /*b5a0*/  LDG.E R2, desc[UR36][R2.64] ;  /* 0x0000002402027981 */ /* 0x000e64000c1e1900 */
[----:B-1-3--:R0:W1:Y:S02]  /*b5b0*/  I2F.F64.U32 R22, R2 ;  /* 0x0000000200167312 */ /* 0x00a0640000201800 */
.L_x_10191:
        /* <DEDUP_REMOVED lines=18> */
.L_x_10222:
[----:B------:R-:W2:Y:S02]  /*b6e0*/  LDG.E.U8 R2, desc[UR36][R4.64] ;  /* 0x0000002404027981 */ /* 0x000ea4000c1e1100 */
[----:B--2---:R-:W0:Y:S01]  /*b6f0*/  I2F.F64.U16 R2, R2 ;  /* 0x0000000200027312 */ /* 0x004e220000101800 */
[----:B------:R-:W-:Y:S05]  /*b700*/  BRA `(.L_x_10224) ;  /* 0x0000000c00707947 */ /* 0x000fea0003800000 */
.L_x_10221:
        /* <DEDUP_REMOVED lines=9> */
.L_x_10226:
[----:B------:R-:W2:Y:S02]  /*b7a0*/  LDG.E R2, desc[UR36][R4.64] ;  /* 0x0000002404027981 */ /* 0x000ea4000c1e1900 */
[----:B--2---:R-:W4:Y:S01]  /*b7b0*/  I2F.F64 R2, R2 ;  /* 0x0000000200027312 */ /* 0x004f220000201c00 */
[----:B------:R-:W-:Y:S05]  /*b7c0*/  BRA `(.L_x_10224) ;  /* 0x0000000c00407947 */ /* 0x000fea0003800000 */
.L_x_10225:
[----:B------:R-:W2:Y:S02]  /*b7d0*/  LDG.E.U16 R2, desc[UR36][R4.64] ;  /* 0x0000002404027981 */ /* 0x000ea4000c1e1500 */
[----:B--2---:R-:W0:Y:S01]  /*b7e0*/  I2F.F64.S16 R2, R2 ;  /* 0x0000000200027312 */ /* 0x004e220000101c00 */
[----:B------:R-:W-:Y:S05]  /*b7f0*/  BRA `(.L_x_10224) ;  /* 0x0000000c00347947 */ /* 0x000fea0003800000 */
.L_x_10220:
        /* <DEDUP_REMOVED lines=10> */
.L_x_10228:
[----:B------:R-:W2:Y:S02]  /*b8a0*/  LDG.E.U16 R0, desc[UR36][R4.64] ;  /* 0x0000002404007981 */ /* 0x000ea4000c1e1500 */
[----:B--2---:R-:W-:-:S05]  /*b8b0*/  HADD2.F32 R0, -RZ, R0.H0_H0 ;  /* 0x20000000ff007230 */ /* 0x004fca0000004100 */
[----:B------:R-:W-:-:S04]  /*b8c0*/  FMUL.FTZ R0, R0, 1 ;  /* 0x3f80000000007820 */ /* 0x000fc80000410000 */
[----:B------:R0:W2:Y:S01]  /*b8d0*/  F2F.F64.F32 R2, R0 ;  /* 0x0000000000027310 */ /* 0x0000a20000201800 */
[----:B------:R-:W-:Y:S05]  /*b8e0*/  BRA `(.L_x_10224) ;  /* 0x0000000800f87947 */ /* 0x000fea0003800000 */
.L_x_10227:
        /* <DEDUP_REMOVED lines=10> */
.L_x_10230:
[----:B------:R-:W2:Y:S02]  /*b990*/  LDG.E.U16 R4, desc[UR36][R4.64] ;  /* 0x0000002404047981 */ /* 0x000ea4000c1e1500 */
[----:B--2---:R-:W-:-:S05]  /*b9a0*/  HADD2.F32 R0, -RZ, R4.H0_H0 ;  /* 0x20000004ff007230 */ /* 0x004fca0000004100 */
[----:B------:R-:W-:-:S04]  /*b9b0*/  FMUL.FTZ R0, R0, 1 ;  /* 0x3f80000000007820 */ /* 0x000fc80000410000 */
[----:B------:R0:W2:Y:S01]  /*b9c0*/  F2F.F64.F32 R2, R0 ;  /* 0x0000000000027310 */ /* 0x0000a20000201800 */
[----:B------:R-:W-:Y:S05]  /*b9d0*/  BRA `(.L_x_10224) ;  /* 0x0000000800bc7947 */ /* 0x000fea0003800000 */
.L_x_10229:
[----:B------:R0:W5:Y:S01]  /*b9e0*/  LDG.E.64 R2, desc[UR36][R4.64] ;  /* 0x0000002404027981 */ /* 0x000162000c1e1b00 */
[----:B------:R-:W-:Y:S05]  /*b9f0*/  BRA `(.L_x_10224) ;  /* 0x0000000800b47947 */ /* 0x000fea0003800000 */
.L_x_10219:
        /* <DEDUP_REMOVED lines=13> */
.L_x_10233:
[----:B------:R0:W5:Y:S01]  /*bad0*/  LDG.E.64 R2, desc[UR36][R4.64] ;  /* 0x0000002404027981 */ /* 0x000162000c1e1b00 */
[----:B------:R-:W-:Y:S05]  /*bae0*/  BRA `(.L_x_10224) ;  /* 0x0000000800787947 */ /* 0x000fea0003800000 */
.L_x_10232:
        /* <DEDUP_REMOVED lines=28> */
.L_x_10235:
[----:B------:R-:W2:Y:S02]  /*bcb0*/  LDG.E.U8 R3, desc[UR36][R4.64] ;  /* 0x0000002404037981 */ /* 0x000ea4000c1e1100 */
[----:B--2---:R-:W-:-:S05]  /*bcc0*/  IMAD.SHL.U32 R0, R3, 0x2000000, RZ ;  /* 0x0200000003007824 */ /* 0x004fca00078e00ff */
[----:B------:R-:W-:-:S13]  /*bcd0*/  ISETP.GE.U32.AND P0, PT, R0, 0x8000000, PT ;  /* 0x080000000000780c */ /* 0x000fda0003f06070 */
[C---:B------:R-:W-:Y:S02]  /*bce0*/  @!P0 IMAD.SHL.U32 R0, R3.reuse, 0x100, RZ ;  /* 0x0000010003008824 */ /* 0x040fe400078e00ff */
[C---:B------:R-:W-:Y:S01]  /*bcf0*/  @P0 IMAD.SHL.U32 R2, R3.reuse, 0x200000, RZ ;  /* 0x0020000003020824 */ /* 0x040fe200078e00ff */
[----:B------:R-:W-:Y:S02]  /*bd00*/  SHF.L.U32 R3, R3, 0x18, RZ ;  /* 0x0000001803037819 */ /* 0x000fe400000006ff */
        /* <DEDUP_REMOVED lines=9> */
.L_x_10234:
[----:B------:R-:W2:Y:S02]  /*bda0*/  LDG.E.U16 R0, desc[UR36][R4.64] ;  /* 0x0000002404007981 */ /* 0x000ea4000c1e1500 */
[----:B--2---:R-:W-:-:S04]  /*bdb0*/  IMAD.U32 R0, R0, 0x10000, RZ ;  /* 0x0001000000007824 */ /* 0x004fc800078e00ff */
[----:B------:R-:W-:-:S04]  /*bdc0*/  FMUL.FTZ R0, R0, 1 ;  /* 0x3f80000000007820 */ /* 0x000fc80000410000 */
[----:B------:R0:W2:Y:S01]  /*bdd0*/  F2F.F64.F32 R2, R0 ;  /* 0x0000000000027310 */ /* 0x0000a20000201800 */
[----:B------:R-:W-:Y:S05]  /*bde0*/  BRA `(.L_x_10224) ;  /* 0x0000000400b87947 */ /* 0x000fea0003800000 */
.L_x_10231:
        /* <DEDUP_REMOVED lines=11> */
.L_x_10238:
        /* <DEDUP_REMOVED lines=21> */
.L_x_10242:
[----:B------:R-:W-:Y:S05]  /*bff0*/  BSYNC B1 ;  /* 0x0000000000017941 */ /* 0x000fea0003800000 */
.L_x_10241:
[----:B------:R-:W-:Y:S01]  /*c000*/  LEA R3, R0, 0x3b800000, 0x17 ;  /* 0x3b80000000037811 */ /* 0x000fe200078eb8ff */
[----:B------:R-:W-:-:S05]  /*c010*/  IMAD.SHL.U32 R0, R2, 0x100000, RZ ;  /* 0x0010000002007824 */ /* 0x000fca00078e00ff */
[----:B------:R-:W-:-:S07]  /*c020*/  LOP3.LUT R0, R3, R0, R4, 0xfe, !PT ;  /* 0x0000000003007212 */ /* 0x000fce00078efe04 */
.L_x_10240:
[----:B------:R-:W-:Y:S05]  /*c030*/  BSYNC B0 ;  /* 0x0000000000007941 */ /* 0x000fea0003800000 */
.L_x_10239:
[----:B------:R-:W-:-:S04]  /*c040*/  FMUL.FTZ R0, R0, 1 ;  /* 0x3f80000000007820 */ /* 0x000fc80000410000 */
[----:B------:R0:W2:Y:S01]  /*c050*/  F2F.F64.F32 R2, R0 ;  /* 0x0000000000027310 */ /* 0x0000a20000201800 */
[----:B------:R-:W-:Y:S05]  /*c060*/  BRA `(.L_x_10224) ;  /* 0x0000000400187947 */ /* 0x000fea0003800000 */
.L_x_10237:
        /* <DEDUP_REMOVED lines=21> */
.L_x_10246:
[----:B------:R-:W-:Y:S05]  /*c1c0*/  BSYNC B1 ;  /* 0x0000000000017941 */ /* 0x000fea0003800000 */
.L_x_10245:
[----:B------:R-:W-:Y:S01]  /*c1d0*/  LEA R3, R0, 0x37800000, 0x17 ;  /* 0x3780000000037811 */ /* 0x000fe200078eb8ff */
[----:B------:R-:W-:-:S05]  /*c1e0*/  IMAD.SHL.U32 R0, R2, 0x200000, RZ ;  /* 0x0020000002007824 */ /* 0x000fca00078e00ff */
[----:B------:R-:W-:-:S07]  /*c1f0*/  LOP3.LUT R0, R3, R0, R4, 0xfe, !PT ;  /* 0x0000000003007212 */ /* 0x000fce00078efe04 */
.L_x_10244:
[----:B------:R-:W-:Y:S05]  /*c200*/  BSYNC B0 ;  /* 0x0000000000007941 */ /* 0x000fea0003800000 */
.L_x_10243:
[----:B------:R-:W-:-:S04]  /*c210*/  FMUL.FTZ R0, R0, 1 ;  /* 0x3f80000000007820 */ /* 0x000fc80000410000 */
[----:B------:R0:W2:Y:S01]  /*c220*/  F2F.F64.F32 R2, R0 ;  /* 0x0000000000027310 */ /* 0x0000a20000201800 */
[----:B------:R-:W-:Y:S05]  /*c230*/  BRA `(.L_x_10224) ;  /* 0x0000000000a47947 */ /* 0x000fea0003800000 */
.L_x_10236:
        /* <DEDUP_REMOVED lines=14> */
.L_x_10250:
[----:B------:R-:W-:Y:S05]  /*c320*/  BSYNC B0 ;  /* 0x0000000000007941 */ /* 0x000fea0003800000 */
.L_x_10249:
[----:B------:R-:W-:-:S04]  /*c330*/  FMUL.FTZ R0, R0, 1 ;  /* 0x3f80000000007820 */ /* 0x000fc80000410000 */
[----:B------:R0:W2:Y:S01]  /*c340*/  F2F.F64.F32 R2, R0 ;  /* 0x0000000000027310 */ /* 0x0000a20000201800 */
[----:B------:R-:W-:Y:S05]  /*c350*/  BRA `(.L_x_10224) ;  /* 0x00000000005c7947 */ /* 0x000fea0003800000 */
.L_x_10223:
        /* <DEDUP_REMOVED lines=15> */
[----:B01-3-5:R-:W-:Y:S05]  /*c450*/  CALL.ABS.NOINC R2 ;  /* 0x0000000002007343 */ /* 0x02bfea0003c00000 */
.L_x_10251:
[----:B------:R-:W-:Y:S01]  /*c460*/  CS2R R2, SRZ ;  /* 0x0000000000027805 */ /* 0x000fe2000001ff00 */
[----:B------:R-:W-:Y:S06]  /*c470*/  BRA `(.L_x_10224) ;  /* 0x0000000000147947 */ /* 0x000fec0003800000 */
.L_x_10248:
[----:B------:R-:W2:Y:S02]  /*c480*/  LDG.E.64 R2, desc[UR36][R4.64] ;  /* 0x0000002404027981 */ /* 0x000ea4000c1e1b00 */
[----:B--2---:R-:W0:Y:S01]  /*c490*/  I2F.F64.U64 R2, R2 ;  /* 0x0000000200027312 */ /* 0x004e220000301800 */
[----:B------:R-:W-:Y:S05]  /*c4a0*/  BRA `(.L_x_10224) ;  /* 0x0000000000087947 */ /* 0x000fea0003800000 */
.L_x_10247:
[----:B------:R-:W2:Y:S02]  /*c4b0*/  LDG.E R2, desc[UR36][R4.64] ;  /* 0x0000002404027981 */ /* 0x000ea4000c1e1900 */
[----:B--2---:R-:W0:Y:S02]  /*c4c0*/  I2F.F64.U32 R2, R2 ;  /* 0x0000000200027312 */ /* 0x004e240000201800 */
.L_x_10224:
        /* <DEDUP_REMOVED lines=28> */
.L_x_10255:
[----:B------:R-:W-:Y:S05]  /*c690*/  BSYNC B1 ;  /* 0x0000000000017941 */ /* 0x000fea0003800000 */
.L_x_10254:
[----:B------:R-:W-:Y:S02]  /*c6a0*/  IMAD.MOV.U32 R4, RZ, RZ, R2 ;  /* 0x000000ffff047224 */ /* 0x000fe400078e0002 */
[----:B------:R-:W-:-:S07]  /*c6b0*/  IMAD.MOV.U32 R5, RZ, RZ, R3 ;  /* 0x000000ffff057224 */ /* 0x000fce00078e0003 */
.L_x_10253:
[----:B------:R-:W-:Y:S05]  /*c6c0*/  BSYNC B0 ;  /* 0x0000000000007941 */ /* 0x000fea0003800000 */
.L_x_10252:
        /* <DEDUP_REMOVED lines=15> */
.L_x_10259:
[----:B------:R-:W0:Y:S02]  /*c7c0*/  F2I.S64.F64.TRUNC R4, R4 ;  /* 0x0000000400047311 */ /* 0x000e24000030d900 */
[----:B0-----:R-:W-:-:S05]  /*c7d0*/  IMAD.MOV.U32 R3, RZ, RZ, R4 ;  /* 0x000000ffff037224 */ /* 0x001fca00078e0004 */
[----:B------:R0:W-:Y:S01]  /*c7e0*/  STG.E.U8 desc[UR36][R16.64], R3 ;  /* 0x0000000310007986 */ /* 0x0001e2000c101124 */
[----:B------:R-:W-:Y:S05]  /*c7f0*/  BRA `(.L_x_10261) ;  /* 0x0000000c00f87947 */ /* 0x000fea0003800000 */
.L_x_10258:
        /* <DEDUP_REMOVED lines=9> */
.L_x_10263:
[----:B------:R-:W0:Y:S02]  /*c890*/  F2I.F64.TRUNC R5, R4 ;  /* 0x0000000400057311 */ /* 0x000e24000030d100 */
[----:B0-----:R0:W-:Y:S01]  /*c8a0*/  STG.E desc[UR36][R16.64], R5 ;  /* 0x0000000510007986 */ /* 0x0011e2000c101924 */
[----:B------:R-:W-:Y:S05]  /*c8b0*/  BRA `(.L_x_10261) ;  /* 0x0000000c00c87947 */ /* 0x000fea0003800000 */
.L_x_10262:
[----:B------:R-:W0:Y:S02]  /*c8c0*/  F2I.F64.TRUNC R5, R4 ;  /* 0x0000000400057311 */ /* 0x000e24000030d100 */
[----:B0-----:R0:W-:Y:S01]  /*c8d0*/  STG.E.U16 desc[UR36][R16.64], R5 ;  /* 0x0000000510007986 */ /* 0x0011e2000c101524 */
[----:B------:R-:W-:Y:S05]  /*c8e0*/  BRA `(.L_x_10261) ;  /* 0x0000000c00bc7947 */ /* 0x000fea0003800000 */
.L_x_10257:
        /* <DEDUP_REMOVED lines=13> */
.L_x_10265:
        /* <DEDUP_REMOVED lines=8> */
.L_x_10264:
        /* <DEDUP_REMOVED lines=14> */
.L_x_10267:
        /* <DEDUP_REMOVED lines=9> */
.L_x_10266:
[----:B------:R0:W-:Y:S01]  /*cbb0*/  STG.E.64 desc[UR36][R16.64], R4 ;  /* 0x0000000410007986 */ /* 0x0001e2000c101b24 */
[----:B------:R-:W-:Y:S05]  /*cbc0*/  BRA `(.L_x_10261) ;  /* 0x0000000c00047947 */ /* 0x000fea0003800000 */
.L_x_10256:
        /* <DEDUP_REMOVED lines=12> */
.L_x_10270:
[----:B------:R-:W-:-:S05]  /*cc90*/  CS2R R6, SRZ ;  /* 0x0000000000067805 */ /* 0x000fca000001ff00 */
[----:B------:R0:W-:Y:S01]  /*cca0*/  STG.E.128 desc[UR36][R16.64], R4 ;  /* 0x0000000410007986 */ /* 0x0001e2000c101d24 */
[----:B------:R-:W-:Y:S05]  /*ccb0*/  BRA `(.L_x_10261) ;  /* 0x0000000800c87947 */ /* 0x000fea0003800000 */
.L_x_10269:
        /* <DEDUP_REMOVED lines=25> */
.L_x_10274:
[----:B------:R-:W-:Y:S05]  /*ce50*/  BSYNC B0 ;  /* 0x0000000000007941 */ /* 0x000fea0003800000 */
.L_x_10273:
[----:B------:R-:W-:-:S05]  /*ce60*/  LOP3.LUT R3, R0, R3, RZ, 0xfc, !PT ;  /* 0x0000000300037212 */ /* 0x000fca00078efcff */
[----:B------:R0:W-:Y:S01]  /*ce70*/  STG.E.U8 desc[UR36][R16.64], R3 ;  /* 0x0000000310007986 */ /* 0x0001e2000c101124 */
[----:B------:R-:W-:Y:S05]  /*ce80*/  BRA `(.L_x_10261) ;  /* 0x0000000800547947 */ /* 0x000fea0003800000 */
.L_x_10272:
        /* <DEDUP_REMOVED lines=17> */
.L_x_10276:
[----:B------:R-:W-:Y:S01]  /*cfa0*/  IMAD.MOV.U32 R0, RZ, RZ, 0x7f ;  /* 0x0000007fff007424 */ /* 0x000fe200078e00ff */
[----:B------:R-:W-:-:S04]  /*cfb0*/  ISETP.GT.U32.AND P0, PT, R2, 0x7f800000, PT ;  /* 0x7f8000000200780c */ /* 0x000fc80003f04070 */
[----:B------:R-:W-:-:S09]  /*cfc0*/  SEL R0, R0, 0x7c, P0 ;  /* 0x0000007c00007807 */ /* 0x000fd20000000000 */
.L_x_10277:
[----:B------:R-:W-:Y:S05]  /*cfd0*/  BSYNC B0 ;  /* 0x0000000000007941 */ /* 0x000fea0003800000 */
.L_x_10275:
[----:B------:R-:W-:-:S04]  /*cfe0*/  LOP3.LUT R2, R3, 0x80000000, RZ, 0xc0, !PT ;  /* 0x8000000003027812 */ /* 0x000fc800078ec0ff */
[----:B------:R-:W-:-:S04]  /*cff0*/  SHF.R.U32.HI R3, RZ, 0x18, R2 ;  /* 0x00000018ff037819 */ /* 0x000fc80000011602 */
[----:B------:R-:W-:-:S05]  /*d000*/  LOP3.LUT R3, R0, R3, RZ, 0xfc, !PT ;  /* 0x0000000300037212 */ /* 0x000fca00078efcff */
[----:B------:R0:W-:Y:S01]  /*d010*/  STG.E.U8 desc[UR36][R16.64], R3 ;  /* 0x0000000310007986 */ /* 0x0001e2000c101124 */
[----:B------:R-:W-:Y:S05]  /*d020*/  BRA `(.L_x_10261) ;  /* 0x0000000400ec7947 */ /* 0x000fea0003800000 */
.L_x_10271:
        /* <DEDUP_REMOVED lines=8> */
.L_x_10268:
        /* <DEDUP_REMOVED lines=11> */
.L_x_10280:
        /* <DEDUP_REMOVED lines=21> */
.L_x_10283:
[----:B------:R-:W-:-:S04]  /*d2b0*/  LOP3.LUT R2, R3, 0x80000000, RZ, 0xc0, !PT ;  /* 0x8000000003027812 */ /* 0x000fc800078ec0ff */
[----:B------:R-:W-:-:S04]  /*d2c0*/  SHF.R.U32.HI R3, RZ, 0x18, R2 ;  /* 0x00000018ff037819 */ /* 0x000fc80000011602 */
[----:B------:R-:W-:-:S04]  /*d2d0*/  LOP3.LUT R0, R0, R3, RZ, 0xfc, !PT ;  /* 0x0000000300007212 */ /* 0x000fc800078efcff */
[----:B------:R-:W-:-:S07]  /*d2e0*/  PRMT R8, R0, 0x7610, R8 ;  /* 0x0000761000087816 */ /* 0x000fce0000000008 */
.L_x_10282:
[----:B------:R-:W-:Y:S05]  /*d2f0*/  BSYNC B0 ;  /* 0x0000000000007941 */ /* 0x000fea0003800000 */
.L_x_10281:
[----:B------:R0:W-:Y:S01]  /*d300*/  STG.E.U8 desc[UR36][R16.64], R8 ;  /* 0x0000000810007986 */ /* 0x0001e2000c101124 */
[----:B------:R-:W-:Y:S05]  /*d310*/  BRA `(.L_x_10261) ;  /* 0x0000000400307947 */ /* 0x000fea0003800000 */
.L_x_10279:
        /* <DEDUP_REMOVED lines=21> */
.L_x_10286:
[----:B------:R-:W-:-:S04]  /*d470*/  LOP3.LUT R2, R3, 0x80000000, RZ, 0xc0, !PT ;  /* 0x8000000003027812 */ /* 0x000fc800078ec0ff */
[----:B------:R-:W-:-:S04]  /*d480*/  SHF.R.U32.HI R3, RZ, 0x18, R2 ;  /* 0x00000018ff037819 */ /* 0x000fc80000011602 */
[----:B------:R-:W-:-:S04]  /*d490*/  LOP3.LUT R0, R0, R3, RZ, 0xfc, !PT ;  /* 0x0000000300007212 */ /* 0x000fc800078efcff */
[----:B------:R-:W-:-:S07]  /*d4a0*/  PRMT R8, R0, 0x7610, R8 ;  /* 0x0000761000087816 */ /* 0x000fce0000000008 */
.L_x_10285:
[----:B------:R-:W-:Y:S05]  /*d4b0*/  BSYNC B0 ;  /* 0x0000000000007941 */ /* 0x000fea0003800000 */
.L_x_10284:
[----:B------:R0:W-:Y:S01]  /*d4c0*/  STG.E.U8 desc[UR36][R16.64], R8 ;  /* 0x0000000810007986 */ /* 0x0001e2000c101124 */
[----:B------:R-:W-:Y:S05]  /*d4d0*/  BRA `(.L_x_10261) ;  /* 0x0000000000c07947 */ /* 0x000fea0003800000 */
.L_x_10278:
        /* <DEDUP_REMOVED lines=22> */
[----:B------:R-:W-:-:S05]  /*d640*/  @!P0 IADD3 R0, R2, RZ, RZ ;  /* 0x000000ff02008210 */ /* 0x000fca0007ffe0ff */
[----:B------:R-:W-:-:S05]  /*d650*/  @P2 IMAD.MOV.U32 R3, RZ, RZ, R0 ;  /* 0x000000ffff032224 */ /* 0x000fca00078e0000 */
[----:B------:R0:W-:Y:S01]  /*d660*/  STG.E.U8 desc[UR36][R16.64], R3 ;  /* 0x0000000310007986 */ /* 0x0001e2000c101124 */
[----:B------:R-:W-:Y:S05]  /*d670*/  BRA `(.L_x_10261) ;  /* 0x0000000000587947 */ /* 0x000fea0003800000 */
.L_x_10260:
        /* <DEDUP_REMOVED lines=16> */
.L_x_10289:
[----:B------:R-:W-:Y:S05]  /*d780*/  BRA `(.L_x_10261) ;  /* 0x0000000000147947 */ /* 0x000fea0003800000 */
.L_x_10288:
[----:B------:R-:W0:Y:S02]  /*d790*/  F2I.U64.F64.TRUNC R4, R4 ;  /* 0x0000000400047311 */ /* 0x000e24000030d800 */
[----:B0-----:R0:W-:Y:S01]  /*d7a0*/  STG.E.64 desc[UR36][R16.64], R4 ;  /* 0x0000000410007986 */ /* 0x0011e2000c101b24 */
[----:B------:R-:W-:Y:S05]  /*d7b0*/  BRA `(.L_x_10261) ;  /* 0x0000000000087947 */ /* 0x000fea0003800000 */
.L_x_10287:
[----:B------:R-:W0:Y:S02]  /*d7c0*/  F2I.U32.F64.TRUNC R5, R4 ;  /* 0x0000000400057311 */ /* 0x000e24000030d000 */
[----:B0-----:R0:W-:Y:S02]  /*d7d0*/  STG.E desc[UR36][R16.64], R5 ;  /* 0x0000000510007986 */ /* 0x0011e4000c101924 */
.L_x_10261:
[----:B------:R-:W-:-:S07]  /*d7e0*/  VIADD R19, R19, 0x80 ;  /* 0x0000008013137836 */ /* 0x000fce0000000000 */
.L_x_10184:
[----:B------:R-:W-:Y:S05]  /*d7f0*/  BSYNC B6 ;  /* 0x0000000000067941 */ /* 0x000fea0003800000 */
.L_x_10183:
        /* <DEDUP_REMOVED lines=347> */
[----:B------:R-:W-:-:S03]  /*edb0*/  ULDC UR6, c[0x0][0x470] ;  /* 0x00011c0000067ab9 */ /* 0x000fc60000000800 */
        /* <DEDUP_REMOVED lines=9> */
.L_x_10290:
        /* <DEDUP_REMOVED lines=21> */
.L_x_10294:
[----:B------:R-:W2:Y:S02]  /*efa0*/  LDG.E.U8 R2, desc[UR36][R2.64] ;  /* 0x0000002402027981 */ /* 0x000ea4000c1e1100 */
[----:B--2---:R0:W1:Y:S01]  /*efb0*/  I2F.F64.U16 R18, R2 ;  /* 0x0000000200127312 */ /* 0x0040620000101800 */
[----:B------:R-:W-:Y:S05]  /*efc0*/  BRA `(.L_x_10296) ;  /* 0x0000000c00707947 */ /* 0x000fea0003800000 */
.L_x_10293:
        /* <DEDUP_REMOVED lines=9> */
.L_x_10298:
[----:B------:R-:W2:Y:S02]  /*f060*/  LDG.E R2, desc[UR36][R2.64] ;  /* 0x0000002402027981 */ /* 0x000ea4000c1e1900 */
[----:B--2---:R0:W1:Y:S01]  /*f070*/  I2F.F64 R18, R2 ;  /* 0x0000000200127312 */ /* 0x0040620000201c00 */
[----:B------:R-:W-:Y:S05]  /*f080*/  BRA `(.L_x_10296) ;  /* 0x0000000c00407947 */ /* 0x000fea0003800000 */
.L_x_10297:
[----:B------:R-:W2:Y:S02]  /*f090*/  LDG.E.U16 R2, desc[UR36][R2.64] ;  /* 0x0000002402027981 */ /* 0x000ea4000c1e1500 */
[----:B--2---:R0:W1:Y:S01]  /*f0a0*/  I2F.F64.S16 R18, R2 ;  /* 0x0000000200127312 */ /* 0x0040620000101c00 */
[----:B------:R-:W-:Y:S05]  /*f0b0*/  BRA `(.L_x_10296) ;  /* 0x0000000c00347947 */ /* 0x000fea0003800000 */
.L_x_10292:
        /* <DEDUP_REMOVED lines=10> */
.L_x_10300:
[----:B------:R-:W2:Y:S02]  /*f160*/  LDG.E.U16 R0, desc[UR36][R2.64] ;  /* 0x0000002402007981 */ /* 0x000ea4000c1e1500 */
[----:B--2---:R-:W-:-:S05]  /*f170*/  HADD2.F32 R0, -RZ, R0.H0_H0 ;  /* 0x20000000ff007230 */ /* 0x004fca0000004100 */
[----:B------:R-:W-:-:S04]  /*f180*/  FMUL.FTZ R0, R0, 1 ;  /* 0x3f80000000007820 */ /* 0x000fc80000410000 */
[----:B------:R0:W1:Y:S01]  /*f190*/  F2F.F64.F32 R18, R0 ;  /* 0x0000000000127310 */ /* 0x0000620000201800 */
[----:B------:R-:W-:Y:S05]  /*f1a0*/  BRA `(.L_x_10296) ;  /* 0x0000000800f87947 */ /* 0x000fea0003800000 */
.L_x_10299:
        /* <DEDUP_REMOVED lines=10> */
.L_x_10302:
[----:B------:R-:W2:Y:S02]  /*f250*/  LDG.E.U16 R2, desc[UR36][R2.64] ;  /* 0x0000002402027981 */ /* 0x000ea4000c1e1500 */
[----:B--2---:R-:W-:-:S05]  /*f260*/  HADD2.F32 R0, -RZ, R2.H0_H0 ;  /* 0x20000002ff007230 */ /* 0x004fca0000004100 */
[----:B------:R-:W-:-:S04]  /*f270*/  FMUL.FTZ R0, R0, 1 ;  /* 0x3f80000000007820 */ /* 0x000fc80000410000 */
[----:B------:R0:W1:Y:S01]  /*f280*/  F2F.F64.F32 R18, R0 ;  /* 0x0000000000127310 */ /* 0x0000620000201800 */
[----:B------:R-:W-:Y:S05]  /*f290*/  BRA `(.L_x_10296) ;  /* 0x0000000800bc7947 */ /* 0x000fea0003800000 */
.L_x_10301:
[----:B------:R0:W5:Y:S01]  /*f2a0*/  LDG.E.64 R18, desc[UR36][R2.64] ;  /* 0x0000002402127981 */ /* 0x000162000c1e1b00 */
[----:B------:R-:W-:Y:S05]  /*f2b0*/  BRA `(.L_x_10296) ;  /* 0x0000000800b47947 */ /* 0x000fea0003800000 */
.L_x_10291:
        /* <DEDUP_REMOVED lines=13> */
.L_x_10305:
[----:B------:R0:W5:Y:S01]  /*f390*/  LDG.E.64 R18, desc[UR36][R2.64] ;  /* 0x0000002402127981 */ /* 0x000162000c1e1b00 */
[----:B------:R-:W-:Y:S05]  /*f3a0*/  BRA `(.L_x_10296) ;  /* 0x0000000800787947 */ /* 0x000fea0003800000 */
.L_x_10304:
        /* <DEDUP_REMOVED lines=28> */
.L_x_10307:
        /* <DEDUP_REMOVED lines=15> */
.L_x_10306:
[----:B------:R-:W2:Y:S02]  /*f660*/  LDG.E.U16 R0, desc[UR36][R2.64] ;  /* 0x0000002402007981 */ /* 0x000ea4000c1e1500 */
[----:B--2---:R-:W-:-:S04]  /*f670*/  IMAD.U32 R0, R0, 0x10000, RZ ;  /* 0x0001000000007824 */ /* 0x004fc800078e00ff */
[----:B------:R-:W-:-:S04]  /*f680*/  FMUL.FTZ R0, R0, 1 ;  /* 0x3f80000000007820 */ /* 0x000fc80000410000 */
[----:B------:R0:W1:Y:S01]  /*f690*/  F2F.F64.F32 R18, R0 ;  /* 0x0000000000127310 */ /* 0x0000620000201800 */
[----:B------:R-:W-:Y:S05]  /*f6a0*/  BRA `(.L_x_10296) ;  /* 0x0000000400b87947 */ /* 0x000fea0003800000 */
.L_x_10303:
        /* <DEDUP_REMOVED lines=11> */
.L_x_10310:
        /* <DEDUP_REMOVED lines=21> */
.L_x_10314:
[----:B------:R-:W-:Y:S05]  /*f8b0*/  BSYNC B1 ;  /* 0x0000000000017941 */ /* 0x000fea0003800000 */
.L_x_10313:
[----:B------:R-:W-:Y:S01]  /*f8c0*/  LEA R3, R0, 0x3b800000, 0x17 ;  /* 0x3b80000000037811 */ /* 0x000fe200078eb8ff */
[----:B------:R-:W-:-:S05]  /*f8d0*/  IMAD.SHL.U32 R0, R2, 0x100000, RZ ;  /* 0x0010000002007824 */ /* 0x000fca00078e00ff */
[----:B------:R-:W-:-:S07]  /*f8e0*/  LOP3.LUT R0, R3, R0, R4, 0xfe, !PT ;  /* 0x0000000003007212 */ /* 0x000fce00078efe04 */
.L_x_10312:
[----:B------:R-:W-:Y:S05]  /*f8f0*/  BSYNC B0 ;  /* 0x0000000000007941 */ /* 0x000fea0003800000 */
.L_x_10311:
[----:B------:R-:W-:-:S04]  /*f900*/  FMUL.FTZ R0, R0, 1 ;  /* 0x3f80000000007820 */ /* 0x000fc80000410000 */
[----:B------:R0:W1:Y:S01]  /*f910*/  F2F.F64.F32 R18, R0 ;  /* 0x0000000000127310 */ /* 0x0000620000201800 */
[----:B------:R-:W-:Y:S05]  /*f920*/  BRA `(.L_x_10296) ;  /* 0x0000000400187947 */ /* 0x000fea0003800000 */
.L_x_10309:
        /* <DEDUP_REMOVED lines=21> */
.L_x_10318:
[----:B------:R-:W-:Y:S05]  /*fa80*/  BSYNC B1 ;  /* 0x0000000000017941 */ /* 0x000fea0003800000 */
.L_x_10317:
[----:B------:R-:W-:Y:S01]  /*fa90*/  LEA R3, R0, 0x37800000, 0x17 ;  /* 0x3780000000037811 */ /* 0x000fe200078eb8ff */
[----:B------:R-:W-:-:S05]  /*faa0*/  IMAD.SHL.U32 R0, R2, 0x200000, RZ ;  /* 0x0020000002007824 */ /* 0x000fca00078e00ff */
[----:B------:R-:W-:-:S07]  /*fab0*/  LOP3.LUT R0, R3, R0, R4, 0xfe, !PT ;  /* 0x0000000003007212 */ /* 0x000fce00078efe04 */
.L_x_10316:
[----:B------:R-:W-:Y:S05]  /*fac0*/  BSYNC B0 ;  /* 0x0000000000007941 */ /* 0x000fea0003800000 */
.L_x_10315:
[----:B------:R-:W-:-:S04]  /*fad0*/  FMUL.FTZ R0, R0, 1 ;  /* 0x3f80000000007820 */ /* 0x000fc80000410000 */
[----:B------:R0:W1:Y:S01]  /*fae0*/  F2F.F64.F32 R18, R0 ;  /* 0x0000000000127310 */ /* 0x0000620000201800 */
[----:B------:R-:W-:Y:S05]  /*faf0*/  BRA `(.L_x_10296) ;  /* 0x0000000000a47947 */ /* 0x000fea0003800000 */
.L_x_10308:
        /* <DEDUP_REMOVED lines=14> */
.L_x_10322:
[----:B------:R-:W-:Y:S05]  /*fbe0*/  BSYNC B0 ;  /* 0x0000000000007941 */ /* 0x000fea0003800000 */
.L_x_10321:
[----:B------:R-:W-:-:S04]  /*fbf0*/  FMUL.FTZ R0, R0, 1 ;  /* 0x3f80000000007820 */ /* 0x000fc80000410000 */
[----:B------:R0:W1:Y:S01]  /*fc00*/  F2F.F64.F32 R18, R0 ;  /* 0x0000000000127310 */ /* 0x0000620000201800 */
[----:B------:R-:W-:Y:S05]  /*fc10*/  BRA `(.L_x_10296) ;  /* 0x00000000005c7947 */ /* 0x000fea0003800000 */
.L_x_10295:
        /* <DEDUP_REMOVED lines=16> */
.L_x_10323:
[----:B------:R-:W-:Y:S01]  /*fd20*/  CS2R R18, SRZ ;  /* 0x0000000000127805 */ /* 0x000fe2000001ff00 */
[----:B------:R-:W-:Y:S06]  /*fd30*/  BRA `(.L_x_10296) ;  /* 0x0000000000147947 */ /* 0x000fec0003800000 */
.L_x_10320:
[----:B------:R-:W2:Y:S02]  /*fd40*/  LDG.E.64 R18, desc[UR36][R2.64] ;  /* 0x0000002402127981 */ /* 0x000ea4000c1e1b00 */
[----:B--2---:R-:W0:Y:S01]  /*fd50*/  I2F.F64.U64 R18, R18 ;  /* 0x0000001200127312 */ /* 0x004e220000301800 */
[----:B------:R-:W-:Y:S05]  /*fd60*/  BRA `(.L_x_10296) ;  /* 0x0000000000087947 */ /* 0x000fea0003800000 */
.L_x_10319:
[----:B------:R-:W2:Y:S02]  /*fd70*/  LDG.E R2, desc[UR36][R2.64] ;  /* 0x0000002402027981 */ /* 0x000ea4000c1e1900 */
[----:B--2---:R0:W1:Y:S02]  /*fd80*/  I2F.F64.U32 R18, R2 ;  /* 0x0000000200127312 */ /* 0x0040640000201800 */
.L_x_10296:
        /* <DEDUP_REMOVED lines=18> */
.L_x_10327:
[----:B------:R-:W2:Y:S02]  /*feb0*/  LDG.E.U8 R2, desc[UR36][R22.64] ;  /* 0x0000002416027981 */ /* 0x000ea4000c1e1100 */
[----:B--2---:R-:W2:Y:S01]  /*fec0*/  I2F.F64.U16 R2, R2 ;  /* 0x0000000200027312 */ /* 0x004ea20000101800 */
[----:B------:R-:W-:Y:S05]  /*fed0*/  BRA `(.L_x_10329) ;  /* 0x0000000c00707947 */ /* 0x000fea0003800000 */
.L_x_10326:
        /* <DEDUP_REMOVED lines=9> */
.L_x_10331:
[----:B------:R-:W2:Y:S02]  /*ff70*/  LDG.E R2, desc[UR36][R22.64] ;  /* 0x0000002416027981 */ /* 0x000ea4000c1e1900 */
[----:B--2---:R-:W0:Y:S01]  /*ff80*/  I2F.F64 R2, R2 ;  /* 0x0000000200027312 */ /* 0x004e220000201c00 */
[----:B------:R-:W-:Y:S05]  /*ff90*/  BRA `(.L_x_10329) ;  /* 0x0000000c00407947 */ /* 0x000fea0003800000 */
.L_x_10330:
[----:B------:R-:W2:Y:S02]  /*ffa0*/  LDG.E.U16 R2, desc[UR36][R22.64] ;  /* 0x0000002416027981 */ /* 0x000ea4000c1e1500 */
[----:B--2---:R-:W0:Y:S01]  /*ffb0*/  I2F.F64.S16 R2, R2 ;  /* 0x0000000200027312 */ /* 0x004e220000101c00 */
[----:B------:R-:W-:Y:S05]  /*ffc0*/  BRA `(.L_x_10329) ;  /* 0x0000000c00347947 */ /* 0x000fea0003800000 */
.L_x_10325:
        /* <DEDUP_REMOVED lines=10> */
.L_x_10333:
[----:B------:R-:W2:Y:S02]  /*10070*/  LDG.E.U16 R0, desc[UR36][R22.64] ;  /* 0x0000002416007981 */ /* 0x000ea4000c1e1500 */
[----:B--2---:R-:W-:-:S05]  /*10080*/  HADD2.F32 R0, -RZ, R0.H0_H0 ;  /* 0x20000000ff007230 */ /* 0x004fca0000004100 */
[----:B------:R-:W-:-:S04]  /*10090*/  FMUL.FTZ R0, R0, 1 ;  /* 0x3f80000000007820 */ /* 0x000fc80000410000 */
[----:B------:R0:W2:Y:S01]  /*100a0*/  F2F.F64.F32 R2, R0 ;  /* 0x0000000000027310 */ /* 0x0000a20000201800 */
[----:B------:R-:W-:Y:S05]  /*100b0*/  BRA `(.L_x_10329) ;  /* 0x0000000800f87947 */ /* 0x000fea0003800000 */
.L_x_10332:
        /* <DEDUP_REMOVED lines=10> */
.L_x_10335:
[----:B------:R-:W2:Y:S02]  /*10160*/  LDG.E.U16 R22, desc[UR36][R22.64] ;  /* 0x0000002416167981 */ /* 0x000ea4000c1e1500 */
[----:B--2---:R-:W-:-:S05]  /*10170*/  HADD2.F32 R0, -RZ, R22.H0_H0 ;  /* 0x20000016ff007230 */ /* 0x004fca0000004100 */
[----:B------:R-:W-:-:S04]  /*10180*/  FMUL.FTZ R0, R0, 1 ;  /* 0x3f80000000007820 */ /* 0x000fc80000410000 */
[----:B------:R0:W2:Y:S01]  /*10190*/  F2F.F64.F32 R2, R0 ;  /* 0x0000000000027310 */ /* 0x0000a20000201800 */
[----:B------:R-:W-:Y:S05]  /*101a0*/  BRA `(.L_x_10329) ;  /* 0x0000000800bc7947 */ /* 0x000fea0003800000 */
.L_x_10334:
[----:B------:R0:W5:Y:S01]  /*101b0*/  LDG.E.64 R2, desc[UR36][R22.64] ;  /* 0x0000002416027981 */ /* 0x000162000c1e1b00 */
[----:B------:R-:W-:Y:S05]  /*101c0*/  BRA `(.L_x_10329) ;  /* 0x0000000800b47947 */ /* 0x000fea0003800000 */
.L_x_10324:
        /* <DEDUP_REMOVED lines=13> */
.L_x_10338:
[----:B------:R0:W5:Y:S01]  /*102a0*/  LDG.E.64 R2, desc[UR36][R22.64] ;  /* 0x0000002416027981 */ /* 0x000162000c1e1b00 */
[----:B------:R-:W-:Y:S05]  /*102b0*/  BRA `(.L_x_10329) ;  /* 0x0000000800787947 */ /* 0x000fea0003800000 */
.L_x_10337:
        /* <DEDUP_REMOVED lines=11> */
[----:B---3--:R-:W-:-:S04]  /*10370*/  IADD3 R4, R2, 0x1000000, RZ ;  /* 0x0100000002047810 */ /* 0x008fc80007ffe0ff */
        /* <DEDUP_REMOVED lines=16> */
.L_x_10340:
        /* <DEDUP_REMOVED lines=15> */
.L_x_10339:
[----:B------:R-:W2:Y:S02]  /*10570*/  LDG.E.U16 R0, desc[UR36][R22.64] ;  /* 0x0000002416007981 */ /* 0x000ea4000c1e1500 */
[----:B--2---:R-:W-:-:S04]  /*10580*/  IMAD.U32 R0, R0, 0x10000, RZ ;  /* 0x0001000000007824 */ /* 0x004fc800078e00ff */
[----:B------:R-:W-:-:S04]  /*10590*/  FMUL.FTZ R0, R0, 1 ;  /* 0x3f80000000007820 */ /* 0x000fc80000410000 */
[----:B------:R0:W2:Y:S01]  /*105a0*/  F2F.F64.F32 R2, R0 ;  /* 0x0000000000027310 */ /* 0x0000a20000201800 */
[----:B------:R-:W-:Y:S05]  /*105b0*/  BRA `(.L_x_10329) ;  /* 0x0000000400b87947 */ /* 0x000fea0003800000 */
.L_x_10336:
        /* <DEDUP_REMOVED lines=11> */
.L_x_10343:
        /* <DEDUP_REMOVED lines=21> */
.L_x_10347:
[----:B------:R-:W-:Y:S05]  /*107c0*/  BSYNC B1 ;  /* 0x0000000000017941 */ /* 0x000fea0003800000 */
.L_x_10346:
[----:B------:R-:W-:Y:S01]  /*107d0*/  LEA R3, R0, 0x3b800000, 0x17 ;  /* 0x3b80000000037811 */ /* 0x000fe200078eb8ff */
[----:B------:R-:W-:-:S05]  /*107e0*/  IMAD.SHL.U32 R0, R2, 0x100000, RZ ;  /* 0x0010000002007824 */ /* 0x000fca00078e00ff */
[----:B------:R-:W-:-:S07]  /*107f0*/  LOP3.LUT R0, R3, R0, R4, 0xfe, !PT ;  /* 0x0000000003007212 */ /* 0x000fce00078efe04 */
.L_x_10345:
[----:B------:R-:W-:Y:S05]  /*10800*/  BSYNC B0 ;  /* 0x0000000000007941 */ /* 0x000fea0003800000 */
.L_x_10344:
[----:B------:R-:W-:-:S04]  /*10810*/  FMUL.FTZ R0, R0, 1 ;  /* 0x3f80000000007820 */ /* 0x000fc80000410000 */
[----:B------:R0:W2:Y:S01]  /*10820*/  F2F.F64.F32 R2, R0 ;  /* 0x0000000000027310 */ /* 0x0000a20000201800 */
[----:B------:R-:W-:Y:S05]  /*10830*/  BRA `(.L_x_10329) ;  /* 0x0000000400187947 */ /* 0x000fea0003800000 */
.L_x_10342:
        /* <DEDUP_REMOVED lines=21> */
.L_x_10351:
[----:B------:R-:W-:Y:S05]  /*10990*/  BSYNC B1 ;  /* 0x0000000000017941 */ /* 0x000fea0003800000 */
.L_x_10350:
[----:B------:R-:W-:Y:S01]  /*109a0*/  LEA R3, R0, 0x37800000, 0x17 ;  /* 0x3780000000037811 */ /* 0x000fe200078eb8ff */
[----:B------:R-:W-:-:S05]  /*109b0*/  IMAD.SHL.U32 R0, R2, 0x200000, RZ ;  /* 0x0020000002007824 */ /* 0x000fca00078e00ff */
[----:B------:R-:W-:-:S07]  /*109c0*/  LOP3.LUT R0, R3, R0, R4, 0xfe, !PT ;  /* 0x0000000003007212 */ /* 0x000fce00078efe04 */
.L_x_10349:
[----:B------:R-:W-:Y:S05]  /*109d0*/  BSYNC B0 ;  /* 0x0000000000007941 */ /* 0x000fea0003800000 */
.L_x_10348:
[----:B------:R-:W-:-:S04]  /*109e0*/  FMUL.FTZ R0, R0, 1 ;  /* 0x3f80000000007820 */ /* 0x000fc80000410000 */
[----:B------:R0:W2:Y:S01]  /*109f0*/  F2F.F64.F32 R2, R0 ;  /* 0x0000000000027310 */ /* 0x0000a20000201800 */
[----:B------:R-:W-:Y:S05]  /*10a00*/  BRA `(.L_x_10329) ;  /* 0x0000000000a47947 */ /* 0x000fea0003800000 */
.L_x_10341:
        /* <DEDUP_REMOVED lines=14> */
.L_x_10355:
[----:B------:R-:W-:Y:S05]  /*10af0*/  BSYNC B0 ;  /* 0x0000000000007941 */ /* 0x000fea0003800000 */
.L_x_10354:
[----:B------:R-:W-:-:S04]  /*10b00*/  FMUL.FTZ R0, R0, 1 ;  /* 0x3f80000000007820 */ /* 0x000fc80000410000 */
[----:B------:R0:W2:Y:S01]  /*10b10*/  F2F.F64.F32 R2, R0 ;  /* 0x0000000000027310 */ /* 0x0000a20000201800 */
[----:B------:R-:W-:Y:S05]  /*10b20*/  BRA `(.L_x_10329) ;  /* 0x00000000005c7947 */ /* 0x000fea0003800000 */
.L_x_10328:
[----:B------:R-:W-:Y:S01]  /*10b30*/  MOV R2, 0x0 ;  /* 0x0000000000027802 */ /* 0x000fe20000000f00 */
[----:B------:R-:W-:Y:S01]  /*10b40*/  ULDC.64 UR4, c[0x4][0x128] ;  /* 0x01004a0000047ab9 */ /* 0x000fe20000000a00 */
[----:B------:R-:W-:Y:S01]  /*10b50*/  ULDC.64 UR6, c[0x4][0x8] ;  /* 0x0100020000067ab9 */ /* 0x000fe20000000a00 */
[----:B---3--:R-:W-:Y:S01]  /*10b60*/  IMAD.U32 R4, RZ, RZ, UR4 ;  /* 0x00000004ff047e24 */ /* 0x008fe2000f8e00ff */
[----:B-1----:R-:W-:Y:S01]  /*10b70*/  MOV R5, UR5 ;  /* 0x0000000500057c02 */ /* 0x002fe20008000f00 */
        /* <DEDUP_REMOVED lines=11> */
.L_x_10356:
[----:B------:R-:W-:Y:S01]  /*10c30*/  CS2R R2, SRZ ;  /* 0x0000000000027805 */ /* 0x000fe2000001ff00 */
[----:B------:R-:W-:Y:S06]  /*10c40*/  BRA `(.L_x_10329) ;  /* 0x0000000000147947 */ /* 0x000fec0003800000 */
.L_x_10353:
[----:B------:R-:W2:Y:S02]  /*10c50*/  LDG.E.64 R2, desc[UR36][R22.64] ;  /* 0x0000002416027981 */ /* 0x000ea4000c1e1b00 */
[----:B--2---:R-:W0:Y:S01]  /*10c60*/  I2F.F64.U64 R2, R2 ;  /* 0x0000000200027312 */ /* 0x004e220000301800 */
[----:B------:R-:W-:Y:S05]  /*10c70*/  BRA `(.L_x_10329) ;  /* 0x0000000000087947 */ /* 0x000fea0003800000 */
.L_x_10352:
[----:B------:R-:W2:Y:S02]  /*10c80*/  LDG.E R2, desc[UR36][R22.64] ;  /* 0x0000002416027981 */ /* 0x000ea4000c1e1900 */
[----:B--2---:R-:W0:Y:S02]  /*10c90*/  I2F.F64.U32 R2, R2 ;  /* 0x0000000200027312 */ /* 0x004e240000201800 */
.L_x_10329:
[C---:B0-2--5:R-:W-:Y:S01]  /*10ca0*/  DSETP.GT.AND P0, PT, R2.reuse, 1, PT ;  /* 0x3ff000000200742a */ /* 0x065fe20003f04000 */
[----:B------:R-:W-:Y:S01]  /*10cb0*/  BSSY B0, `(.L_x_10357) ;  /* 0x000001d000007945 */ /* 0x000fe20003800000 */
[----:B---3--:R-:W-:Y:S02]  /*10cc0*/  IMAD.MOV.U32 R4, RZ, RZ, 0x0 ;  /* 0x00000000ff047424 */ /* 0x008fe400078e00ff */
[----:B-1----:R-:W-:Y:S02]  /*10cd0*/  IMAD.MOV.U32 R5, RZ, RZ, 0x7ff80000 ;  /* 0x7ff80000ff057424 */ /* 0x002fe400078e00ff */
[----:B------:R-:W-:-:S14]  /*10ce0*/  DSETP.LT.OR P0, PT, R2, RZ, P0 ;  /* 0x000000ff0200722a */ /* 0x000fdc0000701400 */
        /* <DEDUP_REMOVED lines=19> */
[----:B------:R-:W-:-:S07]  /*10e20*/  MOV R14, 0x10e40 ;  /* 0x00010e40000e7802 */ /* 0x000fce0000000f00 */
[----:B------:R-:W-:Y:S05]  /*10e30*/  CALL.REL.NOINC `($__internal_7_$__cuda_sm20_div_rn_f64_full) ;  /* 0x00000010005c7944 */ /* 0x000fea0003c00000 */
[----:B------:R-:W-:-:S07]  /*10e40*/  IMAD.MOV.U32 R2, RZ, RZ, R4 ;  /* 0x000000ffff027224 */ /* 0x000fce00078e0004 */
.L_x_10360:
[----:B------:R-:W-:Y:S05]  /*10e50*/  BSYNC B1 ;  /* 0x0000000000017941 */ /* 0x000fea0003800000 */
.L_x_10359:
[----:B------:R-:W-:Y:S02]  /*10e60*/  IMAD.MOV.U32 R4, RZ, RZ, R2 ;  /* 0x000000ffff047224 */ /* 0x000fe400078e0002 */
[----:B------:R-:W-:-:S07]  /*10e70*/  IMAD.MOV.U32 R5, RZ, RZ, R3 ;  /* 0x000000ffff057224 */ /* 0x000fce00078e0003 */
.L_x_10358:
[----:B------:R-:W-:Y:S05]  /*10e80*/  BSYNC B0 ;  /* 0x0000000000007941 */ /* 0x000fea0003800000 */
.L_x_10357:
        /* <DEDUP_REMOVED lines=15> */
.L_x_10364:
[----:B------:R-:W0:Y:S02]  /*10f80*/  F2I.S64.F64.TRUNC R4, R4 ;  /* 0x0000000400047311 */ /* 0x000e24000030d900 */
[----:B0-----:R-:W-:-:S05]  /*10f90*/  IMAD.MOV.U32 R3, RZ, RZ, R4 ;  /* 0x000000ffff037224 */ /* 0x001fca00078e0004 */
[----:B------:R-:W-:Y:S01]  /*10fa0*/  STG.E.U8 desc[UR36][R16.64], R3 ;  /* 0x0000000310007986 */ /* 0x000fe2000c101124 */
[----:B------:R-:W-:Y:S05]  /*10fb0*/  EXIT ;  /* 0x000000000000794d */ /* 0x000fea0003800000 */
.L_x_10363:
        /* <DEDUP_REMOVED lines=9> */
.L_x_10367:
[----:B------:R-:W0:Y:S02]  /*11050*/  F2I.F64.TRUNC R5, R4 ;  /* 0x0000000400057311 */ /* 0x000e24000030d100 */
[----:B0-----:R-:W-:Y:S01]  /*11060*/  STG.E desc[UR36][R16.64], R5 ;  /* 0x0000000510007986 */ /* 0x001fe2000c101924 */
[----:B------:R-:W-:Y:S05]  /*11070*/  EXIT ;  /* 0x000000000000794d */ /* 0x000fea0003800000 */
.L_x_10366:
[----:B------:R-:W0:Y:S02]  /*11080*/  F2I.F64.TRUNC R5, R4 ;  /* 0x0000000400057311 */ /* 0x000e24000030d100 */
[----:B0-----:R-:W-:Y:S01]  /*11090*/  STG.E.U16 desc[UR36][R16.64], R5 ;  /* 0x0000000510007986 */ /* 0x001fe2000c101524 */
[----:B------:R-:W-:Y:S05]  /*110a0*/  EXIT ;  /* 0x000000000000794d */ /* 0x000fea0003800000 */
.L_x_10362:
        /* <DEDUP_REMOVED lines=13> */
.L_x_10369:
        /* <DEDUP_REMOVED lines=8> */
.L_x_10368:
        /* <DEDUP_REMOVED lines=14> */
.L_x_10371:
        /* <DEDUP_REMOVED lines=9> */
.L_x_10370:
[----:B------:R-:W-:Y:S01]  /*11370*/  STG.E.64 desc[UR36][R16.64], R4 ;  /* 0x0000000410007986 */ /* 0x000fe2000c101b24 */
[----:B------:R-:W-:Y:S05]  /*11380*/  EXIT ;  /* 0x000000000000794d */ /* 0x000fea0003800000 */
.L_x_10361:
        /* <DEDUP_REMOVED lines=12> */
.L_x_10374:
[----:B------:R-:W-:-:S05]  /*11450*/  CS2R R6, SRZ ;  /* 0x0000000000067805 */ /* 0x000fca000001ff00 */
[----:B------:R-:W-:Y:S01]  /*11460*/  STG.E.128 desc[UR36][R16.64], R4 ;  /* 0x0000000410007986 */ /* 0x000fe2000c101d24 */
[----:B------:R-:W-:Y:S05]  /*11470*/  EXIT ;  /* 0x000000000000794d */ /* 0x000fea0003800000 */
.L_x_10373:
        /* <DEDUP_REMOVED lines=25> */
.L_x_10378:
[----:B------:R-:W-:Y:S05]  /*11610*/  BSYNC B0 ;  /* 0x0000000000007941 */ /* 0x000fea0003800000 */
.L_x_10377:
[----:B------:R-:W-:-:S05]  /*11620*/  LOP3.LUT R3, R0, R3, RZ, 0xfc, !PT ;  /* 0x0000000300037212 */ /* 0x000fca00078efcff */
[----:B------:R-:W-:Y:S01]  /*11630*/  STG.E.U8 desc[UR36][R16.64], R3 ;  /* 0x0000000310007986 */ /* 0x000fe2000c101124 */
[----:B------:R-:W-:Y:S05]  /*11640*/  EXIT ;  /* 0x000000000000794d */ /* 0x000fea0003800000 */
.L_x_10376:
        /* <DEDUP_REMOVED lines=17> */
.L_x_10380:
[----:B------:R-:W-:Y:S01]  /*11760*/  IMAD.MOV.U32 R0, RZ, RZ, 0x7f ;  /* 0x0000007fff007424 */ /* 0x000fe200078e00ff */
[----:B------:R-:W-:-:S04]  /*11770*/  ISETP.GT.U32.AND P0, PT, R2, 0x7f800000, PT ;  /* 0x7f8000000200780c */ /* 0x000fc80003f04070 */
[----:B------:R-:W-:-:S09]  /*11780*/  SEL R0, R0, 0x7c, P0 ;  /* 0x0000007c00007807 */ /* 0x000fd20000000000 */
.L_x_10381:
[----:B------:R-:W-:Y:S05]  /*11790*/  BSYNC B0 ;  /* 0x0000000000007941 */ /* 0x000fea0003800000 */
.L_x_10379:
[----:B------:R-:W-:-:S04]  /*117a0*/  LOP3.LUT R2, R3, 0x80000000, RZ, 0xc0, !PT ;  /* 0x8000000003027812 */ /* 0x000fc800078ec0ff */
[----:B------:R-:W-:-:S04]  /*117b0*/  SHF.R.U32.HI R3, RZ, 0x18, R2 ;  /* 0x00000018ff037819 */ /* 0x000fc80000011602 */
[----:B------:R-:W-:-:S05]  /*117c0*/  LOP3.LUT R3, R0, R3, RZ, 0xfc, !PT ;  /* 0x0000000300037212 */ /* 0x000fca00078efcff */
[----:B------:R-:W-:Y:S01]  /*117d0*/  STG.E.U8 desc[UR36][R16.64], R3 ;  /* 0x0000000310007986 */ /* 0x000fe2000c101124 */
[----:B------:R-:W-:Y:S05]  /*117e0*/  EXIT ;  /* 0x000000000000794d */ /* 0x000fea0003800000 */
.L_x_10375:
        /* <DEDUP_REMOVED lines=8> */
.L_x_10372:
        /* <DEDUP_REMOVED lines=11> */
.L_x_10384:
[----:B------:R-:W-:Y:S01]  /*11920*/  UMOV UR4, 0xf0000000 ;  /* 0xf000000000047882 */ /* 0x000fe20000000000 */
[----:B------:R-:W-:Y:S01]  /*11930*/  UMOV UR5, 0x380fffff ;  /* 0x380fffff00057882 */ /* 0x000fe20000000000 */
[----:B------:R-:W0:Y:S01]  /*11940*/  F2F.F32.F64 R3, R4 ;  /* 0x0000000400037310 */ /* 0x000e220000301000 */
[----:B------:R-:W-:Y:S01]  /*11950*/  DSETP.GEU.AND P0, PT, |R4|, UR4, PT ;  /* 0x0000000404007e2a */ /* 0x000fe2000bf0e200 */
[----:B------:R-:W-:Y:S01]  /*11960*/  BSSY B0, `(.L_x_10385) ;  /* 0x0000015000007945 */ /* 0x000fe20003800000 */
[----:B------:R-:W-:-:S12]  /*11970*/  MOV R8, 0x80 ;  /* 0x0000008000087802 */ /* 0x000fd80000000f00 */
        /* <DEDUP_REMOVED lines=15> */
.L_x_10387:
[----:B------:R-:W-:-:S04]  /*11a70*/  LOP3.LUT R2, R3, 0x80000000, RZ, 0xc0, !PT ;  /* 0x8000000003027812 */ /* 0x000fc800078ec0ff */
[----:B------:R-:W-:-:S04]  /*11a80*/  SHF.R.U32.HI R3, RZ, 0x18, R2 ;  /* 0x00000018ff037819 */ /* 0x000fc80000011602 */
[----:B------:R-:W-:-:S04]  /*11a90*/  LOP3.LUT R0, R0, R3, RZ, 0xfc, !PT ;  /* 0x0000000300007212 */ /* 0x000fc800078efcff */
[----:B------:R-:W-:-:S07]  /*11aa0*/  PRMT R8, R0, 0x7610, R8 ;  /* 0x0000761000087816 */ /* 0x000fce0000000008 */
.L_x_10386:
[----:B------:R-:W-:Y:S05]  /*11ab0*/  BSYNC B0 ;  /* 0x0000000000007941 */ /* 0x000fea0003800000 */
.L_x_10385:
[----:B------:R-:W-:Y:S01]  /*11ac0*/  STG.E.U8 desc[UR36][R16.64], R8 ;  /* 0x0000000810007986 */ /* 0x000fe2000c101124 */
[----:B------:R-:W-:Y:S05]  /*11ad0*/  EXIT ;  /* 0x000000000000794d */ /* 0x000fea0003800000 */
.L_x_10383:
        /* <DEDUP_REMOVED lines=21> */
.L_x_10390:
[----:B------:R-:W-:-:S04]  /*11c30*/  LOP3.LUT R2, R3, 0x80000000, RZ, 0xc0, !PT ;  /* 0x8000000003027812 */ /* 0x000fc800078ec0ff */
[----:B------:R-:W-:-:S04]  /*11c40*/  SHF.R.U32.HI R3, RZ, 0x18, R2 ;  /* 0x00000018ff037819 */ /* 0x000fc80000011602 */
[----:B------:R-:W-:-:S04]  /*11c50*/  LOP3.LUT R0, R0, R3, RZ, 0xfc, !PT ;  /* 0x0000000300007212 */ /* 0x000fc800078efcff */
[----:B------:R-:W-:-:S07]  /*11c60*/  PRMT R8, R0, 0x7610, R8 ;  /* 0x0000761000087816 */ /* 0x000fce0000000008 */
.L_x_10389:
[----:B------:R-:W-:Y:S05]  /*11c70*/  BSYNC B0 ;  /* 0x0000000000007941 */ /* 0x000fea0003800000 */
.L_x_10388:
[----:B------:R-:W-:Y:S01]  /*11c80*/  STG.E.U8 desc[UR36][R16.64], R8 ;  /* 0x0000000810007986 */ /* 0x000fe2000c101124 */
[----:B------:R-:W-:Y:S05]  /*11c90*/  EXIT ;  /* 0x000000000000794d */ /* 0x000fea0003800000 */
.L_x_10382:
        /* <DEDUP_REMOVED lines=26> */
.L_x_10365:
        /* <DEDUP_REMOVED lines=16> */
.L_x_10393:
[----:B------:R-:W-:Y:S05]  /*11f40*/  EXIT ;  /* 0x000000000000794d */ /* 0x000fea0003800000 */
.L_x_10392:
[----:B------:R-:W0:Y:S02]  /*11f50*/  F2I.U64.F64.TRUNC R4, R4 ;  /* 0x0000000400047311 */ /* 0x000e24000030d800 */
[----:B0-----:R-:W-:Y:S01]  /*11f60*/  STG.E.64 desc[UR36][R16.64], R4 ;  /* 0x0000000410007986 */ /* 0x001fe2000c101b24 */
[----:B------:R-:W-:Y:S05]  /*11f70*/  EXIT ;  /* 0x000000000000794d */ /* 0x000fea0003800000 */
.L_x_10391:
[----:B------:R-:W0:Y:S02]  /*11f80*/  F2I.U32.F64.TRUNC R5, R4 ;  /* 0x0000000400057311 */ /* 0x000e24000030d000 */
[----:B0-----:R-:W-:Y:S01]  /*11f90*/  STG.E desc[UR36][R16.64], R5 ;  /* 0x0000000510007986 */ /* 0x001fe2000c101924 */
[----:B------:R-:W-:Y:S05]  /*11fa0*/  EXIT ;  /* 0x000000000000794d */ /* 0x000fea0003800000 */
        .weak           $__internal_7_$__cuda_sm20_div_rn_f64_full
        .type           $__internal_7_$__cuda_sm20_div_rn_f64_full,@function
        .size           $__internal_7_$__cuda_sm20_div_rn_f64_full,(.L_x_14579 - $__internal_7_$__cuda_sm20_div_rn_f64_full)
$__internal_7_$__cuda_sm20_div_rn_f64_full:
[C---:B------:R-:W-:Y:S01]  /*11fb0*/  FSETP.GEU.AND P0, PT, |R5|.reuse, 1.469367938527859385e-39, PT ;  /* 0x001000000500780b */ /* 0x040fe20003f0e200 */
[----:B------:R-:W-:Y:S01]  /*11fc0*/  IMAD.MOV.U32 R7, RZ, RZ, R3 ;  /* 0x000000ffff077224 */ /* 0x000fe200078e0003 */
[----:B------:R-:W-:Y:S01]  /*11fd0*/  LOP3.LUT R26, R5, 0x800fffff, RZ, 0xc0, !PT ;  /* 0x800fffff051a7812 */ /* 0x000fe200078ec0ff */
[----:B------:R-:W-:Y:S01]  /*11fe0*/  IMAD.MOV.U32 R8, RZ, RZ, 0x1 ;  /* 0x00000001ff087424 */ /* 0x000fe200078e00ff */
[----:B------:R-:W-:Y:S01]  /*11ff0*/  BSSY B2, `(.L_x_10394) ;  /* 0x0000055000027945 */ /* 0x000fe20003800000 */
[----:B------:R-:W-:Y:S01]  /*12000*/  IMAD.MOV.U32 R6, RZ, RZ, R18 ;  /* 0x000000ffff067224 */ /* 0x000fe200078e0012 */
        /* <DEDUP_REMOVED lines=23> */
[----:B------:R-:W-:Y:S02]  /*12180*/  @!P2 LOP3.LUT R13, R12, 0x100000, RZ, 0xfc, !PT ;  /* 0x001000000c0da812 */ /* 0x000fe400078efcff */
[----:B------:R-:W-:-:S05]  /*12190*/  @!P2 MOV R12, RZ ;  /* 0x000000ff000ca202 */ /* 0x000fca0000000f00 */
        /* <DEDUP_REMOVED lines=37> */
.L_x_10395:
        /* <DEDUP_REMOVED lines=16> */
.L_x_10398:
[----:B------:R-:W-:Y:S01]  /*124f0*/  LOP3.LUT R9, R5, 0x80000, RZ, 0xfc, !PT ;  /* 0x0008000005097812 */ /* 0x000fe200078efcff */
[----:B------:R-:W-:Y:S01]  /*12500*/  IMAD.MOV.U32 R8, RZ, RZ, R4 ;  /* 0x000000ffff087224 */ /* 0x000fe200078e0004 */
[----:B------:R-:W-:Y:S06]  /*12510*/  BRA `(.L_x_10396) ;  /* 0x0000000000087947 */ /* 0x000fec0003800000 */
.L_x_10397:
[----:B------:R-:W-:Y:S01]  /*12520*/  LOP3.LUT R9, R7, 0x80000, RZ, 0xfc, !PT ;  /* 0x0008000007097812 */ /* 0x000fe200078efcff */
[----:B------:R-:W-:-:S07]  /*12530*/  IMAD.MOV.U32 R8, RZ, RZ, R6 ;  /* 0x000000ffff087224 */ /* 0x000fce00078e0006 */
.L_x_10396:
[----:B------:R-:W-:Y:S05]  /*12540*/  BSYNC B2 ;  /* 0x0000000000027941 */ /* 0x000fea0003800000 */
.L_x_10394:
[----:B------:R-:W-:Y:S02]  /*12550*/  IMAD.MOV.U32 R15, RZ, RZ, 0x0 ;  /* 0x00000000ff0f7424 */ /* 0x000fe400078e00ff */
[----:B------:R-:W-:Y:S02]  /*12560*/  IMAD.MOV.U32 R4, RZ, RZ, R8 ;  /* 0x000000ffff047224 */ /* 0x000fe400078e0008 */
[----:B------:R-:W-:Y:S01]  /*12570*/  IMAD.MOV.U32 R3, RZ, RZ, R9 ;  /* 0x000000ffff037224 */ /* 0x000fe200078e0009 */
[----:B------:R-:W-:Y:S06]  /*12580*/  RET.REL.NODEC R14 `(_ZN2at6native18elementwise_kernelILi128ELi4EZNS0_15gpu_kernel_implIZZZNS0_26logit_backward_kernel_cudaERNS_18TensorIteratorBaseERKN3c106ScalarEENKUlvE_clEvENKUlvE_clEvEUlddE_EEvS4_RKT_EUliE_EEviT1_) ;  /* 0xfffffed80e9c7950 */ /* 0x000fec0003c3ffff */
.L_x_10399:
        /* <DEDUP_REMOVED lines=15> */
.L_x_14579:


//--------------------- .text._ZN2at6native27unrolled_elementwise_kernelIZZZNS0_26logit_backward_kernel_cudaERNS_18TensorIteratorBaseERKN3c106ScalarEENKUlvE_clEvENKUlvE_clEvEUlddE_St5arrayIPcLm3EELi4E23TrivialOffsetCalculatorILi2EjESE_ILi1EjENS0_6memory12LoadWithCastILi2EEENSH_13StoreWithCastILi1EEEEEviT_T0_T2_T3_T4_T5_ --------------------------
	.section	.text._ZN2at6native27unrolled_elementwise_kernelIZZZNS0_26logit_backward_kernel_cudaERNS_18TensorIteratorBaseERKN3c106ScalarEENKUlvE_clEvENKUlvE_clEvEUlddE_St5arrayIPcLm3EELi4E23TrivialOffsetCalculatorILi2EjESE_ILi1EjENS0_6memory12LoadWithCastILi2EEENSH_13StoreWithCastILi1EEEEEviT_T0_T2_T3_T4_T5_,"ax",@progbits
	.align	128
        .global         _ZN2at6native27unrolled_elementwise_kernelIZZZNS0_26logit_backward_kernel_cudaERNS_18TensorIteratorBaseERKN3c106ScalarEENKUlvE_clEvENKUlvE_clEvEUlddE_St5arrayIPcLm3EELi4E23TrivialOffsetCalculatorILi2EjESE_ILi1EjENS0_6memory12LoadWithCastILi2EEENSH_13StoreWithCastILi1EEEEEviT_T0_T2_T3_T4_T5_
        .type           _ZN2at6native27unrolled_elementwise_kernelIZZZNS0_26logit_backward_kernel_cudaERNS_18TensorIteratorBaseERKN3c106ScalarEENKUlvE_clEvENKUlvE_clEvEUlddE_St5arrayIPcLm3EELi4E23TrivialOffsetCalculatorILi2EjESE_ILi1EjENS0_6memory12LoadWithCastILi2EEENSH_13StoreWithCastILi1EEEEEviT_T0_T2_T3_T4_T5_,@function
        .size           _ZN2at6native27unrolled_elementwise_kernelIZZZNS0_26logit_backward_kernel_cudaERNS_18TensorIteratorBaseERKN3c106ScalarEENKUlvE_clEvENKUlvE_clEvEUlddE_St5arrayIPcLm3EELi4E23TrivialOffsetCalculatorILi2EjESE_ILi1EjENS0_6memory12LoadWithCastILi2EEENSH_13StoreWithCastILi1EEEEEviT_T0_T2_T3_T4_T5_,(.L_x_14580 - _ZN2at6native27unrolled_elementwise_kernelIZZZNS0_26logit_backward_kernel_cudaERNS_18TensorIteratorBaseERKN3c106ScalarEENKUlvE_clEvENKUlvE_clEvEUlddE_St5arrayIPcLm3EELi4E23TrivialOffsetCalculatorILi2EjESE_ILi1EjENS0_6memory12LoadWithCastILi2EEENSH_13StoreWithCastILi1EEEEEviT_T0_T2_T3_T4_T5_)
        .other          _ZN2at6native27unrolled_elementwise_kernelIZZZNS0_26logit_backward_kernel_cudaERNS_18TensorIteratorBaseERKN3c106ScalarEENKUlvE_clEvENKUlvE_clEvEUlddE_St5arrayIPcLm3EELi4E23TrivialOffsetCalculatorILi2EjESE_ILi1EjENS0_6memory12LoadWithCastILi2EEENSH_13StoreWithCastILi1EEEEEviT_T0_T2_T3_T4_T5_,@"STO_CUDA_ENTRY STV_DEFAULT"
_ZN2at6native27unrolled_elementwise_kernelIZZZNS0_26logit_backward_kernel_cudaERNS_18TensorIteratorBaseERKN3c106ScalarEENKUlvE_clEvENKUlvE_clEvEUlddE_St5arrayIPcLm3EELi4E23TrivialOffsetCalculatorILi2EjESE_ILi1EjENS0_6memory12LoadWithCastILi2EEENSH_13StoreWithCastILi1EEEEEviT_T0_T2_T3_T4_T5_:
.text._ZN2at6native27unrolled_elementwise_kernelIZZZNS0_26logit_backward_kernel_cudaERNS_18TensorIteratorBaseERKN3c106ScalarEENKUlvE_clEvENKUlvE_clEvEUlddE_St5arrayIPcLm3EELi4E23TrivialOffsetCalculatorILi2EjESE_ILi1EjENS0_6memory12LoadWithCastILi2EEENSH_13StoreWithCastILi1EEEEEviT_T0_T2_T3_T4_T5_:
        /* <DEDUP_REMOVED lines=35> */
.L_x_10405:
[----:B------:R-:W2:Y:S02]  /*0230*/  LDG.E.U8 R2, desc[UR36][R2.64] ;  /* 0x0000002402027981 */ /* 0x000ea4000c1e1100 */
[----:B--2---:R0:W1:Y:S01]  /*0240*/  I2F.F64.U16 R16, R2 ;  /* 0x0000000200107312 */ /* 0x0040620000101800 */
[----:B------:R-:W-:Y:S05]  /*0250*/  BRA `(.L_x_10407) ;  /* 0x0000000c00747947 */ /* 0x000fea0003800000 */
.L_x_10404:
        /* <DEDUP_REMOVED lines=9> */
.L_x_10409:
[----:B------:R-:W2:Y:S02]  /*02f0*/  LDG.E R2, desc[UR36][R2.64] ;  /* 0x0000002402027981 */ /* 0x000ea4000c1e1900 */
[----:B--2---:R1:W2:Y:S01]  /*0300*/  I2F.F64 R16, R2 ;  /* 0x0000000200107312 */ /* 0x0042a20000201c00 */
[----:B------:R-:W-:Y:S05]  /*0310*/  BRA `(.L_x_10407) ;  /* 0x0000000c00447947 */ /* 0x000fea0003800000 */
.L_x_10408:
[----:B------:R-:W2:Y:S02]  /*0320*/  LDG.E.U16 R2, desc[UR36][R2.64] ;  /* 0x0000002402027981 */ /* 0x000ea4000c1e1500 */
[----:B--2---:R4:W0:Y:S01]  /*0330*/  I2F.F64.S16 R16, R2 ;  /* 0x0000000200107312 */ /* 0x0048220000101c00 */
[----:B------:R-:W-:Y:S05]  /*0340*/  BRA `(.L_x_10407) ;  /* 0x0000000c00387947 */ /* 0x000fea0003800000 */
.L_x_10403:
        /* <DEDUP_REMOVED lines=10> */
.L_x_10411:
[----:B------:R-:W2:Y:S02]  /*03f0*/  LDG.E.U16 R0, desc[UR36][R2.64] ;  /* 0x0000002402007981 */ /* 0x000ea4000c1e1500 */
[----:B--2---:R-:W-:-:S05]  /*0400*/  HADD2.F32 R0, -RZ, R0.H0_H0 ;  /* 0x20000000ff007230 */ /* 0x004fca0000004100 */
[----:B------:R-:W-:-:S04]  /*0410*/  FMUL.FTZ R0, R0, 1 ;  /* 0x3f80000000007820 */ /* 0x000fc80000410000 */
[----:B------:R0:W1:Y:S01]  /*0420*/  F2F.F64.F32 R16, R0 ;  /* 0x0000000000107310 */ /* 0x0000620000201800 */
[----:B------:R-:W-:Y:S05]  /*0430*/  BRA `(.L_x_10407) ;  /* 0x0000000800fc7947 */ /* 0x000fea0003800000 */
.L_x_10410:
        /* <DEDUP_REMOVED lines=10> */
.L_x_10413:
[----:B------:R-:W2:Y:S02]  /*04e0*/  LDG.E.U16 R2, desc[UR36][R2.64] ;  /* 0x0000002402027981 */ /* 0x000ea4000c1e1500 */
[----:B--2---:R-:W-:-:S05]  /*04f0*/  HADD2.F32 R0, -RZ, R2.H0_H0 ;  /* 0x20000002ff007230 */ /* 0x004fca0000004100 */
[----:B------:R-:W-:-:S04]  /*0500*/  FMUL.FTZ R0, R0, 1 ;  /* 0x3f80000000007820 */ /* 0x000fc80000410000 */
[----:B------:R0:W1:Y:S01]  /*0510*/  F2F.F64.F32 R16, R0 ;  /* 0x0000000000107310 */ /* 0x0000620000201800 */
[----:B------:R-:W-:Y:S05]  /*0520*/  BRA `(.L_x_10407) ;  /* 0x0000000800c07947 */ /* 0x000fea0003800000 */
.L_x_10412:
[----:B------:R0:W5:Y:S01]  /*0530*/  LDG.E.64 R16, desc[UR36][R2.64] ;  /* 0x0000002402107981 */ /* 0x000162000c1e1b00 */
[----:B------:R-:W-:Y:S05]  /*0540*/  BRA `(.L_x_10407) ;  /* 0x0000000800b87947 */ /* 0x000fea0003800000 */
.L_x_10402:
        /* <DEDUP_REMOVED lines=13> */
.L_x_10416:
[----:B------:R0:W5:Y:S01]  /*0620*/  LDG.E.64 R16, desc[UR36][R2.64] ;  /* 0x0000002402107981 */ /* 0x000162000c1e1b00 */
[----:B------:R-:W-:Y:S05]  /*0630*/  BRA `(.L_x_10407) ;  /* 0x00000008007c7947 */ /* 0x000fea0003800000 */
.L_x_10415:
        /* <DEDUP_REMOVED lines=28> */
.L_x_10418:
        /* <DEDUP_REMOVED lines=16> */
.L_x_10417:
[----:B------:R-:W2:Y:S02]  /*0900*/  LDG.E.U16 R0, desc[UR36][R2.64] ;  /* 0x0000002402007981 */ /* 0x000ea4000c1e1500 */
[----:B--2---:R-:W-:-:S04]  /*0910*/  IMAD.U32 R0, R0, 0x10000, RZ ;  /* 0x0001000000007824 */ /* 0x004fc800078e00ff */
[----:B------:R-:W-:-:S04]  /*0920*/  FMUL.FTZ R0, R0, 1 ;  /* 0x3f80000000007820 */ /* 0x000fc80000410000 */
[----:B------:R0:W1:Y:S01]  /*0930*/  F2F.F64.F32 R16, R0 ;  /* 0x0000000000107310 */ /* 0x0000620000201800 */
[----:B------:R-:W-:Y:S05]  /*0940*/  BRA `(.L_x_10407) ;  /* 0x0000000400b87947 */ /* 0x000fea0003800000 */
.L_x_10414:
        /* <DEDUP_REMOVED lines=11> */
.L_x_10421:
        /* <DEDUP_REMOVED lines=21> */
.L_x_10425:
[----:B------:R-:W-:Y:S05]  /*0b50*/  BSYNC B1 ;  /* 0x0000000000017941 */ /* 0x000fea0003800000 */
.L_x_10424:
[----:B------:R-:W-:Y:S01]  /*0b60*/  LEA R3, R0, 0x3b800000, 0x17 ;  /* 0x3b80000000037811 */ /* 0x000fe200078eb8ff */
[----:B------:R-:W-:-:S05]  /*0b70*/  IMAD.SHL.U32 R0, R2, 0x100000, RZ ;  /* 0x0010000002007824 */ /* 0x000fca00078e00ff */
[----:B------:R-:W-:-:S07]  /*0b80*/  LOP3.LUT R0, R3, R0, R4, 0xfe, !PT ;  /* 0x0000000003007212 */ /* 0x000fce00078efe04 */
.L_x_10423:
[----:B------:R-:W-:Y:S05]  /*0b90*/  BSYNC B0 ;  /* 0x0000000000007941 */ /* 0x000fea0003800000 */
.L_x_10422:
[----:B------:R-:W-:-:S04]  /*0ba0*/  FMUL.FTZ R0, R0, 1 ;  /* 0x3f80000000007820 */ /* 0x000fc80000410000 */
[----:B------:R0:W1:Y:S01]  /*0bb0*/  F2F.F64.F32 R16, R0 ;  /* 0x0000000000107310 */ /* 0x0000620000201800 */
[----:B------:R-:W-:Y:S05]  /*0bc0*/  BRA `(.L_x_10407) ;  /* 0x0000000400187947 */ /* 0x000fea0003800000 */
.L_x_10420:
        /* <DEDUP_REMOVED lines=21> */
.L_x_10429:
[----:B------:R-:W-:Y:S05]  /*0d20*/  BSYNC B1 ;  /* 0x0000000000017941 */ /* 0x000fea0003800000 */
.L_x_10428:
[----:B------:R-:W-:Y:S01]  /*0d30*/  LEA R3, R0, 0x37800000, 0x17 ;  /* 0x3780000000037811 */ /* 0x000fe200078eb8ff */
[----:B------:R-:W-:-:S05]  /*0d40*/  IMAD.SHL.U32 R0, R2, 0x200000, RZ ;  /* 0x0020000002007824 */ /* 0x000fca00078e00ff */
[----:B------:R-:W-:-:S07]  /*0d50*/  LOP3.LUT R0, R3, R0, R4, 0xfe, !PT ;  /* 0x0000000003007212 */ /* 0x000fce00078efe04 */
.L_x_10427:
[----:B------:R-:W-:Y:S05]  /*0d60*/  BSYNC B0 ;  /* 0x0000000000007941 */ /* 0x000fea0003800000 */
.L_x_10426:
[----:B------:R-:W-:-:S04]  /*0d70*/  FMUL.FTZ R0, R0, 1 ;  /* 0x3f80000000007820 */ /* 0x000fc80000410000 */
[----:B------:R0:W1:Y:S01]  /*0d80*/  F2F.F64.F32 R16, R0 ;  /* 0x0000000000107310 */ /* 0x0000620000201800 */
[----:B------:R-:W-:Y:S05]  /*0d90*/  BRA `(.L_x_10407) ;  /* 0x0000000000a47947 */ /* 0x000fea0003800000 */
.L_x_10419:
        /* <DEDUP_REMOVED lines=14> */
.L_x_10433:
[----:B------:R-:W-:Y:S05]  /*0e80*/  BSYNC B0 ;  /* 0x0000000000007941 */ /* 0x000fea0003800000 */
.L_x_10432:
[----:B------:R-:W-:-:S04]  /*0e90*/  FMUL.FTZ R0, R0, 1 ;  /* 0x3f80000000007820 */ /* 0x000fc80000410000 */
[----:B------:R0:W1:Y:S01]  /*0ea0*/  F2F.F64.F32 R16, R0 ;  /* 0x0000000000107310 */ /* 0x0000620000201800 */
[----:B------:R-:W-:Y:S05]  /*0eb0*/  BRA `(.L_x_10407) ;  /* 0x00000000005c7947 */ /* 0x000fea0003800000 */
.L_x_10406:
        /* <DEDUP_REMOVED lines=16> */
.L_x_10434:
[----:B------:R-:W-:Y:S01]  /*0fc0*/  CS2R R16, SRZ ;  /* 0x0000000000107805 */ /* 0x000fe2000001ff00 */
[----:B------:R-:W-:Y:S06]  /*0fd0*/  BRA `(.L_x_10407) ;  /* 0x0000000000147947 */ /* 0x000fec0003800000 */
.L_x_10431:
[----:B------:R-:W2:Y:S02]  /*0fe0*/  LDG.E.64 R16, desc[UR36][R2.64] ;  /* 0x0000002402107981 */ /* 0x000ea4000c1e1b00 */
[----:B--2---:R-:W0:Y:S01]  /*0ff0*/  I2F.F64.U64 R16, R16 ;  /* 0x0000001000107312 */ /* 0x004e220000301800 */
[----:B------:R-:W-:Y:S05]  /*1000*/  BRA `(.L_x_10407) ;  /* 0x0000000000087947 */ /* 0x000fea0003800000 */
.L_x_10430:
[----:B------:R-:W2:Y:S02]  /*1010*/  LDG.E R2, desc[UR36][R2.64] ;  /* 0x0000002402027981 */ /* 0x000ea4000c1e1900 */
[----:B--2---:R0:W1:Y:S02]  /*1020*/  I2F.F64.U32 R16, R2 ;  /* 0x0000000200107312 */ /* 0x0040640000201800 */
.L_x_10407:
        /* <DEDUP_REMOVED lines=19> */
.L_x_10438:
[----:B------:R-:W3:Y:S02]  /*1160*/  LDG.E.U8 R2, desc[UR36][R2.64] ;  /* 0x0000002402027981 */ /* 0x000ee4000c1e1100 */
[----:B---3--:R3:W4:Y:S01]  /*1170*/  I2F.F64.U16 R22, R2 ;  /* 0x0000000200167312 */ /* 0x0087220000101800 */
[----:B------:R-:W-:Y:S05]  /*1180*/  BRA `(.L_x_10440) ;  /* 0x0000000c00707947 */ /* 0x000fea0003800000 */
.L_x_10437:
        /* <DEDUP_REMOVED lines=9> */
.L_x_10442:
[----:B------:R-:W3:Y:S02]  /*1220*/  LDG.E R2, desc[UR36][R2.64] ;  /* 0x0000002402027981 */ /* 0x000ee4000c1e1900 */
[----:B---3--:R0:W1:Y:S01]  /*1230*/  I2F.F64 R22, R2 ;  /* 0x0000000200167312 */ /* 0x0080620000201c00 */
[----:B------:R-:W-:Y:S05]  /*1240*/  BRA `(.L_x_10440) ;  /* 0x0000000c00407947 */ /* 0x000fea0003800000 */
.L_x_10441:
[----:B------:R-:W3:Y:S02]  /*1250*/  LDG.E.U16 R2, desc[UR36][R2.64] ;  /* 0x0000002402027981 */ /* 0x000ee4000c1e1500 */
[----:B---3--:R0:W1:Y:S01]  /*1260*/  I2F.F64.S16 R22, R2 ;  /* 0x0000000200167312 */ /* 0x0080620000101c00 */
[----:B------:R-:W-:Y:S05]  /*1270*/  BRA `(.L_x_10440) ;  /* 0x0000000c00347947 */ /* 0x000fea0003800000 */
.L_x_10436:
        /* <DEDUP_REMOVED lines=10> */
.L_x_10444:
[----:B------:R-:W3:Y:S02]  /*1320*/  LDG.E.U16 R0, desc[UR36][R2.64] ;  /* 0x0000002402007981 */ /* 0x000ee4000c1e1500 */
[----:B---3--:R-:W-:-:S05]  /*1330*/  HADD2.F32 R0, -RZ, R0.H0_H0 ;  /* 0x20000000ff007230 */ /* 0x008fca0000004100 */
[----:B------:R-:W-:-:S04]  /*1340*/  FMUL.FTZ R0, R0, 1 ;  /* 0x3f80000000007820 */ /* 0x000fc80000410000 */
[----:B------:R0:W1:Y:S01]  /*1350*/  F2F.F64.F32 R22, R0 ;  /* 0x0000000000167310 */ /* 0x0000620000201800 */
[----:B------:R-:W-:Y:S05]  /*1360*/  BRA `(.L_x_10440) ;  /* 0x0000000800f87947 */ /* 0x000fea0003800000 */
.L_x_10443:
        /* <DEDUP_REMOVED lines=10> */
.L_x_10446:
[----:B------:R-:W3:Y:S02]  /*1410*/  LDG.E.U16 R2, desc[UR36][R2.64] ;  /* 0x0000002402027981 */ /* 0x000ee4000c1e1500 */
[----:B---3--:R-:W-:-:S05]  /*1420*/  HADD2.F32 R0, -RZ, R2.H0_H0 ;  /* 0x20000002ff007230 */ /* 0x008fca0000004100 */
[----:B------:R-:W-:-:S04]  /*1430*/  FMUL.FTZ R0, R0, 1 ;  /* 0x3f80000000007820 */ /* 0x000fc80000410000 */
[----:B------:R0:W1:Y:S01]  /*1440*/  F2F.F64.F32 R22, R0 ;  /* 0x0000000000167310 */ /* 0x0000620000201800 */
[----:B------:R-:W-:Y:S05]  /*1450*/  BRA `(.L_x_10440) ;  /* 0x0000000800bc7947 */ /* 0x000fea0003800000 */
.L_x_10445:
[----:B------:R0:W5:Y:S01]  /*1460*/  LDG.E.64 R22, desc[UR36][R2.64] ;  /* 0x0000002402167981 */ /* 0x000162000c1e1b00 */
[----:B------:R-:W-:Y:S05]  /*1470*/  BRA `(.L_x_10440) ;  /* 0x0000000800b47947 */ /* 0x000fea0003800000 */
.L_x_10435:
        /* <DEDUP_REMOVED lines=13> */
.L_x_10449:
[----:B------:R0:W5:Y:S01]  /*1550*/  LDG.E.64 R22, desc[UR36][R2.64] ;  /* 0x0000002402167981 */ /* 0x000162000c1e1b00 */
[----:B------:R-:W-:Y:S05]  /*1560*/  BRA `(.L_x_10440) ;  /* 0x0000000800787947 */ /* 0x000fea0003800000 */
.L_x_10448:
        /* <DEDUP_REMOVED lines=28> */
.L_x_10451:
        /* <DEDUP_REMOVED lines=15> */
.L_x_10450:
[----:B------:R-:W3:Y:S02]  /*1820*/  LDG.E.U16 R0, desc[UR36][R2.64] ;  /* 0x0000002402007981 */ /* 0x000ee4000c1e1500 */
[----:B---3--:R-:W-:-:S04]  /*1830*/  IMAD.U32 R0, R0, 0x10000, RZ ;  /* 0x0001000000007824 */ /* 0x008fc800078e00ff */
[----:B------:R-:W-:-:S04]  /*1840*/  FMUL.FTZ R0, R0, 1 ;  /* 0x3f80000000007820 */ /* 0x000fc80000410000 */
[----:B------:R0:W1:Y:S01]  /*1850*/  F2F.F64.F32 R22, R0 ;  /* 0x0000000000167310 */ /* 0x0000620000201800 */
[----:B------:R-:W-:Y:S05]  /*1860*/  BRA `(.L_x_10440) ;  /* 0x0000000400b87947 */ /* 0x000fea0003800000 */
.L_x_10447:
        /* <DEDUP_REMOVED lines=11> */
.L_x_10454:
        /* <DEDUP_REMOVED lines=21> */
.L_x_10458:
[----:B------:R-:W-:Y:S05]  /*1a70*/  BSYNC B1 ;  /* 0x0000000000017941 */ /* 0x000fea0003800000 */
.L_x_10457:
[----:B------:R-:W-:Y:S01]  /*1a80*/  LEA R3, R0, 0x3b800000, 0x17 ;  /* 0x3b80000000037811 */ /* 0x000fe200078eb8ff */
[----:B------:R-:W-:-:S05]  /*1a90*/  IMAD.SHL.U32 R0, R2, 0x100000, RZ ;  /* 0x0010000002007824 */ /* 0x000fca00078e00ff */
[----:B------:R-:W-:-:S07]  /*1aa0*/  LOP3.LUT R0, R3, R0, R4, 0xfe, !PT ;  /* 0x0000000003007212 */ /* 0x000fce00078efe04 */
.L_x_10456:
[----:B------:R-:W-:Y:S05]  /*1ab0*/  BSYNC B0 ;  /* 0x0000000000007941 */ /* 0x000fea0003800000 */
.L_x_10455:
[----:B------:R-:W-:-:S04]  /*1ac0*/  FMUL.FTZ R0, R0, 1 ;  /* 0x3f80000000007820 */ /* 0x000fc80000410000 */
[----:B------:R0:W1:Y:S01]  /*1ad0*/  F2F.F64.F32 R22, R0 ;  /* 0x0000000000167310 */ /* 0x0000620000201800 */
[----:B------:R-:W-:Y:S05]  /*1ae0*/  BRA `(.L_x_10440) ;  /* 0x0000000400187947 */ /* 0x000fea0003800000 */
.L_x_10453:
        /* <DEDUP_REMOVED lines=21> */
.L_x_10462:
[----:B------:R-:W-:Y:S05]  /*1c40*/  BSYNC B1 ;  /* 0x0000000000017941 */ /* 0x000fea0003800000 */
.L_x_10461:
[----:B------:R-:W-:Y:S01]  /*1c50*/  LEA R3, R0, 0x37800000, 0x17 ;  /* 0x3780000000037811 */ /* 0x000fe200078eb8ff */
[----:B------:R-:W-:-:S05]  /*1c60*/  IMAD.SHL.U32 R0, R2, 0x200000, RZ ;  /* 0x0020000002007824 */ /* 0x000fca00078e00ff */
[----:B------:R-:W-:-:S07]  /*1c70*/  LOP3.LUT R0, R3, R0, R4, 0xfe, !PT ;  /* 0x0000000003007212 */ /* 0x000fce00078efe04 */
.L_x_10460:
[----:B------:R-:W-:Y:S05]  /*1c80*/  BSYNC B0 ;  /* 0x0000000000007941 */ /* 0x000fea0003800000 */
.L_x_10459:
[----:B------:R-:W-:-:S04]  /*1c90*/  FMUL.FTZ R0, R0, 1 ;  /* 0x3f80000000007820 */ /* 0x000fc80000410000 */
[----:B------:R0:W1:Y:S01]  /*1ca0*/  F2F.F64.F32 R22, R0 ;  /* 0x0000000000167310 */ /* 0x0000620000201800 */
[----:B------:R-:W-:Y:S05]  /*1cb0*/  BRA `(.L_x_10440) ;  /* 0x0000000000a47947 */ /* 0x000fea0003800000 */
.L_x_10452:
        /* <DEDUP_REMOVED lines=14> */
.L_x_10466:
[----:B------:R-:W-:Y:S05]  /*1da0*/  BSYNC B0 ;  /* 0x0000000000007941 */ /* 0x000fea0003800000 */
.L_x_10465:
[----:B------:R-:W-:-:S04]  /*1db0*/  FMUL.FTZ R0, R0, 1 ;  /* 0x3f80000000007820 */ /* 0x000fc80000410000 */
[----:B------:R0:W1:Y:S01]  /*1dc0*/  F2F.F64.F32 R22, R0 ;  /* 0x0000000000167310 */ /* 0x0000620000201800 */
[----:B------:R-:W-:Y:S05]  /*1dd0*/  BRA `(.L_x_10440) ;  /* 0x00000000005c7947 */ /* 0x000fea0003800000 */
.L_x_10439:
        /* <DEDUP_REMOVED lines=16> */
.L_x_10467:
[----:B------:R-:W-:Y:S01]  /*1ee0*/  CS2R R22, SRZ ;  /* 0x0000000000167805 */ /* 0x000fe2000001ff00 */
[----:B------:R-:W-:Y:S06]  /*1ef0*/  BRA `(.L_x_10440) ;  /* 0x0000000000147947 */ /* 0x000fec0003800000 */
.L_x_10464:
[----:B------:R-:W3:Y:S02]  /*1f00*/  LDG.E.64 R22, desc[UR36][R2.64] ;  /* 0x0000002402167981 */ /* 0x000ee4000c1e1b00 */
[----:B---3--:R-:W0:Y:S01]  /*1f10*/  I2F.F64.U64 R22, R22 ;  /* 0x0000001600167312 */ /* 0x008e220000301800 */
[----:B------:R-:W-:Y:S05]  /*1f20*/  BRA `(.L_x_10440) ;  /* 0x0000000000087947 */ /* 0x000fea0003800000 */
.L_x_10463:
[----:B------:R-:W3:Y:S02]  /*1f30*/  LDG.E R2, desc[UR36][R2.64] ;  /* 0x0000002402027981 */ /* 0x000ee4000c1e1900 */
[----:B---3--:R0:W1:Y:S02]  /*1f40*/  I2F.F64.U32 R22, R2 ;  /* 0x0000000200167312 */ /* 0x0080640000201800 */
.L_x_10440:
[----:B------:R-:W2:Y:S02]  /*1f50*/  S2R R28, SR_TID.X ;  /* 0x00000000001c7919 */ /* 0x000ea40000002100 */
[----:B--2---:R-:W-:-:S07]  /*1f60*/  VIADD R28, R28, 0x80 ;  /* 0x000000801c1c7836 */ /* 0x004fce0000000000 */
.L_x_10401:
[----:B------:R-:W-:Y:S05]  /*1f70*/  BSYNC B6 ;  /* 0x0000000000067941 */ /* 0x000fea0003800000 */
.L_x_10400:
        /* <DEDUP_REMOVED lines=24> */
.L_x_10473:
[----:B------:R-:W2:Y:S02]  /*2100*/  LDG.E.U8 R2, desc[UR36][R2.64] ;  /* 0x0000002402027981 */ /* 0x000ea4000c1e1100 */
[----:B--2---:R0:W2:Y:S01]  /*2110*/  I2F.F64.U16 R18, R2 ;  /* 0x0000000200127312 */ /* 0x0040a20000101800 */
[----:B------:R-:W-:Y:S05]  /*2120*/  BRA `(.L_x_10475) ;  /* 0x0000000c00707947 */ /* 0x000fea0003800000 */
.L_x_10472:
        /* <DEDUP_REMOVED lines=9> */
.L_x_10477:
[----:B------:R-:W2:Y:S02]  /*21c0*/  LDG.E R2, desc[UR36][R2.64] ;  /* 0x0000002402027981 */ /* 0x000ea4000c1e1900 */
[----:B--2---:R0:W2:Y:S01]  /*21d0*/  I2F.F64 R18, R2 ;  /* 0x0000000200127312 */ /* 0x0040a20000201c00 */
[----:B------:R-:W-:Y:S05]  /*21e0*/  BRA `(.L_x_10475) ;  /* 0x0000000c00407947 */ /* 0x000fea0003800000 */
.L_x_10476:
[----:B------:R-:W2:Y:S02]  /*21f0*/  LDG.E.U16 R2, desc[UR36][R2.64] ;  /* 0x0000002402027981 */ /* 0x000ea4000c1e1500 */
[----:B--2---:R0:W2:Y:S01]  /*2200*/  I2F.F64.S16 R18, R2 ;  /* 0x0000000200127312 */ /* 0x0040a20000101c00 */
[----:B------:R-:W-:Y:S05]  /*2210*/  BRA `(.L_x_10475) ;  /* 0x0000000c00347947 */ /* 0x000fea0003800000 */
.L_x_10471:
        /* <DEDUP_REMOVED lines=10> */
.L_x_10479:
[----:B------:R-:W2:Y:S02]  /*22c0*/  LDG.E.U16 R0, desc[UR36][R2.64] ;  /* 0x0000002402007981 */ /* 0x000ea4000c1e1500 */
[----:B--2---:R-:W-:-:S05]  /*22d0*/  HADD2.F32 R0, -RZ, R0.H0_H0 ;  /* 0x20000000ff007230 */ /* 0x004fca0000004100 */
[----:B------:R-:W-:-:S04]  /*22e0*/  FMUL.FTZ R0, R0, 1 ;  /* 0x3f80000000007820 */ /* 0x000fc80000410000 */
[----:B------:R0:W2:Y:S01]  /*22f0*/  F2F.F64.F32 R18, R0 ;  /* 0x0000000000127310 */ /* 0x0000a20000201800 */
[----:B------:R-:W-:Y:S05]  /*2300*/  BRA `(.L_x_10475) ;  /* 0x0000000800f87947 */ /* 0x000fea0003800000 */
.L_x_10478:
        /* <DEDUP_REMOVED lines=10> */
.L_x_10481:
[----:B------:R-:W2:Y:S02]  /*23b0*/  LDG.E.U16 R2, desc[UR36][R2.64] ;  /* 0x0000002402027981 */ /* 0x000ea4000c1e1500 */
[----:B--2---:R-:W-:-:S05]  /*23c0*/  HADD2.F32 R0, -RZ, R2.H0_H0 ;  /* 0x20000002ff007230 */ /* 0x004fca0000004100 */
[----:B------:R-:W-:-:S04]  /*23d0*/  FMUL.FTZ R0, R0, 1 ;  /* 0x3f80000000007820 */ /* 0x000fc80000410000 */
[----:B------:R0:W2:Y:S01]  /*23e0*/  F2F.F64.F32 R18, R0 ;  /* 0x0000000000127310 */ /* 0x0000a20000201800 */
[----:B------:R-:W-:Y:S05]  /*23f0*/  BRA `(.L_x_10475) ;  /* 0x0000000800bc7947 */ /* 0x000fea0003800000 */
.L_x_10480:
[----:B------:R0:W5:Y:S01]  /*2400*/  LDG.E.64 R18, desc[UR36][R2.64] ;  /* 0x0000002402127981 */ /* 0x000162000c1e1b00 */
[----:B------:R-:W-:Y:S05]  /*2410*/  BRA `(.L_x_10475) ;  /* 0x0000000800b47947 */ /* 0x000fea0003800000 */
.L_x_10470:
        /* <DEDUP_REMOVED lines=13> */
.L_x_10484:
[----:B------:R0:W5:Y:S01]  /*24f0*/  LDG.E.64 R18, desc[UR36][R2.64] ;  /* 0x0000002402127981 */ /* 0x000162000c1e1b00 */
[----:B------:R-:W-:Y:S05]  /*2500*/  BRA `(.L_x_10475) ;  /* 0x0000000800787947 */ /* 0x000fea0003800000 */
.L_x_10483:
        /* <DEDUP_REMOVED lines=28> */
.L_x_10486:
        /* <DEDUP_REMOVED lines=15> */
.L_x_10485:
[----:B------:R-:W2:Y:S02]  /*27c0*/  LDG.E.U16 R0, desc[UR36][R2.64] ;  /* 0x0000002402007981 */ /* 0x000ea4000c1e1500 */
[----:B--2---:R-:W-:-:S04]  /*27d0*/  IMAD.U32 R0, R0, 0x10000, RZ ;  /* 0x0001000000007824 */ /* 0x004fc800078e00ff */
[----:B------:R-:W-:-:S04]  /*27e0*/  FMUL.FTZ R0, R0, 1 ;  /* 0x3f80000000007820 */ /* 0x000fc80000410000 */
[----:B------:R2:W3:Y:S01]  /*27f0*/  F2F.F64.F32 R18, R0 ;  /* 0x0000000000127310 */ /* 0x0004e20000201800 */
[----:B------:R-:W-:Y:S05]  /*2800*/  BRA `(.L_x_10475) ;  /* 0x0000000400b87947 */ /* 0x000fea0003800000 */
.L_x_10482:
        /* <DEDUP_REMOVED lines=11> */
.L_x_10489:
        /* <DEDUP_REMOVED lines=21> */
.L_x_10493:
[----:B------:R-:W-:Y:S05]  /*2a10*/  BSYNC B1 ;  /* 0x0000000000017941 */ /* 0x000fea0003800000 */
.L_x_10492:
[----:B------:R-:W-:Y:S01]  /*2a20*/  LEA R3, R0, 0x3b800000, 0x17 ;  /* 0x3b80000000037811 */ /* 0x000fe200078eb8ff */
[----:B------:R-:W-:-:S05]  /*2a30*/  IMAD.SHL.U32 R0, R2, 0x100000, RZ ;  /* 0x0010000002007824 */ /* 0x000fca00078e00ff */
[----:B------:R-:W-:-:S07]  /*2a40*/  LOP3.LUT R0, R3, R0, R4, 0xfe, !PT ;  /* 0x0000000003007212 */ /* 0x000fce00078efe04 */
.L_x_10491:
[----:B------:R-:W-:Y:S05]  /*2a50*/  BSYNC B0 ;  /* 0x0000000000007941 */ /* 0x000fea0003800000 */
.L_x_10490:
[----:B------:R-:W-:-:S04]  /*2a60*/  FMUL.FTZ R0, R0, 1 ;  /* 0x3f80000000007820 */ /* 0x000fc80000410000 */
[----:B------:R0:W2:Y:S01]  /*2a70*/  F2F.F64.F32 R18, R0 ;  /* 0x0000000000127310 */ /* 0x0000a20000201800 */
[----:B------:R-:W-:Y:S05]  /*2a80*/  BRA `(.L_x_10475) ;  /* 0x0000000400187947 */ /* 0x000fea0003800000 */
.L_x_10488:
        /* <DEDUP_REMOVED lines=21> */
.L_x_10497:
[----:B------:R-:W-:Y:S05]  /*2be0*/  BSYNC B1 ;  /* 0x0000000000017941 */ /* 0x000fea0003800000 */
.L_x_10496:
[----:B------:R-:W-:Y:S01]  /*2bf0*/  LEA R3, R0, 0x37800000, 0x17 ;  /* 0x3780000000037811 */ /* 0x000fe200078eb8ff */
[----:B------:R-:W-:-:S05]  /*2c00*/  IMAD.SHL.U32 R0, R2, 0x200000, RZ ;  /* 0x0020000002007824 */ /* 0x000fca00078e00ff */
[----:B------:R-:W-:-:S07]  /*2c10*/  LOP3.LUT R0, R3, R0, R4, 0xfe, !PT ;  /* 0x0000000003007212 */ /* 0x000fce00078efe04 */
.L_x_10495:
[----:B------:R-:W-:Y:S05]  /*2c20*/  BSYNC B0 ;  /* 0x0000000000007941 */ /* 0x000fea0003800000 */
.L_x_10494:
[----:B------:R-:W-:-:S04]  /*2c30*/  FMUL.FTZ R0, R0, 1 ;  /* 0x3f80000000007820 */ /* 0x000fc80000410000 */
[----:B------:R0:W2:Y:S01]  /*2c40*/  F2F.F64.F32 R18, R0 ;  /* 0x0000000000127310 */ /* 0x0000a20000201800 */
[----:B------:R-:W-:Y:S05]  /*2c50*/  BRA `(.L_x_10475) ;  /* 0x0000000000a47947 */ /* 0x000fea0003800000 */
.L_x_10487:
        /* <DEDUP_REMOVED lines=14> */
.L_x_10501:
[----:B------:R-:W-:Y:S05]  /*2d40*/  BSYNC B0 ;  /* 0x0000000000007941 */ /* 0x000fea0003800000 */
.L_x_10500:
[----:B------:R-:W-:-:S04]  /*2d50*/  FMUL.FTZ R0, R0, 1 ;  /* 0x3f80000000007820 */ /* 0x000fc80000410000 */
[----:B------:R0:W2:Y:S01]  /*2d60*/  F2F.F64.F32 R18, R0 ;  /* 0x0000000000127310 */ /* 0x0000a20000201800 */
[----:B------:R-:W-:Y:S05]  /*2d70*/  BRA `(.L_x_10475) ;  /* 0x00000000005c7947 */ /* 0x000fea0003800000 */
.L_x_10474:
        /* <DEDUP_REMOVED lines=16> */
.L_x_10502:
[----:B------:R-:W-:Y:S01]  /*2e80*/  CS2R R18, SRZ ;  /* 0x0000000000127805 */ /* 0x000fe2000001ff00 */
[----:B------:R-:W-:Y:S06]  /*2e90*/  BRA `(.L_x_10475) ;  /* 0x0000000000147947 */ /* 0x000fec0003800000 */
.L_x_10499:
[----:B------:R-:W2:Y:S02]  /*2ea0*/  LDG.E.64 R18, desc[UR36][R2.64] ;  /* 0x0000002402127981 */ /* 0x000ea4000c1e1b00 */
[----:B--2---:R-:W0:Y:S01]  /*2eb0*/  I2F.F64.U64 R18, R18 ;  /* 0x0000001200127312 */ /* 0x004e220000301800 */
[----:B------:R-:W-:Y:S05]  /*2ec0*/  BRA `(.L_x_10475) ;  /* 0x0000000000087947 */ /* 0x000fea0003800000 */
.L_x_10498:
[----:B------:R-:W2:Y:S02]  /*2ed0*/  LDG.E R2, desc[UR36][R2.64] ;  /* 0x0000002402027981 */ /* 0x000ea4000c1e1900 */
[----:B--2---:R0:W2:Y:S02]  /*2ee0*/  I2F.F64.U32 R18, R2 ;  /* 0x0000000200127312 */ /* 0x0040a40000201800 */
.L_x_10475:
        /* <DEDUP_REMOVED lines=19> */
.L_x_10506:
[----:B------:R-:W2:Y:S02]  /*3020*/  LDG.E.U8 R2, desc[UR36][R2.64] ;  /* 0x0000002402027981 */ /* 0x000ea4000c1e1100 */
[----:B--2---:R0:W2:Y:S01]  /*3030*/  I2F.F64.U16 R24, R2 ;  /* 0x0000000200187312 */ /* 0x0040a20000101800 */
[----:B------:R-:W-:Y:S05]  /*3040*/  BRA `(.L_x_10508) ;  /* 0x0000000c00707947 */ /* 0x000fea0003800000 */
.L_x_10505:
        /* <DEDUP_REMOVED lines=9> */
.L_x_10510:
[----:B------:R-:W2:Y:S02]  /*30e0*/  LDG.E R2, desc[UR36][R2.64] ;  /* 0x0000002402027981 */ /* 0x000ea4000c1e1900 */
[----:B--2---:R0:W2:Y:S01]  /*30f0*/  I2F.F64 R24, R2 ;  /* 0x0000000200187312 */ /* 0x0040a20000201c00 */
[----:B------:R-:W-:Y:S05]  /*3100*/  BRA `(.L_x_10508) ;  /* 0x0000000c00407947 */ /* 0x000fea0003800000 */
.L_x_10509:
[----:B------:R-:W2:Y:S02]  /*3110*/  LDG.E.U16 R2, desc[UR36][R2.64] ;  /* 0x0000002402027981 */ /* 0x000ea4000c1e1500 */
[----:B--2---:R0:W2:Y:S01]  /*3120*/  I2F.F64.S16 R24, R2 ;  /* 0x0000000200187312 */ /* 0x0040a20000101c00 */
[----:B------:R-:W-:Y:S05]  /*3130*/  BRA `(.L_x_10508) ;  /* 0x0000000c00347947 */ /* 0x000fea0003800000 */
.L_x_10504:
        /* <DEDUP_REMOVED lines=10> */
.L_x_10512:
[----:B------:R-:W2:Y:S02]  /*31e0*/  LDG.E.U16 R0, desc[UR36][R2.64] ;  /* 0x0000002402007981 */ /* 0x000ea4000c1e1500 */
[----:B--2---:R-:W-:-:S05]  /*31f0*/  HADD2.F32 R0, -RZ, R0.H0_H0 ;  /* 0x20000000ff007230 */ /* 0x004fca0000004100 */
[----:B------:R-:W-:-:S04]  /*3200*/  FMUL.FTZ R0, R0, 1 ;  /* 0x3f80000000007820 */ /* 0x000fc80000410000 */
[----:B------:R0:W2:Y:S01]  /*3210*/  F2F.F64.F32 R24, R0 ;  /* 0x0000000000187310 */ /* 0x0000a20000201800 */
[----:B------:R-:W-:Y:S05]  /*3220*/  BRA `(.L_x_10508) ;  /* 0x0000000800f87947 */ /* 0x000fea0003800000 */
.L_x_10511:
        /* <DEDUP_REMOVED lines=10> */
.L_x_10514:
[----:B------:R-:W2:Y:S02]  /*32d0*/  LDG.E.U16 R2, desc[UR36][R2.64] ;  /* 0x0000002402027981 */ /* 0x000ea4000c1e1500 */
[----:B--2---:R-:W-:-:S05]  /*32e0*/  HADD2.F32 R0, -RZ, R2.H0_H0 ;  /* 0x20000002ff007230 */ /* 0x004fca0000004100 */
[----:B------:R-:W-:-:S04]  /*32f0*/  FMUL.FTZ R0, R0, 1 ;  /* 0x3f80000000007820 */ /* 0x000fc80000410000 */
[----:B------:R0:W2:Y:S01]  /*3300*/  F2F.F64.F32 R24, R0 ;  /* 0x0000000000187310 */ /* 0x0000a20000201800 */
[----:B------:R-:W-:Y:S05]  /*3310*/  BRA `(.L_x_10508) ;  /* 0x0000000800bc7947 */ /* 0x000fea0003800000 */
.L_x_10513:
[----:B------:R0:W5:Y:S01]  /*3320*/  LDG.E.64 R24, desc[UR36][R2.64] ;  /* 0x0000002402187981 */ /* 0x000162000c1e1b00 */
[----:B------:R-:W-:Y:S05]  /*3330*/  BRA `(.L_x_10508) ;  /* 0x0000000800b47947 */ /* 0x000fea0003800000 */
.L_x_10503:
        /* <DEDUP_REMOVED lines=13> */
.L_x_10517:
[----:B------:R0:W5:Y:S01]  /*3410*/  LDG.E.64 R24, desc[UR36][R2.64] ;  /* 0x0000002402187981 */ /* 0x000162000c1e1b00 */
[----:B------:R-:W-:Y:S05]  /*3420*/  BRA `(.L_x_10508) ;  /* 0x0000000800787947 */ /* 0x000fea0003800000 */
.L_x_10516:
        /* <DEDUP_REMOVED lines=28> */
.L_x_10519:
        /* <DEDUP_REMOVED lines=15> */
.L_x_10518:
[----:B------:R-:W2:Y:S02]  /*36e0*/  LDG.E.U16 R0, desc[UR36][R2.64] ;  /* 0x0000002402007981 */ /* 0x000ea4000c1e1500 */
[----:B--2---:R-:W-:-:S04]  /*36f0*/  IMAD.U32 R0, R0, 0x10000, RZ ;  /* 0x0001000000007824 */ /* 0x004fc800078e00ff */
[----:B------:R-:W-:-:S04]  /*3700*/  FMUL.FTZ R0, R0, 1 ;  /* 0x3f80000000007820 */ /* 0x000fc80000410000 */
[----:B------:R0:W2:Y:S01]  /*3710*/  F2F.F64.F32 R24, R0 ;  /* 0x0000000000187310 */ /* 0x0000a20000201800 */
[----:B------:R-:W-:Y:S05]  /*3720*/  BRA `(.L_x_10508) ;  /* 0x0000000400b87947 */ /* 0x000fea0003800000 */
.L_x_10515:
        /* <DEDUP_REMOVED lines=11> */
.L_x_10522:
        /* <DEDUP_REMOVED lines=21> */
.L_x_10526:
[----:B------:R-:W-:Y:S05]  /*3930*/  BSYNC B1 ;  /* 0x0000000000017941 */ /* 0x000fea0003800000 */
.L_x_10525:
[----:B------:R-:W-:Y:S01]  /*3940*/  LEA R3, R0, 0x3b800000, 0x17 ;  /* 0x3b80000000037811 */ /* 0x000fe200078eb8ff */
[----:B------:R-:W-:-:S05]  /*3950*/  IMAD.SHL.U32 R0, R2, 0x100000, RZ ;  /* 0x0010000002007824 */ /* 0x000fca00078e00ff */
[----:B------:R-:W-:-:S07]  /*3960*/  LOP3.LUT R0, R3, R0, R4, 0xfe, !PT ;  /* 0x0000000003007212 */ /* 0x000fce00078efe04 */
.L_x_10524:
[----:B------:R-:W-:Y:S05]  /*3970*/  BSYNC B0 ;  /* 0x0000000000007941 */ /* 0x000fea0003800000 */
.L_x_10523:
[----:B------:R-:W-:-:S04]  /*3980*/  FMUL.FTZ R0, R0, 1 ;  /* 0x3f80000000007820 */ /* 0x000fc80000410000 */
[----:B------:R0:W2:Y:S01]  /*3990*/  F2F.F64.F32 R24, R0 ;  /* 0x0000000000187310 */ /* 0x0000a20000201800 */
[----:B------:R-:W-:Y:S05]  /*39a0*/  BRA `(.L_x_10508) ;  /* 0x0000000400187947 */ /* 0x000fea0003800000 */
.L_x_10521:
        /* <DEDUP_REMOVED lines=21> */
.L_x_10530:
[----:B------:R-:W-:Y:S05]  /*3b00*/  BSYNC B1 ;  /* 0x0000000000017941 */ /* 0x000fea0003800000 */
.L_x_10529:
[----:B------:R-:W-:Y:S01]  /*3b10*/  LEA R3, R0, 0x37800000, 0x17 ;  /* 0x3780000000037811 */ /* 0x000fe200078eb8ff */
[----:B------:R-:W-:-:S05]  /*3b20*/  IMAD.SHL.U32 R0, R2, 0x200000, RZ ;  /* 0x0020000002007824 */ /* 0x000fca00078e00ff */
[----:B------:R-:W-:-:S07]  /*3b30*/  LOP3.LUT R0, R3, R0, R4, 0xfe, !PT ;  /* 0x0000000003007212 */ /* 0x000fce00078efe04 */
.L_x_10528:
[----:B------:R-:W-:Y:S05]  /*3b40*/  BSYNC B0 ;  /* 0x0000000000007941 */ /* 0x000fea0003800000 */
.L_x_10527:
[----:B------:R-:W-:-:S04]  /*3b50*/  FMUL.FTZ R0, R0, 1 ;  /* 0x3f80000000007820 */ /* 0x000fc80000410000 */
[----:B------:R0:W2:Y:S01]  /*3b60*/  F2F.F64.F32 R24, R0 ;  /* 0x0000000000187310 */ /* 0x0000a20000201800 */
[----:B------:R-:W-:Y:S05]  /*3b70*/  BRA `(.L_x_10508) ;  /* 0x0000000000a47947 */ /* 0x000fea0003800000 */
.L_x_10520:
        /* <DEDUP_REMOVED lines=14> */
.L_x_10534:
[----:B------:R-:W-:Y:S05]  /*3c60*/  BSYNC B0 ;  /* 0x0000000000007941 */ /* 0x000fea0003800000 */
.L_x_10533:
[----:B------:R-:W-:-:S04]  /*3c70*/  FMUL.FTZ R0, R0, 1 ;  /* 0x3f80000000007820 */ /* 0x000fc80000410000 */
[----:B------:R0:W2:Y:S01]  /*3c80*/  F2F.F64.F32 R24, R0 ;  /* 0x0000000000187310 */ /* 0x0000a20000201800 */
[----:B------:R-:W-:Y:S05]  /*3c90*/  BRA `(.L_x_10508) ;  /* 0x00000000005c7947 */ /* 0x000fea0003800000 */
.L_x_10507:
        /* <DEDUP_REMOVED lines=16> */
.L_x_10535:
[----:B------:R-:W-:Y:S01]  /*3da0*/  CS2R R24, SRZ ;  /* 0x0000000000187805 */ /* 0x000fe2000001ff00 */
[----:B------:R-:W-:Y:S06]  /*3db0*/  BRA `(.L_x_10508) ;  /* 0x0000000000147947 */ /* 0x000fec0003800000 */
.L_x_10532:
[----:B------:R-:W2:Y:S02]  /*3dc0*/  LDG.E.64 R24, desc[UR36][R2.64] ;  /* 0x0000002402187981 */ /* 0x000ea4000c1e1b00 */
[----:B--2---:R-:W0:Y:S01]  /*3dd0*/  I2F.F64.U64 R24, R24 ;  /* 0x0000001800187312 */ /* 0x004e220000301800 */
[----:B------:R-:W-:Y:S05]  /*3de0*/  BRA `(.L_x_10508) ;  /* 0x0000000000087947 */ /* 0x000fea0003800000 */
.L_x_10531:
[----:B------:R-:W2:Y:S02]  /*3df0*/  LDG.E R2, desc[UR36][R2.64] ;  /* 0x0000002402027981 */ /* 0x000ea4000c1e1900 */
[----:B--2---:R0:W2:Y:S02]  /*3e00*/  I2F.F64.U32 R24, R2 ;  /* 0x0000000200187312 */ /* 0x0040a40000201800 */
.L_x_10508:
[----:B------:R-:W-:-:S07]  /*3e10*/  VIADD R28, R28, 0x80 ;  /* 0x000000801c1c7836 */ /* 0x000fce0000000000 */
.L_x_10469:
[----:B------:R-:W-:Y:S05]  /*3e20*/  BSYNC B6 ;  /* 0x0000000000067941 */ /* 0x000fea0003800000 */
.L_x_10468:
        /* <DEDUP_REMOVED lines=26> */
.L_x_10541:
[----:B------:R-:W3:Y:S02]  /*3fd0*/  LDG.E.U8 R2, desc[UR36][R2.64] ;  /* 0x0000002402027981 */ /* 0x000ee4000c1e1100 */
[----:B---3--:R0:W3:Y:S01]  /*3fe0*/  I2F.F64.U16 R26, R2 ;  /* 0x00000002001a7312 */ /* 0x0080e20000101800 */
[----:B------:R-:W-:Y:S05]  /*3ff0*/  BRA `(.L_x_10543) ;  /* 0x0000000c00707947 */ /* 0x000fea0003800000 */
.L_x_10540:
        /* <DEDUP_REMOVED lines=9> */
.L_x_10545:
[----:B------:R-:W3:Y:S02]  /*4090*/  LDG.E R2, desc[UR36][R2.64] ;  /* 0x0000002402027981 */ /* 0x000ee4000c1e1900 */
[----:B---3--:R0:W3:Y:S01]  /*40a0*/  I2F.F64 R26, R2 ;  /* 0x00000002001a7312 */ /* 0x0080e20000201c00 */
[----:B------:R-:W-:Y:S05]  /*40b0*/  BRA `(.L_x_10543) ;  /* 0x0000000c00407947 */ /* 0x000fea0003800000 */
.L_x_10544:
[----:B------:R-:W3:Y:S02]  /*40c0*/  LDG.E.U16 R2, desc[UR36][R2.64] ;  /* 0x0000002402027981 */ /* 0x000ee4000c1e1500 */
[----:B---3--:R0:W3:Y:S01]  /*40d0*/  I2F.F64.S16 R26, R2 ;  /* 0x00000002001a7312 */ /* 0x0080e20000101c00 */
[----:B------:R-:W-:Y:S05]  /*40e0*/  BRA `(.L_x_10543) ;  /* 0x0000000c00347947 */ /* 0x000fea0003800000 */
.L_x_10539:
        /* <DEDUP_REMOVED lines=10> */
.L_x_10547:
[----:B------:R-:W3:Y:S02]  /*4190*/  LDG.E.U16 R0, desc[UR36][R2.64] ;  /* 0x0000002402007981 */ /* 0x000ee4000c1e1500 */
[----:B---3--:R-:W-:-:S05]  /*41a0*/  HADD2.F32 R0, -RZ, R0.H0_H0 ;  /* 0x20000000ff007230 */ /* 0x008fca0000004100 */
[----:B------:R-:W-:-:S04]  /*41b0*/  FMUL.FTZ R0, R0, 1 ;  /* 0x3f80000000007820 */ /* 0x000fc80000410000 */
[----:B------:R0:W3:Y:S01]  /*41c0*/  F2F.F64.F32 R26, R0 ;  /* 0x00000000001a7310 */ /* 0x0000e20000201800 */
[----:B------:R-:W-:Y:S05]  /*41d0*/  BRA `(.L_x_10543) ;  /* 0x0000000800f87947 */ /* 0x000fea0003800000 */
.L_x_10546:
        /* <DEDUP_REMOVED lines=10> */
.L_x_10549:
[----:B------:R-:W3:Y:S02]  /*4280*/  LDG.E.U16 R2, desc[UR36][R2.64] ;  /* 0x0000002402027981 */ /* 0x000ee4000c1e1500 */
[----:B---3--:R-:W-:-:S05]  /*4290*/  HADD2.F32 R0, -RZ, R2.H0_H0 ;  /* 0x20000002ff007230 */ /* 0x008fca0000004100 */
[----:B------:R-:W-:-:S04]  /*42a0*/  FMUL.FTZ R0, R0, 1 ;  /* 0x3f80000000007820 */ /* 0x000fc80000410000 */
[----:B------:R0:W3:Y:S01]  /*42b0*/  F2F.F64.F32 R26, R0 ;  /* 0x00000000001a7310 */ /* 0x0000e20000201800 */
[----:B------:R-:W-:Y:S05]  /*42c0*/  BRA `(.L_x_10543) ;  /* 0x0000000800bc7947 */ /* 0x000fea0003800000 */
.L_x_10548:
[----:B------:R0:W5:Y:S01]  /*42d0*/  LDG.E.64 R26, desc[UR36][R2.64] ;  /* 0x00000024021a7981 */ /* 0x000162000c1e1b00 */
[----:B------:R-:W-:Y:S05]  /*42e0*/  BRA `(.L_x_10543) ;  /* 0x0000000800b47947 */ /* 0x000fea0003800000 */
.L_x_10538:
        /* <DEDUP_REMOVED lines=13> */
.L_x_10552:
[----:B------:R0:W5:Y:S01]  /*43c0*/  LDG.E.64 R26, desc[UR36][R2.64] ;  /* 0x00000024021a7981 */ /* 0x000162000c1e1b00 */
[----:B------:R-:W-:Y:S05]  /*43d0*/  BRA `(.L_x_10543) ;  /* 0x0000000800787947 */ /* 0x000fea0003800000 */
.L_x_10551:
        /* <DEDUP_REMOVED lines=28> */
.L_x_10554:
        /* <DEDUP_REMOVED lines=15> */
.L_x_10553:
[----:B------:R-:W3:Y:S02]  /*4690*/  LDG.E.U16 R0, desc[UR36][R2.64] ;  /* 0x0000002402007981 */ /* 0x000ee4000c1e1500 */
[----:B---3--:R-:W-:-:S04]  /*46a0*/  IMAD.U32 R0, R0, 0x10000, RZ ;  /* 0x0001000000007824 */ /* 0x008fc800078e00ff */
[----:B------:R-:W-:-:S04]  /*46b0*/  FMUL.FTZ R0, R0, 1 ;  /* 0x3f80000000007820 */ /* 0x000fc80000410000 */
[----:B------:R3:W0:Y:S01]  /*46c0*/  F2F.F64.F32 R26, R0 ;  /* 0x00000000001a7310 */ /* 0x0006220000201800 */
[----:B------:R-:W-:Y:S05]  /*46d0*/  BRA `(.L_x_10543) ;  /* 0x0000000400b87947 */ /* 0x000fea0003800000 */
.L_x_10550:
        /* <DEDUP_REMOVED lines=11> */
.L_x_10557:
        /* <DEDUP_REMOVED lines=21> */
.L_x_10561:
[----:B------:R-:W-:Y:S05]  /*48e0*/  BSYNC B1 ;  /* 0x0000000000017941 */ /* 0x000fea0003800000 */
.L_x_10560:
[----:B------:R-:W-:Y:S01]  /*48f0*/  LEA R3, R0, 0x3b800000, 0x17 ;  /* 0x3b80000000037811 */ /* 0x000fe200078eb8ff */
[----:B------:R-:W-:-:S05]  /*4900*/  IMAD.SHL.U32 R0, R2, 0x100000, RZ ;  /* 0x0010000002007824 */ /* 0x000fca00078e00ff */
[----:B------:R-:W-:-:S07]  /*4910*/  LOP3.LUT R0, R3, R0, R4, 0xfe, !PT ;  /* 0x0000000003007212 */ /* 0x000fce00078efe04 */
.L_x_10559:
[----:B------:R-:W-:Y:S05]  /*4920*/  BSYNC B0 ;  /* 0x0000000000007941 */ /* 0x000fea0003800000 */
.L_x_10558:
[----:B------:R-:W-:-:S04]  /*4930*/  FMUL.FTZ R0, R0, 1 ;  /* 0x3f80000000007820 */ /* 0x000fc80000410000 */
[----:B------:R0:W3:Y:S01]  /*4940*/  F2F.F64.F32 R26, R0 ;  /* 0x00000000001a7310 */ /* 0x0000e20000201800 */
[----:B------:R-:W-:Y:S05]  /*4950*/  BRA `(.L_x_10543) ;  /* 0x0000000400187947 */ /* 0x000fea0003800000 */
.L_x_10556:
        /* <DEDUP_REMOVED lines=21> */
.L_x_10565:
[----:B------:R-:W-:Y:S05]  /*4ab0*/  BSYNC B1 ;  /* 0x0000000000017941 */ /* 0x000fea0003800000 */
.L_x_10564:
[----:B------:R-:W-:Y:S01]  /*4ac0*/  LEA R3, R0, 0x37800000, 0x17 ;  /* 0x3780000000037811 */ /* 0x000fe200078eb8ff */
[----:B------:R-:W-:-:S05]  /*4ad0*/  IMAD.SHL.U32 R0, R2, 0x200000, RZ ;  /* 0x0020000002007824 */ /* 0x000fca00078e00ff */
[----:B------:R-:W-:-:S07]  /*4ae0*/  LOP3.LUT R0, R3, R0, R4, 0xfe, !PT ;  /* 0x0000000003007212 */ /* 0x000fce00078efe04 */
.L_x_10563:
[----:B------:R-:W-:Y:S05]  /*4af0*/  BSYNC B0 ;  /* 0x0000000000007941 */ /* 0x000fea0003800000 */
.L_x_10562:
[----:B------:R-:W-:-:S04]  /*4b00*/  FMUL.FTZ R0, R0, 1 ;  /* 0x3f80000000007820 */ /* 0x000fc80000410000 */
[----:B------:R0:W3:Y:S01]  /*4b10*/  F2F.F64.F32 R26, R0 ;  /* 0x00000000001a7310 */ /* 0x0000e20000201800 */
[----:B------:R-:W-:Y:S05]  /*4b20*/  BRA `(.L_x_10543) ;  /* 0x0000000000a47947 */ /* 0x000fea0003800000 */
.L_x_10555:
        /* <DEDUP_REMOVED lines=14> */
.L_x_10569:
[----:B------:R-:W-:Y:S05]  /*4c10*/  BSYNC B0 ;  /* 0x0000000000007941 */ /* 0x000fea0003800000 */
.L_x_10568:
[----:B------:R-:W-:-:S04]  /*4c20*/  FMUL.FTZ R0, R0, 1 ;  /* 0x3f80000000007820 */ /* 0x000fc80000410000 */
[----:B------:R0:W3:Y:S01]  /*4c30*/  F2F.F64.F32 R26, R0 ;  /* 0x00000000001a7310 */ /* 0x0000e20000201800 */
[----:B------:R-:W-:Y:S05]  /*4c40*/  BRA `(.L_x_10543) ;  /* 0x00000000005c7947 */ /* 0x000fea0003800000 */
.L_x_10542:
        /* <DEDUP_REMOVED lines=16> */
.L_x_10570:
[----:B------:R-:W-:Y:S01]  /*4d50*/  CS2R R26, SRZ ;  /* 0x00000000001a7805 */ /* 0x000fe2000001ff00 */
[----:B------:R-:W-:Y:S06]  /*4d60*/  BRA `(.L_x_10543) ;  /* 0x0000000000147947 */ /* 0x000fec0003800000 */
.L_x_10567:
[----:B------:R-:W3:Y:S02]  /*4d70*/  LDG.E.64 R26, desc[UR36][R2.64] ;  /* 0x00000024021a7981 */ /* 0x000ee4000c1e1b00 */
[----:B---3--:R-:W0:Y:S01]  /*4d80*/  I2F.F64.U64 R26, R26 ;  /* 0x0000001a001a7312 */ /* 0x008e220000301800 */
[----:B------:R-:W-:Y:S05]  /*4d90*/  BRA `(.L_x_10543) ;  /* 0x0000000000087947 */ /* 0x000fea0003800000 */
.L_x_10566:
[----:B------:R-:W3:Y:S02]  /*4da0*/  LDG.E R2, desc[UR36][R2.64] ;  /* 0x0000002402027981 */ /* 0x000ee4000c1e1900 */
[----:B---3--:R0:W3:Y:S02]  /*4db0*/  I2F.F64.U32 R26, R2 ;  /* 0x00000002001a7312 */ /* 0x0080e40000201800 */
.L_x_10543:
        /* <DEDUP_REMOVED lines=19> */
.L_x_10574:
[----:B------:R-:W3:Y:S02]  /*4ef0*/  LDG.E.U8 R2, desc[UR36][R2.64] ;  /* 0x0000002402027981 */ /* 0x000ee4000c1e1100 */
[----:B---3--:R0:W3:Y:S01]  /*4f00*/  I2F.F64.U16 R32, R2 ;  /* 0x0000000200207312 */ /* 0x0080e20000101800 */
[----:B------:R-:W-:Y:S05]  /*4f10*/  BRA `(.L_x_10576) ;  /* 0x0000000c00707947 */ /* 0x000fea0003800000 */
.L_x_10573:
        /* <DEDUP_REMOVED lines=9> */
.L_x_10578:
[----:B------:R-:W3:Y:S02]  /*4fb0*/  LDG.E R2, desc[UR36][R2.64] ;  /* 0x0000002402027981 */ /* 0x000ee4000c1e1900 */
[----:B---3--:R0:W3:Y:S01]  /*4fc0*/  I2F.F64 R32, R2 ;  /* 0x0000000200207312 */ /* 0x0080e20000201c00 */
[----:B------:R-:W-:Y:S05]  /*4fd0*/  BRA `(.L_x_10576) ;  /* 0x0000000c00407947 */ /* 0x000fea0003800000 */
.L_x_10577:
[----:B------:R-:W3:Y:S02]  /*4fe0*/  LDG.E.U16 R2, desc[UR36][R2.64] ;  /* 0x0000002402027981 */ /* 0x000ee4000c1e1500 */
[----:B---3--:R0:W3:Y:S01]  /*4ff0*/  I2F.F64.S16 R32, R2 ;  /* 0x0000000200207312 */ /* 0x0080e20000101c00 */
[----:B------:R-:W-:Y:S05]  /*5000*/  BRA `(.L_x_10576) ;  /* 0x0000000c00347947 */ /* 0x000fea0003800000 */
.L_x_10572:
        /* <DEDUP_REMOVED lines=10> */
.L_x_10580:
[----:B------:R-:W3:Y:S02]  /*50b0*/  LDG.E.U16 R0, desc[UR36][R2.64] ;  /* 0x0000002402007981 */ /* 0x000ee4000c1e1500 */
[----:B---3--:R-:W-:-:S05]  /*50c0*/  HADD2.F32 R0, -RZ, R0.H0_H0 ;  /* 0x20000000ff007230 */ /* 0x008fca0000004100 */
[----:B------:R-:W-:-:S04]  /*50d0*/  FMUL.FTZ R0, R0, 1 ;  /* 0x3f80000000007820 */ /* 0x000fc80000410000 */
[----:B------:R0:W3:Y:S01]  /*50e0*/  F2F.F64.F32 R32, R0 ;  /* 0x0000000000207310 */ /* 0x0000e20000201800 */
[----:B------:R-:W-:Y:S05]  /*50f0*/  BRA `(.L_x_10576) ;  /* 0x0000000800f87947 */ /* 0x000fea0003800000 */
.L_x_10579:
        /* <DEDUP_REMOVED lines=10> */
.L_x_10582:
[----:B------:R-:W3:Y:S02]  /*51a0*/  LDG.E.U16 R2, desc[UR36][R2.64] ;  /* 0x0000002402027981 */ /* 0x000ee4000c1e1500 */
[----:B---3--:R-:W-:-:S05]  /*51b0*/  HADD2.F32 R0, -RZ, R2.H0_H0 ;  /* 0x20000002ff007230 */ /* 0x008fca0000004100 */
[----:B------:R-:W-:-:S04]  /*51c0*/  FMUL.FTZ R0, R0, 1 ;  /* 0x3f80000000007820 */ /* 0x000fc80000410000 */
[----:B------:R0:W3:Y:S01]  /*51d0*/  F2F.F64.F32 R32, R0 ;  /* 0x0000000000207310 */ /* 0x0000e20000201800 */
[----:B------:R-:W-:Y:S05]  /*51e0*/  BRA `(.L_x_10576) ;  /* 0x0000000800bc7947 */ /* 0x000fea0003800000 */
.L_x_10581:
[----:B------:R0:W5:Y:S01]  /*51f0*/  LDG.E.64 R32, desc[UR36][R2.64] ;  /* 0x0000002402207981 */ /* 0x000162000c1e1b00 */
[----:B------:R-:W-:Y:S05]  /*5200*/  BRA `(.L_x_10576) ;  /* 0x0000000800b47947 */ /* 0x000fea0003800000 */
.L_x_10571:
        /* <DEDUP_REMOVED lines=13> */
.L_x_10585:
[----:B------:R0:W5:Y:S01]  /*52e0*/  LDG.E.64 R32, desc[UR36][R2.64] ;  /* 0x0000002402207981 */ /* 0x000162000c1e1b00 */
[----:B------:R-:W-:Y:S05]  /*52f0*/  BRA `(.L_x_10576) ;  /* 0x0000000800787947 */ /* 0x000fea0003800000 */
.L_x_10584:
        /* <DEDUP_REMOVED lines=28> */
.L_x_10587:
        /* <DEDUP_REMOVED lines=15> */
.L_x_10586:
[----:B------:R-:W3:Y:S02]  /*55b0*/  LDG.E.U16 R0, desc[UR36][R2.64] ;  /* 0x0000002402007981 */ /* 0x000ee4000c1e1500 */
[----:B---3--:R-:W-:-:S04]  /*55c0*/  IMAD.U32 R0, R0, 0x10000, RZ ;  /* 0x0001000000007824 */ /* 0x008fc800078e00ff */
[----:B------:R-:W-:-:S04]  /*55d0*/  FMUL.FTZ R0, R0, 1 ;  /* 0x3f80000000007820 */ /* 0x000fc80000410000 */
[----:B------:R0:W3:Y:S01]  /*55e0*/  F2F.F64.F32 R32, R0 ;  /* 0x0000000000207310 */ /* 0x0000e20000201800 */
[----:B------:R-:W-:Y:S05]  /*55f0*/  BRA `(.L_x_10576) ;  /* 0x0000000400b87947 */ /* 0x000fea0003800000 */
.L_x_10583:
        /* <DEDUP_REMOVED lines=11> */
.L_x_10590:
        /* <DEDUP_REMOVED lines=21> */
.L_x_10594:
[----:B------:R-:W-:Y:S05]  /*5800*/  BSYNC B1 ;  /* 0x0000000000017941 */ /* 0x000fea0003800000 */
.L_x_10593:
[----:B------:R-:W-:Y:S01]  /*5810*/  LEA R3, R0, 0x3b800000, 0x17 ;  /* 0x3b80000000037811 */ /* 0x000fe200078eb8ff */
[----:B------:R-:W-:-:S05]  /*5820*/  IMAD.SHL.U32 R0, R2, 0x100000, RZ ;  /* 0x0010000002007824 */ /* 0x000fca00078e00ff */
[----:B------:R-:W-:-:S07]  /*5830*/  LOP3.LUT R0, R3, R0, R4, 0xfe, !PT ;  /* 0x0000000003007212 */ /* 0x000fce00078efe04 */
.L_x_10592:
[----:B------:R-:W-:Y:S05]  /*5840*/  BSYNC B0 ;  /* 0x0000000000007941 */ /* 0x000fea0003800000 */
.L_x_10591:
[----:B------:R-:W-:-:S04]  /*5850*/  FMUL.FTZ R0, R0, 1 ;  /* 0x3f80000000007820 */ /* 0x000fc80000410000 */
[----:B------:R0:W3:Y:S01]  /*5860*/  F2F.F64.F32 R32, R0 ;  /* 0x0000000000207310 */ /* 0x0000e20000201800 */
[----:B------:R-:W-:Y:S05]  /*5870*/  BRA `(.L_x_10576) ;  /* 0x0000000400187947 */ /* 0x000fea0003800000 */
.L_x_10589:
        /* <DEDUP_REMOVED lines=21> */
.L_x_10598:
[----:B------:R-:W-:Y:S05]  /*59d0*/  BSYNC B1 ;  /* 0x0000000000017941 */ /* 0x000fea0003800000 */
.L_x_10597:
[----:B------:R-:W-:Y:S01]  /*59e0*/  LEA R3, R0, 0x37800000, 0x17 ;  /* 0x3780000000037811 */ /* 0x000fe200078eb8ff */
[----:B------:R-:W-:-:S05]  /*59f0*/  IMAD.SHL.U32 R0, R2, 0x200000, RZ ;  /* 0x0020000002007824 */ /* 0x000fca00078e00ff */
[----:B------:R-:W-:-:S07]  /*5a00*/  LOP3.LUT R0, R3, R0, R4, 0xfe, !PT ;  /* 0x0000000003007212 */ /* 0x000fce00078efe04 */
.L_x_10596:
[----:B------:R-:W-:Y:S05]  /*5a10*/  BSYNC B0 ;  /* 0x0000000000007941 */ /* 0x000fea0003800000 */
.L_x_10595:
[----:B------:R-:W-:-:S04]  /*5a20*/  FMUL.FTZ R0, R0, 1 ;  /* 0x3f80000000007820 */ /* 0x000fc80000410000 */
[----:B------:R0:W3:Y:S01]  /*5a30*/  F2F.F64.F32 R32, R0 ;  /* 0x0000000000207310 */ /* 0x0000e20000201800 */
[----:B------:R-:W-:Y:S05]  /*5a40*/  BRA `(.L_x_10576) ;  /* 0x0000000000a47947 */ /* 0x000fea0003800000 */
.L_x_10588:
        /* <DEDUP_REMOVED lines=14> */
.L_x_10602:
[----:B------:R-:W-:Y:S05]  /*5b30*/  BSYNC B0 ;  /* 0x0000000000007941 */ /* 0x000fea0003800000 */
.L_x_10601:
[----:B------:R-:W-:-:S04]  /*5b40*/  FMUL.FTZ R0, R0, 1 ;  /* 0x3f80000000007820 */ /* 0x000fc80000410000 */
[----:B------:R0:W3:Y:S01]  /*5b50*/  F2F.F64.F32 R32, R0 ;  /* 0x0000000000207310 */ /* 0x0000e20000201800 */
[----:B------:R-:W-:Y:S05]  /*5b60*/  BRA `(.L_x_10576) ;  /* 0x00000000005c7947 */ /* 0x000fea0003800000 */
.L_x_10575:
        /* <DEDUP_REMOVED lines=16> */
.L_x_10603:
[----:B------:R-:W-:Y:S01]  /*5c70*/  CS2R R32, SRZ ;  /* 0x0000000000207805 */ /* 0x000fe2000001ff00 */
[----:B------:R-:W-:Y:S06]  /*5c80*/  BRA `(.L_x_10576) ;  /* 0x0000000000147947 */ /* 0x000fec0003800000 */
.L_x_10600:
[----:B------:R-:W3:Y:S02]  /*5c90*/  LDG.E.64 R32, desc[UR36][R2.64] ;  /* 0x0000002402207981 */ /* 0x000ee4000c1e1b00 */
[----:B---3--:R-:W0:Y:S01]  /*5ca0*/  I2F.F64.U64 R32, R32 ;  /* 0x0000002000207312 */ /* 0x008e220000301800 */
[----:B------:R-:W-:Y:S05]  /*5cb0*/  BRA `(.L_x_10576) ;  /* 0x0000000000087947 */ /* 0x000fea0003800000 */
.L_x_10599:
[----:B------:R-:W3:Y:S02]  /*5cc0*/  LDG.E R2, desc[UR36][R2.64] ;  /* 0x0000002402027981 */ /* 0x000ee4000c1e1900 */
[----:B---3--:R0:W3:Y:S02]  /*5cd0*/  I2F.F64.U32 R32, R2 ;  /* 0x0000000200207312 */ /* 0x0080e40000201800 */
.L_x_10576:
[----:B------:R-:W-:-:S07]  /*5ce0*/  VIADD R28, R28, 0x80 ;  /* 0x000000801c1c7836 */ /* 0x000fce0000000000 */
.L_x_10537:
[----:B------:R-:W-:Y:S05]  /*5cf0*/  BSYNC B6 ;  /* 0x0000000000067941 */ /* 0x000fea0003800000 */
.L_x_10536:
        /* <DEDUP_REMOVED lines=24> */
.L_x_10609:
[----:B------:R-:W3:Y:S02]  /*5e80*/  LDG.E.U8 R2, desc[UR36][R2.64] ;  /* 0x0000002402027981 */ /* 0x000ee4000c1e1100 */
[----:B---3--:R0:W3:Y:S01]  /*5e90*/  I2F.F64.U16 R30, R2 ;  /* 0x00000002001e7312 */ /* 0x0080e20000101800 */
[----:B------:R-:W-:Y:S05]  /*5ea0*/  BRA `(.L_x_10611) ;  /* 0x0000000c00707947 */ /* 0x000fea0003800000 */
.L_x_10608:
        /* <DEDUP_REMOVED lines=9> */
.L_x_10613:
[----:B------:R-:W3:Y:S02]  /*5f40*/  LDG.E R2, desc[UR36][R2.64] ;  /* 0x0000002402027981 */ /* 0x000ee4000c1e1900 */
[----:B---3--:R0:W3:Y:S01]  /*5f50*/  I2F.F64 R30, R2 ;  /* 0x00000002001e7312 */ /* 0x0080e20000201c00 */
[----:B------:R-:W-:Y:S05]  /*5f60*/  BRA `(.L_x_10611) ;  /* 0x0000000c00407947 */ /* 0x000fea0003800000 */
.L_x_10612:
[----:B------:R-:W3:Y:S02]  /*5f70*/  LDG.E.U16 R2, desc[UR36][R2.64] ;  /* 0x0000002402027981 */ /* 0x000ee4000c1e1500 */
[----:B---3--:R0:W3:Y:S01]  /*5f80*/  I2F.F64.S16 R30, R2 ;  /* 0x00000002001e7312 */ /* 0x0080e20000101c00 */
[----:B------:R-:W-:Y:S05]  /*5f90*/  BRA `(.L_x_10611) ;  /* 0x0000000c00347947 */ /* 0x000fea0003800000 */
.L_x_10607:
        /* <DEDUP_REMOVED lines=10> */
.L_x_10615:
[----:B------:R-:W3:Y:S02]  /*6040*/  LDG.E.U16 R0, desc[UR36][R2.64] ;  /* 0x0000002402007981 */ /* 0x000ee4000c1e1500 */
[----:B---3--:R-:W-:-:S05]  /*6050*/  HADD2.F32 R0, -RZ, R0.H0_H0 ;  /* 0x20000000ff007230 */ /* 0x008fca0000004100 */
[----:B------:R-:W-:-:S04]  /*6060*/  FMUL.FTZ R0, R0, 1 ;  /* 0x3f80000000007820 */ /* 0x000fc80000410000 */
[----:B------:R0:W3:Y:S01]  /*6070*/  F2F.F64.F32 R30, R0 ;  /* 0x00000000001e7310 */ /* 0x0000e20000201800 */
[----:B------:R-:W-:Y:S05]  /*6080*/  BRA `(.L_x_10611) ;  /* 0x0000000800f87947 */ /* 0x000fea0003800000 */
.L_x_10614:
        /* <DEDUP_REMOVED lines=10> */
.L_x_10617:
[----:B------:R-:W3:Y:S02]  /*6130*/  LDG.E.U16 R2, desc[UR36][R2.64] ;  /* 0x0000002402027981 */ /* 0x000ee4000c1e1500 */
[----:B---3--:R-:W-:-:S05]  /*6140*/  HADD2.F32 R0, -RZ, R2.H0_H0 ;  /* 0x20000002ff007230 */ /* 0x008fca0000004100 */
[----:B------:R-:W-:-:S04]  /*6150*/  FMUL.FTZ R0, R0, 1 ;  /* 0x3f80000000007820 */ /* 0x000fc80000410000 */
[----:B------:R0:W3:Y:S01]  /*6160*/  F2F.F64.F32 R30, R0 ;  /* 0x00000000001e7310 */ /* 0x0000e20000201800 */
[----:B------:R-:W-:Y:S05]  /*6170*/  BRA `(.L_x_10611) ;  /* 0x0000000800bc7947 */ /* 0x000fea0003800000 */
.L_x_10616:
[----:B------:R0:W5:Y:S01]  /*6180*/  LDG.E.64 R30, desc[UR36][R2.64] ;  /* 0x00000024021e7981 */ /* 0x000162000c1e1b00 */
[----:B------:R-:W-:Y:S05]  /*6190*/  BRA `(.L_x_10611) ;  /* 0x0000000800b47947 */ /* 0x000fea0003800000 */
.L_x_10606:
        /* <DEDUP_REMOVED lines=13> */
.L_x_10620:
[----:B------:R0:W5:Y:S01]  /*6270*/  LDG.E.64 R30, desc[UR36][R2.64] ;  /* 0x00000024021e7981 */ /* 0x000162000c1e1b00 */
[----:B------:R-:W-:Y:S05]  /*6280*/  BRA `(.L_x_10611) ;  /* 0x0000000800787947 */ /* 0x000fea0003800000 */
.L_x_10619:
        /* <DEDUP_REMOVED lines=28> */
.L_x_10622:
        /* <DEDUP_REMOVED lines=15> */
.L_x_10621:
[----:B------:R-:W3:Y:S02]  /*6540*/  LDG.E.U16 R0, desc[UR36][R2.64] ;  /* 0x0000002402007981 */ /* 0x000ee4000c1e1500 */
[----:B---3--:R-:W-:-:S04]  /*6550*/  IMAD.U32 R0, R0, 0x10000, RZ ;  /* 0x0001000000007824 */ /* 0x008fc800078e00ff */
[----:B------:R-:W-:-:S04]  /*6560*/  FMUL.FTZ R0, R0, 1 ;  /* 0x3f80000000007820 */ /* 0x000fc80000410000 */
[----:B------:R0:W3:Y:S01]  /*6570*/  F2F.F64.F32 R30, R0 ;  /* 0x00000000001e7310 */ /* 0x0000e20000201800 */
[----:B------:R-:W-:Y:S05]  /*6580*/  BRA `(.L_x_10611) ;  /* 0x0000000400b87947 */ /* 0x000fea0003800000 */
.L_x_10618:
        /* <DEDUP_REMOVED lines=11> */
.L_x_10625:
        /* <DEDUP_REMOVED lines=21> */
.L_x_10629:
[----:B------:R-:W-:Y:S05]  /*6790*/  BSYNC B1 ;  /* 0x0000000000017941 */ /* 0x000fea0003800000 */
.L_x_10628:
[----:B------:R-:W-:Y:S01]  /*67a0*/  LEA R3, R0, 0x3b800000, 0x17 ;  /* 0x3b80000000037811 */ /* 0x000fe200078eb8ff */
[----:B------:R-:W-:-:S05]  /*67b0*/  IMAD.SHL.U32 R0, R2, 0x100000, RZ ;  /* 0x0010000002007824 */ /* 0x000fca00078e00ff */
[----:B------:R-:W-:-:S07]  /*67c0*/  LOP3.LUT R0, R3, R0, R4, 0xfe, !PT ;  /* 0x0000000003007212 */ /* 0x000fce00078efe04 */
.L_x_10627:
[----:B------:R-:W-:Y:S05]  /*67d0*/  BSYNC B0 ;  /* 0x0000000000007941 */ /* 0x000fea0003800000 */
.L_x_10626:
[----:B------:R-:W-:-:S04]  /*67e0*/  FMUL.FTZ R0, R0, 1 ;  /* 0x3f80000000007820 */ /* 0x000fc80000410000 */
[----:B------:R0:W3:Y:S01]  /*67f0*/  F2F.F64.F32 R30, R0 ;  /* 0x00000000001e7310 */ /* 0x0000e20000201800 */
[----:B------:R-:W-:Y:S05]  /*6800*/  BRA `(.L_x_10611) ;  /* 0x0000000400187947 */ /* 0x000fea0003800000 */
.L_x_10624:
        /* <DEDUP_REMOVED lines=21> */
.L_x_10633:
[----:B------:R-:W-:Y:S05]  /*6960*/  BSYNC B1 ;  /* 0x0000000000017941 */ /* 0x000fea0003800000 */
.L_x_10632:
[----:B------:R-:W-:Y:S01]  /*6970*/  LEA R3, R0, 0x37800000, 0x17 ;  /* 0x3780000000037811 */ /* 0x000fe200078eb8ff */
[----:B------:R-:W-:-:S05]  /*6980*/  IMAD.SHL.U32 R0, R2, 0x200000, RZ ;  /* 0x0020000002007824 */ /* 0x000fca00078e00ff */
[----:B------:R-:W-:-:S07]  /*6990*/  LOP3.LUT R0, R3, R0, R4, 0xfe, !PT ;  /* 0x0000000003007212 */ /* 0x000fce00078efe04 */
.L_x_10631:
[----:B------:R-:W-:Y:S05]  /*69a0*/  BSYNC B0 ;  /* 0x0000000000007941 */ /* 0x000fea0003800000 */
.L_x_10630:
[----:B------:R-:W-:-:S04]  /*69b0*/  FMUL.FTZ R0, R0, 1 ;  /* 0x3f80000000007820 */ /* 0x000fc80000410000 */
[----:B------:R0:W3:Y:S01]  /*69c0*/  F2F.F64.F32 R30, R0 ;  /* 0x00000000001e7310 */ /* 0x0000e20000201800 */
[----:B------:R-:W-:Y:S05]  /*69d0*/  BRA `(.L_x_10611) ;  /* 0x0000000000a47947 */ /* 0x000fea0003800000 */
.L_x_10623:
        /* <DEDUP_REMOVED lines=14> */
.L_x_10637:
[----:B------:R-:W-:Y:S05]  /*6ac0*/  BSYNC B0 ;  /* 0x0000000000007941 */ /* 0x000fea0003800000 */
.L_x_10636:
[----:B------:R-:W-:-:S04]  /*6ad0*/  FMUL.FTZ R0, R0, 1 ;  /* 0x3f80000000007820 */ /* 0x000fc80000410000 */
[----:B------:R0:W3:Y:S01]  /*6ae0*/  F2F.F64.F32 R30, R0 ;  /* 0x00000000001e7310 */ /* 0x0000e20000201800 */
[----:B------:R-:W-:Y:S05]  /*6af0*/  BRA `(.L_x_10611) ;  /* 0x00000000005c7947 */ /* 0x000fea0003800000 */
.L_x_10610:
        /* <DEDUP_REMOVED lines=16> */
.L_x_10638:
[----:B------:R-:W-:Y:S01]  /*6c00*/  CS2R R30, SRZ ;  /* 0x00000000001e7805 */ /* 0x000fe2000001ff00 */
[----:B------:R-:W-:Y:S06]  /*6c10*/  BRA `(.L_x_10611) ;  /* 0x0000000000147947 */ /* 0x000fec0003800000 */
.L_x_10635:
[----:B------:R-:W3:Y:S02]  /*6c20*/  LDG.E.64 R30, desc[UR36][R2.64] ;  /* 0x00000024021e7981 */ /* 0x000ee4000c1e1b00 */
[----:B---3--:R-:W0:Y:S01]  /*6c30*/  I2F.F64.U64 R30, R30 ;  /* 0x0000001e001e7312 */ /* 0x008e220000301800 */
[----:B------:R-:W-:Y:S05]  /*6c40*/  BRA `(.L_x_10611) ;  /* 0x0000000000087947 */ /* 0x000fea0003800000 */
.L_x_10634:
[----:B------:R-:W3:Y:S02]  /*6c50*/  LDG.E R2, desc[UR36][R2.64] ;  /* 0x0000002402027981 */ /* 0x000ee4000c1e1900 */
[----:B---3--:R0:W3:Y:S02]  /*6c60*/  I2F.F64.U32 R30, R2 ;  /* 0x00000002001e7312 */ /* 0x0080e40000201800 */
.L_x_10611:
        /* <DEDUP_REMOVED lines=20> */
.L_x_10642:
[----:B------:R-:W2:Y:S02]  /*6db0*/  LDG.E.U8 R2, desc[UR36][R2.64] ;  /* 0x0000002402027981 */ /* 0x000ea4000c1e1100 */
[----:B--2---:R0:W1:Y:S01]  /*6dc0*/  I2F.F64.U16 R34, R2 ;  /* 0x0000000200227312 */ /* 0x0040620000101800 */
[----:B------:R-:W-:Y:S05]  /*6dd0*/  BRA `(.L_x_10605) ;  /* 0x0000000c006c7947 */ /* 0x000fea0003800000 */
.L_x_10641:
        /* <DEDUP_REMOVED lines=9> */
.L_x_10645:
[----:B------:R-:W2:Y:S02]  /*6e70*/  LDG.E R2, desc[UR36][R2.64] ;  /* 0x0000002402027981 */ /* 0x000ea4000c1e1900 */
[----:B--2---:R0:W1:Y:S01]  /*6e80*/  I2F.F64 R34, R2 ;  /* 0x0000000200227312 */ /* 0x0040620000201c00 */
[----:B------:R-:W-:Y:S05]  /*6e90*/  BRA `(.L_x_10605) ;  /* 0x0000000c003c7947 */ /* 0x000fea0003800000 */
.L_x_10644:
[----:B------:R-:W2:Y:S02]  /*6ea0*/  LDG.E.U16 R2, desc[UR36][R2.64] ;  /* 0x0000002402027981 */ /* 0x000ea4000c1e1500 */
[----:B--2---:R0:W1:Y:S01]  /*6eb0*/  I2F.F64.S16 R34, R2 ;  /* 0x0000000200227312 */ /* 0x0040620000101c00 */
[----:B------:R-:W-:Y:S05]  /*6ec0*/  BRA `(.L_x_10605) ;  /* 0x0000000c00307947 */ /* 0x000fea0003800000 */
.L_x_10640:
        /* <DEDUP_REMOVED lines=10> */
.L_x_10647:
[----:B------:R-:W2:Y:S02]  /*6f70*/  LDG.E.U16 R0, desc[UR36][R2.64] ;  /* 0x0000002402007981 */ /* 0x000ea4000c1e1500 */
[----:B--2---:R-:W-:-:S05]  /*6f80*/  HADD2.F32 R0, -RZ, R0.H0_H0 ;  /* 0x20000000ff007230 */ /* 0x004fca0000004100 */
[----:B------:R-:W-:-:S04]  /*6f90*/  FMUL.FTZ R0, R0, 1 ;  /* 0x3f80000000007820 */ /* 0x000fc80000410000 */
[----:B------:R0:W1:Y:S01]  /*6fa0*/  F2F.F64.F32 R34, R0 ;  /* 0x0000000000227310 */ /* 0x0000620000201800 */
[----:B------:R-:W-:Y:S05]  /*6fb0*/  BRA `(.L_x_10605) ;  /* 0x0000000800f47947 */ /* 0x000fea0003800000 */
.L_x_10646:
        /* <DEDUP_REMOVED lines=10> */
.L_x_10649:
[----:B------:R-:W2:Y:S02]  /*7060*/  LDG.E.U16 R2, desc[UR36][R2.64] ;  /* 0x0000002402027981 */ /* 0x000ea4000c1e1500 */
[----:B--2---:R-:W-:-:S05]  /*7070*/  HADD2.F32 R0, -RZ, R2.H0_H0 ;  /* 0x20000002ff007230 */ /* 0x004fca0000004100 */
[----:B------:R-:W-:-:S04]  /*7080*/  FMUL.FTZ R0, R0, 1 ;  /* 0x3f80000000007820 */ /* 0x000fc80000410000 */
[----:B------:R0:W1:Y:S01]  /*7090*/  F2F.F64.F32 R34, R0 ;  /* 0x0000000000227310 */ /* 0x0000620000201800 */
[----:B------:R-:W-:Y:S05]  /*70a0*/  BRA `(.L_x_10605) ;  /* 0x0000000800b87947 */ /* 0x000fea0003800000 */
.L_x_10648:
[----:B------:R0:W5:Y:S01]  /*70b0*/  LDG.E.64 R34, desc[UR36][R2.64] ;  /* 0x0000002402227981 */ /* 0x000162000c1e1b00 */
[----:B------:R-:W-:Y:S05]  /*70c0*/  BRA `(.L_x_10605) ;  /* 0x0000000800b07947 */ /* 0x000fea0003800000 */
.L_x_10639:
        /* <DEDUP_REMOVED lines=13> */
.L_x_10652:
[----:B------:R0:W5:Y:S01]  /*71a0*/  LDG.E.64 R34, desc[UR36][R2.64] ;  /* 0x0000002402227981 */ /* 0x000162000c1e1b00 */
[----:B------:R-:W-:Y:S05]  /*71b0*/  BRA `(.L_x_10605) ;  /* 0x0000000800747947 */ /* 0x000fea0003800000 */
.L_x_10651:
        /* <DEDUP_REMOVED lines=28> */
.L_x_10654:
        /* <DEDUP_REMOVED lines=15> */
.L_x_10653:
[----:B------:R-:W2:Y:S02]  /*7470*/  LDG.E.U16 R0, desc[UR36][R2.64] ;  /* 0x0000002402007981 */ /* 0x000ea4000c1e1500 */
[----:B--2---:R-:W-:-:S04]  /*7480*/  IMAD.U32 R0, R0, 0x10000, RZ ;  /* 0x0001000000007824 */ /* 0x004fc800078e00ff */
[----:B------:R-:W-:-:S04]  /*7490*/  FMUL.FTZ R0, R0, 1 ;  /* 0x3f80000000007820 */ /* 0x000fc80000410000 */
[----:B------:R0:W1:Y:S01]  /*74a0*/  F2F.F64.F32 R34, R0 ;  /* 0x0000000000227310 */ /* 0x0000620000201800 */
[----:B------:R-:W-:Y:S05]  /*74b0*/  BRA `(.L_x_10605) ;  /* 0x0000000400b47947 */ /* 0x000fea0003800000 */
.L_x_10650:
        /* <DEDUP_REMOVED lines=11> */
.L_x_10657:
        /* <DEDUP_REMOVED lines=21> */
.L_x_10661:
[----:B------:R-:W-:Y:S05]  /*76c0*/  BSYNC B1 ;  /* 0x0000000000017941 */ /* 0x000fea0003800000 */
.L_x_10660:
[----:B------:R-:W-:Y:S01]  /*76d0*/  LEA R3, R0, 0x3b800000, 0x17 ;  /* 0x3b80000000037811 */ /* 0x000fe200078eb8ff */
[----:B------:R-:W-:-:S05]  /*76e0*/  IMAD.SHL.U32 R0, R2, 0x100000, RZ ;  /* 0x0010000002007824 */ /* 0x000fca00078e00ff */
[----:B------:R-:W-:-:S07]  /*76f0*/  LOP3.LUT R0, R3, R0, R4, 0xfe, !PT ;  /* 0x0000000003007212 */ /* 0x000fce00078efe04 */
.L_x_10659:
[----:B------:R-:W-:Y:S05]  /*7700*/  BSYNC B0 ;  /* 0x0000000000007941 */ /* 0x000fea0003800000 */
.L_x_10658:
[----:B------:R-:W-:-:S04]  /*7710*/  FMUL.FTZ R0, R0, 1 ;  /* 0x3f80000000007820 */ /* 0x000fc80000410000 */
[----:B------:R0:W1:Y:S01]  /*7720*/  F2F.F64.F32 R34, R0 ;  /* 0x0000000000227310 */ /* 0x0000620000201800 */
[----:B------:R-:W-:Y:S05]  /*7730*/  BRA `(.L_x_10605) ;  /* 0x0000000400147947 */ /* 0x000fea0003800000 */
.L_x_10656:
        /* <DEDUP_REMOVED lines=21> */
.L_x_10665:
[----:B------:R-:W-:Y:S05]  /*7890*/  BSYNC B1 ;  /* 0x0000000000017941 */ /* 0x000fea0003800000 */
.L_x_10664:
[----:B------:R-:W-:Y:S01]  /*78a0*/  LEA R3, R0, 0x37800000, 0x17 ;  /* 0x3780000000037811 */ /* 0x000fe200078eb8ff */
[----:B------:R-:W-:-:S05]  /*78b0*/  IMAD.SHL.U32 R0, R2, 0x200000, RZ ;  /* 0x0020000002007824 */ /* 0x000fca00078e00ff */
[----:B------:R-:W-:-:S07]  /*78c0*/  LOP3.LUT R0, R3, R0, R4, 0xfe, !PT ;  /* 0x0000000003007212 */ /* 0x000fce00078efe04 */
.L_x_10663:
[----:B------:R-:W-:Y:S05]  /*78d0*/  BSYNC B0 ;  /* 0x0000000000007941 */ /* 0x000fea0003800000 */
.L_x_10662:
[----:B------:R-:W-:-:S04]  /*78e0*/  FMUL.FTZ R0, R0, 1 ;  /* 0x3f80000000007820 */ /* 0x000fc80000410000 */
[----:B------:R0:W1:Y:S01]  /*78f0*/  F2F.F64.F32 R34, R0 ;  /* 0x0000000000227310 */ /* 0x0000620000201800 */
[----:B------:R-:W-:Y:S05]  /*7900*/  BRA `(.L_x_10605) ;  /* 0x0000000000a07947 */ /* 0x000fea0003800000 */
.L_x_10655:
        /* <DEDUP_REMOVED lines=14> */
.L_x_10669:
[----:B------:R-:W-:Y:S05]  /*79f0*/  BSYNC B0 ;  /* 0x0000000000007941 */ /* 0x000fea0003800000 */
.L_x_10668:
[----:B------:R-:W-:-:S04]  /*7a00*/  FMUL.FTZ R0, R0, 1 ;  /* 0x3f80000000007820 */ /* 0x000fc80000410000 */
[----:B------:R0:W1:Y:S01]  /*7a10*/  F2F.F64.F32 R34, R0 ;  /* 0x0000000000227310 */ /* 0x0000620000201800 */
[----:B------:R-:W-:Y:S05]  /*7a20*/  BRA `(.L_x_10605) ;  /* 0x0000000000587947 */ /* 0x000fea0003800000 */
.L_x_10643:
        /* <DEDUP_REMOVED lines=16> */
.L_x_10670:
[----:B------:R-:W-:Y:S05]  /*7b30*/  BRA `(.L_x_10605) ;  /* 0x0000000000147947 */ /* 0x000fea0003800000 */
.L_x_10667:
[----:B------:R-:W2:Y:S02]  /*7b40*/  LDG.E.64 R34, desc[UR36][R2.64] ;  /* 0x0000002402227981 */ /* 0x000ea4000c1e1b00 */
[----:B--2---:R-:W0:Y:S01]  /*7b50*/  I2F.F64.U64 R34, R34 ;  /* 0x0000002200227312 */ /* 0x004e220000301800 */
[----:B------:R-:W-:Y:S05]  /*7b60*/  BRA `(.L_x_10605) ;  /* 0x0000000000087947 */ /* 0x000fea0003800000 */
.L_x_10666:
[----:B------:R-:W2:Y:S02]  /*7b70*/  LDG.E R2, desc[UR36][R2.64] ;  /* 0x0000002402027981 */ /* 0x000ea4000c1e1900 */
[----:B--2---:R0:W1:Y:S02]  /*7b80*/  I2F.F64.U32 R34, R2 ;  /* 0x0000000200227312 */ /* 0x0040640000201800 */
.L_x_10605:
[----:B------:R-:W-:Y:S05]  /*7b90*/  BSYNC B6 ;  /* 0x0000000000067941 */ /* 0x000fea0003800000 */
.L_x_10604:
[----:B0-----:R-:W0:Y:S01]  /*7ba0*/  S2R R2, SR_TID.X ;  /* 0x0000000000027919 */ /* 0x001e220000002100 */
[----:B------:R-:W-:Y:S01]  /*7bb0*/  BSSY B0, `(.L_x_10671) ;  /* 0x0000021000007945 */ /* 0x000fe20003800000 */
[----:B0-----:R-:W-:-:S13]  /*7bc0*/  ISETP.GE.AND P1, PT, R2, R36, PT ;  /* 0x000000240200720c */ /* 0x001fda0003f26270 */
[----:B------:R-:W-:Y:S05]  /*7bd0*/  @P1 BRA `(.L_x_10672) ;  /* 0x0000000000781947 */ /* 0x000fea0003800000 */
[----:B-1--45:R-:W-:Y:S01]  /*7be0*/  DSETP.GT.AND P0, PT, R22, 1, PT ;  /* 0x3ff000001600742a */ /* 0x032fe20003f04000 */
[----:B------:R-:W-:Y:S02]  /*7bf0*/  IMAD.MOV.U32 R4, RZ, RZ, 0x0 ;  /* 0x00000000ff047424 */ /* 0x000fe400078e00ff */
[----:B------:R-:W-:-:S03]  /*7c00*/  IMAD.MOV.U32 R5, RZ, RZ, 0x7ff80000 ;  /* 0x7ff80000ff057424 */ /* 0x000fc600078e00ff */
[----:B------:R-:W-:-:S14]  /*7c10*/  DSETP.LT.OR P0, PT, R22, RZ, P0 ;  /* 0x000000ff1600722a */ /* 0x000fdc0000701400 */
        /* <DEDUP_REMOVED lines=22> */
[----:B--23--:R-:W-:Y:S05]  /*7d80*/  CALL.REL.NOINC `($__internal_8_$__cuda_sm20_div_rn_f64_full) ;  /* 0x0000004c00dc7944 */ /* 0x00cfea0003c00000 */
[----:B------:R-:W-:Y:S02]  /*7d90*/  IMAD.MOV.U32 R4, RZ, RZ, R20 ;  /* 0x000000ffff047224 */ /* 0x000fe400078e0014 */
[----:B------:R-:W-:-:S07]  /*7da0*/  IMAD.MOV.U32 R5, RZ, RZ, R21 ;  /* 0x000000ffff057224 */ /* 0x000fce00078e0015 */
.L_x_10673:
[----:B------:R-:W-:Y:S05]  /*7db0*/  BSYNC B1 ;  /* 0x0000000000017941 */ /* 0x000fea0003800000 */
.L_x_10672:
[----:B------:R-:W-:Y:S05]  /*7dc0*/  BSYNC B0 ;  /* 0x0000000000007941 */ /* 0x000fea0003800000 */
.L_x_10671:
[----:B------:R-:W0:Y:S01]  /*7dd0*/  S2R R3, SR_CTAID.X ;  /* 0x0000000000037919 */ /* 0x000e220000002500 */
[----:B------:R-:W0:Y:S01]  /*7de0*/  LDC R0, c[0x0][0x210] ;  /* 0x00008400ff007b82 */ /* 0x000e220000000800 */
[----:B-1--45:R-:W-:Y:S01]  /*7df0*/  VIADD R22, R2, 0x80 ;  /* 0x0000008002167836 */ /* 0x032fe20000000000 */
[----:B------:R-:W-:Y:S01]  /*7e00*/  BSSY B0, `(.L_x_10674) ;  /* 0x0000022000007945 */ /* 0x000fe20003800000 */
[----:B0-----:R-:W-:-:S05]  /*7e10*/  IMAD R0, R3, -0x200, R0 ;  /* 0xfffffe0003007824 */ /* 0x001fca00078e0200 */
[----:B------:R-:W-:-:S13]  /*7e20*/  ISETP.GE.AND P0, PT, R22, R0, PT ;  /* 0x000000001600720c */ /* 0x000fda0003f06270 */
[----:B------:R-:W-:Y:S05]  /*7e30*/  @P0 BRA `(.L_x_10675) ;  /* 0x0000000000780947 */ /* 0x000fea0003800000 */
[----:B--2---:R-:W-:Y:S01]  /*7e40*/  DSETP.GT.AND P0, PT, R24, 1, PT ;  /* 0x3ff000001800742a */ /* 0x004fe20003f04000 */
        /* <DEDUP_REMOVED lines=25> */
[----:B---3--:R-:W-:Y:S05]  /*7fe0*/  CALL.REL.NOINC `($__internal_8_$__cuda_sm20_div_rn_f64_full) ;  /* 0x0000004c00447944 */ /* 0x008fea0003c00000 */
[----:B------:R-:W-:Y:S02]  /*7ff0*/  IMAD.MOV.U32 R28, RZ, RZ, R20 ;  /* 0x000000ffff1c7224 */ /* 0x000fe400078e0014 */
[----:B------:R-:W-:-:S07]  /*8000*/  IMAD.MOV.U32 R29, RZ, RZ, R21 ;  /* 0x000000ffff1d7224 */ /* 0x000fce00078e0015 */
.L_x_10676:
[----:B------:R-:W-:Y:S05]  /*8010*/  BSYNC B1 ;  /* 0x0000000000017941 */ /* 0x000fea0003800000 */
.L_x_10675:
[----:B------:R-:W-:Y:S05]  /*8020*/  BSYNC B0 ;  /* 0x0000000000007941 */ /* 0x000fea0003800000 */
.L_x_10674:
[----:B------:R-:W0:Y:S01]  /*8030*/  S2R R0, SR_CTAID.X ;  /* 0x0000000000007919 */ /* 0x000e220000002500 */
[----:B------:R-:W0:Y:S01]  /*8040*/  LDC R3, c[0x0][0x210] ;  /* 0x00008400ff037b82 */ /* 0x000e220000000800 */
[----:B------:R-:W-:Y:S01]  /*8050*/  BSSY B0, `(.L_x_10677) ;  /* 0x0000023000007945 */ /* 0x000fe20003800000 */
[----:B0-----:R-:W-:Y:S02]  /*8060*/  IMAD R3, R0, -0x200, R3 ;  /* 0xfffffe0000037824 */ /* 0x001fe400078e0203 */
[----:B------:R-:W-:-:S05]  /*8070*/  VIADD R0, R2, 0x100 ;  /* 0x0000010002007836 */ /* 0x000fca0000000000 */
[----:B------:R-:W-:-:S13]  /*8080*/  ISETP.GE.AND P0, PT, R0, R3, PT ;  /* 0x000000030000720c */ /* 0x000fda0003f06270 */
[----:B------:R-:W-:Y:S05]  /*8090*/  @P0 BRA `(.L_x_10678) ;  /* 0x0000000000780947 */ /* 0x000fea0003800000 */
[----:B------:R-:W-:Y:S01]  /*80a0*/  DSETP.GT.AND P0, PT, R32, 1, PT ;  /* 0x3ff000002000742a */ /* 0x000fe20003f04000 */
[----:B--2---:R-:W-:Y:S02]  /*80b0*/  IMAD.MOV.U32 R24, RZ, RZ, 0x0 ;  /* 0x00000000ff187424 */ /* 0x004fe400078e00ff */
        /* <DEDUP_REMOVED lines=27> */
.L_x_10679:
[----:B------:R-:W-:Y:S05]  /*8270*/  BSYNC B1 ;  /* 0x0000000000017941 */ /* 0x000fea0003800000 */
.L_x_10678:
[----:B------:R-:W-:Y:S05]  /*8280*/  BSYNC B0 ;  /* 0x0000000000007941 */ /* 0x000fea0003800000 */
.L_x_10677:
        /* <DEDUP_REMOVED lines=8> */
[----:B------:R-:W-:Y:S02]  /*8310*/  IMAD.MOV.U32 R16, RZ, RZ, 0x0 ;  /* 0x00000000ff107424 */ /* 0x000fe400078e00ff */
[----:B------:R-:W-:-:S03]  /*8320*/  IMAD.MOV.U32 R17, RZ, RZ, 0x7ff80000 ;  /* 0x7ff80000ff117424 */ /* 0x000fc600078e00ff */
[----:B------:R-:W-:-:S14]  /*8330*/  DSETP.LT.OR P0, PT, R34, RZ, P0 ;  /* 0x000000ff2200722a */ /* 0x000fdc0000701400 */
        /* <DEDUP_REMOVED lines=22> */
[----:B--2---:R-:W-:Y:S05]  /*84a0*/  CALL.REL.NOINC `($__internal_8_$__cuda_sm20_div_rn_f64_full) ;  /* 0x0000004800147944 */ /* 0x004fea0003c00000 */
[----:B------:R-:W-:Y:S02]  /*84b0*/  IMAD.MOV.U32 R16, RZ, RZ, R20 ;  /* 0x000000ffff107224 */ /* 0x000fe400078e0014 */
[----:B------:R-:W-:-:S07]  /*84c0*/  IMAD.MOV.U32 R17, RZ, RZ, R21 ;  /* 0x000000ffff117224 */ /* 0x000fce00078e0015 */
.L_x_10682:
[----:B------:R-:W-:Y:S05]  /*84d0*/  BSYNC B1 ;  /* 0x0000000000017941 */ /* 0x000fea0003800000 */
.L_x_10681:
[----:B------:R-:W-:Y:S05]  /*84e0*/  BSYNC B0 ;  /* 0x0000000000007941 */ /* 0x000fea0003800000 */
.L_x_10680:
        /* <DEDUP_REMOVED lines=27> */
.L_x_10688:
[----:B------:R-:W0:Y:S01]  /*86a0*/  F2I.S64.F64.TRUNC R4, R4 ;  /* 0x0000000400047311 */ /* 0x000e22000030d900 */
[----:B------:R-:W-:Y:S02]  /*86b0*/  IMAD.MOV.U32 R2, RZ, RZ, R22 ;  /* 0x000000ffff027224 */ /* 0x000fe400078e0016 */
[----:B0-----:R-:W-:-:S05]  /*86c0*/  IMAD.MOV.U32 R3, RZ, RZ, R4 ;  /* 0x000000ffff037224 */ /* 0x001fca00078e0004 */
[----:B------:R0:W-:Y:S01]  /*86d0*/  STG.E.U8 desc[UR36][R8.64], R3 ;  /* 0x0000000308007986 */ /* 0x0001e2000c101124 */
[----:B------:R-:W-:Y:S05]  /*86e0*/  BRA `(.L_x_10684) ;  /* 0x0000001000487947 */ /* 0x000fea0003800000 */
.L_x_10687:
        /* <DEDUP_REMOVED lines=10> */
.L_x_10691:
[----:B------:R-:W0:Y:S01]  /*8790*/  F2I.F64.TRUNC R5, R4 ;  /* 0x0000000400057311 */ /* 0x000e22000030d100 */
[----:B------:R-:W-:Y:S01]  /*87a0*/  IMAD.MOV.U32 R2, RZ, RZ, R22 ;  /* 0x000000ffff027224 */ /* 0x000fe200078e0016 */
[----:B0-----:R0:W-:Y:S01]  /*87b0*/  STG.E desc[UR36][R8.64], R5 ;  /* 0x0000000508007986 */ /* 0x0011e2000c101924 */
[----:B------:R-:W-:Y:S05]  /*87c0*/  BRA `(.L_x_10684) ;  /* 0x0000001000107947 */ /* 0x000fea0003800000 */
.L_x_10690:
[----:B------:R-:W0:Y:S01]  /*87d0*/  F2I.F64.TRUNC R5, R4 ;  /* 0x0000000400057311 */ /* 0x000e22000030d100 */
[----:B------:R-:W-:Y:S01]  /*87e0*/  IMAD.MOV.U32 R2, RZ, RZ, R22 ;  /* 0x000000ffff027224 */ /* 0x000fe200078e0016 */
[----:B0-----:R0:W-:Y:S01]  /*87f0*/  STG.E.U16 desc[UR36][R8.64], R5 ;  /* 0x0000000508007986 */ /* 0x0011e2000c101524 */
[----:B------:R-:W-:Y:S05]  /*8800*/  BRA `(.L_x_10684) ;  /* 0x0000001000007947 */ /* 0x000fea0003800000 */
.L_x_10686:
        /* <DEDUP_REMOVED lines=14> */
.L_x_10693:
        /* <DEDUP_REMOVED lines=9> */
.L_x_10692:
        /* <DEDUP_REMOVED lines=15> */
.L_x_10695:
        /* <DEDUP_REMOVED lines=10> */
.L_x_10694:
[----:B------:R0:W-:Y:S01]  /*8b10*/  STG.E.64 desc[UR36][R8.64], R4 ;  /* 0x0000000408007986 */ /* 0x0001e2000c101b24 */
[----:B------:R-:W-:Y:S01]  /*8b20*/  IMAD.MOV.U32 R2, RZ, RZ, R22 ;  /* 0x000000ffff027224 */ /* 0x000fe200078e0016 */
[----:B------:R-:W-:Y:S06]  /*8b30*/  BRA `(.L_x_10684) ;  /* 0x0000000c00347947 */ /* 0x000fec0003800000 */
.L_x_10685:
        /* <DEDUP_REMOVED lines=13> */
.L_x_10698:
[----:B------:R-:W-:Y:S01]  /*8c10*/  CS2R R6, SRZ ;  /* 0x0000000000067805 */ /* 0x000fe2000001ff00 */
[----:B------:R-:W-:-:S04]  /*8c20*/  IMAD.MOV.U32 R2, RZ, RZ, R22 ;  /* 0x000000ffff027224 */ /* 0x000fc800078e0016 */
[----:B------:R0:W-:Y:S01]  /*8c30*/  STG.E.128 desc[UR36][R8.64], R4 ;  /* 0x0000000408007986 */ /* 0x0001e2000c101d24 */
[----:B------:R-:W-:Y:S05]  /*8c40*/  BRA `(.L_x_10684) ;  /* 0x0000000800f07947 */ /* 0x000fea0003800000 */
.L_x_10697:
        /* <DEDUP_REMOVED lines=25> */
.L_x_10702:
[----:B------:R-:W-:Y:S05]  /*8de0*/  BSYNC B0 ;  /* 0x0000000000007941 */ /* 0x000fea0003800000 */
.L_x_10701:
[----:B------:R-:W-:Y:S01]  /*8df0*/  LOP3.LUT R3, R0, R3, RZ, 0xfc, !PT ;  /* 0x0000000300037212 */ /* 0x000fe200078efcff */
[----:B------:R-:W-:-:S04]  /*8e00*/  IMAD.MOV.U32 R2, RZ, RZ, R22 ;  /* 0x000000ffff027224 */ /* 0x000fc800078e0016 */
[----:B------:R0:W-:Y:S01]  /*8e10*/  STG.E.U8 desc[UR36][R8.64], R3 ;  /* 0x0000000308007986 */ /* 0x0001e2000c101124 */
[----:B------:R-:W-:Y:S05]  /*8e20*/  BRA `(.L_x_10684) ;  /* 0x0000000800787947 */ /* 0x000fea0003800000 */
.L_x_10700:
        /* <DEDUP_REMOVED lines=17> */
.L_x_10704:
[----:B------:R-:W-:Y:S01]  /*8f40*/  IMAD.MOV.U32 R0, RZ, RZ, 0x7f ;  /* 0x0000007fff007424 */ /* 0x000fe200078e00ff */
[----:B------:R-:W-:-:S04]  /*8f50*/  ISETP.GT.U32.AND P0, PT, R2, 0x7f800000, PT ;  /* 0x7f8000000200780c */ /* 0x000fc80003f04070 */
[----:B------:R-:W-:-:S09]  /*8f60*/  SEL R0, R0, 0x7c, P0 ;  /* 0x0000007c00007807 */ /* 0x000fd20000000000 */
.L_x_10705:
[----:B------:R-:W-:Y:S05]  /*8f70*/  BSYNC B0 ;  /* 0x0000000000007941 */ /* 0x000fea0003800000 */
.L_x_10703:
[----:B------:R-:W-:-:S04]  /*8f80*/  LOP3.LUT R2, R3, 0x80000000, RZ, 0xc0, !PT ;  /* 0x8000000003027812 */ /* 0x000fc800078ec0ff */
[----:B------:R-:W-:Y:S01]  /*8f90*/  SHF.R.U32.HI R3, RZ, 0x18, R2 ;  /* 0x00000018ff037819 */ /* 0x000fe20000011602 */
[----:B------:R-:W-:-:S03]  /*8fa0*/  IMAD.MOV.U32 R2, RZ, RZ, R22 ;  /* 0x000000ffff027224 */ /* 0x000fc600078e0016 */
[----:B------:R-:W-:-:S05]  /*8fb0*/  LOP3.LUT R3, R0, R3, RZ, 0xfc, !PT ;  /* 0x0000000300037212 */ /* 0x000fca00078efcff */
[----:B------:R0:W-:Y:S01]  /*8fc0*/  STG.E.U8 desc[UR36][R8.64], R3 ;  /* 0x0000000308007986 */ /* 0x0001e2000c101124 */
[----:B------:R-:W-:Y:S05]  /*8fd0*/  BRA `(.L_x_10684) ;  /* 0x00000008000c7947 */ /* 0x000fea0003800000 */
.L_x_10699:
        /* <DEDUP_REMOVED lines=9> */
.L_x_10696:
        /* <DEDUP_REMOVED lines=12> */
.L_x_10708:
        /* <DEDUP_REMOVED lines=21> */
.L_x_10711:
[----:B------:R-:W-:-:S04]  /*9280*/  LOP3.LUT R0, R7, 0x80000000, RZ, 0xc0, !PT ;  /* 0x8000000007007812 */ /* 0x000fc800078ec0ff */
[----:B------:R-:W-:-:S04]  /*9290*/  SHF.R.U32.HI R3, RZ, 0x18, R0 ;  /* 0x00000018ff037819 */ /* 0x000fc80000011600 */
[----:B------:R-:W-:-:S04]  /*92a0*/  LOP3.LUT R2, R2, R3, RZ, 0xfc, !PT ;  /* 0x0000000302027212 */ /* 0x000fc800078efcff */
[----:B------:R-:W-:-:S07]  /*92b0*/  PRMT R0, R2, 0x7610, R0 ;  /* 0x0000761002007816 */ /* 0x000fce0000000000 */
.L_x_10710:
[----:B------:R-:W-:Y:S05]  /*92c0*/  BSYNC B0 ;  /* 0x0000000000007941 */ /* 0x000fea0003800000 */
.L_x_10709:
[----:B------:R0:W-:Y:S01]  /*92d0*/  STG.E.U8 desc[UR36][R8.64], R0 ;  /* 0x0000000008007986 */ /* 0x0001e2000c101124 */
[----:B------:R-:W-:Y:S01]  /*92e0*/  IMAD.MOV.U32 R2, RZ, RZ, R22 ;  /* 0x000000ffff027224 */ /* 0x000fe200078e0016 */
[----:B------:R-:W-:Y:S06]  /*92f0*/  BRA `(.L_x_10684) ;  /* 0x0000000400447947 */ /* 0x000fec0003800000 */
.L_x_10707:
        /* <DEDUP_REMOVED lines=21> */
.L_x_10714:
[----:B------:R-:W-:-:S04]  /*9450*/  LOP3.LUT R0, R7, 0x80000000, RZ, 0xc0, !PT ;  /* 0x8000000007007812 */ /* 0x000fc800078ec0ff */
[----:B------:R-:W-:-:S04]  /*9460*/  SHF.R.U32.HI R3, RZ, 0x18, R0 ;  /* 0x00000018ff037819 */ /* 0x000fc80000011600 */
[----:B------:R-:W-:-:S04]  /*9470*/  LOP3.LUT R2, R2, R3, RZ, 0xfc, !PT ;  /* 0x0000000302027212 */ /* 0x000fc800078efcff */
[----:B------:R-:W-:-:S07]  /*9480*/  PRMT R0, R2, 0x7610, R0 ;  /* 0x0000761002007816 */ /* 0x000fce0000000000 */
.L_x_10713:
[----:B------:R-:W-:Y:S05]  /*9490*/  BSYNC B0 ;  /* 0x0000000000007941 */ /* 0x000fea0003800000 */
.L_x_10712:
[----:B------:R0:W-:Y:S01]  /*94a0*/  STG.E.U8 desc[UR36][R8.64], R0 ;  /* 0x0000000008007986 */ /* 0x0001e2000c101124 */
[----:B------:R-:W-:Y:S01]  /*94b0*/  IMAD.MOV.U32 R2, RZ, RZ, R22 ;  /* 0x000000ffff027224 */ /* 0x000fe200078e0016 */
[----:B------:R-:W-:Y:S06]  /*94c0*/  BRA `(.L_x_10684) ;  /* 0x0000000000d07947 */ /* 0x000fec0003800000 */
.L_x_10706:
        /* <DEDUP_REMOVED lines=27> */
.L_x_10689:
        /* <DEDUP_REMOVED lines=16> */
.L_x_10717:
[----:B------:R-:W-:Y:S01]  /*9780*/  IMAD.MOV.U32 R2, RZ, RZ, R22 ;  /* 0x000000ffff027224 */ /* 0x000fe200078e0016 */
[----:B------:R-:W-:Y:S06]  /*9790*/  BRA `(.L_x_10684) ;  /* 0x00000000001c7947 */ /* 0x000fec0003800000 */
.L_x_10716:
[----:B------:R-:W0:Y:S01]  /*97a0*/  F2I.U64.F64.TRUNC R4, R4 ;  /* 0x0000000400047311 */ /* 0x000e22000030d800 */
[----:B------:R-:W-:Y:S01]  /*97b0*/  IMAD.MOV.U32 R2, RZ, RZ, R22 ;  /* 0x000000ffff027224 */ /* 0x000fe200078e0016 */
[----:B0-----:R0:W-:Y:S01]  /*97c0*/  STG.E.64 desc[UR36][R8.64], R4 ;  /* 0x0000000408007986 */ /* 0x0011e2000c101b24 */
[----:B------:R-:W-:Y:S05]  /*97d0*/  BRA `(.L_x_10684) ;  /* 0x00000000000c7947 */ /* 0x000fea0003800000 */
.L_x_10715:
[----:B------:R-:W0:Y:S01]  /*97e0*/  F2I.U32.F64.TRUNC R5, R4 ;  /* 0x0000000400057311 */ /* 0x000e22000030d000 */
[----:B------:R-:W-:Y:S01]  /*97f0*/  IMAD.MOV.U32 R2, RZ, RZ, R22 ;  /* 0x000000ffff027224 */ /* 0x000fe200078e0016 */
[----:B0-----:R0:W-:Y:S06]  /*9800*/  STG.E desc[UR36][R8.64], R5 ;  /* 0x0000000508007986 */ /* 0x0011ec000c101924 */
.L_x_10684:
[----:B------:R-:W-:Y:S05]  /*9810*/  BSYNC B6 ;  /* 0x0000000000067941 */ /* 0x000fea0003800000 */
.L_x_10683:
        /* <DEDUP_REMOVED lines=26> */
.L_x_10723:
[----:B------:R-:W0:Y:S02]  /*99c0*/  F2I.S64.F64.TRUNC R28, R28 ;  /* 0x0000001c001c7311 */ /* 0x000e24000030d900 */
[----:B0-----:R-:W-:-:S05]  /*99d0*/  IMAD.MOV.U32 R3, RZ, RZ, R28 ;  /* 0x000000ffff037224 */ /* 0x001fca00078e001c */
[----:B------:R0:W-:Y:S01]  /*99e0*/  STG.E.U8 desc[UR36][R4.64], R3 ;  /* 0x0000000304007986 */ /* 0x0001e2000c101124 */
[----:B------:R-:W-:Y:S05]  /*99f0*/  BRA `(.L_x_10725) ;  /* 0x0000000c00f07947 */ /* 0x000fea0003800000 */
.L_x_10722:
        /* <DEDUP_REMOVED lines=9> */
.L_x_10727:
[----:B------:R-:W0:Y:S02]  /*9a90*/  F2I.F64.TRUNC R29, R28 ;  /* 0x0000001c001d7311 */ /* 0x000e24000030d100 */
[----:B0-----:R0:W-:Y:S01]  /*9aa0*/  STG.E desc[UR36][R4.64], R29 ;  /* 0x0000001d04007986 */ /* 0x0011e2000c101924 */
[----:B------:R-:W-:Y:S05]  /*9ab0*/  BRA `(.L_x_10725) ;  /* 0x0000000c00c07947 */ /* 0x000fea0003800000 */
.L_x_10726:
[----:B------:R-:W0:Y:S02]  /*9ac0*/  F2I.F64.TRUNC R29, R28 ;  /* 0x0000001c001d7311 */ /* 0x000e24000030d100 */
[----:B0-----:R0:W-:Y:S01]  /*9ad0*/  STG.E.U16 desc[UR36][R4.64], R29 ;  /* 0x0000001d04007986 */ /* 0x0011e2000c101524 */
[----:B------:R-:W-:Y:S05]  /*9ae0*/  BRA `(.L_x_10725) ;  /* 0x0000000c00b47947 */ /* 0x000fea0003800000 */
.L_x_10721:
        /* <DEDUP_REMOVED lines=13> */
.L_x_10729:
        /* <DEDUP_REMOVED lines=8> */
.L_x_10728:
        /* <DEDUP_REMOVED lines=14> */
.L_x_10731:
        /* <DEDUP_REMOVED lines=9> */
.L_x_10730:
[----:B------:R0:W-:Y:S01]  /*9db0*/  STG.E.64 desc[UR36][R4.64], R28 ;  /* 0x0000001c04007986 */ /* 0x0001e2000c101b24 */
[----:B------:R-:W-:Y:S05]  /*9dc0*/  BRA `(.L_x_10725) ;  /* 0x0000000800fc7947 */ /* 0x000fea0003800000 */
.L_x_10720:
        /* <DEDUP_REMOVED lines=12> */
.L_x_10734:
[----:B---3--:R-:W-:-:S05]  /*9e90*/  CS2R R30, SRZ ;  /* 0x00000000001e7805 */ /* 0x008fca000001ff00 */
[----:B------:R0:W-:Y:S01]  /*9ea0*/  STG.E.128 desc[UR36][R4.64], R28 ;  /* 0x0000001c04007986 */ /* 0x0001e2000c101d24 */
[----:B------:R-:W-:Y:S05]  /*9eb0*/  BRA `(.L_x_10725) ;  /* 0x0000000800c07947 */ /* 0x000fea0003800000 */
.L_x_10733:
        /* <DEDUP_REMOVED lines=25> */
.L_x_10738:
[----:B------:R-:W-:Y:S05]  /*a050*/  BSYNC B0 ;  /* 0x0000000000007941 */ /* 0x000fea0003800000 */
.L_x_10737:
[----:B------:R-:W-:-:S05]  /*a060*/  LOP3.LUT R7, R0, R7, RZ, 0xfc, !PT ;  /* 0x0000000700077212 */ /* 0x000fca00078efcff */
[----:B------:R0:W-:Y:S01]  /*a070*/  STG.E.U8 desc[UR36][R4.64], R7 ;  /* 0x0000000704007986 */ /* 0x0001e2000c101124 */
[----:B------:R-:W-:Y:S05]  /*a080*/  BRA `(.L_x_10725) ;  /* 0x00000008004c7947 */ /* 0x000fea0003800000 */
.L_x_10736:
        /* <DEDUP_REMOVED lines=17> */
.L_x_10740:
[----:B------:R-:W-:Y:S01]  /*a1a0*/  IMAD.MOV.U32 R0, RZ, RZ, 0x7f ;  /* 0x0000007fff007424 */ /* 0x000fe200078e00ff */
[----:B------:R-:W-:-:S04]  /*a1b0*/  ISETP.GT.U32.AND P0, PT, R3, 0x7f800000, PT ;  /* 0x7f8000000300780c */ /* 0x000fc80003f04070 */
[----:B------:R-:W-:-:S09]  /*a1c0*/  SEL R0, R0, 0x7c, P0 ;  /* 0x0000007c00007807 */ /* 0x000fd20000000000 */
.L_x_10741:
[----:B------:R-:W-:Y:S05]  /*a1d0*/  BSYNC B0 ;  /* 0x0000000000007941 */ /* 0x000fea0003800000 */
.L_x_10739:
[----:B------:R-:W-:-:S04]  /*a1e0*/  LOP3.LUT R3, R7, 0x80000000, RZ, 0xc0, !PT ;  /* 0x8000000007037812 */ /* 0x000fc800078ec0ff */
[----:B------:R-:W-:-:S04]  /*a1f0*/  SHF.R.U32.HI R3, RZ, 0x18, R3 ;  /* 0x00000018ff037819 */ /* 0x000fc80000011603 */
[----:B------:R-:W-:-:S05]  /*a200*/  LOP3.LUT R3, R0, R3, RZ, 0xfc, !PT ;  /* 0x0000000300037212 */ /* 0x000fca00078efcff */
[----:B------:R0:W-:Y:S01]  /*a210*/  STG.E.U8 desc[UR36][R4.64], R3 ;  /* 0x0000000304007986 */ /* 0x0001e2000c101124 */
[----:B------:R-:W-:Y:S05]  /*a220*/  BRA `(.L_x_10725) ;  /* 0x0000000400e47947 */ /* 0x000fea0003800000 */
.L_x_10735:
        /* <DEDUP_REMOVED lines=8> */
.L_x_10732:
        /* <DEDUP_REMOVED lines=11> */
.L_x_10744:
        /* <DEDUP_REMOVED lines=21> */
.L_x_10747:
[----:B------:R-:W-:-:S04]  /*a4b0*/  LOP3.LUT R0, R7, 0x80000000, RZ, 0xc0, !PT ;  /* 0x8000000007007812 */ /* 0x000fc800078ec0ff */
[----:B------:R-:W-:-:S04]  /*a4c0*/  SHF.R.U32.HI R0, RZ, 0x18, R0 ;  /* 0x00000018ff007819 */ /* 0x000fc80000011600 */
[----:B------:R-:W-:-:S07]  /*a4d0*/  LOP3.LUT R0, R3, R0, RZ, 0xfc, !PT ;  /* 0x0000000003007212 */ /* 0x000fce00078efcff */
.L_x_10746:
[----:B------:R-:W-:Y:S05]  /*a4e0*/  BSYNC B0 ;  /* 0x0000000000007941 */ /* 0x000fea0003800000 */
.L_x_10745:
[----:B------:R0:W-:Y:S01]  /*a4f0*/  STG.E.U8 desc[UR36][R4.64], R0 ;  /* 0x0000000004007986 */ /* 0x0001e2000c101124 */
[----:B------:R-:W-:Y:S05]  /*a500*/  BRA `(.L_x_10725) ;  /* 0x00000004002c7947 */ /* 0x000fea0003800000 */
.L_x_10743:
        /* <DEDUP_REMOVED lines=21> */
.L_x_10750:
[----:B------:R-:W-:-:S04]  /*a660*/  LOP3.LUT R0, R7, 0x80000000, RZ, 0xc0, !PT ;  /* 0x8000000007007812 */ /* 0x000fc800078ec0ff */
[----:B------:R-:W-:-:S04]  /*a670*/  SHF.R.U32.HI R0, RZ, 0x18, R0 ;  /* 0x00000018ff007819 */ /* 0x000fc80000011600 */
[----:B------:R-:W-:-:S07]  /*a680*/  LOP3.LUT R0, R3, R0, RZ, 0xfc, !PT ;  /* 0x0000000003007212 */ /* 0x000fce00078efcff */
.L_x_10749:
[----:B------:R-:W-:Y:S05]  /*a690*/  BSYNC B0 ;  /* 0x0000000000007941 */ /* 0x000fea0003800000 */
.L_x_10748:
[----:B------:R0:W-:Y:S01]  /*a6a0*/  STG.E.U8 desc[UR36][R4.64], R0 ;  /* 0x0000000004007986 */ /* 0x0001e2000c101124 */
[----:B------:R-:W-:Y:S05]  /*a6b0*/  BRA `(.L_x_10725) ;  /* 0x0000000000c07947 */ /* 0x000fea0003800000 */
.L_x_10742:
        /* <DEDUP_REMOVED lines=26> */
.L_x_10724:
        /* <DEDUP_REMOVED lines=16> */
.L_x_10753:
[----:B------:R-:W-:Y:S05]  /*a960*/  BRA `(.L_x_10725) ;  /* 0x0000000000147947 */ /* 0x000fea0003800000 */
.L_x_10752:
[----:B------:R-:W0:Y:S02]  /*a970*/  F2I.U64.F64.TRUNC R28, R28 ;  /* 0x0000001c001c7311 */ /* 0x000e24000030d800 */
[----:B0-----:R0:W-:Y:S01]  /*a980*/  STG.E.64 desc[UR36][R4.64], R28 ;  /* 0x0000001c04007986 */ /* 0x0011e2000c101b24 */
[----:B------:R-:W-:Y:S05]  /*a990*/  BRA `(.L_x_10725) ;  /* 0x0000000000087947 */ /* 0x000fea0003800000 */
.L_x_10751:
[----:B------:R-:W0:Y:S02]  /*a9a0*/  F2I.U32.F64.TRUNC R29, R28 ;  /* 0x0000001c001d7311 */ /* 0x000e24000030d000 */
[----:B0-----:R0:W-:Y:S02]  /*a9b0*/  STG.E desc[UR36][R4.64], R29 ;  /* 0x0000001d04007986 */ /* 0x0011e4000c101924 */
.L_x_10725:
        /* <DEDUP_REMOVED lines=24> */
.L_x_10757:
[----:B--2---:R-:W0:Y:S02]  /*ab40*/  F2I.S64.F64.TRUNC R24, R24 ;  /* 0x0000001800187311 */ /* 0x004e24000030d900 */
[----:B0-----:R-:W-:-:S05]  /*ab50*/  IMAD.MOV.U32 R3, RZ, RZ, R24 ;  /* 0x000000ffff037224 */ /* 0x001fca00078e0018 */
[----:B------:R0:W-:Y:S01]  /*ab60*/  STG.E.U8 desc[UR36][R4.64], R3 ;  /* 0x0000000304007986 */ /* 0x0001e2000c101124 */
[----:B------:R-:W-:Y:S05]  /*ab70*/  BRA `(.L_x_10759) ;  /* 0x0000000c00f07947 */ /* 0x000fea0003800000 */
.L_x_10756:
        /* <DEDUP_REMOVED lines=9> */
.L_x_10761:
[----:B--2---:R-:W0:Y:S02]  /*ac10*/  F2I.F64.TRUNC R25, R24 ;  /* 0x0000001800197311 */ /* 0x004e24000030d100 */
[----:B0-----:R0:W-:Y:S01]  /*ac20*/  STG.E desc[UR36][R4.64], R25 ;  /* 0x0000001904007986 */ /* 0x0011e2000c101924 */
[----:B------:R-:W-:Y:S05]  /*ac30*/  BRA `(.L_x_10759) ;  /* 0x0000000c00c07947 */ /* 0x000fea0003800000 */
.L_x_10760:
[----:B--2---:R-:W0:Y:S02]  /*ac40*/  F2I.F64.TRUNC R25, R24 ;  /* 0x0000001800197311 */ /* 0x004e24000030d100 */
[----:B0-----:R0:W-:Y:S01]  /*ac50*/  STG.E.U16 desc[UR36][R4.64], R25 ;  /* 0x0000001904007986 */ /* 0x0011e2000c101524 */
[----:B------:R-:W-:Y:S05]  /*ac60*/  BRA `(.L_x_10759) ;  /* 0x0000000c00b47947 */ /* 0x000fea0003800000 */
.L_x_10755:
        /* <DEDUP_REMOVED lines=13> */
.L_x_10763:
        /* <DEDUP_REMOVED lines=8> */
.L_x_10762:
        /* <DEDUP_REMOVED lines=14> */
.L_x_10765:
        /* <DEDUP_REMOVED lines=9> */
.L_x_10764:
[----:B--2---:R0:W-:Y:S01]  /*af30*/  STG.E.64 desc[UR36][R4.64], R24 ;  /* 0x0000001804007986 */ /* 0x0041e2000c101b24 */
[----:B------:R-:W-:Y:S05]  /*af40*/  BRA `(.L_x_10759) ;  /* 0x0000000800fc7947 */ /* 0x000fea0003800000 */
.L_x_10754:
        /* <DEDUP_REMOVED lines=12> */
.L_x_10768:
[----:B------:R-:W-:-:S05]  /*b010*/  CS2R R26, SRZ ;  /* 0x00000000001a7805 */ /* 0x000fca000001ff00 */
[----:B--2---:R0:W-:Y:S01]  /*b020*/  STG.E.128 desc[UR36][R4.64], R24 ;  /* 0x0000001804007986 */ /* 0x0041e2000c101d24 */
[----:B------:R-:W-:Y:S05]  /*b030*/  BRA `(.L_x_10759) ;  /* 0x0000000800c07947 */ /* 0x000fea0003800000 */
.L_x_10767:
        /* <DEDUP_REMOVED lines=25> */
.L_x_10772:
[----:B------:R-:W-:Y:S05]  /*b1d0*/  BSYNC B0 ;  /* 0x0000000000007941 */ /* 0x000fea0003800000 */
.L_x_10771:
[----:B------:R-:W-:-:S05]  /*b1e0*/  LOP3.LUT R7, R0, R7, RZ, 0xfc, !PT ;  /* 0x0000000700077212 */ /* 0x000fca00078efcff */
[----:B------:R0:W-:Y:S01]  /*b1f0*/  STG.E.U8 desc[UR36][R4.64], R7 ;  /* 0x0000000704007986 */ /* 0x0001e2000c101124 */
[----:B------:R-:W-:Y:S05]  /*b200*/  BRA `(.L_x_10759) ;  /* 0x00000008004c7947 */ /* 0x000fea0003800000 */
.L_x_10770:
        /* <DEDUP_REMOVED lines=17> */
.L_x_10774:
[----:B------:R-:W-:Y:S01]  /*b320*/  IMAD.MOV.U32 R0, RZ, RZ, 0x7f ;  /* 0x0000007fff007424 */ /* 0x000fe200078e00ff */
[----:B------:R-:W-:-:S04]  /*b330*/  ISETP.GT.U32.AND P0, PT, R3, 0x7f800000, PT ;  /* 0x7f8000000300780c */ /* 0x000fc80003f04070 */
[----:B------:R-:W-:-:S09]  /*b340*/  SEL R0, R0, 0x7c, P0 ;  /* 0x0000007c00007807 */ /* 0x000fd20000000000 */
.L_x_10775:
[----:B------:R-:W-:Y:S05]  /*b350*/  BSYNC B0 ;  /* 0x0000000000007941 */ /* 0x000fea0003800000 */
.L_x_10773:
[----:B------:R-:W-:-:S04]  /*b360*/  LOP3.LUT R3, R7, 0x80000000, RZ, 0xc0, !PT ;  /* 0x8000000007037812 */ /* 0x000fc800078ec0ff */
[----:B------:R-:W-:-:S04]  /*b370*/  SHF.R.U32.HI R3, RZ, 0x18, R3 ;  /* 0x00000018ff037819 */ /* 0x000fc80000011603 */
[----:B------:R-:W-:-:S05]  /*b380*/  LOP3.LUT R3, R0, R3, RZ, 0xfc, !PT ;  /* 0x0000000300037212 */ /* 0x000fca00078efcff */
[----:B------:R0:W-:Y:S01]  /*b390*/  STG.E.U8 desc[UR36][R4.64], R3 ;  /* 0x0000000304007986 */ /* 0x0001e2000c101124 */
[----:B------:R-:W-:Y:S05]  /*b3a0*/  BRA `(.L_x_10759) ;  /* 0x0000000400e47947 */ /* 0x000fea0003800000 */
.L_x_10769:
        /* <DEDUP_REMOVED lines=8> */
.L_x_10766:
        /* <DEDUP_REMOVED lines=11> */
.L_x_10778:
        /* <DEDUP_REMOVED lines=21> */
.L_x_10781:
[----:B------:R-:W-:-:S04]  /*b630*/  LOP3.LUT R0, R7, 0x80000000, RZ, 0xc0, !PT ;  /* 0x8000000007007812 */ /* 0x000fc800078ec0ff */
[----:B------:R-:W-:-:S04]  /*b640*/  SHF.R.U32.HI R0, RZ, 0x18, R0 ;  /* 0x00000018ff007819 */ /* 0x000fc80000011600 */
[----:B------:R-:W-:-:S07]  /*b650*/  LOP3.LUT R0, R3, R0, RZ, 0xfc, !PT ;  /* 0x0000000003007212 */ /* 0x000fce00078efcff */
.L_x_10780:
[----:B------:R-:W-:Y:S05]  /*b660*/  BSYNC B0 ;  /* 0x0000000000007941 */ /* 0x000fea0003800000 */
.L_x_10779:
[----:B------:R0:W-:Y:S01]  /*b670*/  STG.E.U8 desc[UR36][R4.64], R0 ;  /* 0x0000000004007986 */ /* 0x0001e2000c101124 */
[----:B------:R-:W-:Y:S05]  /*b680*/  BRA `(.L_x_10759) ;  /* 0x00000004002c7947 */ /* 0x000fea0003800000 */
.L_x_10777:
        /* <DEDUP_REMOVED lines=21> */
.L_x_10784:
[----:B------:R-:W-:-:S04]  /*b7e0*/  LOP3.LUT R0, R7, 0x80000000, RZ, 0xc0, !PT ;  /* 0x8000000007007812 */ /* 0x000fc800078ec0ff */
[----:B------:R-:W-:-:S04]  /*b7f0*/  SHF.R.U32.HI R0, RZ, 0x18, R0 ;  /* 0x00000018ff007819 */ /* 0x000fc80000011600 */
[----:B------:R-:W-:-:S07]  /*b800*/  LOP3.LUT R0, R3, R0, RZ, 0xfc, !PT ;  /* 0x0000000003007212 */ /* 0x000fce00078efcff */
.L_x_10783:
[----:B------:R-:W-:Y:S05]  /*b810*/  BSYNC B0 ;  /* 0x0000000000007941 */ /* 0x000fea0003800000 */
.L_x_10782:
[----:B------:R4:W-:Y:S01]  /*b820*/  STG.E.U8 desc[UR36][R4.64], R0 ;  /* 0x0000000004007986 */ /* 0x0009e2000c101124 */
[----:B------:R-:W-:Y:S05]  /*b830*/  BRA `(.L_x_10759) ;  /* 0x0000000000c07947 */ /* 0x000fea0003800000 */
.L_x_10776:
        /* <DEDUP_REMOVED lines=26> */
.L_x_10758:
        /* <DEDUP_REMOVED lines=16> */
.L_x_10787:
[----:B------:R-:W-:Y:S05]  /*bae0*/  BRA `(.L_x_10759) ;  /* 0x0000000000147947 */ /* 0x000fea0003800000 */
.L_x_10786:
[----:B--2---:R-:W0:Y:S02]  /*baf0*/  F2I.U64.F64.TRUNC R24, R24 ;  /* 0x0000001800187311 */ /* 0x004e24000030d800 */
[----:B0-----:R1:W-:Y:S01]  /*bb00*/  STG.E.64 desc[UR36][R4.64], R24 ;  /* 0x0000001804007986 */ /* 0x0013e2000c101b24 */
[----:B------:R-:W-:Y:S05]  /*bb10*/  BRA `(.L_x_10759) ;  /* 0x0000000000087947 */ /* 0x000fea0003800000 */
.L_x_10785:
[----:B--2---:R-:W0:Y:S02]  /*bb20*/  F2I.U32.F64.TRUNC R25, R24 ;  /* 0x0000001800197311 */ /* 0x004e24000030d000 */
[----:B0-----:R0:W-:Y:S02]  /*bb30*/  STG.E desc[UR36][R4.64], R25 ;  /* 0x0000001904007986 */ /* 0x0011e4000c101924 */
.L_x_10759:
[----:B------:R-:W-:-:S07]  /*bb40*/  VIADD R2, R2, 0x80 ;  /* 0x0000008002027836 */ /* 0x000fce0000000000 */
.L_x_10719:
[----:B------:R-:W-:Y:S05]  /*bb50*/  BSYNC B6 ;  /* 0x0000000000067941 */ /* 0x000fea0003800000 */
.L_x_10718:
        /* <DEDUP_REMOVED lines=23> */
.L_x_10791:
[----:B------:R-:W0:Y:S02]  /*bcd0*/  F2I.S64.F64.TRUNC R16, R16 ;  /* 0x0000001000107311 */ /* 0x000e24000030d900 */
[----:B0-----:R-:W-:-:S05]  /*bce0*/  IMAD.MOV.U32 R5, RZ, RZ, R16 ;  /* 0x000000ffff057224 */ /* 0x001fca00078e0010 */
[----:B------:R-:W-:Y:S01]  /*bcf0*/  STG.E.U8 desc[UR36][R2.64], R5 ;  /* 0x0000000502007986 */ /* 0x000fe2000c101124 */
[----:B------:R-:W-:Y:S05]  /*bd00*/  EXIT ;  /* 0x000000000000794d */ /* 0x000fea0003800000 */
.L_x_10790:
        /* <DEDUP_REMOVED lines=9> */
.L_x_10794:
[----:B------:R-:W0:Y:S02]  /*bda0*/  F2I.F64.TRUNC R17, R16 ;  /* 0x0000001000117311 */ /* 0x000e24000030d100 */
[----:B0-----:R-:W-:Y:S01]  /*bdb0*/  STG.E desc[UR36][R2.64], R17 ;  /* 0x0000001102007986 */ /* 0x001fe2000c101924 */
[----:B------:R-:W-:Y:S05]  /*bdc0*/  EXIT ;  /* 0x000000000000794d */ /* 0x000fea0003800000 */
.L_x_10793:
[----:B------:R-:W0:Y:S02]  /*bdd0*/  F2I.F64.TRUNC R17, R16 ;  /* 0x0000001000117311 */ /* 0x000e24000030d100 */
[----:B0-----:R-:W-:Y:S01]  /*bde0*/  STG.E.U16 desc[UR36][R2.64], R17 ;  /* 0x0000001102007986 */ /* 0x001fe2000c101524 */
[----:B------:R-:W-:Y:S05]  /*bdf0*/  EXIT ;  /* 0x000000000000794d */ /* 0x000fea0003800000 */
.L_x_10789:
        /* <DEDUP_REMOVED lines=13> */
.L_x_10796:
        /* <DEDUP_REMOVED lines=8> */
.L_x_10795:
        /* <DEDUP_REMOVED lines=14> */
.L_x_10798:
        /* <DEDUP_REMOVED lines=9> */
.L_x_10797:
[----:B------:R-:W-:Y:S01]  /*c0c0*/  STG.E.64 desc[UR36][R2.64], R16 ;  /* 0x0000001002007986 */ /* 0x000fe2000c101b24 */
[----:B------:R-:W-:Y:S05]  /*c0d0*/  EXIT ;  /* 0x000000000000794d */ /* 0x000fea0003800000 */
.L_x_10788:
        /* <DEDUP_REMOVED lines=12> */
.L_x_10801:
[----:B------:R-:W-:-:S05]  /*c1a0*/  CS2R R18, SRZ ;  /* 0x0000000000127805 */ /* 0x000fca000001ff00 */
[----:B------:R-:W-:Y:S01]  /*c1b0*/  STG.E.128 desc[UR36][R2.64], R16 ;  /* 0x0000001002007986 */ /* 0x000fe2000c101d24 */
[----:B------:R-:W-:Y:S05]  /*c1c0*/  EXIT ;  /* 0x000000000000794d */ /* 0x000fea0003800000 */
.L_x_10800:
        /* <DEDUP_REMOVED lines=25> */
.L_x_10805:
[----:B------:R-:W-:Y:S05]  /*c360*/  BSYNC B0 ;  /* 0x0000000000007941 */ /* 0x000fea0003800000 */
.L_x_10804:
[----:B------:R-:W-:-:S05]  /*c370*/  LOP3.LUT R5, R0, R5, RZ, 0xfc, !PT ;  /* 0x0000000500057212 */ /* 0x000fca00078efcff */
[----:B------:R-:W-:Y:S01]  /*c380*/  STG.E.U8 desc[UR36][R2.64], R5 ;  /* 0x0000000502007986 */ /* 0x000fe2000c101124 */
[----:B------:R-:W-:Y:S05]  /*c390*/  EXIT ;  /* 0x000000000000794d */ /* 0x000fea0003800000 */
.L_x_10803:
        /* <DEDUP_REMOVED lines=17> */
.L_x_10807:
[----:B------:R-:W-:Y:S01]  /*c4b0*/  IMAD.MOV.U32 R0, RZ, RZ, 0x7f ;  /* 0x0000007fff007424 */ /* 0x000fe200078e00ff */
[----:B------:R-:W-:-:S04]  /*c4c0*/  ISETP.GT.U32.AND P0, PT, R4, 0x7f800000, PT ;  /* 0x7f8000000400780c */ /* 0x000fc80003f04070 */
[----:B------:R-:W-:-:S09]  /*c4d0*/  SEL R0, R0, 0x7c, P0 ;  /* 0x0000007c00007807 */ /* 0x000fd20000000000 */
.L_x_10808:
[----:B------:R-:W-:Y:S05]  /*c4e0*/  BSYNC B0 ;  /* 0x0000000000007941 */ /* 0x000fea0003800000 */
.L_x_10806:
[----:B------:R-:W-:-:S04]  /*c4f0*/  LOP3.LUT R4, R5, 0x80000000, RZ, 0xc0, !PT ;  /* 0x8000000005047812 */ /* 0x000fc800078ec0ff */
[----:B------:R-:W-:-:S04]  /*c500*/  SHF.R.U32.HI R5, RZ, 0x18, R4 ;  /* 0x00000018ff057819 */ /* 0x000fc80000011604 */
[----:B------:R-:W-:-:S05]  /*c510*/  LOP3.LUT R5, R0, R5, RZ, 0xfc, !PT ;  /* 0x0000000500057212 */ /* 0x000fca00078efcff */
[----:B------:R-:W-:Y:S01]  /*c520*/  STG.E.U8 desc[UR36][R2.64], R5 ;  /* 0x0000000502007986 */ /* 0x000fe2000c101124 */
[----:B------:R-:W-:Y:S05]  /*c530*/  EXIT ;  /* 0x000000000000794d */ /* 0x000fea0003800000 */
.L_x_10802:
        /* <DEDUP_REMOVED lines=8> */
.L_x_10799:
        /* <DEDUP_REMOVED lines=11> */
.L_x_10811:
        /* <DEDUP_REMOVED lines=21> */
.L_x_10814:
[----:B------:R-:W-:-:S04]  /*c7c0*/  LOP3.LUT R0, R7, 0x80000000, RZ, 0xc0, !PT ;  /* 0x8000000007007812 */ /* 0x000fc800078ec0ff */
[----:B------:R-:W-:-:S04]  /*c7d0*/  SHF.R.U32.HI R5, RZ, 0x18, R0 ;  /* 0x00000018ff057819 */ /* 0x000fc80000011600 */
[----:B------:R-:W-:-:S04]  /*c7e0*/  LOP3.LUT R4, R4, R5, RZ, 0xfc, !PT ;  /* 0x0000000504047212 */ /* 0x000fc800078efcff */
[----:B------:R-:W-:-:S07]  /*c7f0*/  PRMT R0, R4, 0x7610, R0 ;  /* 0x0000761004007816 */ /* 0x000fce0000000000 */
.L_x_10813:
[----:B------:R-:W-:Y:S05]  /*c800*/  BSYNC B0 ;  /* 0x0000000000007941 */ /* 0x000fea0003800000 */
.L_x_10812:
[----:B------:R-:W-:Y:S01]  /*c810*/  STG.E.U8 desc[UR36][R2.64], R0 ;  /* 0x0000000002007986 */ /* 0x000fe2000c101124 */
[----:B------:R-:W-:Y:S05]  /*c820*/  EXIT ;  /* 0x000000000000794d */ /* 0x000fea0003800000 */
.L_x_10810:
        /* <DEDUP_REMOVED lines=21> */
.L_x_10817:
[----:B------:R-:W-:-:S04]  /*c980*/  LOP3.LUT R0, R7, 0x80000000, RZ, 0xc0, !PT ;  /* 0x8000000007007812 */ /* 0x000fc800078ec0ff */
[----:B------:R-:W-:-:S04]  /*c990*/  SHF.R.U32.HI R5, RZ, 0x18, R0 ;  /* 0x00000018ff057819 */ /* 0x000fc80000011600 */
[----:B------:R-:W-:-:S04]  /*c9a0*/  LOP3.LUT R4, R4, R5, RZ, 0xfc, !PT ;  /* 0x0000000504047212 */ /* 0x000fc800078efcff */
[----:B------:R-:W-:-:S07]  /*c9b0*/  PRMT R0, R4, 0x7610, R0 ;  /* 0x0000761004007816 */ /* 0x000fce0000000000 */
.L_x_10816:
[----:B------:R-:W-:Y:S05]  /*c9c0*/  BSYNC B0 ;  /* 0x0000000000007941 */ /* 0x000fea0003800000 */
.L_x_10815:
[----:B------:R-:W-:Y:S01]  /*c9d0*/  STG.E.U8 desc[UR36][R2.64], R0 ;  /* 0x0000000002007986 */ /* 0x000fe2000c101124 */
[----:B------:R-:W-:Y:S05]  /*c9e0*/  EXIT ;  /* 0x000000000000794d */ /* 0x000fea0003800000 */
.L_x_10809:
        /* <DEDUP_REMOVED lines=26> */
.L_x_10792:
        /* <DEDUP_REMOVED lines=16> */
.L_x_10820:
[----:B------:R-:W-:Y:S05]  /*cc90*/  EXIT ;  /* 0x000000000000794d */ /* 0x000fea0003800000 */
.L_x_10819:
[----:B------:R-:W0:Y:S02]  /*cca0*/  F2I.U64.F64.TRUNC R16, R16 ;  /* 0x0000001000107311 */ /* 0x000e24000030d800 */
[----:B0-----:R-:W-:Y:S01]  /*ccb0*/  STG.E.64 desc[UR36][R2.64], R16 ;  /* 0x0000001002007986 */ /* 0x001fe2000c101b24 */
[----:B------:R-:W-:Y:S05]  /*ccc0*/  EXIT ;  /* 0x000000000000794d */ /* 0x000fea0003800000 */
.L_x_10818:
[----:B------:R-:W0:Y:S02]  /*ccd0*/  F2I.U32.F64.TRUNC R17, R16 ;  /* 0x0000001000117311 */ /* 0x000e24000030d000 */
[----:B0-----:R-:W-:Y:S01]  /*cce0*/  STG.E desc[UR36][R2.64], R17 ;  /* 0x0000001102007986 */ /* 0x001fe2000c101924 */
[----:B------:R-:W-:Y:S05]  /*ccf0*/  EXIT ;  /* 0x000000000000794d */ /* 0x000fea0003800000 */
        .weak           $__internal_8_$__cuda_sm20_div_rn_f64_full
        .type           $__internal_8_$__cuda_sm20_div_rn_f64_full,@function
        .size           $__internal_8_$__cuda_sm20_div_rn_f64_full,(.L_x_14580 - $__internal_8_$__cuda_sm20_div_rn_f64_full)
$__internal_8_$__cuda_sm20_div_rn_f64_full:
        /* <DEDUP_REMOVED lines=70> */
.L_x_10822:
        /* <DEDUP_REMOVED lines=16> */
.L_x_10825:
[----:B------:R-:W-:Y:S01]  /*d260*/  LOP3.LUT R21, R9, 0x80000, RZ, 0xfc, !PT ;  /* 0x0008000009157812 */ /* 0x000fe200078efcff */
[----:B------:R-:W-:Y:S01]  /*d270*/  IMAD.MOV.U32 R20, RZ, RZ, R8 ;  /* 0x000000ffff147224 */ /* 0x000fe200078e0008 */
[----:B------:R-:W-:Y:S06]  /*d280*/  BRA `(.L_x_10823) ;  /* 0x0000000000087947 */ /* 0x000fec0003800000 */
.L_x_10824:
[----:B------:R-:W-:Y:S01]  /*d290*/  LOP3.LUT R21, R11, 0x80000, RZ, 0xfc, !PT ;  /* 0x000800000b157812 */ /* 0x000fe200078efcff */
[----:B------:R-:W-:-:S07]  /*d2a0*/  IMAD.MOV.U32 R20, RZ, RZ, R10 ;  /* 0x000000ffff147224 */ /* 0x000fce00078e000a */
.L_x_10823:
[----:B------:R-:W-:Y:S05]  /*d2b0*/  BSYNC B2 ;  /* 0x0000000000027941 */ /* 0x000fea0003800000 */
.L_x_10821:
[----:B------:R-:W-:Y:S02]  /*d2c0*/  IMAD.MOV.U32 R6, RZ, RZ, R16 ;  /* 0x000000ffff067224 */ /* 0x000fe400078e0010 */
[----:B------:R-:W-:-:S04]  /*d2d0*/  IMAD.MOV.U32 R7, RZ, RZ, 0x0 ;  /* 0x00000000ff077424 */ /* 0x000fc800078e00ff */
[----:B------:R-:W-:Y:S05]  /*d2e0*/  RET.REL.NODEC R6 `(_ZN2at6native27unrolled_elementwise_kernelIZZZNS0_26logit_backward_kernel_cudaERNS_18TensorIteratorBaseERKN3c106ScalarEENKUlvE_clEvENKUlvE_clEvEUlddE_St5arrayIPcLm3EELi4E23TrivialOffsetCalculatorILi2EjESE_ILi1EjENS0_6memory12LoadWithCastILi2EEENSH_13StoreWithCastILi1EEEEEviT_T0_T2_T3_T4_T5_) ;  /* 0xffffff2c06447950 */ /* 0x000fea0003c3ffff */
.L_x_10826:
        /* <DEDUP_REMOVED lines=9> */
.L_x_14580:


//--------------------- .text._ZN2at6native18elementwise_kernelILi128ELi2EZNS0_22gpu_kernel_impl_nocastIZZZNS0_26logit_backward_kernel_cudaERNS_18TensorIteratorBaseERKN3c106ScalarEENKUlvE_clEvENKUlvE_clEvEUlddE_EEvS4_RKT_EUliE_EEviT1_ --------------------------
	.section	.text._ZN2at6native18elementwise_kernelILi128ELi2EZNS0_22gpu_kernel_impl_nocastIZZZNS0_26logit_backward_kernel_cudaERNS_18TensorIteratorBaseERKN3c106ScalarEENKUlvE_clEvENKUlvE_clEvEUlddE_EEvS4_RKT_EUliE_EEviT1_,"ax",@progbits
	.align	128
        .global         _ZN2at6native18elementwise_kernelILi128ELi2EZNS0_22gpu_kernel_impl_nocastIZZZNS0_26logit_backward_kernel_cudaERNS_18TensorIteratorBaseERKN3c106ScalarEENKUlvE_clEvENKUlvE_clEvEUlddE_EEvS4_RKT_EUliE_EEviT1_
        .type           _ZN2at6native18elementwise_kernelILi128ELi2EZNS0_22gpu_kernel_impl_nocastIZZZNS0_26logit_backward_kernel_cudaERNS_18TensorIteratorBaseERKN3c106ScalarEENKUlvE_clEvENKUlvE_clEvEUlddE_EEvS4_RKT_EUliE_EEviT1_,@function
        .size           _ZN2at6native18elementwise_kernelILi128ELi2EZNS0_22gpu_kernel_impl_nocastIZZZNS0_26logit_backward_kernel_cudaERNS_18TensorIteratorBaseERKN3c106ScalarEENKUlvE_clEvENKUlvE_clEvEUlddE_EEvS4_RKT_EUliE_EEviT1_,(.L_x_14581 - _ZN2at6native18elementwise_kernelILi128ELi2EZNS0_22gpu_kernel_impl_nocastIZZZNS0_26logit_backward_kernel_cudaERNS_18TensorIteratorBaseERKN3c106ScalarEENKUlvE_clEvENKUlvE_clEvEUlddE_EEvS4_RKT_EUliE_EEviT1_)
        .other          _ZN2at6native18elementwise_kernelILi128ELi2EZNS0_22gpu_kernel_impl_nocastIZZZNS0_26logit_backward_kernel_cudaERNS_18TensorIteratorBaseERKN3c106ScalarEENKUlvE_clEvENKUlvE_clEvEUlddE_EEvS4_RKT_EUliE_EEviT1_,@"STO_CUDA_ENTRY STV_DEFAULT"
_ZN2at6native18elementwise_kernelILi128ELi2EZNS0_22gpu_kernel_impl_nocastIZZZNS0_26logit_backward_kernel_cudaERNS_18TensorIteratorBaseERKN3c106ScalarEENKUlvE_clEvENKUlvE_clEvEUlddE_EEvS4_RKT_EUliE_EEviT1_:
.text._ZN2at6native18elementwise_kernelILi128ELi2EZNS0_22gpu_kernel_impl_nocastIZZZNS0_26logit_backward_kernel_cudaERNS_18TensorIteratorBaseERKN3c106ScalarEENKUlvE_clEvENKUlvE_clEvEUlddE_EEvS4_RKT_EUliE_EEviT1_:
        /* <DEDUP_REMOVED lines=362> */
.L_x_10829:
[----:B------:R-:W-:Y:S01]  /*16a0*/  ULDC.64 UR6, c[0x0][0x488] ;  /* 0x0001220000067ab9 */ /* 0x000fe20000000a00 */
[----:B------:R-:W-:Y:S01]  /*16b0*/  ULDC.64 UR8, c[0x0][0x480] ;  /* 0x0001200000087ab9 */ /* 0x000fe20000000a00 */
[----:B------:R-:W-:-:S05]  /*16c0*/  IADD3 R6, P0, R2, UR6, RZ ;  /* 0x0000000602067c10 */ /* 0x000fca000ff1e0ff */
[----:B------:R-:W-:Y:S01]  /*16d0*/  IMAD.X R7, RZ, RZ, UR7, P0 ;  /* 0x00000007ff077e24 */ /* 0x000fe200080e06ff */
[----:B------:R-:W-:-:S04]  /*16e0*/  ULDC.64 UR6, c[0x0][0x478] ;  /* 0x00011e0000067ab9 */ /* 0x000fc80000000a00 */
[----:B------:R-:W2:Y:S01]  /*16f0*/  LDG.E.64 R10, desc[UR4][R6.64] ;  /* 0x00000004060a7981 */ /* 0x000ea2000c1e1b00 */
[----:B------:R-:W-:Y:S01]  /*1700*/  IADD3 R4, P1, R5, UR6, RZ ;  /* 0x0000000605047c10 */ /* 0x000fe2000ff3e0ff */
[----:B------:R-:W-:Y:S01]  /*1710*/  BSSY B1, `(.L_x_10830) ;  /* 0x0000021000017945 */ /* 0x000fe20003800000 */
[----:B------:R-:W-:Y:S02]  /*1720*/  IADD3 R16, P2, R0, UR8, RZ ;  /* 0x0000000800107c10 */ /* 0x000fe4000ff5e0ff */
[----:B------:R-:W-:Y:S02]  /*1730*/  IADD3.X R5, RZ, UR7, RZ, P1, !PT ;  /* 0x00000007ff057c10 */ /* 0x000fe40008ffe4ff */
[----:B------:R-:W-:Y:S02]  /*1740*/  IADD3.X R17, RZ, UR9, RZ, P2, !PT ;  /* 0x00000009ff117c10 */ /* 0x000fe400097fe4ff */
[----:B------:R-:W-:Y:S02]  /*1750*/  MOV R2, 0x0 ;  /* 0x0000000000027802 */ /* 0x000fe40000000f00 */
[----:B------:R-:W-:Y:S01]  /*1760*/  MOV R3, 0x7ff80000 ;  /* 0x7ff8000000037802 */ /* 0x000fe20000000f00 */
[----:B--2---:R-:W-:-:S06]  /*1770*/  DSETP.GT.AND P0, PT, R10, 1, PT ;  /* 0x3ff000000a00742a */ /* 0x004fcc0003f04000 */
[----:B------:R-:W-:-:S14]  /*1780*/  DSETP.LT.OR P0, PT, R10, RZ, P0 ;  /* 0x000000ff0a00722a */ /* 0x000fdc0000701400 */
[----:B------:R-:W-:Y:S05]  /*1790*/  @P0 BRA `(.L_x_10831) ;  /* 0x0000000000600947 */ /* 0x000fea0003800000 */
[----:B------:R-:W2:Y:S01]  /*17a0*/  LDG.E.64 R6, desc[UR4][R16.64] ;  /* 0x0000000410067981 */ /* 0x000ea2000c1e1b00 */
[C---:B------:R-:W-:Y:S01]  /*17b0*/  DADD R8, -R10.reuse, 1 ;  /* 0x3ff000000a087429 */ /* 0x040fe20000000100 */
[----:B------:R-:W-:Y:S01]  /*17c0*/  IMAD.MOV.U32 R2, RZ, RZ, 0x1 ;  /* 0x00000001ff027424 */ /* 0x000fe200078e00ff */
        /* <DEDUP_REMOVED lines=15> */
[----:B------:R-:W-:Y:S02]  /*18c0*/  MOV R11, R7 ;  /* 0x00000007000b7202 */ /* 0x000fe40000000f00 */
[----:B------:R-:W-:Y:S02]  /*18d0*/  MOV R0, R6 ;  /* 0x0000000600007202 */ /* 0x000fe40000000f00 */
[----:B------:R-:W-:Y:S02]  /*18e0*/  MOV R7, R9 ;  /* 0x0000000900077202 */ /* 0x000fe40000000f00 */
[----:B------:R-:W-:-:S07]  /*18f0*/  MOV R16, 0x1910 ;  /* 0x0000191000107802 */ /* 0x000fce0000000f00 */
[----:B------:R-:W-:Y:S05]  /*1900*/  CALL.REL.NOINC `($__internal_9_$__cuda_sm20_div_rn_f64_full) ;  /* 0x0000001800547944 */ /* 0x000fea0003c00000 */
.L_x_10832:
[----:B------:R-:W-:Y:S05]  /*1910*/  BSYNC B2 ;  /* 0x0000000000027941 */ /* 0x000fea0003800000 */
.L_x_10831:
[----:B------:R-:W-:Y:S05]  /*1920*/  BSYNC B1 ;  /* 0x0000000000017941 */ /* 0x000fea0003800000 */
.L_x_10830:
[----:B------:R-:W-:Y:S01]  /*1930*/  LEA R13, R14, R13, 0x8 ;  /* 0x0000000d0e0d7211 */ /* 0x000fe200078e40ff */
[----:B------:R0:W-:Y:S04]  /*1940*/  STG.E.64 desc[UR4][R4.64], R2 ;  /* 0x0000000204007986 */ /* 0x0001e8000c101b04 */
[----:B0-----:R-:W-:-:S07]  /*1950*/  VIADD R3, R13, 0x80 ;  /* 0x000000800d037836 */ /* 0x001fce0000000000 */
.L_x_10828:
[----:B------:R-:W-:Y:S05]  /*1960*/  BSYNC B0 ;  /* 0x0000000000007941 */ /* 0x000fea0003800000 */
.L_x_10827:
        /* <DEDUP_REMOVED lines=356> */
.L_x_10833:
        /* <DEDUP_REMOVED lines=38> */
[----:B------:R-:W-:Y:S05]  /*3210*/  CALL.REL.NOINC `($__internal_9_$__cuda_sm20_div_rn_f64_full) ;  /* 0x0000000000107944 */ /* 0x000fea0003c00000 */
.L_x_10836:
[----:B------:R-:W-:Y:S05]  /*3220*/  BSYNC B1 ;  /* 0x0000000000017941 */ /* 0x000fea0003800000 */
.L_x_10835:
[----:B------:R-:W-:Y:S05]  /*3230*/  BSYNC B0 ;  /* 0x0000000000007941 */ /* 0x000fea0003800000 */
.L_x_10834:
[----:B------:R-:W-:Y:S01]  /*3240*/  STG.E.64 desc[UR4][R4.64], R2 ;  /* 0x0000000204007986 */ /* 0x000fe2000c101b04 */
[----:B------:R-:W-:Y:S05]  /*3250*/  EXIT ;  /* 0x000000000000794d */ /* 0x000fea0003800000 */
        .weak           $__internal_9_$__cuda_sm20_div_rn_f64_full
        .type           $__internal_9_$__cuda_sm20_div_rn_f64_full,@function
        .size           $__internal_9_$__cuda_sm20_div_rn_f64_full,(.L_x_14581 - $__internal_9_$__cuda_sm20_div_rn_f64_full)
$__internal_9_$__cuda_sm20_div_rn_f64_full:
        /* <DEDUP_REMOVED lines=69> */
.L_x_10838:
        /* <DEDUP_REMOVED lines=16> */
.L_x_10841:
[----:B------:R-:W-:Y:S02]  /*37b0*/  LOP3.LUT R19, R7, 0x80000, RZ, 0xfc, !PT ;  /* 0x0008000007137812 */ /* 0x000fe400078efcff */
[----:B------:R-:W-:Y:S01]  /*37c0*/  MOV R18, R6 ;  /* 0x0000000600127202 */ /* 0x000fe20000000f00 */
[----:B------:R-:W-:Y:S06]  /*37d0*/  BRA `(.L_x_10839) ;  /* 0x0000000000087947 */ /* 0x000fec0003800000 */
.L_x_10840:
[----:B------:R-:W-:Y:S02]  /*37e0*/  LOP3.LUT R19, R9, 0x80000, RZ, 0xfc, !PT ;  /* 0x0008000009137812 */ /* 0x000fe400078efcff */
[----:B------:R-:W-:-:S07]  /*37f0*/  MOV R18, R8 ;  /* 0x0000000800127202 */ /* 0x000fce0000000f00 */
.L_x_10839:
[----:B------:R-:W-:Y:S05]  /*3800*/  BSYNC B3 ;  /* 0x0000000000037941 */ /* 0x000fea0003800000 */
.L_x_10837:
[----:B------:R-:W-:Y:S01]  /*3810*/  HFMA2.MMA R17, -RZ, RZ, 0, 0 ;  /* 0x00000000ff117435 */ /* 0x000fe200000001ff */
[----:B------:R-:W-:Y:S02]  /*3820*/  MOV R2, R18 ;  /* 0x0000001200027202 */ /* 0x000fe40000000f00 */
[----:B------:R-:W-:-:S03]  /*3830*/  MOV R3, R19 ;  /* 0x0000001300037202 */ /* 0x000fc60000000f00 */
[----:B------:R-:W-:Y:S05]  /*3840*/  RET.REL.NODEC R16 `(_ZN2at6native18elementwise_kernelILi128ELi2EZNS0_22gpu_kernel_impl_nocastIZZZNS0_26logit_backward_kernel_cudaERNS_18TensorIteratorBaseERKN3c106ScalarEENKUlvE_clEvENKUlvE_clEvEUlddE_EEvS4_RKT_EUliE_EEviT1_) ;  /* 0xffffffc410ec7950 */ /* 0x000fea0003c3ffff */
.L_x_10842:
        /* <DEDUP_REMOVED lines=11> */
.L_x_14581:


//--------------------- .text._ZN2at6native27unrolled_elementwise_kernelIZZZNS0_26logit_backward_kernel_cudaERNS_18TensorIteratorBaseERKN3c106ScalarEENKUlvE_clEvENKUlvE_clEvEUlddE_St5arrayIPcLm3EELi4E23TrivialOffsetCalculatorILi2EjESE_ILi1EjENS0_6memory15LoadWithoutCastENSH_16StoreWithoutCastEEEviT_T0_T2_T3_T4_T5_ --------------------------
	.section	.text._ZN2at6native27unrolled_elementwise_kernelIZZZNS0_26logit_backward_kernel_cudaERNS_18TensorIteratorBaseERKN3c106ScalarEENKUlvE_clEvENKUlvE_clEvEUlddE_St5arrayIPcLm3EELi4E23TrivialOffsetCalculatorILi2EjESE_ILi1EjENS0_6memory15LoadWithoutCastENSH_16StoreWithoutCastEEEviT_T0_T2_T3_T4_T5_,"ax",@progbits
	.align	128
        .global         _ZN2at6native27unrolled_elementwise_kernelIZZZNS0_26logit_backward_kernel_cudaERNS_18TensorIteratorBaseERKN3c106ScalarEENKUlvE_clEvENKUlvE_clEvEUlddE_St5arrayIPcLm3EELi4E23TrivialOffsetCalculatorILi2EjESE_ILi1EjENS0_6memory15LoadWithoutCastENSH_16StoreWithoutCastEEEviT_T0_T2_T3_T4_T5_
        .type           _ZN2at6native27unrolled_elementwise_kernelIZZZNS0_26logit_backward_kernel_cudaERNS_18TensorIteratorBaseERKN3c106ScalarEENKUlvE_clEvENKUlvE_clEvEUlddE_St5arrayIPcLm3EELi4E23TrivialOffsetCalculatorILi2EjESE_ILi1EjENS0_6memory15LoadWithoutCastENSH_16StoreWithoutCastEEEviT_T0_T2_T3_T4_T5_,@function
        .size           _ZN2at6native27unrolled_elementwise_kernelIZZZNS0_26logit_backward_kernel_cudaERNS_18TensorIteratorBaseERKN3c106ScalarEENKUlvE_clEvENKUlvE_clEvEUlddE_St5arrayIPcLm3EELi4E23TrivialOffsetCalculatorILi2EjESE_ILi1EjENS0_6memory15LoadWithoutCastENSH_16StoreWithoutCastEEEviT_T0_T2_T3_T4_T5_,(.L_x_14582 - _ZN2at6native27unrolled_elementwise_kernelIZZZNS0_26logit_backward_kernel_cudaERNS_18TensorIteratorBaseERKN3c106ScalarEENKUlvE_clEvENKUlvE_clEvEUlddE_St5arrayIPcLm3EELi4E23TrivialOffsetCalculatorILi2EjESE_ILi1EjENS0_6memory15LoadWithoutCastENSH_16StoreWithoutCastEEEviT_T0_T2_T3_T4_T5_)
        .other          _ZN2at6native27unrolled_elementwise_kernelIZZZNS0_26logit_backward_kernel_cudaERNS_18TensorIteratorBaseERKN3c106ScalarEENKUlvE_clEvENKUlvE_clEvEUlddE_St5arrayIPcLm3EELi4E23TrivialOffsetCalculatorILi2EjESE_ILi1EjENS0_6memory15LoadWithoutCastENSH_16StoreWithoutCastEEEviT_T0_T2_T3_T4_T5_,@"STO_CUDA_ENTRY STV_DEFAULT"
_ZN2at6native27unrolled_elementwise_kernelIZZZNS0_26logit_backward_kernel_cudaERNS_18TensorIteratorBaseERKN3c106ScalarEENKUlvE_clEvENKUlvE_clEvEUlddE_St5arrayIPcLm3EELi4E23TrivialOffsetCalculatorILi2EjESE_ILi1EjENS0_6memory15LoadWithoutCastENSH_16StoreWithoutCastEEEviT_T0_T2_T3_T4_T5_:
.text._ZN2at6native27unrolled_elementwise_kernelIZZZNS0_26logit_backward_kernel_cudaERNS_18TensorIteratorBaseERKN3c106ScalarEENKUlvE_clEvENKUlvE_clEvEUlddE_St5arrayIPcLm3EELi4E23TrivialOffsetCalculatorILi2EjESE_ILi1EjENS0_6memory15LoadWithoutCastENSH_16StoreWithoutCastEEEviT_T0_T2_T3_T4_T5_:
[----:B------:R-:W-:Y:S01]  /*0000*/  LDC R1, c[0x0][0x28] ;  /* 0x00000a00ff017b82 */ /* 0x000fe20000000800 */
[----:B------:R-:W0:Y:S07]  /*0010*/  S2R R3, SR_CTAID.X ;  /* 0x0000000000037919 */ /* 0x000e2e0000002500 */
[----:B------:R-:W0:Y:S01]  /*0020*/  LDC R0, c[0x0][0x210] ;  /* 0x00008400ff007b82 */ /* 0x000e220000000800 */
[----:B------:R-:W-:Y:S02]  /*0030*/  CS2R R18, SRZ ;  /* 0x0000000000127805 */ /* 0x000fe4000001ff00 */
[----:B------:R-:W-:Y:S01]  /*0040*/  CS2R R28, SRZ ;  /* 0x00000000001c7805 */ /* 0x000fe2000001ff00 */
[----:B------:R-:W1:Y:S01]  /*0050*/  S2R R4, SR_TID.X ;  /* 0x0000000000047919 */ /* 0x000e620000002100 */
[----:B------:R-:W-:Y:S01]  /*0060*/  ULDC.64 UR4, c[0x0][0x208] ;  /* 0x0000820000047ab9 */ /* 0x000fe20000000a00 */
[----:B0-----:R-:W-:-:S02]  /*0070*/  IMAD R5, R3, -0x200, R0 ;  /* 0xfffffe0003057824 */ /* 0x001fc400078e0200 */
[----:B-1----:R-:W-:-:S03]  /*0080*/  IMAD.MOV.U32 R0, RZ, RZ, R4 ;  /* 0x000000ffff007224 */ /* 0x002fc600078e0004 */
[----:B------:R-:W-:-:S13]  /*0090*/  ISETP.GE.AND P1, PT, R4, R5, PT ;  /* 0x000000050400720c */ /* 0x000fda0003f26270 */
[----:B------:R-:W-:Y:S01]  /*00a0*/  @!P1 IMAD R7, R3, 0x200, R0 ;  /* 0x0000020003079824 */ /* 0x000fe200078e0200 */
[----:B------:R-:W0:Y:S01]  /*00b0*/  @!P1 LDC.64 R16, c[0x0][0x220] ;  /* 0x00008800ff109b82 */ /* 0x000e220000000a00 */
[----:B------:R-:W-:-:S05]  /*00c0*/  @!P1 VIADD R0, R0, 0x80 ;  /* 0x0000008000009836 */ /* 0x000fca0000000000 */
[C---:B------:R-:W-:Y:S02]  /*00d0*/  ISETP.GE.AND P0, PT, R0.reuse, R5, PT ;  /* 0x000000050000720c */ /* 0x040fe40003f06270 */
[----:B------:R-:W1:Y:S11]  /*00e0*/  @!P1 LDC.64 R20, c[0x0][0x228] ;  /* 0x00008a00ff149b82 */ /* 0x000e760000000a00 */
[----:B------:R-:W-:Y:S01]  /*00f0*/  @!P0 IMAD R33, R3, 0x200, R0 ;  /* 0x0000020003218824 */ /* 0x000fe200078e0200 */
[----:B------:R-:W2:Y:S01]  /*0100*/  @!P0 LDC.64 R22, c[0x0][0x220] ;  /* 0x00008800ff168b82 */ /* 0x000ea20000000a00 */
[----:B------:R-:W-:-:S02]  /*0110*/  @!P0 VIADD R0, R0, 0x80 ;  /* 0x0000008000008836 */ /* 0x000fc40000000000 */
[----:B0-----:R-:W-:-:S03]  /*0120*/  @!P1 IMAD.WIDE.U32 R16, R7, 0x8, R16 ;  /* 0x0000000807109825 */ /* 0x001fc600078e0010 */
[----:B------:R-:W-:Y:S02]  /*0130*/  ISETP.GE.AND P3, PT, R0, R5, PT ;  /* 0x000000050000720c */ /* 0x000fe40003f66270 */
[----:B------:R-:W0:Y:S01]  /*0140*/  @!P0 LDC.64 R24, c[0x0][0x228] ;  /* 0x00008a00ff188b82 */ /* 0x000e220000000a00 */
[----:B-1----:R-:W-:Y:S01]  /*0150*/  @!P1 IMAD.WIDE.U32 R20, R7, 0x8, R20 ;  /* 0x0000000807149825 */ /* 0x002fe200078e0014 */
[----:B------:R-:W-:-:S04]  /*0160*/  CS2R R6, SRZ ;  /* 0x0000000000067805 */ /* 0x000fc8000001ff00 */
[----:B------:R1:W5:Y:S05]  /*0170*/  @!P1 LDG.E.64 R18, desc[UR4][R20.64] ;  /* 0x0000000414129981 */ /* 0x00036a000c1e1b00 */
[----:B------:R-:W-:Y:S01]  /*0180*/  @!P3 LEA R37, R3, R0, 0x9 ;  /* 0x000000000325b211 */ /* 0x000fe200078e48ff */
[----:B------:R-:W-:Y:S01]  /*0190*/  @!P3 VIADD R0, R0, 0x80 ;  /* 0x000000800000b836 */ /* 0x000fe20000000000 */
[----:B------:R-:W3:Y:S01]  /*01a0*/  @!P3 LDC.64 R14, c[0x0][0x220] ;  /* 0x00008800ff0ebb82 */ /* 0x000ee20000000a00 */
[----:B------:R1:W5:Y:S01]  /*01b0*/  @!P1 LDG.E.64 R6, desc[UR4][R16.64] ;  /* 0x0000000410069981 */ /* 0x000362000c1e1b00 */
[----:B--2---:R-:W-:Y:S02]  /*01c0*/  @!P0 IMAD.WIDE.U32 R26, R33, 0x8, R22 ;  /* 0x00000008211a8825 */ /* 0x004fe400078e0016 */
[----:B------:R-:W-:-:S04]  /*01d0*/  ISETP.GE.AND P2, PT, R0, R5, PT ;  /* 0x000000050000720c */ /* 0x000fc80003f46270 */
[----:B------:R-:W2:Y:S01]  /*01e0*/  @!P3 LDC.64 R12, c[0x0][0x228] ;  /* 0x00008a00ff0cbb82 */ /* 0x000ea20000000a00 */
[----:B------:R1:W5:Y:S08]  /*01f0*/  @!P0 LDG.E.64 R28, desc[UR4][R26.64] ;  /* 0x000000041a1c8981 */ /* 0x000370000c1e1b00 */
[----:B------:R-:W4:Y:S08]  /*0200*/  @!P2 LDC.64 R10, c[0x0][0x220] ;  /* 0x00008800ff0aab82 */ /* 0x000f300000000a00 */
[----:B------:R-:W1:Y:S01]  /*0210*/  @!P2 LDC.64 R8, c[0x0][0x228] ;  /* 0x00008a00ff08ab82 */ /* 0x000e620000000a00 */
[----:B------:R-:W-:-:S02]  /*0220*/  @!P2 IMAD R31, R3, 0x200, R0 ;  /* 0x00000200031fa824 */ /* 0x000fc400078e0200 */
[----:B0-----:R-:W-:-:S04]  /*0230*/  @!P0 IMAD.WIDE.U32 R32, R33, 0x8, R24 ;  /* 0x0000000821208825 */ /* 0x001fc800078e0018 */
[----:B---3--:R-:W-:Y:S01]  /*0240*/  @!P3 IMAD.WIDE.U32 R34, R37, 0x8, R14 ;  /* 0x000000082522b825 */ /* 0x008fe200078e000e */
[----:B------:R-:W-:-:S03]  /*0250*/  CS2R R14, SRZ ;  /* 0x00000000000e7805 */ /* 0x000fc6000001ff00 */
[----:B--2---:R-:W-:Y:S01]  /*0260*/  @!P3 IMAD.WIDE.U32 R36, R37, 0x8, R12 ;  /* 0x000000082524b825 */ /* 0x004fe200078e000c */
[----:B------:R-:W-:-:S03]  /*0270*/  CS2R R12, SRZ ;  /* 0x00000000000c7805 */ /* 0x000fc6000001ff00 */
[----:B----4-:R-:W-:Y:S01]  /*0280*/  @!P2 IMAD.WIDE.U32 R22, R31, 0x8, R10 ;  /* 0x000000081f16a825 */ /* 0x010fe200078e000a */
[----:B------:R-:W-:-:S04]  /*0290*/  CS2R R10, SRZ ;  /* 0x00000000000a7805 */ /* 0x000fc8000001ff00 */
[----:B------:R0:W5:Y:S01]  /*02a0*/  @!P2 LDG.E.64 R12, desc[UR4][R22.64] ;  /* 0x00000004160ca981 */ /* 0x000162000c1e1b00 */
[----:B-1----:R-:W-:Y:S01]  /*02b0*/  @!P2 IMAD.WIDE.U32 R24, R31, 0x8, R8 ;  /* 0x000000081f18a825 */ /* 0x002fe200078e0008 */
[----:B------:R-:W-:Y:S02]  /*02c0*/  CS2R R30, SRZ ;  /* 0x00000000001e7805 */ /* 0x000fe4000001ff00 */
[----:B------:R-:W-:Y:S01]  /*02d0*/  CS2R R8, SRZ ;  /* 0x0000000000087805 */ /* 0x000fe2000001ff00 */
[----:B------:R0:W5:Y:S04]  /*02e0*/  @!P3 LDG.E.64 R10, desc[UR4][R36.64] ;  /* 0x00000004240ab981 */ /* 0x000168000c1e1b00 */
[----:B------:R0:W5:Y:S04]  /*02f0*/  @!P0 LDG.E.64 R30, desc[UR4][R32.64] ;  /* 0x00000004201e8981 */ /* 0x000168000c1e1b00 */
[----:B------:R0:W5:Y:S04]  /*0300*/  @!P3 LDG.E.64 R8, desc[UR4][R34.64] ;  /* 0x000000042208b981 */ /* 0x000168000c1e1b00 */
[----:B------:R0:W5:Y:S01]  /*0310*/  @!P2 LDG.E.64 R14, desc[UR4][R24.64] ;  /* 0x00000004180ea981 */ /* 0x000162000c1e1b00 */
[----:B------:R-:W-:Y:S04]  /*0320*/  BSSY B0, `(.L_x_10843) ;  /* 0x0000021000007945 */ /* 0x000fe80003800000 */
[----:B------:R-:W-:Y:S05]  /*0330*/  @P1 BRA `(.L_x_10844) ;  /* 0x00000000007c1947 */ /* 0x000fea0003800000 */
[----:B-----5:R-:W-:Y:S01]  /*0340*/  DSETP.GT.AND P0, PT, R18, 1, PT ;  /* 0x3ff000001200742a */ /* 0x020fe20003f04000 */
[----:B------:R-:W-:Y:S02]  /*0350*/  IMAD.MOV.U32 R16, RZ, RZ, 0x0 ;  /* 0x00000000ff107424 */ /* 0x000fe400078e00ff */
[----:B------:R-:W-:-:S03]  /*0360*/  IMAD.MOV.U32 R17, RZ, RZ, 0x7ff80000 ;  /* 0x7ff80000ff117424 */ /* 0x000fc600078e00ff */
[----:B------:R-:W-:-:S14]  /*0370*/  DSETP.LT.OR P0, PT, R18, RZ, P0 ;  /* 0x000000ff1200722a */ /* 0x000fdc0000701400 */
[----:B------:R-:W-:Y:S05]  /*0380*/  @P0 BRA `(.L_x_10844) ;  /* 0x0000000000680947 */ /* 0x000fea0003800000 */
[----:B------:R-:W-:Y:S01]  /*0390*/  DADD R16, -R18, 1 ;  /* 0x3ff0000012107429 */ /* 0x000fe20000000100 */
[----:B------:R-:W-:Y:S01]  /*03a0*/  FSETP.GEU.AND P2, PT, |R7|, 6.5827683646048100446e-37, PT ;  /* 0x036000000700780b */ /* 0x000fe20003f4e200 */
[----:B------:R-:W-:Y:S06]  /*03b0*/  BSSY B1, `(.L_x_10844) ;  /* 0x0000017000017945 */ /* 0x000fec0003800000 */
[----:B------:R-:W-:Y:S01]  /*03c0*/  DMUL R18, R16, R18 ;  /* 0x0000001210127228 */ /* 0x000fe20000000000 */
[----:B------:R-:W-:-:S05]  /*03d0*/  IMAD.MOV.U32 R16, RZ, RZ, 0x1 ;  /* 0x00000001ff107424 */ /* 0x000fca00078e00ff */
[----:B------:R-:W1:Y:S02]  /*03e0*/  MUFU.RCP64H R17, R19 ;  /* 0x0000001300117308 */ /* 0x000e640000001800 */
[----:B-1----:R-:W-:-:S08]  /*03f0*/  DFMA R20, -R18, R16, 1 ;  /* 0x3ff000001214742b */ /* 0x002fd00000000110 */
[----:B------:R-:W-:-:S08]  /*0400*/  DFMA R20, R20, R20, R20 ;  /* 0x000000141414722b */ /* 0x000fd00000000014 */
[----:B------:R-:W-:-:S08]  /*0410*/  DFMA R20, R16, R20, R16 ;  /* 0x000000141014722b */ /* 0x000fd00000000010 */
[----:B------:R-:W-:-:S08]  /*0420*/  DFMA R16, -R18, R20, 1 ;  /* 0x3ff000001210742b */ /* 0x000fd00000000114 */
[----:B------:R-:W-:-:S08]  /*0430*/  DFMA R16, R20, R16, R20 ;  /* 0x000000101410722b */ /* 0x000fd00000000014 */
[----:B------:R-:W-:-:S08]  /*0440*/  DMUL R20, R16, R6 ;  /* 0x0000000610147228 */ /* 0x000fd00000000000 */
[----:B0-----:R-:W-:-:S08]  /*0450*/  DFMA R22, -R18, R20, R6 ;  /* 0x000000141216722b */ /* 0x001fd00000000106 */
        /* <DEDUP_REMOVED lines=9> */
[----:B------:R-:W-:Y:S05]  /*04f0*/  CALL.REL.NOINC `($__internal_10_$__cuda_sm20_div_rn_f64_full) ;  /* 0x00000008002c7944 */ /* 0x000fea0003c00000 */
[----:B------:R-:W-:Y:S02]  /*0500*/  IMAD.MOV.U32 R16, RZ, RZ, R32 ;  /* 0x000000ffff107224 */ /* 0x000fe400078e0020 */
[----:B------:R-:W-:-:S07]  /*0510*/  IMAD.MOV.U32 R17, RZ, RZ, R33 ;  /* 0x000000ffff117224 */ /* 0x000fce00078e0021 */
.L_x_10845:
[----:B------:R-:W-:Y:S05]  /*0520*/  BSYNC B1 ;  /* 0x0000000000017941 */ /* 0x000fea0003800000 */
.L_x_10844:
[----:B------:R-:W-:Y:S05]  /*0530*/  BSYNC B0 ;  /* 0x0000000000007941 */ /* 0x000fea0003800000 */
.L_x_10843:
[----:B-----5:R-:W-:Y:S01]  /*0540*/  IADD3 R6, R4, 0x80, RZ ;  /* 0x0000008004067810 */ /* 0x020fe20007ffe0ff */
[----:B------:R-:W-:Y:S03]  /*0550*/  BSSY B0, `(.L_x_10846) ;  /* 0x0000022000007945 */ /* 0x000fe60003800000 */
        /* <DEDUP_REMOVED lines=29> */
[----:B------:R-:W-:Y:S05]  /*0730*/  CALL.REL.NOINC `($__internal_10_$__cuda_sm20_div_rn_f64_full) ;  /* 0x00000004009c7944 */ /* 0x000fea0003c00000 */
[----:B------:R-:W-:Y:S02]  /*0740*/  IMAD.MOV.U32 R18, RZ, RZ, R32 ;  /* 0x000000ffff127224 */ /* 0x000fe400078e0020 */
[----:B------:R-:W-:-:S07]  /*0750*/  IMAD.MOV.U32 R19, RZ, RZ, R33 ;  /* 0x000000ffff137224 */ /* 0x000fce00078e0021 */
.L_x_10848:
[----:B------:R-:W-:Y:S05]  /*0760*/  BSYNC B1 ;  /* 0x0000000000017941 */ /* 0x000fea0003800000 */
.L_x_10847:
[----:B------:R-:W-:Y:S05]  /*0770*/  BSYNC B0 ;  /* 0x0000000000007941 */ /* 0x000fea0003800000 */
.L_x_10846:
[----:B------:R-:W-:Y:S01]  /*0780*/  VIADD R0, R4, 0x100 ;  /* 0x0000010004007836 */ /* 0x000fe20000000000 */
[----:B------:R-:W-:Y:S04]  /*0790*/  BSSY B0, `(.L_x_10849) ;  /* 0x0000022000007945 */ /* 0x000fe80003800000 */
[----:B------:R-:W-:-:S13]  /*07a0*/  ISETP.GE.AND P0, PT, R0, R5, PT ;  /* 0x000000050000720c */ /* 0x000fda0003f06270 */
[----:B------:R-:W-:Y:S05]  /*07b0*/  @P0 BRA `(.L_x_10850) ;  /* 0x00000000007c0947 */ /* 0x000fea0003800000 */
[----:B------:R-:W-:Y:S01]  /*07c0*/  DSETP.GT.AND P0, PT, R10, 1, PT ;  /* 0x3ff000000a00742a */ /* 0x000fe20003f04000 */
[----:B------:R-:W-:Y:S01]  /*07d0*/  MOV R28, 0x0 ;  /* 0x00000000001c7802 */ /* 0x000fe20000000f00 */
[----:B------:R-:W-:-:S04]  /*07e0*/  IMAD.MOV.U32 R29, RZ, RZ, 0x7ff80000 ;  /* 0x7ff80000ff1d7424 */ /* 0x000fc800078e00ff */
[----:B------:R-:W-:-:S14]  /*07f0*/  DSETP.LT.OR P0, PT, R10, RZ, P0 ;  /* 0x000000ff0a00722a */ /* 0x000fdc0000701400 */
[----:B------:R-:W-:Y:S05]  /*0800*/  @P0 BRA `(.L_x_10850) ;  /* 0x0000000000680947 */ /* 0x000fea0003800000 */
[----:B------:R-:W-:Y:S01]  /*0810*/  DADD R20, -R10, 1 ;  /* 0x3ff000000a147429 */ /* 0x000fe20000000100 */
        /* <DEDUP_REMOVED lines=24> */
.L_x_10851:
[----:B------:R-:W-:Y:S05]  /*09a0*/  BSYNC B1 ;  /* 0x0000000000017941 */ /* 0x000fea0003800000 */
.L_x_10850:
[----:B------:R-:W-:Y:S05]  /*09b0*/  BSYNC B0 ;  /* 0x0000000000007941 */ /* 0x000fea0003800000 */
.L_x_10849:
        /* <DEDUP_REMOVED lines=26> */
[----:B0-----:R-:W-:Y:S01]  /*0b60*/  IMAD.MOV.U32 R24, RZ, RZ, R12 ;  /* 0x000000ffff187224 */ /* 0x001fe200078e000c */
[----:B------:R-:W-:Y:S01]  /*0b70*/  MOV R22, R20 ;  /* 0x0000001400167202 */ /* 0x000fe20000000f00 */
[----:B------:R-:W-:Y:S01]  /*0b80*/  IMAD.MOV.U32 R25, RZ, RZ, R13 ;  /* 0x000000ffff197224 */ /* 0x000fe200078e000d */
[----:B------:R-:W-:Y:S01]  /*0b90*/  MOV R2, 0xbc0 ;  /* 0x00000bc000027802 */ /* 0x000fe20000000f00 */
[----:B------:R-:W-:-:S07]  /*0ba0*/  IMAD.MOV.U32 R23, RZ, RZ, R21 ;  /* 0x000000ffff177224 */ /* 0x000fce00078e0015 */
[----:B------:R-:W-:Y:S05]  /*0bb0*/  CALL.REL.NOINC `($__internal_10_$__cuda_sm20_div_rn_f64_full) ;  /* 0x00000000007c7944 */ /* 0x000fea0003c00000 */
[----:B------:R-:W-:Y:S02]  /*0bc0*/  IMAD.MOV.U32 R8, RZ, RZ, R32 ;  /* 0x000000ffff087224 */ /* 0x000fe400078e0020 */
[----:B------:R-:W-:-:S07]  /*0bd0*/  IMAD.MOV.U32 R9, RZ, RZ, R33 ;  /* 0x000000ffff097224 */ /* 0x000fce00078e0021 */
.L_x_10854:
[----:B------:R-:W-:Y:S05]  /*0be0*/  BSYNC B1 ;  /* 0x0000000000017941 */ /* 0x000fea0003800000 */
.L_x_10853:
[----:B------:R-:W-:Y:S05]  /*0bf0*/  BSYNC B0 ;  /* 0x0000000000007941 */ /* 0x000fea0003800000 */
.L_x_10852:
[----:B------:R-:W1:Y:S01]  /*0c00*/  @!P1 S2R R0, SR_TID.X ;  /* 0x0000000000009919 */ /* 0x000e620000002100 */
[----:B------:R-:W2:Y:S01]  /*0c10*/  @!P1 LDC.64 R10, c[0x0][0x218] ;  /* 0x00008600ff0a9b82 */ /* 0x000ea20000000a00 */
[----:B------:R-:W-:Y:S01]  /*0c20*/  @!P1 IMAD.MOV.U32 R4, RZ, RZ, R6 ;  /* 0x000000ffff049224 */ /* 0x000fe200078e0006 */
[----:B------:R-:W-:Y:S04]  /*0c30*/  BSSY B0, `(.L_x_10855) ;  /* 0x0000010000007945 */ /* 0x000fe80003800000 */
[----:B------:R-:W-:Y:S02]  /*0c40*/  ISETP.GE.AND P0, PT, R4, R5, PT ;  /* 0x000000050400720c */ /* 0x000fe40003f06270 */
[----:B-1----:R-:W-:-:S05]  /*0c50*/  @!P1 LEA R7, R3, R0, 0x9 ;  /* 0x0000000003079211 */ /* 0x002fca00078e48ff */
[----:B--2---:R-:W-:-:S05]  /*0c60*/  @!P1 IMAD.WIDE.U32 R6, R7, 0x8, R10 ;  /* 0x0000000807069825 */ /* 0x004fca00078e000a */
[----:B------:R1:W-:Y:S01]  /*0c70*/  @!P1 STG.E.64 desc[UR4][R6.64], R16 ;  /* 0x0000001006009986 */ /* 0x0003e2000c101b04 */
[----:B------:R-:W-:Y:S05]  /*0c80*/  @P0 BRA `(.L_x_10856) ;  /* 0x0000000000280947 */ /* 0x000fea0003800000 */
[----:B------:R-:W2:Y:S01]  /*0c90*/  LDC.64 R10, c[0x0][0x218] ;  /* 0x00008600ff0a7b82 */ /* 0x000ea20000000a00 */
[----:B-1----:R-:W-:Y:S02]  /*0ca0*/  IMAD R7, R3, 0x200, R4 ;  /* 0x0000020003077824 */ /* 0x002fe400078e0204 */
[----:B------:R-:W-:-:S05]  /*0cb0*/  VIADD R4, R4, 0x80 ;  /* 0x0000008004047836 */ /* 0x000fca0000000000 */
[----:B------:R-:W-:-:S13]  /*0cc0*/  ISETP.GE.AND P0, PT, R4, R5, PT ;  /* 0x000000050400720c */ /* 0x000fda0003f06270 */
[----:B------:R-:W-:Y:S02]  /*0cd0*/  @!P0 IMAD R13, R3, 0x200, R4 ;  /* 0x00000200030d8824 */ /* 0x000fe400078e0204 */
[----:B------:R-:W-:Y:S02]  /*0ce0*/  @!P0 VIADD R4, R4, 0x80 ;  /* 0x0000008004048836 */ /* 0x000fe40000000000 */
[----:B--2---:R-:W-:-:S04]  /*0cf0*/  IMAD.WIDE.U32 R6, R7, 0x8, R10 ;  /* 0x0000000807067825 */ /* 0x004fc800078e000a */
[----:B------:R-:W-:Y:S01]  /*0d00*/  @!P0 IMAD.WIDE.U32 R10, R13, 0x8, R10 ;  /* 0x000000080d0a8825 */ /* 0x000fe200078e000a */
[----:B------:R2:W-:Y:S04]  /*0d10*/  STG.E.64 desc[UR4][R6.64], R18 ;  /* 0x0000001206007986 */ /* 0x0005e8000c101b04 */
[----:B------:R2:W-:Y:S02]  /*0d20*/  @!P0 STG.E.64 desc[UR4][R10.64], R28 ;  /* 0x0000001c0a008986 */ /* 0x0005e4000c101b04 */
.L_x_10856:
[----:B------:R-:W-:Y:S05]  /*0d30*/  BSYNC B0 ;  /* 0x0000000000007941 */ /* 0x000fea0003800000 */
.L_x_10855:
[----:B------:R-:W-:-:S13]  /*0d40*/  ISETP.GE.AND P0, PT, R4, R5, PT ;  /* 0x000000050400720c */ /* 0x000fda0003f06270 */
[----:B------:R-:W-:Y:S05]  /*0d50*/  @P0 EXIT ;  /* 0x000000000000094d */ /* 0x000fea0003800000 */
[----:B-12---:R-:W1:Y:S01]  /*0d60*/  LDC.64 R6, c[0x0][0x218] ;  /* 0x00008600ff067b82 */ /* 0x006e620000000a00 */
[----:B------:R-:W-:-:S05]  /*0d70*/  LEA R3, R3, R4, 0x9 ;  /* 0x0000000403037211 */ /* 0x000fca00078e48ff */
[----:B-1----:R-:W-:-:S05]  /*0d80*/  IMAD.WIDE.U32 R2, R3, 0x8, R6 ;  /* 0x0000000803027825 */ /* 0x002fca00078e0006 */
[----:B------:R-:W-:Y:S01]  /*0d90*/  STG.E.64 desc[UR4][R2.64], R8 ;  /* 0x0000000802007986 */ /* 0x000fe2000c101b04 */
[----:B------:R-:W-:Y:S05]  /*0da0*/  EXIT ;  /* 0x000000000000794d */ /* 0x000fea0003800000 */
        .weak           $__internal_10_$__cuda_sm20_div_rn_f64_full
        .type           $__internal_10_$__cuda_sm20_div_rn_f64_full,@function
        .size           $__internal_10_$__cuda_sm20_div_rn_f64_full,(.L_x_14582 - $__internal_10_$__cuda_sm20_div_rn_f64_full)
$__internal_10_$__cuda_sm20_div_rn_f64_full:
        /* <DEDUP_REMOVED lines=14> */
[----:B------:R-:W-:Y:S01]  /*0e90*/  @!P3 ISETP.GE.U32.AND P4, PT, R7, R0, PT ;  /* 0x000000000700b20c */ /* 0x000fe20003f86070 */
[----:B------:R-:W-:Y:S01]  /*0ea0*/  IMAD.MOV.U32 R0, RZ, RZ, 0x1ca00000 ;  /* 0x1ca00000ff007424 */ /* 0x000fe200078e00ff */
[----:B------:R-:W-:-:S04]  /*0eb0*/  @!P0 LOP3.LUT R38, R21, 0x7ff00000, RZ, 0xc0, !PT ;  /* 0x7ff0000015268812 */ /* 0x000fc800078ec0ff */
[----:B------:R-:W-:-:S04]  /*0ec0*/  @!P3 SEL R35, R0, 0x63400000, !P4 ;  /* 0x634000000023b807 */ /* 0x000fc80006000000 */
[----:B------:R-:W-:-:S04]  /*0ed0*/  @!P3 LOP3.LUT R36, R35, 0x80000000, R25, 0xf8, !PT ;  /* 0x800000002324b812 */ /* 0x000fc800078ef819 */
[----:B------:R-:W-:Y:S01]  /*0ee0*/  @!P3 LOP3.LUT R37, R36, 0x100000, RZ, 0xfc, !PT ;  /* 0x001000002425b812 */ /* 0x000fe200078efcff */
[----:B0-----:R-:W-:Y:S01]  /*0ef0*/  DFMA R32, R26, -R20, 1 ;  /* 0x3ff000001a20742b */ /* 0x001fe20000000814 */
[----:B------:R-:W-:-:S07]  /*0f00*/  @!P3 MOV R36, RZ ;  /* 0x000000ff0024b202 */ /* 0x000fce0000000f00 */
        /* <DEDUP_REMOVED lines=22> */
[----:B------:R-:W-:Y:S02]  /*1070*/  IMAD.IADD R0, R24, 0x1, -R7 ;  /* 0x0000000118007824 */ /* 0x000fe400078e0a07 */
[----:B------:R-:W-:-:S03]  /*1080*/  IMAD.MOV.U32 R24, RZ, RZ, RZ ;  /* 0x000000ffff187224 */ /* 0x000fc600078e00ff */
        /* <DEDUP_REMOVED lines=20> */
.L_x_10858:
[----:B------:R-:W-:-:S14]  /*11d0*/  DSETP.NAN.AND P0, PT, R24, R24, PT ;  /* 0x000000181800722a */ /* 0x000fdc0003f08000 */
[----:B------:R-:W-:Y:S05]  /*11e0*/  @P0 BRA `(.L_x_10860) ;  /* 0x0000000000440947 */ /* 0x000fea0003800000 */
[----:B------:R-:W-:-:S14]  /*11f0*/  DSETP.NAN.AND P0, PT, R22, R22, PT ;  /* 0x000000161600722a */ /* 0x000fdc0003f08000 */
[----:B------:R-:W-:Y:S05]  /*1200*/  @P0 BRA `(.L_x_10861) ;  /* 0x0000000000300947 */ /* 0x000fea0003800000 */
[----:B------:R-:W-:Y:S01]  /*1210*/  ISETP.NE.AND P0, PT, R39, R38, PT ;  /* 0x000000262700720c */ /* 0x000fe20003f05270 */
[----:B------:R-:W-:Y:S01]  /*1220*/  IMAD.MOV.U32 R33, RZ, RZ, -0x80000 ;  /* 0xfff80000ff217424 */ /* 0x000fe200078e00ff */
[----:B------:R-:W-:-:S11]  /*1230*/  MOV R32, 0x0 ;  /* 0x0000000000207802 */ /* 0x000fd60000000f00 */
        /* <DEDUP_REMOVED lines=9> */
.L_x_10861:
[----:B------:R-:W-:Y:S02]  /*12d0*/  LOP3.LUT R33, R23, 0x80000, RZ, 0xfc, !PT ;  /* 0x0008000017217812 */ /* 0x000fe400078efcff */
[----:B------:R-:W-:Y:S01]  /*12e0*/  MOV R32, R22 ;  /* 0x0000001600207202 */ /* 0x000fe20000000f00 */
[----:B------:R-:W-:Y:S06]  /*12f0*/  BRA `(.L_x_10859) ;  /* 0x0000000000087947 */ /* 0x000fec0003800000 */
.L_x_10860:
[----:B------:R-:W-:Y:S01]  /*1300*/  LOP3.LUT R33, R25, 0x80000, RZ, 0xfc, !PT ;  /* 0x0008000019217812 */ /* 0x000fe200078efcff */
[----:B------:R-:W-:-:S07]  /*1310*/  IMAD.MOV.U32 R32, RZ, RZ, R24 ;  /* 0x000000ffff207224 */ /* 0x000fce00078e0018 */
.L_x_10859:
[----:B------:R-:W-:Y:S05]  /*1320*/  BSYNC B2 ;  /* 0x0000000000027941 */ /* 0x000fea0003800000 */
.L_x_10857:
[----:B------:R-:W-:Y:S02]  /*1330*/  IMAD.MOV.U32 R20, RZ, RZ, R2 ;  /* 0x000000ffff147224 */ /* 0x000fe400078e0002 */
[----:B------:R-:W-:-:S04]  /*1340*/  IMAD.MOV.U32 R21, RZ, RZ, 0x0 ;  /* 0x00000000ff157424 */ /* 0x000fc800078e00ff */
[----:B------:R-:W-:Y:S05]  /*1350*/  RET.REL.NODEC R20 `(_ZN2at6native27unrolled_elementwise_kernelIZZZNS0_26logit_backward_kernel_cudaERNS_18TensorIteratorBaseERKN3c106ScalarEENKUlvE_clEvENKUlvE_clEvEUlddE_St5arrayIPcLm3EELi4E23TrivialOffsetCalculatorILi2EjESE_ILi1EjENS0_6memory15LoadWithoutCastENSH_16StoreWithoutCastEEEviT_T0_T2_T3_T4_T5_) ;  /* 0xffffffec14287950 */ /* 0x000fea0003c3ffff */
.L_x_10862:
        /* <DEDUP_REMOVED lines=10> */
.L_x_14582:


//--------------------- .text._ZN2at6native29vectorized_elementwise_kernelILi2EZZZNS0_26logit_backward_kernel_cudaERNS_18TensorIteratorBaseERKN3c106ScalarEENKUlvE_clEvENKUlvE_clEvEUlddE_St5arrayIPcLm3EEEEviT0_T1_ --------------------------
	.section	.text._ZN2at6native29vectorized_elementwise_kernelILi2EZZZNS0_26logit_backward_kernel_cudaERNS_18TensorIteratorBaseERKN3c106ScalarEENKUlvE_clEvENKUlvE_clEvEUlddE_St5arrayIPcLm3EEEEviT0_T1_,"ax",@progbits
	.align	128
        .global         _ZN2at6native29vectorized_elementwise_kernelILi2EZZZNS0_26logit_backward_kernel_cudaERNS_18TensorIteratorBaseERKN3c106ScalarEENKUlvE_clEvENKUlvE_clEvEUlddE_St5arrayIPcLm3EEEEviT0_T1_
        .type           _ZN2at6native29vectorized_elementwise_kernelILi2EZZZNS0_26logit_backward_kernel_cudaERNS_18TensorIteratorBaseERKN3c106ScalarEENKUlvE_clEvENKUlvE_clEvEUlddE_St5arrayIPcLm3EEEEviT0_T1_,@function
        .size           _ZN2at6native29vectorized_elementwise_kernelILi2EZZZNS0_26logit_backward_kernel_cudaERNS_18TensorIteratorBaseERKN3c106ScalarEENKUlvE_clEvENKUlvE_clEvEUlddE_St5arrayIPcLm3EEEEviT0_T1_,(.L_x_14583 - _ZN2at6native29vectorized_elementwise_kernelILi2EZZZNS0_26logit_backward_kernel_cudaERNS_18TensorIteratorBaseERKN3c106ScalarEENKUlvE_clEvENKUlvE_clEvEUlddE_St5arrayIPcLm3EEEEviT0_T1_)
        .other          _ZN2at6native29vectorized_elementwise_kernelILi2EZZZNS0_26logit_backward_kernel_cudaERNS_18TensorIteratorBaseERKN3c106ScalarEENKUlvE_clEvENKUlvE_clEvEUlddE_St5arrayIPcLm3EEEEviT0_T1_,@"STO_CUDA_ENTRY STV_DEFAULT"
_ZN2at6native29vectorized_elementwise_kernelILi2EZZZNS0_26logit_backward_kernel_cudaERNS_18TensorIteratorBaseERKN3c106ScalarEENKUlvE_clEvENKUlvE_clEvEUlddE_St5arrayIPcLm3EEEEviT0_T1_:
.text._ZN2at6native29vectorized_elementwise_kernelILi2EZZZNS0_26logit_backward_kernel_cudaERNS_18TensorIteratorBaseERKN3c106ScalarEENKUlvE_clEvENKUlvE_clEvEUlddE_St5arrayIPcLm3EEEEviT0_T1_:
        /* <DEDUP_REMOVED lines=24> */
[----:B------:R-:W-:Y:S01]  /*0180*/  IMAD.MOV.U32 R10, RZ, RZ, 0x0 ;  /* 0x00000000ff0a7424 */ /* 0x000fe200078e00ff */
[----:B------:R-:W-:Y:S01]  /*0190*/  MOV R8, 0x0 ;  /* 0x0000000000087802 */ /* 0x000fe20000000f00 */
[----:B------:R-:W-:-:S02]  /*01a0*/  IMAD.MOV.U32 R11, RZ, RZ, 0x7ff80000 ;  /* 0x7ff80000ff0b7424 */ /* 0x000fc400078e00ff */
[----:B------:R-:W-:Y:S01]  /*01b0*/  IMAD.MOV.U32 R9, RZ, RZ, 0x7ff80000 ;  /* 0x7ff80000ff097424 */ /* 0x000fe200078e00ff */
[----:B---3--:R-:W-:-:S06]  /*01c0*/  DSETP.GT.AND P0, PT, R36, 1, PT ;  /* 0x3ff000002400742a */ /* 0x008fcc0003f04000 */
[----:B------:R-:W-:-:S14]  /*01d0*/  DSETP.LT.OR P0, PT, R36, RZ, P0 ;  /* 0x000000ff2400722a */ /* 0x000fdc0000701400 */
        /* <DEDUP_REMOVED lines=23> */
[----:B------:R-:W-:Y:S05]  /*0350*/  CALL.REL.NOINC `($__internal_11_$__cuda_sm20_div_rn_f64_full) ;  /* 0x0000002800907944 */ /* 0x000fea0003c00000 */
.L_x_10867:
[----:B------:R-:W-:Y:S05]  /*0360*/  BSYNC B2 ;  /* 0x0000000000027941 */ /* 0x000fea0003800000 */
.L_x_10866:
[----:B------:R-:W-:Y:S01]  /*0370*/  IMAD.MOV.U32 R8, RZ, RZ, R2 ;  /* 0x000000ffff087224 */ /* 0x000fe200078e0002 */
[----:B------:R-:W-:-:S07]  /*0380*/  MOV R9, R3 ;  /* 0x0000000300097202 */ /* 0x000fce0000000f00 */
.L_x_10865:
[----:B------:R-:W-:Y:S05]  /*0390*/  BSYNC B1 ;  /* 0x0000000000017941 */ /* 0x000fea0003800000 */
.L_x_10864:
[C---:B------:R-:W-:Y:S01]  /*03a0*/  DSETP.GT.AND P0, PT, R38.reuse, 1, PT ;  /* 0x3ff000002600742a */ /* 0x040fe20003f04000 */
[----:B------:R-:W-:Y:S05]  /*03b0*/  BSSY B1, `(.L_x_10868) ;  /* 0x000001d000017945 */ /* 0x000fea0003800000 */
[----:B------:R-:W-:-:S14]  /*03c0*/  DSETP.LT.OR P0, PT, R38, RZ, P0 ;  /* 0x000000ff2600722a */ /* 0x000fdc0000701400 */
        /* <DEDUP_REMOVED lines=24> */
.L_x_10871:
[----:B------:R-:W-:Y:S05]  /*0550*/  BSYNC B2 ;  /* 0x0000000000027941 */ /* 0x000fea0003800000 */
.L_x_10870:
[----:B------:R-:W-:Y:S02]  /*0560*/  IMAD.MOV.U32 R10, RZ, RZ, R2 ;  /* 0x000000ffff0a7224 */ /* 0x000fe400078e0002 */
[----:B------:R-:W-:-:S07]  /*0570*/  IMAD.MOV.U32 R11, RZ, RZ, R3 ;  /* 0x000000ffff0b7224 */ /* 0x000fce00078e0003 */
.L_x_10869:
[----:B------:R-:W-:Y:S05]  /*0580*/  BSYNC B1 ;  /* 0x0000000000017941 */ /* 0x000fea0003800000 */
.L_x_10868:
[C---:B-----5:R-:W-:Y:S01]  /*0590*/  DSETP.GT.AND P0, PT, R20.reuse, 1, PT ;  /* 0x3ff000001400742a */ /* 0x060fe20003f04000 */
[----:B------:R-:W-:Y:S01]  /*05a0*/  BSSY B1, `(.L_x_10872) ;  /* 0x0000021000017945 */ /* 0x000fe20003800000 */
[----:B------:R-:W-:Y:S01]  /*05b0*/  MOV R38, 0x0 ;  /* 0x0000000000267802 */ /* 0x000fe20000000f00 */
[----:B------:R-:W-:Y:S02]  /*05c0*/  IMAD.MOV.U32 R39, RZ, RZ, 0x7ff80000 ;  /* 0x7ff80000ff277424 */ /* 0x000fe400078e00ff */
[----:B------:R-:W-:Y:S01]  /*05d0*/  IMAD.MOV.U32 R36, RZ, RZ, 0x0 ;  /* 0x00000000ff247424 */ /* 0x000fe200078e00ff */
[----:B------:R-:W-:Y:S01]  /*05e0*/  DSETP.LT.OR P0, PT, R20, RZ, P0 ;  /* 0x000000ff1400722a */ /* 0x000fe20000701400 */
[----:B------:R-:W-:-:S13]  /*05f0*/  IMAD.MOV.U32 R37, RZ, RZ, 0x7ff80000 ;  /* 0x7ff80000ff257424 */ /* 0x000fda00078e00ff */
        /* <DEDUP_REMOVED lines=24> */
.L_x_10875:
[----:B------:R-:W-:Y:S05]  /*0780*/  BSYNC B2 ;  /* 0x0000000000027941 */ /* 0x000fea0003800000 */
.L_x_10874:
[----:B------:R-:W-:Y:S02]  /*0790*/  IMAD.MOV.U32 R36, RZ, RZ, R2 ;  /* 0x000000ffff247224 */ /* 0x000fe400078e0002 */
[----:B------:R-:W-:-:S07]  /*07a0*/  IMAD.MOV.U32 R37, RZ, RZ, R3 ;  /* 0x000000ffff257224 */ /* 0x000fce00078e0003 */
.L_x_10873:
[----:B------:R-:W-:Y:S05]  /*07b0*/  BSYNC B1 ;  /* 0x0000000000017941 */ /* 0x000fea0003800000 */
.L_x_10872:
[C---:B------:R-:W-:Y:S01]  /*07c0*/  DSETP.GT.AND P0, PT, R22.reuse, 1, PT ;  /* 0x3ff000001600742a */ /* 0x040fe20003f04000 */
[----:B------:R-:W-:Y:S05]  /*07d0*/  BSSY B1, `(.L_x_10876) ;  /* 0x000001d000017945 */ /* 0x000fea0003800000 */
[----:B------:R-:W-:-:S14]  /*07e0*/  DSETP.LT.OR P0, PT, R22, RZ, P0 ;  /* 0x000000ff1600722a */ /* 0x000fdc0000701400 */
        /* <DEDUP_REMOVED lines=20> */
[----:B------:R-:W-:Y:S01]  /*0930*/  MOV R2, R23 ;  /* 0x0000001700027202 */ /* 0x000fe20000000f00 */
[----:B------:R-:W-:Y:S01]  /*0940*/  IMAD.MOV.U32 R5, RZ, RZ, R22 ;  /* 0x000000ffff057224 */ /* 0x000fe200078e0016 */
[----:B------:R-:W-:-:S07]  /*0950*/  MOV R0, 0x970 ;  /* 0x0000097000007802 */ /* 0x000fce0000000f00 */
[----:B------:R-:W-:Y:S05]  /*0960*/  CALL.REL.NOINC `($__internal_11_$__cuda_sm20_div_rn_f64_full) ;  /* 0x00000024000c7944 */ /* 0x000fea0003c00000 */
.L_x_10879:
[----:B------:R-:W-:Y:S05]  /*0970*/  BSYNC B2 ;  /* 0x0000000000027941 */ /* 0x000fea0003800000 */
.L_x_10878:
[----:B------:R-:W-:Y:S02]  /*0980*/  IMAD.MOV.U32 R38, RZ, RZ, R2 ;  /* 0x000000ffff267224 */ /* 0x000fe400078e0002 */
[----:B------:R-:W-:-:S07]  /*0990*/  IMAD.MOV.U32 R39, RZ, RZ, R3 ;  /* 0x000000ffff277224 */ /* 0x000fce00078e0003 */
.L_x_10877:
[----:B------:R-:W-:Y:S05]  /*09a0*/  BSYNC B1 ;  /* 0x0000000000017941 */ /* 0x000fea0003800000 */
.L_x_10876:
[C---:B------:R-:W-:Y:S01]  /*09b0*/  DSETP.GT.AND P0, PT, R16.reuse, 1, PT ;  /* 0x3ff000001000742a */ /* 0x040fe20003f04000 */
[----:B------:R-:W-:Y:S01]  /*09c0*/  BSSY B1, `(.L_x_10880) ;  /* 0x0000021000017945 */ /* 0x000fe20003800000 */
[----:B------:R-:W-:Y:S01]  /*09d0*/  MOV R22, 0x0 ;  /* 0x0000000000167802 */ /* 0x000fe20000000f00 */
[----:B------:R-:W-:Y:S01]  /*09e0*/  IMAD.MOV.U32 R23, RZ, RZ, 0x7ff80000 ;  /* 0x7ff80000ff177424 */ /* 0x000fe200078e00ff */
[----:B------:R-:W-:Y:S01]  /*09f0*/  MOV R21, 0x7ff80000 ;  /* 0x7ff8000000157802 */ /* 0x000fe20000000f00 */
[----:B------:R-:W-:Y:S01]  /*0a00*/  IMAD.MOV.U32 R20, RZ, RZ, 0x0 ;  /* 0x00000000ff147424 */ /* 0x000fe200078e00ff */
        /* <DEDUP_REMOVED lines=25> */
.L_x_10883:
[----:B------:R-:W-:Y:S05]  /*0ba0*/  BSYNC B2 ;  /* 0x0000000000027941 */ /* 0x000fea0003800000 */
.L_x_10882:
[----:B------:R-:W-:Y:S01]  /*0bb0*/  MOV R20, R2 ;  /* 0x0000000200147202 */ /* 0x000fe20000000f00 */
[----:B------:R-:W-:-:S07]  /*0bc0*/  IMAD.MOV.U32 R21, RZ, RZ, R3 ;  /* 0x000000ffff157224 */ /* 0x000fce00078e0003 */
.L_x_10881:
[----:B------:R-:W-:Y:S05]  /*0bd0*/  BSYNC B1 ;  /* 0x0000000000017941 */ /* 0x000fea0003800000 */
.L_x_10880:
        /* <DEDUP_REMOVED lines=27> */
.L_x_10887:
[----:B------:R-:W-:Y:S05]  /*0d90*/  BSYNC B2 ;  /* 0x0000000000027941 */ /* 0x000fea0003800000 */
.L_x_10886:
[----:B------:R-:W-:Y:S02]  /*0da0*/  IMAD.MOV.U32 R22, RZ, RZ, R2 ;  /* 0x000000ffff167224 */ /* 0x000fe400078e0002 */
[----:B------:R-:W-:-:S07]  /*0db0*/  IMAD.MOV.U32 R23, RZ, RZ, R3 ;  /* 0x000000ffff177224 */ /* 0x000fce00078e0003 */
.L_x_10885:
[----:B------:R-:W-:Y:S05]  /*0dc0*/  BSYNC B1 ;  /* 0x0000000000017941 */ /* 0x000fea0003800000 */
.L_x_10884:
        /* <DEDUP_REMOVED lines=31> */
.L_x_10891:
[----:B------:R-:W-:Y:S05]  /*0fc0*/  BSYNC B2 ;  /* 0x0000000000027941 */ /* 0x000fea0003800000 */
.L_x_10890:
[----:B------:R-:W-:Y:S01]  /*0fd0*/  MOV R16, R2 ;  /* 0x0000000200107202 */ /* 0x000fe20000000f00 */
[----:B------:R-:W-:-:S07]  /*0fe0*/  IMAD.MOV.U32 R17, RZ, RZ, R3 ;  /* 0x000000ffff117224 */ /* 0x000fce00078e0003 */
.L_x_10889:
[----:B------:R-:W-:Y:S05]  /*0ff0*/  BSYNC B1 ;  /* 0x0000000000017941 */ /* 0x000fea0003800000 */
.L_x_10888:
        /* <DEDUP_REMOVED lines=27> */
.L_x_10895:
[----:B------:R-:W-:Y:S05]  /*11b0*/  BSYNC B2 ;  /* 0x0000000000027941 */ /* 0x000fea0003800000 */
.L_x_10894:
[----:B------:R-:W-:Y:S02]  /*11c0*/  IMAD.MOV.U32 R18, RZ, RZ, R2 ;  /* 0x000000ffff127224 */ /* 0x000fe400078e0002 */
[----:B------:R-:W-:-:S07]  /*11d0*/  IMAD.MOV.U32 R19, RZ, RZ, R3 ;  /* 0x000000ffff137224 */ /* 0x000fce00078e0003 */
.L_x_10893:
[----:B------:R-:W-:Y:S05]  /*11e0*/  BSYNC B1 ;  /* 0x0000000000017941 */ /* 0x000fea0003800000 */
.L_x_10892:
        /* <DEDUP_REMOVED lines=8> */
.L_x_10863:
[----:B------:R-:W0:Y:S01]  /*1270*/  S2R R34, SR_TID.X ;  /* 0x0000000000227919 */ /* 0x000e220000002100 */
[----:B------:R-:W-:Y:S02]  /*1280*/  CS2R R6, SRZ ;  /* 0x0000000000067805 */ /* 0x000fe4000001ff00 */
[----:B0-----:R-:W-:Y:S02]  /*1290*/  ISETP.GE.AND P1, PT, R34, R35, PT ;  /* 0x000000232200720c */ /* 0x001fe40003f26270 */
[----:B------:R-:W-:-:S11]  /*12a0*/  MOV R41, R34 ;  /* 0x0000002200297202 */ /* 0x000fd60000000f00 */
[----:B------:R-:W-:Y:S01]  /*12b0*/  @!P1 IMAD.IADD R39, R52, 0x1, R41 ;  /* 0x0000000134279824 */ /* 0x000fe200078e0229 */
[----:B------:R-:W0:Y:S01]  /*12c0*/  @!P1 LDC.64 R32, c[0x0][0x220] ;  /* 0x00008800ff209b82 */ /* 0x000e220000000a00 */
[----:B------:R-:W-:-:S05]  /*12d0*/  @!P1 VIADD R41, R41, 0x80 ;  /* 0x0000008029299836 */ /* 0x000fca0000000000 */
[C---:B------:R-:W-:Y:S02]  /*12e0*/  ISETP.GE.AND P6, PT, R41.reuse, R35, PT ;  /* 0x000000232900720c */ /* 0x040fe40003fc6270 */
[----:B------:R-:W1:Y:S11]  /*12f0*/  @!P1 LDC.64 R36, c[0x0][0x228] ;  /* 0x00008a00ff249b82 */ /* 0x000e760000000a00 */
[----:B------:R-:W-:Y:S01]  /*1300*/  @!P6 IADD3 R9, R52, R41, RZ ;  /* 0x000000293409e210 */ /* 0x000fe20007ffe0ff */
[----:B------:R-:W-:Y:S01]  /*1310*/  @!P6 VIADD R41, R41, 0x80 ;  /* 0x000000802929e836 */ /* 0x000fe20000000000 */
[----:B------:R-:W2:Y:S04]  /*1320*/  @!P6 LDC.64 R2, c[0x0][0x220] ;  /* 0x00008800ff02eb82 */ /* 0x000ea80000000a00 */
[----:B------:R-:W-:-:S04]  /*1330*/  ISETP.GE.AND P5, PT, R41, R35, PT ;  /* 0x000000232900720c */ /* 0x000fc80003fa6270 */
[----:B------:R-:W3:Y:S09]  /*1340*/  @!P6 LDC.64 R4, c[0x0][0x228] ;  /* 0x00008a00ff04eb82 */ /* 0x000ef20000000a00 */
[----:B------:R-:W-:Y:S01]  /*1350*/  @!P5 IMAD.IADD R13, R52, 0x1, R41 ;  /* 0x00000001340dd824 */ /* 0x000fe200078e0229 */
[----:B------:R-:W-:Y:S01]  /*1360*/  @!P5 IADD3 R41, R41, 0x80, RZ ;  /* 0x000000802929d810 */ /* 0x000fe20007ffe0ff */
[----:B------:R-:W4:Y:S03]  /*1370*/  @!P5 LDC.64 R46, c[0x0][0x220] ;  /* 0x00008800ff2edb82 */ /* 0x000f260000000a00 */
[----:B------:R-:W-:Y:S01]  /*1380*/  ISETP.GE.AND P4, PT, R41, R35, PT ;  /* 0x000000232900720c */ /* 0x000fe20003f86270 */
[----:B--2---:R-:W-:-:S04]  /*1390*/  @!P6 IMAD.WIDE.U32 R2, R9, 0x8, R2 ;  /* 0x000000080902e825 */ /* 0x004fc800078e0002 */
[----:B------:R-:W2:Y:S01]  /*13a0*/  @!P5 LDC.64 R48, c[0x0][0x228] ;  /* 0x00008a00ff30db82 */ /* 0x000ea20000000a00 */
[----:B------:R0:W5:Y:S01]  /*13b0*/  @!P6 LDG.E.64 R6, desc[UR4][R2.64] ;  /* 0x000000040206e981 */ /* 0x000162000c1e1b00 */
[----:B---3--:R-:W-:Y:S01]  /*13c0*/  @!P6 IMAD.WIDE.U32 R4, R9, 0x8, R4 ;  /* 0x000000080904e825 */ /* 0x008fe200078e0004 */
[----:B------:R-:W-:-:S05]  /*13d0*/  CS2R R8, SRZ ;  /* 0x0000000000087805 */ /* 0x000fca000001ff00 */
[----:B------:R-:W3:Y:S01]  /*13e0*/  @!P4 LDC.64 R50, c[0x0][0x220] ;  /* 0x00008800ff32cb82 */ /* 0x000ee20000000a00 */
[----:B------:R-:W-:Y:S02]  /*13f0*/  @!P4 IMAD.IADD R55, R52, 0x1, R41 ;  /* 0x000000013437c824 */ /* 0x000fe400078e0229 */
[----:B------:R-:W-:Y:S01]  /*1400*/  @!P4 VIADD R41, R41, 0x80 ;  /* 0x000000802929c836 */ /* 0x000fe20000000000 */
[----:B------:R1:W5:Y:S04]  /*1410*/  @!P6 LDG.E.64 R8, desc[UR4][R4.64] ;  /* 0x000000040408e981 */ /* 0x000368000c1e1b00 */
[----:B------:R-:W-:Y:S01]  /*1420*/  ISETP.GE.AND P3, PT, R41, R35, PT ;  /* 0x000000232900720c */ /* 0x000fe20003f66270 */
[----:B------:R-:W4:-:S12]  /*1430*/  @!P4 LDC.64 R10, c[0x0][0x228] ;  /* 0x00008a00ff0acb82 */ /* 0x000f180000000a00 */
[----:B------:R-:W-:Y:S01]  /*1440*/  @!P3 IADD3 R23, R52, R41, RZ ;  /* 0x000000293417b210 */ /* 0x000fe20007ffe0ff */
[----:B------:R-:W-:Y:S01]  /*1450*/  @!P3 VIADD R41, R41, 0x80 ;  /* 0x000000802929b836 */ /* 0x000fe20000000000 */
[----:B------:R-:W2:Y:S04]  /*1460*/  @!P3 LDC.64 R20, c[0x0][0x220] ;  /* 0x00008800ff14bb82 */ /* 0x000ea80000000a00 */
[----:B------:R-:W-:-:S04]  /*1470*/  ISETP.GE.AND P2, PT, R41, R35, PT ;  /* 0x000000232900720c */ /* 0x000fc80003f46270 */
[----:B------:R-:W2:Y:S09]  /*1480*/  @!P3 LDC.64 R24, c[0x0][0x228] ;  /* 0x00008a00ff18bb82 */ /* 0x000eb20000000a00 */
        /* <DEDUP_REMOVED lines=20> */
[----:B0-----:R-:W-:Y:S01]  /*15d0*/  @!P0 IMAD.WIDE.U32 R46, R43, 0x8, R2 ;  /* 0x000000082b2e8825 */ /* 0x001fe200078e0002 */
[----:B------:R-:W-:-:S03]  /*15e0*/  @!P6 IADD3 R3, R52, R41, RZ ;  /* 0x000000293403e210 */ /* 0x000fc60007ffe0ff */
        /* <DEDUP_REMOVED lines=35> */
[----:B-----5:R-:W-:Y:S01]  /*1820*/  DSETP.GT.AND P0, PT, R36, 1, PT ;  /* 0x3ff000002400742a */ /* 0x020fe20003f04000 */
[----:B0-----:R-:W-:Y:S02]  /*1830*/  IMAD.MOV.U32 R48, RZ, RZ, 0x0 ;  /* 0x00000000ff307424 */ /* 0x001fe400078e00ff */
[----:B------:R-:W-:-:S03]  /*1840*/  IMAD.MOV.U32 R49, RZ, RZ, 0x7ff80000 ;  /* 0x7ff80000ff317424 */ /* 0x000fc600078e00ff */
[----:B------:R-:W-:-:S14]  /*1850*/  DSETP.LT.OR P0, PT, R36, RZ, P0 ;  /* 0x000000ff2400722a */ /* 0x000fdc0000701400 */
        /* <DEDUP_REMOVED lines=23> */
[----:B------:R-:W-:Y:S05]  /*19d0*/  CALL.REL.NOINC `($__internal_11_$__cuda_sm20_div_rn_f64_full) ;  /* 0x0000001000f07944 */ /* 0x000fea0003c00000 */
.L_x_10899:
[----:B------:R-:W-:Y:S05]  /*19e0*/  BSYNC B2 ;  /* 0x0000000000027941 */ /* 0x000fea0003800000 */
.L_x_10898:
[----:B------:R-:W-:Y:S01]  /*19f0*/  IMAD.MOV.U32 R48, RZ, RZ, R2 ;  /* 0x000000ffff307224 */ /* 0x000fe200078e0002 */
[----:B------:R-:W-:-:S07]  /*1a00*/  MOV R49, R3 ;  /* 0x0000000300317202 */ /* 0x000fce0000000f00 */
.L_x_10897:
[----:B------:R-:W-:Y:S05]  /*1a10*/  BSYNC B1 ;  /* 0x0000000000017941 */ /* 0x000fea0003800000 */
.L_x_10896:
[----:B------:R-:W-:Y:S01]  /*1a20*/  VIADD R53, R34, 0x80 ;  /* 0x0000008022357836 */ /* 0x000fe20000000000 */
[----:B------:R-:W-:Y:S04]  /*1a30*/  BSSY B1, `(.L_x_10900) ;  /* 0x0000022000017945 */ /* 0x000fe80003800000 */
[----:B------:R-:W-:-:S13]  /*1a40*/  ISETP.GE.AND P0, PT, R53, R35, PT ;  /* 0x000000233500720c */ /* 0x000fda0003f06270 */
[----:B------:R-:W-:Y:S05]  /*1a50*/  @P0 BRA `(.L_x_10901) ;  /* 0x00000000007c0947 */ /* 0x000fea0003800000 */
[----:B-----5:R-:W-:Y:S01]  /*1a60*/  DSETP.GT.AND P0, PT, R8, 1, PT ;  /* 0x3ff000000800742a */ /* 0x020fe20003f04000 */
[----:B0-----:R-:W-:Y:S01]  /*1a70*/  IMAD.MOV.U32 R38, RZ, RZ, 0x0 ;  /* 0x00000000ff267424 */ /* 0x001fe200078e00ff */
[----:B------:R-:W-:-:S04]  /*1a80*/  MOV R39, 0x7ff80000 ;  /* 0x7ff8000000277802 */ /* 0x000fc80000000f00 */
        /* <DEDUP_REMOVED lines=25> */
.L_x_10903:
[----:B------:R-:W-:Y:S05]  /*1c20*/  BSYNC B2 ;  /* 0x0000000000027941 */ /* 0x000fea0003800000 */
.L_x_10902:
[----:B------:R-:W-:Y:S01]  /*1c30*/  MOV R38, R2 ;  /* 0x0000000200267202 */ /* 0x000fe20000000f00 */
[----:B------:R-:W-:-:S07]  /*1c40*/  IMAD.MOV.U32 R39, RZ, RZ, R3 ;  /* 0x000000ffff277224 */ /* 0x000fce00078e0003 */
.L_x_10901:
[----:B------:R-:W-:Y:S05]  /*1c50*/  BSYNC B1 ;  /* 0x0000000000017941 */ /* 0x000fea0003800000 */
.L_x_10900:
[----:B------:R-:W-:Y:S01]  /*1c60*/  VIADD R0, R34, 0x100 ;  /* 0x0000010022007836 */ /* 0x000fe20000000000 */
[----:B------:R-:W-:Y:S04]  /*1c70*/  BSSY B1, `(.L_x_10904) ;  /* 0x0000022000017945 */ /* 0x000fe80003800000 */
[----:B------:R-:W-:-:S13]  /*1c80*/  ISETP.GE.AND P0, PT, R0, R35, PT ;  /* 0x000000230000720c */ /* 0x000fda0003f06270 */
[----:B------:R-:W-:Y:S05]  /*1c90*/  @P0 BRA `(.L_x_10905) ;  /* 0x00000000007c0947 */ /* 0x000fea0003800000 */
[----:B-----5:R-:W-:Y:S01]  /*1ca0*/  DSETP.GT.AND P0, PT, R12, 1, PT ;  /* 0x3ff000000c00742a */ /* 0x020fe20003f04000 */
[----:B------:R-:W-:Y:S01]  /*1cb0*/  MOV R36, 0x0 ;  /* 0x0000000000247802 */ /* 0x000fe20000000f00 */
[----:B------:R-:W-:-:S04]  /*1cc0*/  IMAD.MOV.U32 R37, RZ, RZ, 0x7ff80000 ;  /* 0x7ff80000ff257424 */ /* 0x000fc800078e00ff */
[----:B------:R-:W-:-:S14]  /*1cd0*/  DSETP.LT.OR P0, PT, R12, RZ, P0 ;  /* 0x000000ff0c00722a */ /* 0x000fdc0000701400 */
[----:B------:R-:W-:Y:S05]  /*1ce0*/  @P0 BRA `(.L_x_10905) ;  /* 0x0000000000680947 */ /* 0x000fea0003800000 */
[----:B0-----:R-:W-:Y:S01]  /*1cf0*/  DADD R2, -R12, 1 ;  /* 0x3ff000000c027429 */ /* 0x001fe20000000100 */
        /* <DEDUP_REMOVED lines=22> */
.L_x_10907:
[----:B------:R-:W-:Y:S05]  /*1e60*/  BSYNC B2 ;  /* 0x0000000000027941 */ /* 0x000fea0003800000 */
.L_x_10906:
[----:B------:R-:W-:Y:S02]  /*1e70*/  IMAD.MOV.U32 R36, RZ, RZ, R2 ;  /* 0x000000ffff247224 */ /* 0x000fe400078e0002 */
[----:B------:R-:W-:-:S07]  /*1e80*/  IMAD.MOV.U32 R37, RZ, RZ, R3 ;  /* 0x000000ffff257224 */ /* 0x000fce00078e0003 */
.L_x_10905:
[----:B------:R-:W-:Y:S05]  /*1e90*/  BSYNC B1 ;  /* 0x0000000000017941 */ /* 0x000fea0003800000 */
.L_x_10904:
[----:B------:R-:W-:Y:S01]  /*1ea0*/  IADD3 R0, R34, 0x180, RZ ;  /* 0x0000018022007810 */ /* 0x000fe20007ffe0ff */
[----:B------:R-:W-:Y:S03]  /*1eb0*/  BSSY B1, `(.L_x_10908) ;  /* 0x0000022000017945 */ /* 0x000fe60003800000 */
[----:B------:R-:W-:-:S13]  /*1ec0*/  ISETP.GE.AND P0, PT, R0, R35, PT ;  /* 0x000000230000720c */ /* 0x000fda0003f06270 */
[----:B------:R-:W-:Y:S05]  /*1ed0*/  @P0 BRA `(.L_x_10909) ;  /* 0x00000000007c0947 */ /* 0x000fea0003800000 */
[----:B-----5:R-:W-:Y:S01]  /*1ee0*/  DSETP.GT.AND P0, PT, R16, 1, PT ;  /* 0x3ff000001000742a */ /* 0x020fe20003f04000 */
[----:B------:R-:W-:Y:S02]  /*1ef0*/  IMAD.MOV.U32 R6, RZ, RZ, 0x0 ;  /* 0x00000000ff067424 */ /* 0x000fe400078e00ff */
[----:B------:R-:W-:-:S03]  /*1f00*/  IMAD.MOV.U32 R7, RZ, RZ, 0x7ff80000 ;  /* 0x7ff80000ff077424 */ /* 0x000fc600078e00ff */
[----:B------:R-:W-:-:S14]  /*1f10*/  DSETP.LT.OR P0, PT, R16, RZ, P0 ;  /* 0x000000ff1000722a */ /* 0x000fdc0000701400 */
        /* <DEDUP_REMOVED lines=24> */
.L_x_10911:
[----:B------:R-:W-:Y:S05]  /*20a0*/  BSYNC B2 ;  /* 0x0000000000027941 */ /* 0x000fea0003800000 */
.L_x_10910:
[----:B------:R-:W-:Y:S01]  /*20b0*/  IMAD.MOV.U32 R6, RZ, RZ, R2 ;  /* 0x000000ffff067224 */ /* 0x000fe200078e0002 */
[----:B------:R-:W-:-:S07]  /*20c0*/  MOV R7, R3 ;  /* 0x0000000300077202 */ /* 0x000fce0000000f00 */
.L_x_10909:
[----:B------:R-:W-:Y:S05]  /*20d0*/  BSYNC B1 ;  /* 0x0000000000017941 */ /* 0x000fea0003800000 */
.L_x_10908:
[----:B------:R-:W-:Y:S01]  /*20e0*/  VIADD R0, R34, 0x200 ;  /* 0x0000020022007836 */ /* 0x000fe20000000000 */
[----:B------:R-:W-:Y:S04]  /*20f0*/  BSSY B1, `(.L_x_10912) ;  /* 0x0000022000017945 */ /* 0x000fe80003800000 */
[----:B------:R-:W-:-:S13]  /*2100*/  ISETP.GE.AND P0, PT, R0, R35, PT ;  /* 0x000000230000720c */ /* 0x000fda0003f06270 */
[----:B------:R-:W-:Y:S05]  /*2110*/  @P0 BRA `(.L_x_10913) ;  /* 0x00000000007c0947 */ /* 0x000fea0003800000 */
[----:B-----5:R-:W-:Y:S01]  /*2120*/  DSETP.GT.AND P0, PT, R20, 1, PT ;  /* 0x3ff000001400742a */ /* 0x020fe20003f04000 */
[----:B------:R-:W-:Y:S01]  /*2130*/  IMAD.MOV.U32 R8, RZ, RZ, 0x0 ;  /* 0x00000000ff087424 */ /* 0x000fe200078e00ff */
[----:B------:R-:W-:-:S04]  /*2140*/  MOV R9, 0x7ff80000 ;  /* 0x7ff8000000097802 */ /* 0x000fc80000000f00 */
        /* <DEDUP_REMOVED lines=25> */
.L_x_10915:
[----:B------:R-:W-:Y:S05]  /*22e0*/  BSYNC B2 ;  /* 0x0000000000027941 */ /* 0x000fea0003800000 */
.L_x_10914:
[----:B------:R-:W-:Y:S01]  /*22f0*/  MOV R8, R2 ;  /* 0x0000000200087202 */ /* 0x000fe20000000f00 */
[----:B------:R-:W-:-:S07]  /*2300*/  IMAD.MOV.U32 R9, RZ, RZ, R3 ;  /* 0x000000ffff097224 */ /* 0x000fce00078e0003 */
.L_x_10913:
[----:B------:R-:W-:Y:S05]  /*2310*/  BSYNC B1 ;  /* 0x0000000000017941 */ /* 0x000fea0003800000 */
.L_x_10912:
        /* <DEDUP_REMOVED lines=32> */
.L_x_10919:
[----:B------:R-:W-:Y:S05]  /*2520*/  BSYNC B2 ;  /* 0x0000000000027941 */ /* 0x000fea0003800000 */
.L_x_10918:
[----:B------:R-:W-:Y:S02]  /*2530*/  IMAD.MOV.U32 R10, RZ, RZ, R2 ;  /* 0x000000ffff0a7224 */ /* 0x000fe400078e0002 */
[----:B------:R-:W-:-:S07]  /*2540*/  IMAD.MOV.U32 R11, RZ, RZ, R3 ;  /* 0x000000ffff0b7224 */ /* 0x000fce00078e0003 */
.L_x_10917:
[----:B------:R-:W-:Y:S05]  /*2550*/  BSYNC B1 ;  /* 0x0000000000017941 */ /* 0x000fea0003800000 */
.L_x_10916:
        /* <DEDUP_REMOVED lines=32> */
.L_x_10923:
[----:B------:R-:W-:Y:S05]  /*2760*/  BSYNC B2 ;  /* 0x0000000000027941 */ /* 0x000fea0003800000 */
.L_x_10922:
[----:B------:R-:W-:Y:S01]  /*2770*/  IMAD.MOV.U32 R12, RZ, RZ, R2 ;  /* 0x000000ffff0c7224 */ /* 0x000fe200078e0002 */
[----:B------:R-:W-:-:S07]  /*2780*/  MOV R13, R3 ;  /* 0x00000003000d7202 */ /* 0x000fce0000000f00 */
.L_x_10921:
[----:B------:R-:W-:Y:S05]  /*2790*/  BSYNC B1 ;  /* 0x0000000000017941 */ /* 0x000fea0003800000 */
.L_x_10920:
        /* <DEDUP_REMOVED lines=32> */
.L_x_10927:
[----:B------:R-:W-:Y:S05]  /*29a0*/  BSYNC B2 ;  /* 0x0000000000027941 */ /* 0x000fea0003800000 */
.L_x_10926:
[----:B------:R-:W-:Y:S01]  /*29b0*/  MOV R14, R2 ;  /* 0x00000002000e7202 */ /* 0x000fe20000000f00 */
[----:B------:R-:W-:-:S07]  /*29c0*/  IMAD.MOV.U32 R15, RZ, RZ, R3 ;  /* 0x000000ffff0f7224 */ /* 0x000fce00078e0003 */
.L_x_10925:
[----:B------:R-:W-:Y:S05]  /*29d0*/  BSYNC B1 ;  /* 0x0000000000017941 */ /* 0x000fea0003800000 */
.L_x_10924:
        /* <DEDUP_REMOVED lines=22> */
.L_x_10930:
[----:B------:R-:W-:-:S13]  /*2b40*/  ISETP.GE.AND P0, PT, R34, R35, PT ;  /* 0x000000232200720c */ /* 0x000fda0003f06270 */
[----:B------:R-:W-:Y:S05]  /*2b50*/  @P0 BRA `(.L_x_10932) ;  /* 0x0000000000300947 */ /* 0x000fea0003800000 */
[----:B01----:R-:W0:Y:S01]  /*2b60*/  LDC.64 R2, c[0x0][0x218] ;  /* 0x00008600ff027b82 */ /* 0x003e220000000a00 */
[----:B------:R-:W-:Y:S01]  /*2b70*/  IMAD.IADD R5, R52, 0x1, R34 ;  /* 0x0000000134057824 */ /* 0x000fe200078e0222 */
[----:B------:R-:W-:-:S03]  /*2b80*/  IADD3 R34, R34, 0x80, RZ ;  /* 0x0000008022227810 */ /* 0x000fc60007ffe0ff */
[----:B0-----:R-:W-:-:S05]  /*2b90*/  IMAD.WIDE.U32 R2, R5, 0x8, R2 ;  /* 0x0000000805027825 */ /* 0x001fca00078e0002 */
[----:B------:R1:W-:Y:S02]  /*2ba0*/  STG.E.64 desc[UR4][R2.64], R6 ;  /* 0x0000000602007986 */ /* 0x0003e4000c101b04 */
.L_x_10931:
[----:B------:R-:W-:-:S13]  /*2bb0*/  ISETP.GE.AND P0, PT, R34, R35, PT ;  /* 0x000000232200720c */ /* 0x000fda0003f06270 */
[----:B------:R-:W-:Y:S05]  /*2bc0*/  @P0 BRA `(.L_x_10933) ;  /* 0x0000000000340947 */ /* 0x000fea0003800000 */
[----:B01----:R-:W0:Y:S01]  /*2bd0*/  LDC.64 R2, c[0x0][0x218] ;  /* 0x00008600ff027b82 */ /* 0x003e220000000a00 */
[----:B------:R-:W-:Y:S02]  /*2be0*/  IMAD.IADD R5, R52, 0x1, R34 ;  /* 0x0000000134057824 */ /* 0x000fe400078e0222 */
[----:B------:R-:W-:Y:S02]  /*2bf0*/  VIADD R34, R34, 0x80 ;  /* 0x0000008022227836 */ /* 0x000fe40000000000 */
[----:B0-----:R-:W-:-:S05]  /*2c00*/  IMAD.WIDE.U32 R2, R5, 0x8, R2 ;  /* 0x0000000805027825 */ /* 0x001fca00078e0002 */
[----:B------:R2:W-:Y:S02]  /*2c10*/  STG.E.64 desc[UR4][R2.64], R8 ;  /* 0x0000000802007986 */ /* 0x0005e4000c101b04 */
.L_x_10932:
[----:B------:R-:W-:-:S13]  /*2c20*/  ISETP.GE.AND P0, PT, R34, R35, PT ;  /* 0x000000232200720c */ /* 0x000fda0003f06270 */
[----:B------:R-:W-:Y:S05]  /*2c30*/  @P0 BREAK B1 ;  /* 0x0000000000010942 */ /* 0x000fea0003800000 */
[----:B------:R-:W-:Y:S05]  /*2c40*/  @P0 BRA `(.L_x_10934) ;  /* 0x0000000000300947 */ /* 0x000fea0003800000 */
[----:B012---:R-:W0:Y:S01]  /*2c50*/  LDC.64 R2, c[0x0][0x218] ;  /* 0x00008600ff027b82 */ /* 0x007e220000000a00 */
[----:B------:R-:W-:Y:S01]  /*2c60*/  IADD3 R5, R52, R34, RZ ;  /* 0x0000002234057210 */ /* 0x000fe20007ffe0ff */
[----:B------:R-:W-:-:S04]  /*2c70*/  VIADD R34, R34, 0x80 ;  /* 0x0000008022227836 */ /* 0x000fc80000000000 */
[----:B0-----:R-:W-:-:S05]  /*2c80*/  IMAD.WIDE.U32 R2, R5, 0x8, R2 ;  /* 0x0000000805027825 */ /* 0x001fca00078e0002 */
[----:B------:R2:W-:Y:S02]  /*2c90*/  STG.E.64 desc[UR4][R2.64], R10 ;  /* 0x0000000a02007986 */ /* 0x0005e4000c101b04 */
.L_x_10933:
[----:B------:R-:W-:Y:S05]  /*2ca0*/  BSYNC B1 ;  /* 0x0000000000017941 */ /* 0x000fea0003800000 */
.L_x_10929:
[----:B------:R-:W-:-:S13]  /*2cb0*/  ISETP.GE.AND P0, PT, R34, R35, PT ;  /* 0x000000232200720c */ /* 0x000fda0003f06270 */
[----:B012---:R-:W0:Y:S01]  /*2cc0*/  @!P0 LDC.64 R2, c[0x0][0x218] ;  /* 0x00008600ff028b82 */ /* 0x007e220000000a00 */
[----:B------:R-:W-:Y:S01]  /*2cd0*/  @!P0 IMAD.IADD R5, R52, 0x1, R34 ;  /* 0x0000000134058824 */ /* 0x000fe200078e0222 */
[----:B------:R-:W-:-:S03]  /*2ce0*/  @!P0 IADD3 R34, R34, 0x80, RZ ;  /* 0x0000008022228810 */ /* 0x000fc60007ffe0ff */
[----:B0-----:R-:W-:-:S05]  /*2cf0*/  @!P0 IMAD.WIDE.U32 R2, R5, 0x8, R2 ;  /* 0x0000000805028825 */ /* 0x001fca00078e0002 */
[----:B------:R3:W-:Y:S02]  /*2d00*/  @!P0 STG.E.64 desc[UR4][R2.64], R12 ;  /* 0x0000000c02008986 */ /* 0x0007e4000c101b04 */
.L_x_10934:
[----:B------:R-:W-:Y:S05]  /*2d10*/  BSYNC B0 ;  /* 0x0000000000007941 */ /* 0x000fea0003800000 */
.L_x_10928:
        /* <DEDUP_REMOVED lines=8> */
        .weak           $__internal_11_$__cuda_sm20_div_rn_f64_full
        .type           $__internal_11_$__cuda_sm20_div_rn_f64_full,@function
        .size           $__internal_11_$__cuda_sm20_div_rn_f64_full,(.L_x_14583 - $__internal_11_$__cuda_sm20_div_rn_f64_full)
$__internal_11_$__cuda_sm20_div_rn_f64_full:
[C---:B------:R-:W-:Y:S01]  /*2da0*/  FSETP.GEU.AND P0, PT, |R2|.reuse, 1.469367938527859385e-39, PT ;  /* 0x001000000200780b */ /* 0x040fe20003f0e200 */
[----:B------:R-:W-:Y:S01]  /*2db0*/  IMAD.MOV.U32 R40, RZ, RZ, R5 ;  /* 0x000000ffff287224 */ /* 0x000fe200078e0005 */
[----:B------:R-:W-:Y:S01]  /*2dc0*/  LOP3.LUT R42, R2, 0x800fffff, RZ, 0xc0, !PT ;  /* 0x800fffff022a7812 */ /* 0x000fe200078ec0ff */
[----:B------:R-:W-:Y:S01]  /*2dd0*/  IMAD.MOV.U32 R44, RZ, RZ, R3 ;  /* 0x000000ffff2c7224 */ /* 0x000fe200078e0003 */
[----:B------:R-:W-:Y:S01]  /*2de0*/  MOV R41, R2 ;  /* 0x0000000200297202 */ /* 0x000fe20000000f00 */
[----:B------:R-:W-:Y:S01]  /*2df0*/  IMAD.MOV.U32 R56, RZ, RZ, 0x1ca00000 ;  /* 0x1ca00000ff387424 */ /* 0x000fe200078e00ff */
[----:B------:R-:W-:Y:S01]  /*2e00*/  LOP3.LUT R43, R42, 0x3ff00000, RZ, 0xfc, !PT ;  /* 0x3ff000002a2b7812 */ /* 0x000fe200078efcff */
[----:B------:R-:W-:Y:S01]  /*2e10*/  IMAD.MOV.U32 R42, RZ, RZ, R5 ;  /* 0x000000ffff2a7224 */ /* 0x000fe200078e0005 */
[----:B------:R-:W-:Y:S01]  /*2e20*/  MOV R45, R4 ;  /* 0x00000004002d7202 */ /* 0x000fe20000000f00 */
[----:B------:R-:W-:Y:S01]  /*2e30*/  IMAD.MOV.U32 R4, RZ, RZ, 0x1 ;  /* 0x00000001ff047424 */ /* 0x000fe200078e00ff */
[----:B------:R-:W-:Y:S01]  /*2e40*/  LOP3.LUT R54, R2, 0x7ff00000, RZ, 0xc0, !PT ;  /* 0x7ff0000002367812 */ /* 0x000fe200078ec0ff */
[----:B------:R-:W-:Y:S01]  /*2e50*/  BSSY B0, `(.L_x_10935) ;  /* 0x0000056000007945 */ /* 0x000fe20003800000 */
[C---:B------:R-:W-:Y:S01]  /*2e60*/  FSETP.GEU.AND P3, PT, |R45|.reuse, 1.469367938527859385e-39, PT ;  /* 0x001000002d00780b */ /* 0x040fe20003f6e200 */
[----:B------:R-:W-:Y:S01]  /*2e70*/  @!P0 DMUL R42, R40, 8.98846567431157953865e+307 ;  /* 0x7fe00000282a8828 */ /* 0x000fe20000000000 */
[----:B------:R-:W-:-:S04]  /*2e80*/  LOP3.LUT R55, R45, 0x7ff00000, RZ, 0xc0, !PT ;  /* 0x7ff000002d377812 */ /* 0x000fc800078ec0ff */
[----:B------:R-:W-:Y:S01]  /*2e90*/  ISETP.GE.U32.AND P2, PT, R55, R54, PT ;  /* 0x000000363700720c */ /* 0x000fe20003f46070 */
[----:B------:R-:W0:Y:S06]  /*2ea0*/  MUFU.RCP64H R5, R43 ;  /* 0x0000002b00057308 */ /* 0x000e2c0000001800 */
[----:B------:R-:W-:-:S04]  /*2eb0*/  @!P3 LOP3.LUT R3, R41, 0x7ff00000, RZ, 0xc0, !PT ;  /* 0x7ff000002903b812 */ /* 0x000fc800078ec0ff */
[----:B------:R-:W-:-:S04]  /*2ec0*/  @!P3 ISETP.GE.U32.AND P4, PT, R55, R3, PT ;  /* 0x000000033700b20c */ /* 0x000fc80003f86070 */
[----:B------:R-:W-:Y:S01]  /*2ed0*/  @!P3 SEL R2, R56, 0x63400000, !P4 ;  /* 0x634000003802b807 */ /* 0x000fe20006000000 */
[----:B0-----:R-:W-:-:S03]  /*2ee0*/  DFMA R46, R4, -R42, 1 ;  /* 0x3ff00000042e742b */ /* 0x001fc6000000082a */
[----:B------:R-:W-:-:S04]  /*2ef0*/  @!P3 LOP3.LUT R2, R2, 0x80000000, R45, 0xf8, !PT ;  /* 0x800000000202b812 */ /* 0x000fc800078ef82d */
[----:B------:R-:W-:Y:S01]  /*2f00*/  @!P3 LOP3.LUT R3, R2, 0x100000, RZ, 0xfc, !PT ;  /* 0x001000000203b812 */ /* 0x000fe200078efcff */
[----:B------:R-:W-:Y:S01]  /*2f10*/  @!P3 IMAD.MOV.U32 R2, RZ, RZ, RZ ;  /* 0x000000ffff02b224 */ /* 0x000fe200078e00ff */
[----:B------:R-:W-:-:S08]  /*2f20*/  DFMA R46, R46, R46, R46 ;  /* 0x0000002e2e2e722b */ /* 0x000fd0000000002e */
[----:B------:R-:W-:Y:S01]  /*2f30*/  DFMA R46, R4, R46, R4 ;  /* 0x0000002e042e722b */ /* 0x000fe20000000004 */
[----:B------:R-:W-:-:S04]  /*2f40*/  SEL R4, R56, 0x63400000, !P2 ;  /* 0x6340000038047807 */ /* 0x000fc80005000000 */
[----:B------:R-:W-:-:S03]  /*2f50*/  LOP3.LUT R5, R4, 0x800fffff, R45, 0xf8, !PT ;  /* 0x800fffff04057812 */ /* 0x000fc600078ef82d */
[----:B------:R-:W-:Y:S01]  /*2f60*/  DFMA R50, R46, -R42, 1 ;  /* 0x3ff000002e32742b */ /* 0x000fe2000000082a */
[----:B------:R-:W-:-:S06]  /*2f70*/  MOV R4, R44 ;  /* 0x0000002c00047202 */ /* 0x000fcc0000000f00 */
[----:B------:R-:W-:Y:S02]  /*2f80*/  @!P3 DFMA R4, R4, 2, -R2 ;  /* 0x400000000404b82b */ /* 0x000fe40000000802 */
        /* <DEDUP_REMOVED lines=18> */
[----:B------:R-:W-:-:S04]  /*30b0*/  SEL R50, R56, 0x63400000, !P0 ;  /* 0x6340000038327807 */ /* 0x000fc80004000000 */
[----:B------:R-:W-:-:S05]  /*30c0*/  IADD3 R50, -R50, R2, RZ ;  /* 0x0000000232327210 */ /* 0x000fca0007ffe1ff */
[----:B------:R-:W-:-:S06]  /*30d0*/  VIADD R45, R50, 0x7fe00000 ;  /* 0x7fe00000322d7836 */ /* 0x000fcc0000000000 */
        /* <DEDUP_REMOVED lines=17> */
[----:B------:R-:W-:-:S04]  /*31f0*/  FSEL R2, R40, R3, !P0 ;  /* 0x0000000328027208 */ /* 0x000fc80004000000 */
[----:B------:R-:W-:Y:S01]  /*3200*/  MOV R3, R2 ;  /* 0x0000000200037202 */ /* 0x000fe20000000f00 */
[----:B------:R-:W-:Y:S01]  /*3210*/  IMAD.MOV.U32 R2, RZ, RZ, R44 ;  /* 0x000000ffff027224 */ /* 0x000fe200078e002c */
[----:B------:R-:W-:Y:S06]  /*3220*/  BRA `(.L_x_10937) ;  /* 0x0000000000607947 */ /* 0x000fec0003800000 */
.L_x_10936:
        /* <DEDUP_REMOVED lines=14> */
[----:B------:R-:W-:Y:S01]  /*3310*/  @P0 MOV R2, RZ ;  /* 0x000000ff00020202 */ /* 0x000fe20000000f00 */
[----:B------:R-:W-:Y:S01]  /*3320*/  @P0 IMAD.MOV.U32 R3, RZ, RZ, R4 ;  /* 0x000000ffff030224 */ /* 0x000fe200078e0004 */
[----:B------:R-:W-:Y:S06]  /*3330*/  BRA `(.L_x_10937) ;  /* 0x00000000001c7947 */ /* 0x000fec0003800000 */
.L_x_10939:
[----:B------:R-:W-:-:S05]  /*3340*/  LOP3.LUT R2, R41, 0x80000, RZ, 0xfc, !PT ;  /* 0x0008000029027812 */ /* 0x000fca00078efcff */
[----:B------:R-:W-:Y:S01]  /*3350*/  IMAD.MOV.U32 R3, RZ, RZ, R2 ;  /* 0x000000ffff037224 */ /* 0x000fe200078e0002 */
[----:B------:R-:W-:Y:S01]  /*3360*/  MOV R2, R40 ;  /* 0x0000002800027202 */ /* 0x000fe20000000f00 */
[----:B------:R-:W-:Y:S06]  /*3370*/  BRA `(.L_x_10937) ;  /* 0x00000000000c7947 */ /* 0x000fec0003800000 */
.L_x_10938:
[----:B------:R-:W-:-:S05]  /*3380*/  LOP3.LUT R2, R45, 0x80000, RZ, 0xfc, !PT ;  /* 0x000800002d027812 */ /* 0x000fca00078efcff */
[----:B------:R-:W-:Y:S02]  /*3390*/  IMAD.MOV.U32 R3, RZ, RZ, R2 ;  /* 0x000000ffff037224 */ /* 0x000fe400078e0002 */
[----:B------:R-:W-:-:S07]  /*33a0*/  IMAD.MOV.U32 R2, RZ, RZ, R44 ;  /* 0x000000ffff027224 */ /* 0x000fce00078e002c */
.L_x_10937:
[----:B------:R-:W-:Y:S05]  /*33b0*/  BSYNC B0 ;  /* 0x0000000000007941 */ /* 0x000fea0003800000 */
.L_x_10935:
[----:B------:R-:W-:Y:S01]  /*33c0*/  MOV R4, R0 ;  /* 0x0000000000047202 */ /* 0x000fe20000000f00 */
[----:B------:R-:W-:-:S04]  /*33d0*/  IMAD.MOV.U32 R5, RZ, RZ, 0x0 ;  /* 0x00000000ff057424 */ /* 0x000fc800078e00ff */
[----:B------:R-:W-:Y:S05]  /*33e0*/  RET.REL.NODEC R4 `(_ZN2at6native29vectorized_elementwise_kernelILi2EZZZNS0_26logit_backward_kernel_cudaERNS_18TensorIteratorBaseERKN3c106ScalarEENKUlvE_clEvENKUlvE_clEvEUlddE_St5arrayIPcLm3EEEEviT0_T1_) ;  /* 0xffffffcc04047950 */ /* 0x000fea0003c3ffff */
.L_x_10940:
        /* <DEDUP_REMOVED lines=9> */
.L_x_14583:


//--------------------- .text._ZN2at6native29vectorized_elementwise_kernelILi4EZZZNS0_26logit_backward_kernel_cudaERNS_18TensorIteratorBaseERKN3c106ScalarEENKUlvE_clEvENKUlvE_clEvEUlddE_St5arrayIPcLm3EEEEviT0_T1_ --------------------------
	.section	.text._ZN2at6native29vectorized_elementwise_kernelILi4EZZZNS0_26logit_backward_kernel_cudaERNS_18TensorIteratorBaseERKN3c106ScalarEENKUlvE_clEvENKUlvE_clEvEUlddE_St5arrayIPcLm3EEEEviT0_T1_,"ax",@progbits
	.align	128
        .global         _ZN2at6native29vectorized_elementwise_kernelILi4EZZZNS0_26logit_backward_kernel_cudaERNS_18TensorIteratorBaseERKN3c106ScalarEENKUlvE_clEvENKUlvE_clEvEUlddE_St5arrayIPcLm3EEEEviT0_T1_
        .type           _ZN2at6native29vectorized_elementwise_kernelILi4EZZZNS0_26logit_backward_kernel_cudaERNS_18TensorIteratorBaseERKN3c106ScalarEENKUlvE_clEvENKUlvE_clEvEUlddE_St5arrayIPcLm3EEEEviT0_T1_,@function
        .size           _ZN2at6native29vectorized_elementwise_kernelILi4EZZZNS0_26logit_backward_kernel_cudaERNS_18TensorIteratorBaseERKN3c106ScalarEENKUlvE_clEvENKUlvE_clEvEUlddE_St5arrayIPcLm3EEEEviT0_T1_,(.L_x_14584 - _ZN2at6native29vectorized_elementwise_kernelILi4EZZZNS0_26logit_backward_kernel_cudaERNS_18TensorIteratorBaseERKN3c106ScalarEENKUlvE_clEvENKUlvE_clEvEUlddE_St5arrayIPcLm3EEEEviT0_T1_)
        .other          _ZN2at6native29vectorized_elementwise_kernelILi4EZZZNS0_26logit_backward_kernel_cudaERNS_18TensorIteratorBaseERKN3c106ScalarEENKUlvE_clEvENKUlvE_clEvEUlddE_St5arrayIPcLm3EEEEviT0_T1_,@"STO_CUDA_ENTRY STV_DEFAULT"
_ZN2at6native29vectorized_elementwise_kernelILi4EZZZNS0_26logit_backward_kernel_cudaERNS_18TensorIteratorBaseERKN3c106ScalarEENKUlvE_clEvENKUlvE_clEvEUlddE_St5arrayIPcLm3EEEEviT0_T1_:
.text._ZN2at6native29vectorized_elementwise_kernelILi4EZZZNS0_26logit_backward_kernel_cudaERNS_18TensorIteratorBaseERKN3c106ScalarEENKUlvE_clEvENKUlvE_clEvEUlddE_St5arrayIPcLm3EEEEviT0_T1_:
        /* <DEDUP_REMOVED lines=53> */
[----:B------:R-:W-:Y:S05]  /*0350*/  CALL.REL.NOINC `($__internal_12_$__cuda_sm20_div_rn_f64_full) ;  /* 0x0000002800907944 */ /* 0x000fea0003c00000 */
.L_x_10945:
[----:B------:R-:W-:Y:S05]  /*0360*/  BSYNC B2 ;  /* 0x0000000000027941 */ /* 0x000fea0003800000 */
.L_x_10944:
[----:B------:R-:W-:Y:S01]  /*0370*/  IMAD.MOV.U32 R8, RZ, RZ, R2 ;  /* 0x000000ffff087224 */ /* 0x000fe200078e0002 */
[----:B------:R-:W-:-:S07]  /*0380*/  MOV R9, R3 ;  /* 0x0000000300097202 */ /* 0x000fce0000000f00 */
.L_x_10943:
[----:B------:R-:W-:Y:S05]  /*0390*/  BSYNC B1 ;  /* 0x0000000000017941 */ /* 0x000fea0003800000 */
.L_x_10942:
        /* <DEDUP_REMOVED lines=27> */
.L_x_10949:
[----:B------:R-:W-:Y:S05]  /*0550*/  BSYNC B2 ;  /* 0x0000000000027941 */ /* 0x000fea0003800000 */
.L_x_10948:
[----:B------:R-:W-:Y:S02]  /*0560*/  IMAD.MOV.U32 R10, RZ, RZ, R2 ;  /* 0x000000ffff0a7224 */ /* 0x000fe400078e0002 */
[----:B------:R-:W-:-:S07]  /*0570*/  IMAD.MOV.U32 R11, RZ, RZ, R3 ;  /* 0x000000ffff0b7224 */ /* 0x000fce00078e0003 */
.L_x_10947:
[----:B------:R-:W-:Y:S05]  /*0580*/  BSYNC B1 ;  /* 0x0000000000017941 */ /* 0x000fea0003800000 */
.L_x_10946:
        /* <DEDUP_REMOVED lines=31> */
.L_x_10953:
[----:B------:R-:W-:Y:S05]  /*0780*/  BSYNC B2 ;  /* 0x0000000000027941 */ /* 0x000fea0003800000 */
.L_x_10952:
[----:B------:R-:W-:Y:S02]  /*0790*/  IMAD.MOV.U32 R36, RZ, RZ, R2 ;  /* 0x000000ffff247224 */ /* 0x000fe400078e0002 */
[----:B------:R-:W-:-:S07]  /*07a0*/  IMAD.MOV.U32 R37, RZ, RZ, R3 ;  /* 0x000000ffff257224 */ /* 0x000fce00078e0003 */
.L_x_10951:
[----:B------:R-:W-:Y:S05]  /*07b0*/  BSYNC B1 ;  /* 0x0000000000017941 */ /* 0x000fea0003800000 */
.L_x_10950:
        /* <DEDUP_REMOVED lines=26> */
[----:B------:R-:W-:Y:S05]  /*0960*/  CALL.REL.NOINC `($__internal_12_$__cuda_sm20_div_rn_f64_full) ;  /* 0x00000024000c7944 */ /* 0x000fea0003c00000 */
.L_x_10957:
[----:B------:R-:W-:Y:S05]  /*0970*/  BSYNC B2 ;  /* 0x0000000000027941 */ /* 0x000fea0003800000 */
.L_x_10956:
[----:B------:R-:W-:Y:S02]  /*0980*/  IMAD.MOV.U32 R38, RZ, RZ, R2 ;  /* 0x000000ffff267224 */ /* 0x000fe400078e0002 */
[----:B------:R-:W-:-:S07]  /*0990*/  IMAD.MOV.U32 R39, RZ, RZ, R3 ;  /* 0x000000ffff277224 */ /* 0x000fce00078e0003 */
.L_x_10955:
[----:B------:R-:W-:Y:S05]  /*09a0*/  BSYNC B1 ;  /* 0x0000000000017941 */ /* 0x000fea0003800000 */
.L_x_10954:
        /* <DEDUP_REMOVED lines=31> */
.L_x_10961:
[----:B------:R-:W-:Y:S05]  /*0ba0*/  BSYNC B2 ;  /* 0x0000000000027941 */ /* 0x000fea0003800000 */
.L_x_10960:
[----:B------:R-:W-:Y:S01]  /*0bb0*/  MOV R20, R2 ;  /* 0x0000000200147202 */ /* 0x000fe20000000f00 */
[----:B------:R-:W-:-:S07]  /*0bc0*/  IMAD.MOV.U32 R21, RZ, RZ, R3 ;  /* 0x000000ffff157224 */ /* 0x000fce00078e0003 */
.L_x_10959:
[----:B------:R-:W-:Y:S05]  /*0bd0*/  BSYNC B1 ;  /* 0x0000000000017941 */ /* 0x000fea0003800000 */
.L_x_10958:
        /* <DEDUP_REMOVED lines=27> */
.L_x_10965:
[----:B------:R-:W-:Y:S05]  /*0d90*/  BSYNC B2 ;  /* 0x0000000000027941 */ /* 0x000fea0003800000 */
.L_x_10964:
[----:B------:R-:W-:Y:S02]  /*0da0*/  IMAD.MOV.U32 R22, RZ, RZ, R2 ;  /* 0x000000ffff167224 */ /* 0x000fe400078e0002 */
[----:B------:R-:W-:-:S07]  /*0db0*/  IMAD.MOV.U32 R23, RZ, RZ, R3 ;  /* 0x000000ffff177224 */ /* 0x000fce00078e0003 */
.L_x_10963:
[----:B------:R-:W-:Y:S05]  /*0dc0*/  BSYNC B1 ;  /* 0x0000000000017941 */ /* 0x000fea0003800000 */
.L_x_10962:
        /* <DEDUP_REMOVED lines=31> */
.L_x_10969:
[----:B------:R-:W-:Y:S05]  /*0fc0*/  BSYNC B2 ;  /* 0x0000000000027941 */ /* 0x000fea0003800000 */
.L_x_10968:
[----:B------:R-:W-:Y:S01]  /*0fd0*/  MOV R16, R2 ;  /* 0x0000000200107202 */ /* 0x000fe20000000f00 */
[----:B------:R-:W-:-:S07]  /*0fe0*/  IMAD.MOV.U32 R17, RZ, RZ, R3 ;  /* 0x000000ffff117224 */ /* 0x000fce00078e0003 */
.L_x_10967:
[----:B------:R-:W-:Y:S05]  /*0ff0*/  BSYNC B1 ;  /* 0x0000000000017941 */ /* 0x000fea0003800000 */
.L_x_10966:
        /* <DEDUP_REMOVED lines=27> */
.L_x_10973:
[----:B------:R-:W-:Y:S05]  /*11b0*/  BSYNC B2 ;  /* 0x0000000000027941 */ /* 0x000fea0003800000 */
.L_x_10972:
[----:B------:R-:W-:Y:S02]  /*11c0*/  IMAD.MOV.U32 R18, RZ, RZ, R2 ;  /* 0x000000ffff127224 */ /* 0x000fe400078e0002 */
[----:B------:R-:W-:-:S07]  /*11d0*/  IMAD.MOV.U32 R19, RZ, RZ, R3 ;  /* 0x000000ffff137224 */ /* 0x000fce00078e0003 */
.L_x_10971:
[----:B------:R-:W-:Y:S05]  /*11e0*/  BSYNC B1 ;  /* 0x0000000000017941 */ /* 0x000fea0003800000 */
.L_x_10970:
        /* <DEDUP_REMOVED lines=8> */
.L_x_10941:
        /* <DEDUP_REMOVED lines=118> */
[----:B------:R-:W-:Y:S05]  /*19d0*/  CALL.REL.NOINC `($__internal_12_$__cuda_sm20_div_rn_f64_full) ;  /* 0x0000001000f07944 */ /* 0x000fea0003c00000 */
.L_x_10977:
[----:B------:R-:W-:Y:S05]  /*19e0*/  BSYNC B2 ;  /* 0x0000000000027941 */ /* 0x000fea0003800000 */
.L_x_10976:
[----:B------:R-:W-:Y:S01]  /*19f0*/  IMAD.MOV.U32 R48, RZ, RZ, R2 ;  /* 0x000000ffff307224 */ /* 0x000fe200078e0002 */
[----:B------:R-:W-:-:S07]  /*1a00*/  MOV R49, R3 ;  /* 0x0000000300317202 */ /* 0x000fce0000000f00 */
.L_x_10975:
[----:B------:R-:W-:Y:S05]  /*1a10*/  BSYNC B1 ;  /* 0x0000000000017941 */ /* 0x000fea0003800000 */
.L_x_10974:
        /* <DEDUP_REMOVED lines=32> */
.L_x_10981:
[----:B------:R-:W-:Y:S05]  /*1c20*/  BSYNC B2 ;  /* 0x0000000000027941 */ /* 0x000fea0003800000 */
.L_x_10980:
[----:B------:R-:W-:Y:S01]  /*1c30*/  MOV R38, R2 ;  /* 0x0000000200267202 */ /* 0x000fe20000000f00 */
[----:B------:R-:W-:-:S07]  /*1c40*/  IMAD.MOV.U32 R39, RZ, RZ, R3 ;  /* 0x000000ffff277224 */ /* 0x000fce00078e0003 */
.L_x_10979:
[----:B------:R-:W-:Y:S05]  /*1c50*/  BSYNC B1 ;  /* 0x0000000000017941 */ /* 0x000fea0003800000 */
.L_x_10978:
        /* <DEDUP_REMOVED lines=32> */
.L_x_10985:
[----:B------:R-:W-:Y:S05]  /*1e60*/  BSYNC B2 ;  /* 0x0000000000027941 */ /* 0x000fea0003800000 */
.L_x_10984:
[----:B------:R-:W-:Y:S02]  /*1e70*/  IMAD.MOV.U32 R36, RZ, RZ, R2 ;  /* 0x000000ffff247224 */ /* 0x000fe400078e0002 */
[----:B------:R-:W-:-:S07]  /*1e80*/  IMAD.MOV.U32 R37, RZ, RZ, R3 ;  /* 0x000000ffff257224 */ /* 0x000fce00078e0003 */
.L_x_10983:
[----:B------:R-:W-:Y:S05]  /*1e90*/  BSYNC B1 ;  /* 0x0000000000017941 */ /* 0x000fea0003800000 */
.L_x_10982:
        /* <DEDUP_REMOVED lines=32> */
.L_x_10989:
[----:B------:R-:W-:Y:S05]  /*20a0*/  BSYNC B2 ;  /* 0x0000000000027941 */ /* 0x000fea0003800000 */
.L_x_10988:
[----:B------:R-:W-:Y:S01]  /*20b0*/  IMAD.MOV.U32 R6, RZ, RZ, R2 ;  /* 0x000000ffff067224 */ /* 0x000fe200078e0002 */
[----:B------:R-:W-:-:S07]  /*20c0*/  MOV R7, R3 ;  /* 0x0000000300077202 */ /* 0x000fce0000000f00 */
.L_x_10987:
[----:B------:R-:W-:Y:S05]  /*20d0*/  BSYNC B1 ;  /* 0x0000000000017941 */ /* 0x000fea0003800000 */
.L_x_10986:
        /* <DEDUP_REMOVED lines=32> */
.L_x_10993:
[----:B------:R-:W-:Y:S05]  /*22e0*/  BSYNC B2 ;  /* 0x0000000000027941 */ /* 0x000fea0003800000 */
.L_x_10992:
[----:B------:R-:W-:Y:S01]  /*22f0*/  MOV R8, R2 ;  /* 0x0000000200087202 */ /* 0x000fe20000000f00 */
[----:B------:R-:W-:-:S07]  /*2300*/  IMAD.MOV.U32 R9, RZ, RZ, R3 ;  /* 0x000000ffff097224 */ /* 0x000fce00078e0003 */
.L_x_10991:
[----:B------:R-:W-:Y:S05]  /*2310*/  BSYNC B1 ;  /* 0x0000000000017941 */ /* 0x000fea0003800000 */
.L_x_10990:
        /* <DEDUP_REMOVED lines=32> */
.L_x_10997:
[----:B------:R-:W-:Y:S05]  /*2520*/  BSYNC B2 ;  /* 0x0000000000027941 */ /* 0x000fea0003800000 */
.L_x_10996:
[----:B------:R-:W-:Y:S02]  /*2530*/  IMAD.MOV.U32 R10, RZ, RZ, R2 ;  /* 0x000000ffff0a7224 */ /* 0x000fe400078e0002 */
[----:B------:R-:W-:-:S07]  /*2540*/  IMAD.MOV.U32 R11, RZ, RZ, R3 ;  /* 0x000000ffff0b7224 */ /* 0x000fce00078e0003 */
.L_x_10995:
[----:B------:R-:W-:Y:S05]  /*2550*/  BSYNC B1 ;  /* 0x0000000000017941 */ /* 0x000fea0003800000 */
.L_x_10994:
        /* <DEDUP_REMOVED lines=32> */
.L_x_11001:
[----:B------:R-:W-:Y:S05]  /*2760*/  BSYNC B2 ;  /* 0x0000000000027941 */ /* 0x000fea0003800000 */
.L_x_11000:
[----:B------:R-:W-:Y:S01]  /*2770*/  IMAD.MOV.U32 R12, RZ, RZ, R2 ;  /* 0x000000ffff0c7224 */ /* 0x000fe200078e0002 */
[----:B------:R-:W-:-:S07]  /*2780*/  MOV R13, R3 ;  /* 0x00000003000d7202 */ /* 0x000fce0000000f00 */
.L_x_10999:
[----:B------:R-:W-:Y:S05]  /*2790*/  BSYNC B1 ;  /* 0x0000000000017941 */ /* 0x000fea0003800000 */
.L_x_10998:
        /* <DEDUP_REMOVED lines=32> */
.L_x_11005:
[----:B------:R-:W-:Y:S05]  /*29a0*/  BSYNC B2 ;  /* 0x0000000000027941 */ /* 0x000fea0003800000 */
.L_x_11004:
[----:B------:R-:W-:Y:S01]  /*29b0*/  MOV R14, R2 ;  /* 0x00000002000e7202 */ /* 0x000fe20000000f00 */
[----:B------:R-:W-:-:S07]  /*29c0*/  IMAD.MOV.U32 R15, RZ, RZ, R3 ;  /* 0x000000ffff0f7224 */ /* 0x000fce00078e0003 */
.L_x_11003:
[----:B------:R-:W-:Y:S05]  /*29d0*/  BSYNC B1 ;  /* 0x0000000000017941 */ /* 0x000fea0003800000 */
.L_x_11002:
        /* <DEDUP_REMOVED lines=22> */
.L_x_11008:
[----:B------:R-:W-:-:S13]  /*2b40*/  ISETP.GE.AND P0, PT, R34, R35, PT ;  /* 0x000000232200720c */ /* 0x000fda0003f06270 */
[----:B------:R-:W-:Y:S05]  /*2b50*/  @P0 BRA `(.L_x_11010) ;  /* 0x0000000000300947 */ /* 0x000fea0003800000 */
[----:B01----:R-:W0:Y:S01]  /*2b60*/  LDC.64 R2, c[0x0][0x218] ;  /* 0x00008600ff027b82 */ /* 0x003e220000000a00 */
[----:B------:R-:W-:Y:S01]  /*2b70*/  IMAD.IADD R5, R52, 0x1, R34 ;  /* 0x0000000134057824 */ /* 0x000fe200078e0222 */
[----:B------:R-:W-:-:S03]  /*2b80*/  IADD3 R34, R34, 0x80, RZ ;  /* 0x0000008022227810 */ /* 0x000fc60007ffe0ff */
[----:B0-----:R-:W-:-:S05]  /*2b90*/  IMAD.WIDE.U32 R2, R5, 0x8, R2 ;  /* 0x0000000805027825 */ /* 0x001fca00078e0002 */
[----:B------:R1:W-:Y:S02]  /*2ba0*/  STG.E.64 desc[UR4][R2.64], R6 ;  /* 0x0000000602007986 */ /* 0x0003e4000c101b04 */
.L_x_11009:
[----:B------:R-:W-:-:S13]  /*2bb0*/  ISETP.GE.AND P0, PT, R34, R35, PT ;  /* 0x000000232200720c */ /* 0x000fda0003f06270 */
[----:B------:R-:W-:Y:S05]  /*2bc0*/  @P0 BRA `(.L_x_11011) ;  /* 0x0000000000340947 */ /* 0x000fea0003800000 */
[----:B01----:R-:W0:Y:S01]  /*2bd0*/  LDC.64 R2, c[0x0][0x218] ;  /* 0x00008600ff027b82 */ /* 0x003e220000000a00 */
[----:B------:R-:W-:Y:S02]  /*2be0*/  IMAD.IADD R5, R52, 0x1, R34 ;  /* 0x0000000134057824 */ /* 0x000fe400078e0222 */
[----:B------:R-:W-:Y:S02]  /*2bf0*/  VIADD R34, R34, 0x80 ;  /* 0x0000008022227836 */ /* 0x000fe40000000000 */
[----:B0-----:R-:W-:-:S05]  /*2c00*/  IMAD.WIDE.U32 R2, R5, 0x8, R2 ;  /* 0x0000000805027825 */ /* 0x001fca00078e0002 */
[----:B------:R2:W-:Y:S02]  /*2c10*/  STG.E.64 desc[UR4][R2.64], R8 ;  /* 0x0000000802007986 */ /* 0x0005e4000c101b04 */
.L_x_11010:
        /* <DEDUP_REMOVED lines=8> */
.L_x_11011:
[----:B------:R-:W-:Y:S05]  /*2ca0*/  BSYNC B1 ;  /* 0x0000000000017941 */ /* 0x000fea0003800000 */
.L_x_11007:
[----:B------:R-:W-:-:S13]  /*2cb0*/  ISETP.GE.AND P0, PT, R34, R35, PT ;  /* 0x000000232200720c */ /* 0x000fda0003f06270 */
[----:B012---:R-:W0:Y:S01]  /*2cc0*/  @!P0 LDC.64 R2, c[0x0][0x218] ;  /* 0x00008600ff028b82 */ /* 0x007e220000000a00 */
[----:B------:R-:W-:Y:S01]  /*2cd0*/  @!P0 IMAD.IADD R5, R52, 0x1, R34 ;  /* 0x0000000134058824 */ /* 0x000fe200078e0222 */
[----:B------:R-:W-:-:S03]  /*2ce0*/  @!P0 IADD3 R34, R34, 0x80, RZ ;  /* 0x0000008022228810 */ /* 0x000fc60007ffe0ff */
[----:B0-----:R-:W-:-:S05]  /*2cf0*/  @!P0 IMAD.WIDE.U32 R2, R5, 0x8, R2 ;  /* 0x0000000805028825 */ /* 0x001fca00078e0002 */
[----:B------:R3:W-:Y:S02]  /*2d00*/  @!P0 STG.E.64 desc[UR4][R2.64], R12 ;  /* 0x0000000c02008986 */ /* 0x0007e4000c101b04 */
.L_x_11012:
[----:B------:R-:W-:Y:S05]  /*2d10*/  BSYNC B0 ;  /* 0x0000000000007941 */ /* 0x000fea0003800000 */
.L_x_11006:
        /* <DEDUP_REMOVED lines=8> */
        .weak           $__internal_12_$__cuda_sm20_div_rn_f64_full
        .type           $__internal_12_$__cuda_sm20_div_rn_f64_full,@function
        .size           $__internal_12_$__cuda_sm20_div_rn_f64_full,(.L_x_14584 - $__internal_12_$__cuda_sm20_div_rn_f64_full)
$__internal_12_$__cuda_sm20_div_rn_f64_full:
        /* <DEDUP_REMOVED lines=73> */
.L_x_11014:
        /* <DEDUP_REMOVED lines=17> */
.L_x_11017:
[----:B------:R-:W-:-:S05]  /*3340*/  LOP3.LUT R2, R41, 0x80000, RZ, 0xfc, !PT ;  /* 0x0008000029027812 */ /* 0x000fca00078efcff */
[----:B------:R-:W-:Y:S01]  /*3350*/  IMAD.MOV.U32 R3, RZ, RZ, R2 ;  /* 0x000000ffff037224 */ /* 0x000fe200078e0002 */
[----:B------:R-:W-:Y:S01]  /*3360*/  MOV R2, R40 ;  /* 0x0000002800027202 */ /* 0x000fe20000000f00 */
[----:B------:R-:W-:Y:S06]  /*3370*/  BRA `(.L_x_11015) ;  /* 0x00000000000c7947 */ /* 0x000fec0003800000 */
.L_x_11016:
[----:B------:R-:W-:-:S05]  /*3380*/  LOP3.LUT R2, R45, 0x80000, RZ, 0xfc, !PT ;  /* 0x000800002d027812 */ /* 0x000fca00078efcff */
[----:B------:R-:W-:Y:S02]  /*3390*/  IMAD.MOV.U32 R3, RZ, RZ, R2 ;  /* 0x000000ffff037224 */ /* 0x000fe400078e0002 */
[----:B------:R-:W-:-:S07]  /*33a0*/  IMAD.MOV.U32 R2, RZ, RZ, R44 ;  /* 0x000000ffff027224 */ /* 0x000fce00078e002c */
.L_x_11015:
[----:B------:R-:W-:Y:S05]  /*33b0*/  BSYNC B0 ;  /* 0x0000000000007941 */ /* 0x000fea0003800000 */
.L_x_11013:
[----:B------:R-:W-:Y:S01]  /*33c0*/  MOV R4, R0 ;  /* 0x0000000000047202 */ /* 0x000fe20000000f00 */
[----:B------:R-:W-:-:S04]  /*33d0*/  IMAD.MOV.U32 R5, RZ, RZ, 0x0 ;  /* 0x00000000ff057424 */ /* 0x000fc800078e00ff */
[----:B------:R-:W-:Y:S05]  /*33e0*/  RET.REL.NODEC R4 `(_ZN2at6native29vectorized_elementwise_kernelILi4EZZZNS0_26logit_backward_kernel_cudaERNS_18TensorIteratorBaseERKN3c106ScalarEENKUlvE_clEvENKUlvE_clEvEUlddE_St5arrayIPcLm3EEEEviT0_T1_) ;  /* 0xffffffcc04047950 */ /* 0x000fea0003c3ffff */
.L_x_11018:
        /* <DEDUP_REMOVED lines=9> */
.L_x_14584:


//--------------------- .text._ZN2at6native29vectorized_elementwise_kernelILi8EZZZNS0_26logit_backward_kernel_cudaERNS_18TensorIteratorBaseERKN3c106ScalarEENKUlvE_clEvENKUlvE_clEvEUlddE_St5arrayIPcLm3EEEEviT0_T1_ --------------------------
	.section	.text._ZN2at6native29vectorized_elementwise_kernelILi8EZZZNS0_26logit_backward_kernel_cudaERNS_18TensorIteratorBaseERKN3c106ScalarEENKUlvE_clEvENKUlvE_clEvEUlddE_St5arrayIPcLm3EEEEviT0_T1_,"ax",@progbits
	.align	128
        .global         _ZN2at6native29vectorized_elementwise_kernelILi8EZZZNS0_26logit_backward_kernel_cudaERNS_18TensorIteratorBaseERKN3c106ScalarEENKUlvE_clEvENKUlvE_clEvEUlddE_St5arrayIPcLm3EEEEviT0_T1_
        .type           _ZN2at6native29vectorized_elementwise_kernelILi8EZZZNS0_26logit_backward_kernel_cudaERNS_18TensorIteratorBaseERKN3c106ScalarEENKUlvE_clEvENKUlvE_clEvEUlddE_St5arrayIPcLm3EEEEviT0_T1_,@function
        .size           _ZN2at6native29vectorized_elementwise_kernelILi8EZZZNS0_26logit_backward_kernel_cudaERNS_18TensorIteratorBaseERKN3c106ScalarEENKUlvE_clEvENKUlvE_clEvEUlddE_St5arrayIPcLm3EEEEviT0_T1_,(.L_x_14585 - _ZN2at6native29vectorized_elementwise_kernelILi8EZZZNS0_26logit_backward_kernel_cudaERNS_18TensorIteratorBaseERKN3c106ScalarEENKUlvE_clEvENKUlvE_clEvEUlddE_St5arrayIPcLm3EEEEviT0_T1_)
        .other          _ZN2at6native29vectorized_elementwise_kernelILi8EZZZNS0_26logit_backward_kernel_cudaERNS_18TensorIteratorBaseERKN3c106ScalarEENKUlvE_clEvENKUlvE_clEvEUlddE_St5arrayIPcLm3EEEEviT0_T1_,@"STO_CUDA_ENTRY STV_DEFAULT"
_ZN2at6native29vectorized_elementwise_kernelILi8EZZZNS0_26logit_backward_kernel_cudaERNS_18TensorIteratorBaseERKN3c106ScalarEENKUlvE_clEvENKUlvE_clEvEUlddE_St5arrayIPcLm3EEEEviT0_T1_:
.text._ZN2at6native29vectorized_elementwise_kernelILi8EZZZNS0_26logit_backward_kernel_cudaERNS_18TensorIteratorBaseERKN3c106ScalarEENKUlvE_clEvENKUlvE_clEvEUlddE_St5arrayIPcLm3EEEEviT0_T1_:
        /* <DEDUP_REMOVED lines=53> */
[----:B------:R-:W-:Y:S05]  /*0350*/  CALL.REL.NOINC `($__internal_13_$__cuda_sm20_div_rn_f64_full) ;  /* 0x0000002800907944 */ /* 0x000fea0003c00000 */
.L_x_11023:
[----:B------:R-:W-:Y:S05]  /*0360*/  BSYNC B2 ;  /* 0x0000000000027941 */ /* 0x000fea0003800000 */
.L_x_11022:
[----:B------:R-:W-:Y:S01]  /*0370*/  IMAD.MOV.U32 R8, RZ, RZ, R2 ;  /* 0x000000ffff087224 */ /* 0x000fe200078e0002 */
[----:B------:R-:W-:-:S07]  /*0380*/  MOV R9, R3 ;  /* 0x0000000300097202 */ /* 0x000fce0000000f00 */
.L_x_11021:
[----:B------:R-:W-:Y:S05]  /*0390*/  BSYNC B1 ;  /* 0x0000000000017941 */ /* 0x000fea0003800000 */
.L_x_11020:
        /* <DEDUP_REMOVED lines=27> */
.L_x_11027:
[----:B------:R-:W-:Y:S05]  /*0550*/  BSYNC B2 ;  /* 0x0000000000027941 */ /* 0x000fea0003800000 */
.L_x_11026:
[----:B------:R-:W-:Y:S02]  /*0560*/  IMAD.MOV.U32 R10, RZ, RZ, R2 ;  /* 0x000000ffff0a7224 */ /* 0x000fe400078e0002 */
[----:B------:R-:W-:-:S07]  /*0570*/  IMAD.MOV.U32 R11, RZ, RZ, R3 ;  /* 0x000000ffff0b7224 */ /* 0x000fce00078e0003 */
.L_x_11025:
[----:B------:R-:W-:Y:S05]  /*0580*/  BSYNC B1 ;  /* 0x0000000000017941 */ /* 0x000fea0003800000 */
.L_x_11024:
        /* <DEDUP_REMOVED lines=31> */
.L_x_11031:
[----:B------:R-:W-:Y:S05]  /*0780*/  BSYNC B2 ;  /* 0x0000000000027941 */ /* 0x000fea0003800000 */
.L_x_11030:
[----:B------:R-:W-:Y:S02]  /*0790*/  IMAD.MOV.U32 R36, RZ, RZ, R2 ;  /* 0x000000ffff247224 */ /* 0x000fe400078e0002 */
[----:B------:R-:W-:-:S07]  /*07a0*/  IMAD.MOV.U32 R37, RZ, RZ, R3 ;  /* 0x000000ffff257224 */ /* 0x000fce00078e0003 */
.L_x_11029:
[----:B------:R-:W-:Y:S05]  /*07b0*/  BSYNC B1 ;  /* 0x0000000000017941 */ /* 0x000fea0003800000 */
.L_x_11028:
        /* <DEDUP_REMOVED lines=26> */
[----:B------:R-:W-:Y:S05]  /*0960*/  CALL.REL.NOINC `($__internal_13_$__cuda_sm20_div_rn_f64_full) ;  /* 0x00000024000c7944 */ /* 0x000fea0003c00000 */
.L_x_11035:
[----:B------:R-:W-:Y:S05]  /*0970*/  BSYNC B2 ;  /* 0x0000000000027941 */ /* 0x000fea0003800000 */
.L_x_11034:
[----:B------:R-:W-:Y:S02]  /*0980*/  IMAD.MOV.U32 R38, RZ, RZ, R2 ;  /* 0x000000ffff267224 */ /* 0x000fe400078e0002 */
[----:B------:R-:W-:-:S07]  /*0990*/  IMAD.MOV.U32 R39, RZ, RZ, R3 ;  /* 0x000000ffff277224 */ /* 0x000fce00078e0003 */
.L_x_11033:
[----:B------:R-:W-:Y:S05]  /*09a0*/  BSYNC B1 ;  /* 0x0000000000017941 */ /* 0x000fea0003800000 */
.L_x_11032:
        /* <DEDUP_REMOVED lines=31> */
.L_x_11039:
[----:B------:R-:W-:Y:S05]  /*0ba0*/  BSYNC B2 ;  /* 0x0000000000027941 */ /* 0x000fea0003800000 */
.L_x_11038:
[----:B------:R-:W-:Y:S01]  /*0bb0*/  MOV R20, R2 ;  /* 0x0000000200147202 */ /* 0x000fe20000000f00 */
[----:B------:R-:W-:-:S07]  /*0bc0*/  IMAD.MOV.U32 R21, RZ, RZ, R3 ;  /* 0x000000ffff157224 */ /* 0x000fce00078e0003 */
.L_x_11037:
[----:B------:R-:W-:Y:S05]  /*0bd0*/  BSYNC B1 ;  /* 0x0000000000017941 */ /* 0x000fea0003800000 */
.L_x_11036:
        /* <DEDUP_REMOVED lines=27> */
.L_x_11043:
[----:B------:R-:W-:Y:S05]  /*0d90*/  BSYNC B2 ;  /* 0x0000000000027941 */ /* 0x000fea0003800000 */
.L_x_11042:
[----:B------:R-:W-:Y:S02]  /*0da0*/  IMAD.MOV.U32 R22, RZ, RZ, R2 ;  /* 0x000000ffff167224 */ /* 0x000fe400078e0002 */
[----:B------:R-:W-:-:S07]  /*0db0*/  IMAD.MOV.U32 R23, RZ, RZ, R3 ;  /* 0x000000ffff177224 */ /* 0x000fce00078e0003 */
.L_x_11041:
[----:B------:R-:W-:Y:S05]  /*0dc0*/  BSYNC B1 ;  /* 0x0000000000017941 */ /* 0x000fea0003800000 */
.L_x_11040:
        /* <DEDUP_REMOVED lines=31> */
.L_x_11047:
[----:B------:R-:W-:Y:S05]  /*0fc0*/  BSYNC B2 ;  /* 0x0000000000027941 */ /* 0x000fea0003800000 */
.L_x_11046:
[----:B------:R-:W-:Y:S01]  /*0fd0*/  MOV R16, R2 ;  /* 0x0000000200107202 */ /* 0x000fe20000000f00 */
[----:B------:R-:W-:-:S07]  /*0fe0*/  IMAD.MOV.U32 R17, RZ, RZ, R3 ;  /* 0x000000ffff117224 */ /* 0x000fce00078e0003 */
.L_x_11045:
[----:B------:R-:W-:Y:S05]  /*0ff0*/  BSYNC B1 ;  /* 0x0000000000017941 */ /* 0x000fea0003800000 */
.L_x_11044:
        /* <DEDUP_REMOVED lines=27> */
.L_x_11051:
[----:B------:R-:W-:Y:S05]  /*11b0*/  BSYNC B2 ;  /* 0x0000000000027941 */ /* 0x000fea0003800000 */
.L_x_11050:
[----:B------:R-:W-:Y:S02]  /*11c0*/  IMAD.MOV.U32 R18, RZ, RZ, R2 ;  /* 0x000000ffff127224 */ /* 0x000fe400078e0002 */
[----:B------:R-:W-:-:S07]  /*11d0*/  IMAD.MOV.U32 R19, RZ, RZ, R3 ;  /* 0x000000ffff137224 */ /* 0x000fce00078e0003 */
.L_x_11049:
[----:B------:R-:W-:Y:S05]  /*11e0*/  BSYNC B1 ;  /* 0x0000000000017941 */ /* 0x000fea0003800000 */
.L_x_11048:
        /* <DEDUP_REMOVED lines=8> */
.L_x_11019:
        /* <DEDUP_REMOVED lines=118> */
[----:B------:R-:W-:Y:S05]  /*19d0*/  CALL.REL.NOINC `($__internal_13_$__cuda_sm20_div_rn_f64_full) ;  /* 0x0000001000f07944 */ /* 0x000fea0003c00000 */
.L_x_11055:
[----:B------:R-:W-:Y:S05]  /*19e0*/  BSYNC B2 ;  /* 0x0000000000027941 */ /* 0x000fea0003800000 */
.L_x_11054:
[----:B------:R-:W-:Y:S01]  /*19f0*/  IMAD.MOV.U32 R48, RZ, RZ, R2 ;  /* 0x000000ffff307224 */ /* 0x000fe200078e0002 */
[----:B------:R-:W-:-:S07]  /*1a00*/  MOV R49, R3 ;  /* 0x0000000300317202 */ /* 0x000fce0000000f00 */
.L_x_11053:
[----:B------:R-:W-:Y:S05]  /*1a10*/  BSYNC B1 ;  /* 0x0000000000017941 */ /* 0x000fea0003800000 */
.L_x_11052:
        /* <DEDUP_REMOVED lines=32> */
.L_x_11059:
[----:B------:R-:W-:Y:S05]  /*1c20*/  BSYNC B2 ;  /* 0x0000000000027941 */ /* 0x000fea0003800000 */
.L_x_11058:
[----:B------:R-:W-:Y:S01]  /*1c30*/  MOV R38, R2 ;  /* 0x0000000200267202 */ /* 0x000fe20000000f00 */
[----:B------:R-:W-:-:S07]  /*1c40*/  IMAD.MOV.U32 R39, RZ, RZ, R3 ;  /* 0x000000ffff277224 */ /* 0x000fce00078e0003 */
.L_x_11057:
[----:B------:R-:W-:Y:S05]  /*1c50*/  BSYNC B1 ;  /* 0x0000000000017941 */ /* 0x000fea0003800000 */
.L_x_11056:
        /* <DEDUP_REMOVED lines=32> */
.L_x_11063:
[----:B------:R-:W-:Y:S05]  /*1e60*/  BSYNC B2 ;  /* 0x0000000000027941 */ /* 0x000fea0003800000 */
.L_x_11062:
[----:B------:R-:W-:Y:S02]  /*1e70*/  IMAD.MOV.U32 R36, RZ, RZ, R2 ;  /* 0x000000ffff247224 */ /* 0x000fe400078e0002 */
[----:B------:R-:W-:-:S07]  /*1e80*/  IMAD.MOV.U32 R37, RZ, RZ, R3 ;  /* 0x000000ffff257224 */ /* 0x000fce00078e0003 */
.L_x_11061:
[----:B------:R-:W-:Y:S05]  /*1e90*/  BSYNC B1 ;  /* 0x0000000000017941 */ /* 0x000fea0003800000 */
.L_x_11060:
        /* <DEDUP_REMOVED lines=32> */
.L_x_11067:
[----:B------:R-:W-:Y:S05]  /*20a0*/  BSYNC B2 ;  /* 0x0000000000027941 */ /* 0x000fea0003800000 */
.L_x_11066:
[----:B------:R-:W-:Y:S01]  /*20b0*/  IMAD.MOV.U32 R6, RZ, RZ, R2 ;  /* 0x000000ffff067224 */ /* 0x000fe200078e0002 */
[----:B------:R-:W-:-:S07]  /*20c0*/  MOV R7, R3 ;  /* 0x0000000300077202 */ /* 0x000fce0000000f00 */
.L_x_11065:
[----:B------:R-:W-:Y:S05]  /*20d0*/  BSYNC B1 ;  /* 0x0000000000017941 */ /* 0x000fea0003800000 */
.L_x_11064:
        /* <DEDUP_REMOVED lines=32> */
.L_x_11071:
[----:B------:R-:W-:Y:S05]  /*22e0*/  BSYNC B2 ;  /* 0x0000000000027941 */ /* 0x000fea0003800000 */
.L_x_11070:
[----:B------:R-:W-:Y:S01]  /*22f0*/  MOV R8, R2 ;  /* 0x0000000200087202 */ /* 0x000fe20000000f00 */
[----:B------:R-:W-:-:S07]  /*2300*/  IMAD.MOV.U32 R9, RZ, RZ, R3 ;  /* 0x000000ffff097224 */ /* 0x000fce00078e0003 */
.L_x_11069:
[----:B------:R-:W-:Y:S05]  /*2310*/  BSYNC B1 ;  /* 0x0000000000017941 */ /* 0x000fea0003800000 */
.L_x_11068:
        /* <DEDUP_REMOVED lines=32> */
.L_x_11075:
[----:B------:R-:W-:Y:S05]  /*2520*/  BSYNC B2 ;  /* 0x0000000000027941 */ /* 0x000fea0003800000 */
.L_x_11074:
[----:B------:R-:W-:Y:S02]  /*2530*/  IMAD.MOV.U32 R10, RZ, RZ, R2 ;  /* 0x000000ffff0a7224 */ /* 0x000fe400078e0002 */
[----:B------:R-:W-:-:S07]  /*2540*/  IMAD.MOV.U32 R11, RZ, RZ, R3 ;  /* 0x000000ffff0b7224 */ /* 0x000fce00078e0003 */
.L_x_11073:
[----:B------:R-:W-:Y:S05]  /*2550*/  BSYNC B1 ;  /* 0x0000000000017941 */ /* 0x000fea0003800000 */
.L_x_11072:
        /* <DEDUP_REMOVED lines=32> */
.L_x_11079:
[----:B------:R-:W-:Y:S05]  /*2760*/  BSYNC B2 ;  /* 0x0000000000027941 */ /* 0x000fea0003800000 */
.L_x_11078:
[----:B------:R-:W-:Y:S01]  /*2770*/  IMAD.MOV.U32 R12, RZ, RZ, R2 ;  /* 0x000000ffff0c7224 */ /* 0x000fe200078e0002 */
[----:B------:R-:W-:-:S07]  /*2780*/  MOV R13, R3 ;  /* 0x00000003000d7202 */ /* 0x000fce0000000f00 */
.L_x_11077:
[----:B------:R-:W-:Y:S05]  /*2790*/  BSYNC B1 ;  /* 0x0000000000017941 */ /* 0x000fea0003800000 */
.L_x_11076:
        /* <DEDUP_REMOVED lines=32> */
.L_x_11083:
[----:B------:R-:W-:Y:S05]  /*29a0*/  BSYNC B2 ;  /* 0x0000000000027941 */ /* 0x000fea0003800000 */
.L_x_11082:
[----:B------:R-:W-:Y:S01]  /*29b0*/  MOV R14, R2 ;  /* 0x00000002000e7202 */ /* 0x000fe20000000f00 */
[----:B------:R-:W-:-:S07]  /*29c0*/  IMAD.MOV.U32 R15, RZ, RZ, R3 ;  /* 0x000000ffff0f7224 */ /* 0x000fce00078e0003 */
.L_x_11081:
[----:B------:R-:W-:Y:S05]  /*29d0*/  BSYNC B1 ;  /* 0x0000000000017941 */ /* 0x000fea0003800000 */
.L_x_11080:
        /* <DEDUP_REMOVED lines=22> */
.L_x_11086:
[----:B------:R-:W-:-:S13]  /*2b40*/  ISETP.GE.AND P0, PT, R34, R35, PT ;  /* 0x000000232200720c */ /* 0x000fda0003f06270 */
[----:B------:R-:W-:Y:S05]  /*2b50*/  @P0 BRA `(.L_x_11088) ;  /* 0x0000000000300947 */ /* 0x000fea0003800000 */
[----:B01----:R-:W0:Y:S01]  /*2b60*/  LDC.64 R2, c[0x0][0x218] ;  /* 0x00008600ff027b82 */ /* 0x003e220000000a00 */
[----:B------:R-:W-:Y:S01]  /*2b70*/  IMAD.IADD R5, R52, 0x1, R34 ;  /* 0x0000000134057824 */ /* 0x000fe200078e0222 */
[----:B------:R-:W-:-:S03]  /*2b80*/  IADD3 R34, R34, 0x80, RZ ;  /* 0x0000008022227810 */ /* 0x000fc60007ffe0ff */
[----:B0-----:R-:W-:-:S05]  /*2b90*/  IMAD.WIDE.U32 R2, R5, 0x8, R2 ;  /* 0x0000000805027825 */ /* 0x001fca00078e0002 */
[----:B------:R1:W-:Y:S02]  /*2ba0*/  STG.E.64 desc[UR4][R2.64], R6 ;  /* 0x0000000602007986 */ /* 0x0003e4000c101b04 */
.L_x_11087:
[----:B------:R-:W-:-:S13]  /*2bb0*/  ISETP.GE.AND P0, PT, R34, R35, PT ;  /* 0x000000232200720c */ /* 0x000fda0003f06270 */
[----:B------:R-:W-:Y:S05]  /*2bc0*/  @P0 BRA `(.L_x_11089) ;  /* 0x0000000000340947 */ /* 0x000fea0003800000 */
[----:B01----:R-:W0:Y:S01]  /*2bd0*/  LDC.64 R2, c[0x0][0x218] ;  /* 0x00008600ff027b82 */ /* 0x003e220000000a00 */
[----:B------:R-:W-:Y:S02]  /*2be0*/  IMAD.IADD R5, R52, 0x1, R34 ;  /* 0x0000000134057824 */ /* 0x000fe400078e0222 */
[----:B------:R-:W-:Y:S02]  /*2bf0*/  VIADD R34, R34, 0x80 ;  /* 0x0000008022227836 */ /* 0x000fe40000000000 */
[----:B0-----:R-:W-:-:S05]  /*2c00*/  IMAD.WIDE.U32 R2, R5, 0x8, R2 ;  /* 0x0000000805027825 */ /* 0x001fca00078e0002 */
[----:B------:R2:W-:Y:S02]  /*2c10*/  STG.E.64 desc[UR4][R2.64], R8 ;  /* 0x0000000802007986 */ /* 0x0005e4000c101b04 */
.L_x_11088:
        /* <DEDUP_REMOVED lines=8> */
.L_x_11089:
[----:B------:R-:W-:Y:S05]  /*2ca0*/  BSYNC B1 ;  /* 0x0000000000017941 */ /* 0x000fea0003800000 */
.L_x_11085:
[----:B------:R-:W-:-:S13]  /*2cb0*/  ISETP.GE.AND P0, PT, R34, R35, PT ;  /* 0x000000232200720c */ /* 0x000fda0003f06270 */
[----:B012---:R-:W0:Y:S01]  /*2cc0*/  @!P0 LDC.64 R2, c[0x0][0x218] ;  /* 0x00008600ff028b82 */ /* 0x007e220000000a00 */
[----:B------:R-:W-:Y:S01]  /*2cd0*/  @!P0 IMAD.IADD R5, R52, 0x1, R34 ;  /* 0x0000000134058824 */ /* 0x000fe200078e0222 */
[----:B------:R-:W-:-:S03]  /*2ce0*/  @!P0 IADD3 R34, R34, 0x80, RZ ;  /* 0x0000008022228810 */ /* 0x000fc60007ffe0ff */
[----:B0-----:R-:W-:-:S05]  /*2cf0*/  @!P0 IMAD.WIDE.U32 R2, R5, 0x8, R2 ;  /* 0x0000000805028825 */ /* 0x001fca00078e0002 */
[----:B------:R3:W-:Y:S02]  /*2d00*/  @!P0 STG.E.64 desc[UR4][R2.64], R12 ;  /* 0x0000000c02008986 */ /* 0x0007e4000c101b04 */
.L_x_11090:
[----:B------:R-:W-:Y:S05]  /*2d10*/  BSYNC B0 ;  /* 0x0000000000007941 */ /* 0x000fea0003800000 */
.L_x_11084:
        /* <DEDUP_REMOVED lines=8> */
        .weak           $__internal_13_$__cuda_sm20_div_rn_f64_full
        .type           $__internal_13_$__cuda_sm20_div_rn_f64_full,@function
        .size           $__internal_13_$__cuda_sm20_div_rn_f64_full,(.L_x_14585 - $__internal_13_$__cuda_sm20_div_rn_f64_full)
$__internal_13_$__cuda_sm20_div_rn_f64_full:
        /* <DEDUP_REMOVED lines=73> */
.L_x_11092:
        /* <DEDUP_REMOVED lines=17> */
.L_x_11095:
[----:B------:R-:W-:-:S05]  /*3340*/  LOP3.LUT R2, R41, 0x80000, RZ, 0xfc, !PT ;  /* 0x0008000029027812 */ /* 0x000fca00078efcff */
[----:B------:R-:W-:Y:S01]  /*3350*/  IMAD.MOV.U32 R3, RZ, RZ, R2 ;  /* 0x000000ffff037224 */ /* 0x000fe200078e0002 */
[----:B------:R-:W-:Y:S01]  /*3360*/  MOV R2, R40 ;  /* 0x0000002800027202 */ /* 0x000fe20000000f00 */
[----:B------:R-:W-:Y:S06]  /*3370*/  BRA `(.L_x_11093) ;  /* 0x00000000000c7947 */ /* 0x000fec0003800000 */
.L_x_11094:
[----:B------:R-:W-:-:S05]  /*3380*/  LOP3.LUT R2, R45, 0x80000, RZ, 0xfc, !PT ;  /* 0x000800002d027812 */ /* 0x000fca00078efcff */
[----:B------:R-:W-:Y:S02]  /*3390*/  IMAD.MOV.U32 R3, RZ, RZ, R2 ;  /* 0x000000ffff037224 */ /* 0x000fe400078e0002 */
[----:B------:R-:W-:-:S07]  /*33a0*/  IMAD.MOV.U32 R2, RZ, RZ, R44 ;  /* 0x000000ffff027224 */ /* 0x000fce00078e002c */
.L_x_11093:
[----:B------:R-:W-:Y:S05]  /*33b0*/  BSYNC B0 ;  /* 0x0000000000007941 */ /* 0x000fea0003800000 */
.L_x_11091:
[----:B------:R-:W-:Y:S01]  /*33c0*/  MOV R4, R0 ;  /* 0x0000000000047202 */ /* 0x000fe20000000f00 */
[----:B------:R-:W-:-:S04]  /*33d0*/  IMAD.MOV.U32 R5, RZ, RZ, 0x0 ;  /* 0x00000000ff057424 */ /* 0x000fc800078e00ff */
[----:B------:R-:W-:Y:S05]  /*33e0*/  RET.REL.NODEC R4 `(_ZN2at6native29vectorized_elementwise_kernelILi8EZZZNS0_26logit_backward_kernel_cudaERNS_18TensorIteratorBaseERKN3c106ScalarEENKUlvE_clEvENKUlvE_clEvEUlddE_St5arrayIPcLm3EEEEviT0_T1_) ;  /* 0xffffffcc04047950 */ /* 0x000fea0003c3ffff */
.L_x_11096:
        /* <DEDUP_REMOVED lines=9> */
.L_x_14585:


//--------------------- .text._ZN2at6native18elementwise_kernelILi128ELi4EZNS0_15gpu_kernel_implIZZZNS0_28sigmoid_backward_kernel_cudaERNS_18TensorIteratorBaseEENKUlvE0_clEvENKUlvE2_clEvEUlN3c108BFloat16ES8_E_EEvS4_RKT_EUliE_EEviT1_ --------------------------
	.section	.text._ZN2at6native18elementwise_kernelILi128ELi4EZNS0_15gpu_kernel_implIZZZNS0_28sigmoid_backward_kernel_cudaERNS_18TensorIteratorBaseEENKUlvE0_clEvENKUlvE2_clEvEUlN3c108BFloat16ES8_E_EEvS4_RKT_EUliE_EEviT1_,"ax",@progbits
	.align	128
        .global         _ZN2at6native18elementwise_kernelILi128ELi4EZNS0_15gpu_kernel_implIZZZNS0_28sigmoid_backward_kernel_cudaERNS_18TensorIteratorBaseEENKUlvE0_clEvENKUlvE2_clEvEUlN3c108BFloat16ES8_E_EEvS4_RKT_EUliE_EEviT1_
        .type           _ZN2at6native18elementwise_kernelILi128ELi4EZNS0_15gpu_kernel_implIZZZNS0_28sigmoid_backward_kernel_cudaERNS_18TensorIteratorBaseEENKUlvE0_clEvENKUlvE2_clEvEUlN3c108BFloat16ES8_E_EEvS4_RKT_EUliE_EEviT1_,@function
        .size           _ZN2at6native18elementwise_kernelILi128ELi4EZNS0_15gpu_kernel_implIZZZNS0_28sigmoid_backward_kernel_cudaERNS_18TensorIteratorBaseEENKUlvE0_clEvENKUlvE2_clEvEUlN3c108BFloat16ES8_E_EEvS4_RKT_EUliE_EEviT1_,(.L_x_14670 - _ZN2at6native18elementwise_kernelILi128ELi4EZNS0_15gpu_kernel_implIZZZNS0_28sigmoid_backward_kernel_cudaERNS_18TensorIteratorBaseEENKUlvE0_clEvENKUlvE2_clEvEUlN3c108BFloat16ES8_E_EEvS4_RKT_EUliE_EEviT1_)
        .other          _ZN2at6native18elementwise_kernelILi128ELi4EZNS0_15gpu_kernel_implIZZZNS0_28sigmoid_backward_kernel_cudaERNS_18TensorIteratorBaseEENKUlvE0_clEvENKUlvE2_clEvEUlN3c108BFloat16ES8_E_EEvS4_RKT_EUliE_EEviT1_,@"STO_CUDA_ENTRY STV_DEFAULT"
_ZN2at6native18elementwise_kernelILi128ELi4EZNS0_15gpu_kernel_implIZZZNS0_28sigmoid_backward_kernel_cudaERNS_18TensorIteratorBaseEENKUlvE0_clEvENKUlvE2_clEvEUlN3c108BFloat16ES8_E_EEvS4_RKT_EUliE_EEviT1_:
.text._ZN2at6native18elementwise_kernelILi128ELi4EZNS0_15gpu_kernel_implIZZZNS0_28sigmoid_backward_kernel_cudaERNS_18TensorIteratorBaseEENKUlvE0_clEvENKUlvE2_clEvEUlN3c108BFloat16ES8_E_EEvS4_RKT_EUliE_EEviT1_:
        /* <DEDUP_REMOVED lines=365> */
.L_x_11099:
        /* <DEDUP_REMOVED lines=23> */
.L_x_11103:
[----:B------:R-:W2:Y:S02]  /*1840*/  LDG.E.U8 R2, desc[UR36][R2.64] ;  /* 0x0000002402027981 */ /* 0x000ea4000c1e1100 */
[----:B--2---:R-:W-:-:S04]  /*1850*/  I2FP.F32.U32 R0, R2 ;  /* 0x0000000200007245 */ /* 0x004fc80000201000 */
[----:B------:R-:W-:-:S04]  /*1860*/  F2FP.BF16.F32.PACK_AB R0, RZ, R0 ;  /* 0x00000000ff00723e */ /* 0x000fc800000010ff */
[----:B------:R-:W-:Y:S01]  /*1870*/  PRMT R19, R0, 0x7610, R19 ;  /* 0x0000761000137816 */ /* 0x000fe20000000013 */
[----:B------:R-:W-:Y:S06]  /*1880*/  BRA `(.L_x_11105) ;  /* 0x0000000c00c87947 */ /* 0x000fec0003800000 */
.L_x_11102:
        /* <DEDUP_REMOVED lines=11> */
.L_x_11107:
[----:B------:R-:W2:Y:S02]  /*1940*/  LDG.E R2, desc[UR36][R2.64] ;  /* 0x0000002402027981 */ /* 0x000ea4000c1e1900 */
[----:B--2---:R-:W-:-:S04]  /*1950*/  I2FP.F32.S32 R0, R2 ;  /* 0x0000000200007245 */ /* 0x004fc80000201400 */
[----:B------:R-:W-:-:S04]  /*1960*/  F2FP.BF16.F32.PACK_AB R0, RZ, R0 ;  /* 0x00000000ff00723e */ /* 0x000fc800000010ff */
[----:B------:R-:W-:Y:S01]  /*1970*/  PRMT R19, R0, 0x7610, R19 ;  /* 0x0000761000137816 */ /* 0x000fe20000000013 */
[----:B------:R-:W-:Y:S06]  /*1980*/  BRA `(.L_x_11105) ;  /* 0x0000000c00887947 */ /* 0x000fec0003800000 */
.L_x_11106:
[----:B------:R-:W2:Y:S02]  /*1990*/  LDG.E.U16 R2, desc[UR36][R2.64] ;  /* 0x0000002402027981 */ /* 0x000ea4000c1e1500 */
[----:B--2---:R-:W0:Y:S02]  /*19a0*/  I2F.S16 R0, R2 ;  /* 0x0000000200007306 */ /* 0x004e240000101400 */
[----:B0-----:R-:W-:-:S04]  /*19b0*/  F2FP.BF16.F32.PACK_AB R0, RZ, R0 ;  /* 0x00000000ff00723e */ /* 0x001fc800000010ff */
[----:B------:R-:W-:Y:S01]  /*19c0*/  PRMT R19, R0, 0x7610, R19 ;  /* 0x0000761000137816 */ /* 0x000fe20000000013 */
[----:B------:R-:W-:Y:S06]  /*19d0*/  BRA `(.L_x_11105) ;  /* 0x0000000c00747947 */ /* 0x000fec0003800000 */
.L_x_11101:
        /* <DEDUP_REMOVED lines=9> */
.L_x_11109:
[----:B------:R-:W2:Y:S02]  /*1a70*/  LDG.E.U16 R0, desc[UR36][R2.64] ;  /* 0x0000002402007981 */ /* 0x000ea4000c1e1500 */
[----:B--2---:R-:W-:-:S05]  /*1a80*/  HADD2.F32 R0, -RZ, R0.H0_H0 ;  /* 0x20000000ff007230 */ /* 0x004fca0000004100 */
[----:B------:R-:W-:-:S04]  /*1a90*/  F2FP.BF16.F32.PACK_AB R0, RZ, R0 ;  /* 0x00000000ff00723e */ /* 0x000fc800000010ff */
[----:B------:R-:W-:Y:S01]  /*1aa0*/  PRMT R19, R0, 0x7610, R19 ;  /* 0x0000761000137816 */ /* 0x000fe20000000013 */
[----:B------:R-:W-:Y:S06]  /*1ab0*/  BRA `(.L_x_11105) ;  /* 0x0000000c003c7947 */ /* 0x000fec0003800000 */
.L_x_11108:
        /* <DEDUP_REMOVED lines=9> */
.L_x_11111:
[----:B------:R-:W2:Y:S02]  /*1b50*/  LDG.E.U16 R2, desc[UR36][R2.64] ;  /* 0x0000002402027981 */ /* 0x000ea4000c1e1500 */
[----:B--2---:R-:W-:-:S05]  /*1b60*/  HADD2.F32 R0, -RZ, R2.H0_H0 ;  /* 0x20000002ff007230 */ /* 0x004fca0000004100 */
[----:B------:R-:W-:-:S04]  /*1b70*/  F2FP.BF16.F32.PACK_AB R0, RZ, R0 ;  /* 0x00000000ff00723e */ /* 0x000fc800000010ff */
[----:B------:R-:W-:Y:S01]  /*1b80*/  PRMT R19, R0, 0x7610, R19 ;  /* 0x0000761000137816 */ /* 0x000fe20000000013 */
[----:B------:R-:W-:Y:S06]  /*1b90*/  BRA `(.L_x_11105) ;  /* 0x0000000c00047947 */ /* 0x000fec0003800000 */
.L_x_11110:
        /* <DEDUP_REMOVED lines=9> */
.L_x_11100:
        /* <DEDUP_REMOVED lines=14> */
.L_x_11114:
        /* <DEDUP_REMOVED lines=9> */
.L_x_11113:
        /* <DEDUP_REMOVED lines=28> */
.L_x_11116:
        /* <DEDUP_REMOVED lines=15> */
.L_x_11115:
[----:B------:R0:W5:Y:S01]  /*2050*/  LDG.E.U16 R19, desc[UR36][R2.64] ;  /* 0x0000002402137981 */ /* 0x000162000c1e1500 */
[----:B------:R-:W-:Y:S05]  /*2060*/  BRA `(.L_x_11105) ;  /* 0x0000000400d07947 */ /* 0x000fea0003800000 */
.L_x_11112:
        /* <DEDUP_REMOVED lines=13> */
.L_x_11119:
        /* <DEDUP_REMOVED lines=21> */
.L_x_11123:
[----:B------:R-:W-:Y:S05]  /*2290*/  BSYNC B1 ;  /* 0x0000000000017941 */ /* 0x000fea0003800000 */
.L_x_11122:
[----:B------:R-:W-:Y:S01]  /*22a0*/  LEA R3, R0, 0x3b800000, 0x17 ;  /* 0x3b80000000037811 */ /* 0x000fe200078eb8ff */
[----:B------:R-:W-:-:S05]  /*22b0*/  IMAD.SHL.U32 R0, R2, 0x100000, RZ ;  /* 0x0010000002007824 */ /* 0x000fca00078e00ff */
[----:B------:R-:W-:-:S07]  /*22c0*/  LOP3.LUT R0, R3, R0, R4, 0xfe, !PT ;  /* 0x0000000003007212 */ /* 0x000fce00078efe04 */
.L_x_11121:
[----:B------:R-:W-:Y:S05]  /*22d0*/  BSYNC B0 ;  /* 0x0000000000007941 */ /* 0x000fea0003800000 */
.L_x_11120:
[----:B------:R-:W-:-:S04]  /*22e0*/  F2FP.BF16.F32.PACK_AB R0, RZ, R0 ;  /* 0x00000000ff00723e */ /* 0x000fc800000010ff */
[----:B------:R-:W-:Y:S01]  /*22f0*/  PRMT R19, R0, 0x7610, R19 ;  /* 0x0000761000137816 */ /* 0x000fe20000000013 */
[----:B------:R-:W-:Y:S06]  /*2300*/  BRA `(.L_x_11105) ;  /* 0x0000000400287947 */ /* 0x000fec0003800000 */
.L_x_11118:
        /* <DEDUP_REMOVED lines=21> */
.L_x_11127:
[----:B------:R-:W-:Y:S05]  /*2460*/  BSYNC B1 ;  /* 0x0000000000017941 */ /* 0x000fea0003800000 */
.L_x_11126:
[----:B------:R-:W-:Y:S01]  /*2470*/  LEA R3, R0, 0x37800000, 0x17 ;  /* 0x3780000000037811 */ /* 0x000fe200078eb8ff */
[----:B------:R-:W-:-:S05]  /*2480*/  IMAD.SHL.U32 R0, R2, 0x200000, RZ ;  /* 0x0020000002007824 */ /* 0x000fca00078e00ff */
[----:B------:R-:W-:-:S07]  /*2490*/  LOP3.LUT R0, R3, R0, R4, 0xfe, !PT ;  /* 0x0000000003007212 */ /* 0x000fce00078efe04 */
.L_x_11125:
[----:B------:R-:W-:Y:S05]  /*24a0*/  BSYNC B0 ;  /* 0x0000000000007941 */ /* 0x000fea0003800000 */
.L_x_11124:
[----:B------:R-:W-:-:S04]  /*24b0*/  F2FP.BF16.F32.PACK_AB R0, RZ, R0 ;  /* 0x00000000ff00723e */ /* 0x000fc800000010ff */
[----:B------:R-:W-:Y:S01]  /*24c0*/  PRMT R19, R0, 0x7610, R19 ;  /* 0x0000761000137816 */ /* 0x000fe20000000013 */
[----:B------:R-:W-:Y:S06]  /*24d0*/  BRA `(.L_x_11105) ;  /* 0x0000000000b47947 */ /* 0x000fec0003800000 */
.L_x_11117:
        /* <DEDUP_REMOVED lines=14> */
.L_x_11131:
[----:B------:R-:W-:Y:S05]  /*25c0*/  BSYNC B0 ;  /* 0x0000000000007941 */ /* 0x000fea0003800000 */
.L_x_11130:
[----:B------:R-:W-:-:S04]  /*25d0*/  F2FP.BF16.F32.PACK_AB R0, RZ, R0 ;  /* 0x00000000ff00723e */ /* 0x000fc800000010ff */
[----:B------:R-:W-:Y:S01]  /*25e0*/  PRMT R19, R0, 0x7610, R19 ;  /* 0x0000761000137816 */ /* 0x000fe20000000013 */
[----:B------:R-:W-:Y:S06]  /*25f0*/  BRA `(.L_x_11105) ;  /* 0x00000000006c7947 */ /* 0x000fec0003800000 */
.L_x_11104:
        /* <DEDUP_REMOVED lines=16> */
.L_x_11132:
[----:B------:R-:W-:Y:S01]  /*2700*/  PRMT R19, RZ, 0x7610, R19 ;  /* 0x00007610ff137816 */ /* 0x000fe20000000013 */
[----:B------:R-:W-:Y:S06]  /*2710*/  BRA `(.L_x_11105) ;  /* 0x0000000000247947 */ /* 0x000fec0003800000 */
.L_x_11129:
[----:B------:R-:W2:Y:S02]  /*2720*/  LDG.E.64 R2, desc[UR36][R2.64] ;  /* 0x0000002402027981 */ /* 0x000ea4000c1e1b00 */
[----:B--2---:R-:W0:Y:S02]  /*2730*/  I2F.U64 R0, R2 ;  /* 0x0000000200007312 */ /* 0x004e240000301000 */
[----:B0-----:R-:W-:-:S04]  /*2740*/  F2FP.BF16.F32.PACK_AB R0, RZ, R0 ;  /* 0x00000000ff00723e */ /* 0x001fc800000010ff */
[----:B------:R-:W-:Y:S01]  /*2750*/  PRMT R19, R0, 0x7610, R19 ;  /* 0x0000761000137816 */ /* 0x000fe20000000013 */
[----:B------:R-:W-:Y:S06]  /*2760*/  BRA `(.L_x_11105) ;  /* 0x0000000000107947 */ /* 0x000fec0003800000 */
.L_x_11128:
[----:B------:R-:W2:Y:S02]  /*2770*/  LDG.E R2, desc[UR36][R2.64] ;  /* 0x0000002402027981 */ /* 0x000ea4000c1e1900 */
[----:B--2---:R-:W-:-:S04]  /*2780*/  I2FP.F32.U32 R0, R2 ;  /* 0x0000000200007245 */ /* 0x004fc80000201000 */
[----:B------:R-:W-:-:S04]  /*2790*/  F2FP.BF16.F32.PACK_AB R0, RZ, R0 ;  /* 0x00000000ff00723e */ /* 0x000fc800000010ff */
[----:B------:R-:W-:-:S07]  /*27a0*/  PRMT R19, R0, 0x7610, R19 ;  /* 0x0000761000137816 */ /* 0x000fce0000000013 */
.L_x_11105:
        /* <DEDUP_REMOVED lines=19> */
.L_x_11136:
[----:B------:R-:W2:Y:S02]  /*28e0*/  LDG.E.U8 R2, desc[UR36][R2.64] ;  /* 0x0000002402027981 */ /* 0x000ea4000c1e1100 */
[----:B--2---:R-:W-:-:S04]  /*28f0*/  I2FP.F32.U32 R0, R2 ;  /* 0x0000000200007245 */ /* 0x004fc80000201000 */
[----:B------:R-:W-:Y:S01]  /*2900*/  F2FP.BF16.F32.PACK_AB R0, RZ, R0 ;  /* 0x00000000ff00723e */ /* 0x000fe200000010ff */
[----:B------:R-:W-:Y:S06]  /*2910*/  BRA `(.L_x_11138) ;  /* 0x0000000c00907947 */ /* 0x000fec0003800000 */
.L_x_11135:
        /* <DEDUP_REMOVED lines=10> */
.L_x_11140:
[----:B------:R-:W2:Y:S02]  /*29c0*/  LDG.E R2, desc[UR36][R2.64] ;  /* 0x0000002402027981 */ /* 0x000ea4000c1e1900 */
[----:B--2---:R-:W-:-:S04]  /*29d0*/  I2FP.F32.S32 R0, R2 ;  /* 0x0000000200007245 */ /* 0x004fc80000201400 */
[----:B------:R-:W-:Y:S01]  /*29e0*/  F2FP.BF16.F32.PACK_AB R0, RZ, R0 ;  /* 0x00000000ff00723e */ /* 0x000fe200000010ff */
[----:B------:R-:W-:Y:S06]  /*29f0*/  BRA `(.L_x_11138) ;  /* 0x0000000c00587947 */ /* 0x000fec0003800000 */
.L_x_11139:
[----:B------:R-:W2:Y:S02]  /*2a00*/  LDG.E.U16 R2, desc[UR36][R2.64] ;  /* 0x0000002402027981 */ /* 0x000ea4000c1e1500 */
[----:B--2---:R-:W0:Y:S02]  /*2a10*/  I2F.S16 R0, R2 ;  /* 0x0000000200007306 */ /* 0x004e240000101400 */
[----:B0-----:R-:W-:Y:S01]  /*2a20*/  F2FP.BF16.F32.PACK_AB R0, RZ, R0 ;  /* 0x00000000ff00723e */ /* 0x001fe200000010ff */
[----:B------:R-:W-:Y:S06]  /*2a30*/  BRA `(.L_x_11138) ;  /* 0x0000000c00487947 */ /* 0x000fec0003800000 */
.L_x_11134:
        /* <DEDUP_REMOVED lines=9> */
.L_x_11142:
[----:B------:R-:W2:Y:S02]  /*2ad0*/  LDG.E.U16 R0, desc[UR36][R2.64] ;  /* 0x0000002402007981 */ /* 0x000ea4000c1e1500 */
[----:B--2---:R-:W-:-:S05]  /*2ae0*/  HADD2.F32 R0, -RZ, R0.H0_H0 ;  /* 0x20000000ff007230 */ /* 0x004fca0000004100 */
[----:B------:R-:W-:Y:S01]  /*2af0*/  F2FP.BF16.F32.PACK_AB R0, RZ, R0 ;  /* 0x00000000ff00723e */ /* 0x000fe200000010ff */
[----:B------:R-:W-:Y:S06]  /*2b00*/  BRA `(.L_x_11138) ;  /* 0x0000000c00147947 */ /* 0x000fec0003800000 */
.L_x_11141:
        /* <DEDUP_REMOVED lines=9> */
.L_x_11144:
[----:B------:R-:W2:Y:S02]  /*2ba0*/  LDG.E.U16 R2, desc[UR36][R2.64] ;  /* 0x0000002402027981 */ /* 0x000ea4000c1e1500 */
[----:B--2---:R-:W-:-:S05]  /*2bb0*/  HADD2.F32 R0, -RZ, R2.H0_H0 ;  /* 0x20000002ff007230 */ /* 0x004fca0000004100 */
[----:B------:R-:W-:Y:S01]  /*2bc0*/  F2FP.BF16.F32.PACK_AB R0, RZ, R0 ;  /* 0x00000000ff00723e */ /* 0x000fe200000010ff */
[----:B------:R-:W-:Y:S06]  /*2bd0*/  BRA `(.L_x_11138) ;  /* 0x0000000800e07947 */ /* 0x000fec0003800000 */
.L_x_11143:
        /* <DEDUP_REMOVED lines=8> */
.L_x_11133:
        /* <DEDUP_REMOVED lines=13> */
.L_x_11147:
        /* <DEDUP_REMOVED lines=8> */
.L_x_11146:
        /* <DEDUP_REMOVED lines=28> */
.L_x_11149:
        /* <DEDUP_REMOVED lines=15> */
.L_x_11148:
[----:B------:R0:W5:Y:S01]  /*3060*/  LDG.E.U16 R0, desc[UR36][R2.64] ;  /* 0x0000002402007981 */ /* 0x000162000c1e1500 */
[----:B------:R-:W-:Y:S05]  /*3070*/  BRA `(.L_x_11138) ;  /* 0x0000000400b87947 */ /* 0x000fea0003800000 */
.L_x_11145:
        /* <DEDUP_REMOVED lines=12> */
.L_x_11152:
        /* <DEDUP_REMOVED lines=21> */
.L_x_11156:
[----:B------:R-:W-:Y:S05]  /*3290*/  BSYNC B1 ;  /* 0x0000000000017941 */ /* 0x000fea0003800000 */
.L_x_11155:
[----:B------:R-:W-:Y:S01]  /*32a0*/  LEA R3, R0, 0x3b800000, 0x17 ;  /* 0x3b80000000037811 */ /* 0x000fe200078eb8ff */
[----:B------:R-:W-:-:S05]  /*32b0*/  IMAD.SHL.U32 R0, R2, 0x100000, RZ ;  /* 0x0010000002007824 */ /* 0x000fca00078e00ff */
[----:B------:R-:W-:-:S07]  /*32c0*/  LOP3.LUT R0, R3, R0, R4, 0xfe, !PT ;  /* 0x0000000003007212 */ /* 0x000fce00078efe04 */
.L_x_11154:
[----:B------:R-:W-:Y:S05]  /*32d0*/  BSYNC B0 ;  /* 0x0000000000007941 */ /* 0x000fea0003800000 */
.L_x_11153:
[----:B------:R-:W-:Y:S01]  /*32e0*/  F2FP.BF16.F32.PACK_AB R0, RZ, R0 ;  /* 0x00000000ff00723e */ /* 0x000fe200000010ff */
[----:B------:R-:W-:Y:S06]  /*32f0*/  BRA `(.L_x_11138) ;  /* 0x0000000400187947 */ /* 0x000fec0003800000 */
.L_x_11151:
        /* <DEDUP_REMOVED lines=21> */
.L_x_11160:
[----:B------:R-:W-:Y:S05]  /*3450*/  BSYNC B1 ;  /* 0x0000000000017941 */ /* 0x000fea0003800000 */
.L_x_11159:
[----:B------:R-:W-:Y:S01]  /*3460*/  LEA R3, R0, 0x37800000, 0x17 ;  /* 0x3780000000037811 */ /* 0x000fe200078eb8ff */
[----:B------:R-:W-:-:S05]  /*3470*/  IMAD.SHL.U32 R0, R2, 0x200000, RZ ;  /* 0x0020000002007824 */ /* 0x000fca00078e00ff */
[----:B------:R-:W-:-:S07]  /*3480*/  LOP3.LUT R0, R3, R0, R4, 0xfe, !PT ;  /* 0x0000000003007212 */ /* 0x000fce00078efe04 */
.L_x_11158:
[----:B------:R-:W-:Y:S05]  /*3490*/  BSYNC B0 ;  /* 0x0000000000007941 */ /* 0x000fea0003800000 */
.L_x_11157:
[----:B------:R-:W-:Y:S01]  /*34a0*/  F2FP.BF16.F32.PACK_AB R0, RZ, R0 ;  /* 0x00000000ff00723e */ /* 0x000fe200000010ff */
[----:B------:R-:W-:Y:S06]  /*34b0*/  BRA `(.L_x_11138) ;  /* 0x0000000000a87947 */ /* 0x000fec0003800000 */
.L_x_11150:
        /* <DEDUP_REMOVED lines=14> */
.L_x_11164:
[----:B------:R-:W-:Y:S05]  /*35a0*/  BSYNC B0 ;  /* 0x0000000000007941 */ /* 0x000fea0003800000 */
.L_x_11163:
[----:B------:R-:W-:Y:S01]  /*35b0*/  F2FP.BF16.F32.PACK_AB R0, RZ, R0 ;  /* 0x00000000ff00723e */ /* 0x000fe200000010ff */
[----:B------:R-:W-:Y:S06]  /*35c0*/  BRA `(.L_x_11138) ;  /* 0x0000000000647947 */ /* 0x000fec0003800000 */
.L_x_11137:
        /* <DEDUP_REMOVED lines=16> */
.L_x_11165:
[----:B------:R-:W-:Y:S01]  /*36d0*/  PRMT R0, RZ, 0x7610, R0 ;  /* 0x00007610ff007816 */ /* 0x000fe20000000000 */
[----:B------:R-:W-:Y:S06]  /*36e0*/  BRA `(.L_x_11138) ;  /* 0x00000000001c7947 */ /* 0x000fec0003800000 */
.L_x_11162:
[----:B------:R-:W2:Y:S02]  /*36f0*/  LDG.E.64 R2, desc[UR36][R2.64] ;  /* 0x0000002402027981 */ /* 0x000ea4000c1e1b00 */
[----:B--2---:R-:W0:Y:S02]  /*3700*/  I2F.U64 R0, R2 ;  /* 0x0000000200007312 */ /* 0x004e240000301000 */
[----:B0-----:R-:W-:Y:S01]  /*3710*/  F2FP.BF16.F32.PACK_AB R0, RZ, R0 ;  /* 0x00000000ff00723e */ /* 0x001fe200000010ff */
[----:B------:R-:W-:Y:S06]  /*3720*/  BRA `(.L_x_11138) ;  /* 0x00000000000c7947 */ /* 0x000fec0003800000 */
.L_x_11161:
[----:B------:R-:W2:Y:S02]  /*3730*/  LDG.E R2, desc[UR36][R2.64] ;  /* 0x0000002402027981 */ /* 0x000ea4000c1e1900 */
[----:B--2---:R-:W-:-:S04]  /*3740*/  I2FP.F32.U32 R0, R2 ;  /* 0x0000000200007245 */ /* 0x004fc80000201000 */
[----:B------:R-:W-:-:S07]  /*3750*/  F2FP.BF16.F32.PACK_AB R0, RZ, R0 ;  /* 0x00000000ff00723e */ /* 0x000fce00000010ff */
.L_x_11138:
[----:B-----5:R-:W-:Y:S01]  /*3760*/  IMAD.U32 R0, R0, 0x10000, RZ ;  /* 0x0001000000007824 */ /* 0x020fe200078e00ff */
[----:B------:R-:W1:Y:S01]  /*3770*/  LDC.U8 R5, c[0x0][0x491] ;  /* 0x00012440ff057b82 */ /* 0x000e620000000000 */
[----:B------:R-:W-:Y:S02]  /*3780*/  IMAD.U32 R19, R19, 0x10000, RZ ;  /* 0x0001000013137824 */ /* 0x000fe400078e00ff */
[----:B0-----:R-:W-:-:S06]  /*3790*/  FADD.FTZ R2, -R0, 1 ;  /* 0x3f80000000027421 */ /* 0x001fcc0000010100 */
[----:B------:R-:W0:Y:S02]  /*37a0*/  F2F.BF16.F32 R2, R2 ;  /* 0x0000000200027304 */ /* 0x000e240000202000 */
[----:B0-----:R-:W-:Y:S01]  /*37b0*/  IMAD.U32 R4, R2, 0x10000, RZ ;  /* 0x0001000002047824 */ /* 0x001fe200078e00ff */
[----:B-1----:R-:W-:-:S03]  /*37c0*/  PRMT R6, R5, 0x9910, RZ ;  /* 0x0000991005067816 */ /* 0x002fc600000000ff */
[----:B------:R-:W-:-:S06]  /*37d0*/  FMUL.FTZ R4, R19, R4 ;  /* 0x0000000413047220 */ /* 0x000fcc0000410000 */
[----:B------:R-:W0:Y:S02]  /*37e0*/  F2F.BF16.F32 R4, R4 ;  /* 0x0000000400047304 */ /* 0x000e240000202000 */
[----:B0-----:R-:W-:-:S04]  /*37f0*/  IMAD.U32 R3, R4, 0x10000, RZ ;  /* 0x0001000004037824 */ /* 0x001fc800078e00ff */
[----:B------:R-:W-:Y:S01]  /*3800*/  FMUL.FTZ R3, R0, R3 ;  /* 0x0000000300037220 */ /* 0x000fe20000410000 */
[----:B------:R-:W-:-:S05]  /*3810*/  IMAD.MOV.U32 R0, RZ, RZ, R6 ;  /* 0x000000ffff007224 */ /* 0x000fca00078e0006 */
[----:B------:R-:W-:Y:S01]  /*3820*/  ISETP.GT.AND P0, PT, R0, 0x9, PT ;  /* 0x000000090000780c */ /* 0x000fe20003f04270 */
[----:B------:R-:W0:-:S12]  /*3830*/  F2F.BF16.F32 R3, R3 ;  /* 0x0000000300037304 */ /* 0x000e180000202000 */
        /* <DEDUP_REMOVED lines=13> */
.L_x_11169:
[----:B0-----:R-:W-:-:S06]  /*3910*/  IMAD.U32 R3, R3, 0x10000, RZ ;  /* 0x0001000003037824 */ /* 0x001fcc00078e00ff */
[----:B------:R-:W0:Y:S02]  /*3920*/  F2I.S64.TRUNC R2, R3 ;  /* 0x0000000300027311 */ /* 0x000e24000020d900 */
[----:B0-----:R1:W-:Y:S01]  /*3930*/  STG.E.U8 desc[UR36][R16.64], R2 ;  /* 0x0000000210007986 */ /* 0x0013e2000c101124 */
[----:B------:R-:W-:Y:S05]  /*3940*/  BRA `(.L_x_11171) ;  /* 0x0000000c00847947 */ /* 0x000fea0003800000 */
.L_x_11168:
        /* <DEDUP_REMOVED lines=10> */
.L_x_11173:
[----:B0-----:R-:W-:-:S06]  /*39f0*/  IMAD.U32 R3, R3, 0x10000, RZ ;  /* 0x0001000003037824 */ /* 0x001fcc00078e00ff */
[----:B------:R-:W0:Y:S02]  /*3a00*/  F2I.FTZ.TRUNC.NTZ R3, R3 ;  /* 0x0000000300037305 */ /* 0x000e24000021f100 */
[----:B0-----:R3:W-:Y:S01]  /*3a10*/  STG.E desc[UR36][R16.64], R3 ;  /* 0x0000000310007986 */ /* 0x0017e2000c101924 */
[----:B------:R-:W-:Y:S05]  /*3a20*/  BRA `(.L_x_11171) ;  /* 0x0000000c004c7947 */ /* 0x000fea0003800000 */
.L_x_11172:
[----:B0-----:R-:W-:-:S06]  /*3a30*/  IMAD.U32 R3, R3, 0x10000, RZ ;  /* 0x0001000003037824 */ /* 0x001fcc00078e00ff */
[----:B------:R-:W0:Y:S02]  /*3a40*/  F2I.FTZ.TRUNC.NTZ R3, R3 ;  /* 0x0000000300037305 */ /* 0x000e24000021f100 */
[----:B0-----:R2:W-:Y:S01]  /*3a50*/  STG.E.U16 desc[UR36][R16.64], R3 ;  /* 0x0000000310007986 */ /* 0x0015e2000c101524 */
[----:B------:R-:W-:Y:S05]  /*3a60*/  BRA `(.L_x_11171) ;  /* 0x0000000c003c7947 */ /* 0x000fea0003800000 */
.L_x_11167:
        /* <DEDUP_REMOVED lines=9> */
.L_x_11175:
[----:B0-----:R-:W-:-:S05]  /*3b00*/  IMAD.U32 R0, R3, 0x10000, RZ ;  /* 0x0001000003007824 */ /* 0x001fca00078e00ff */
[----:B------:R-:W-:-:S05]  /*3b10*/  F2FP.F16.F32.PACK_AB R0, RZ, R0 ;  /* 0x00000000ff00723e */ /* 0x000fca00000000ff */
[----:B------:R0:W-:Y:S01]  /*3b20*/  STG.E.U16 desc[UR36][R16.64], R0 ;  /* 0x0000000010007986 */ /* 0x0001e2000c101524 */
[----:B------:R-:W-:Y:S05]  /*3b30*/  BRA `(.L_x_11171) ;  /* 0x0000000c00087947 */ /* 0x000fea0003800000 */
.L_x_11174:
        /* <DEDUP_REMOVED lines=10> */
.L_x_11177:
[----:B0-----:R-:W-:-:S05]  /*3be0*/  IMAD.U32 R3, R3, 0x10000, RZ ;  /* 0x0001000003037824 */ /* 0x001fca00078e00ff */
[----:B------:R-:W-:-:S04]  /*3bf0*/  F2FP.F16.F32.PACK_AB R3, RZ, R3 ;  /* 0x00000003ff03723e */ /* 0x000fc800000000ff */
[----:B------:R-:W-:-:S05]  /*3c00*/  PRMT R3, R3, 0x5410, RZ ;  /* 0x0000541003037816 */ /* 0x000fca00000000ff */
[----:B------:R0:W-:Y:S01]  /*3c10*/  STG.E desc[UR36][R16.64], R3 ;  /* 0x0000000310007986 */ /* 0x0001e2000c101924 */
[----:B------:R-:W-:Y:S05]  /*3c20*/  BRA `(.L_x_11171) ;  /* 0x0000000800cc7947 */ /* 0x000fea0003800000 */
.L_x_11176:
[----:B0-----:R-:W-:-:S04]  /*3c30*/  IMAD.U32 R2, R3, 0x10000, RZ ;  /* 0x0001000003027824 */ /* 0x001fc800078e00ff */
[----:B------:R-:W-:-:S06]  /*3c40*/  FMUL.FTZ R2, R2, 1 ;  /* 0x3f80000002027820 */ /* 0x000fcc0000410000 */
[----:B------:R-:W0:Y:S02]  /*3c50*/  F2F.F64.F32 R2, R2 ;  /* 0x0000000200027310 */ /* 0x000e240000201800 */
[----:B0-----:R0:W-:Y:S01]  /*3c60*/  STG.E.64 desc[UR36][R16.64], R2 ;  /* 0x0000000210007986 */ /* 0x0011e2000c101b24 */
[----:B------:R-:W-:Y:S05]  /*3c70*/  BRA `(.L_x_11171) ;  /* 0x0000000800b87947 */ /* 0x000fea0003800000 */
.L_x_11166:
        /* <DEDUP_REMOVED lines=13> */
.L_x_11180:
[----:B0-----:R-:W-:Y:S01]  /*3d50*/  IMAD.U32 R3, R3, 0x10000, RZ ;  /* 0x0001000003037824 */ /* 0x001fe200078e00ff */
[----:B------:R-:W-:-:S03]  /*3d60*/  CS2R R6, SRZ ;  /* 0x0000000000067805 */ /* 0x000fc6000001ff00 */
[----:B------:R-:W-:-:S04]  /*3d70*/  FMUL.FTZ R3, R3, 1 ;  /* 0x3f80000003037820 */ /* 0x000fc80000410000 */
[----:B------:R-:W0:Y:S02]  /*3d80*/  F2F.F64.F32 R4, R3 ;  /* 0x0000000300047310 */ /* 0x000e240000201800 */
[----:B0-----:R0:W-:Y:S01]  /*3d90*/  STG.E.128 desc[UR36][R16.64], R4 ;  /* 0x0000000410007986 */ /* 0x0011e2000c101d24 */
[----:B------:R-:W-:Y:S05]  /*3da0*/  BRA `(.L_x_11171) ;  /* 0x00000008006c7947 */ /* 0x000fea0003800000 */
.L_x_11179:
        /* <DEDUP_REMOVED lines=21> */
.L_x_11184:
[----:B------:R-:W-:Y:S05]  /*3f00*/  BSYNC B0 ;  /* 0x0000000000007941 */ /* 0x000fea0003800000 */
.L_x_11183:
[----:B------:R-:W-:-:S05]  /*3f10*/  LOP3.LUT R3, R0, R3, RZ, 0xfc, !PT ;  /* 0x0000000300037212 */ /* 0x000fca00078efcff */
[----:B------:R0:W-:Y:S01]  /*3f20*/  STG.E.U8 desc[UR36][R16.64], R3 ;  /* 0x0000000310007986 */ /* 0x0001e2000c101124 */
[----:B------:R-:W-:Y:S05]  /*3f30*/  BRA `(.L_x_11171) ;  /* 0x0000000800087947 */ /* 0x000fea0003800000 */
.L_x_11182:
        /* <DEDUP_REMOVED lines=13> */
.L_x_11186:
[----:B------:R-:W-:Y:S01]  /*4010*/  IMAD.MOV.U32 R0, RZ, RZ, 0x7f ;  /* 0x0000007fff007424 */ /* 0x000fe200078e00ff */
[----:B------:R-:W-:-:S04]  /*4020*/  ISETP.GT.U32.AND P0, PT, R2, 0x7f800000, PT ;  /* 0x7f8000000200780c */ /* 0x000fc80003f04070 */
[----:B------:R-:W-:-:S09]  /*4030*/  SEL R0, R0, 0x7c, P0 ;  /* 0x0000007c00007807 */ /* 0x000fd20000000000 */
.L_x_11187:
[----:B------:R-:W-:Y:S05]  /*4040*/  BSYNC B0 ;  /* 0x0000000000007941 */ /* 0x000fea0003800000 */
.L_x_11185:
[----:B------:R-:W-:-:S04]  /*4050*/  LOP3.LUT R2, R3, 0x80000000, RZ, 0xc0, !PT ;  /* 0x8000000003027812 */ /* 0x000fc800078ec0ff */
[----:B------:R-:W-:-:S04]  /*4060*/  SHF.R.U32.HI R3, RZ, 0x18, R2 ;  /* 0x00000018ff037819 */ /* 0x000fc80000011602 */
[----:B------:R-:W-:-:S05]  /*4070*/  LOP3.LUT R3, R0, R3, RZ, 0xfc, !PT ;  /* 0x0000000300037212 */ /* 0x000fca00078efcff */
[----:B------:R0:W-:Y:S01]  /*4080*/  STG.E.U8 desc[UR36][R16.64], R3 ;  /* 0x0000000310007986 */ /* 0x0001e2000c101124 */
[----:B------:R-:W-:Y:S05]  /*4090*/  BRA `(.L_x_11171) ;  /* 0x0000000400b07947 */ /* 0x000fea0003800000 */
.L_x_11181:
[----:B0-----:R0:W-:Y:S01]  /*40a0*/  STG.E.U16 desc[UR36][R16.64], R3 ;  /* 0x0000000310007986 */ /* 0x0011e2000c101524 */
[----:B------:R-:W-:Y:S05]  /*40b0*/  BRA `(.L_x_11171) ;  /* 0x0000000400a87947 */ /* 0x000fea0003800000 */
.L_x_11178:
        /* <DEDUP_REMOVED lines=12> */
.L_x_11190:
        /* <DEDUP_REMOVED lines=17> */
.L_x_11193:
[----:B------:R-:W-:-:S04]  /*4290*/  LOP3.LUT R2, R3, 0x80000000, RZ, 0xc0, !PT ;  /* 0x8000000003027812 */ /* 0x000fc800078ec0ff */
[----:B------:R-:W-:-:S04]  /*42a0*/  SHF.R.U32.HI R3, RZ, 0x18, R2 ;  /* 0x00000018ff037819 */ /* 0x000fc80000011602 */
[----:B------:R-:W-:-:S04]  /*42b0*/  LOP3.LUT R0, R0, R3, RZ, 0xfc, !PT ;  /* 0x0000000300007212 */ /* 0x000fc800078efcff */
[----:B------:R-:W-:-:S07]  /*42c0*/  PRMT R8, R0, 0x7610, R8 ;  /* 0x0000761000087816 */ /* 0x000fce0000000008 */
.L_x_11192:
[----:B------:R-:W-:Y:S05]  /*42d0*/  BSYNC B0 ;  /* 0x0000000000007941 */ /* 0x000fea0003800000 */
.L_x_11191:
[----:B------:R0:W-:Y:S01]  /*42e0*/  STG.E.U8 desc[UR36][R16.64], R8 ;  /* 0x0000000810007986 */ /* 0x0001e2000c101124 */
[----:B------:R-:W-:Y:S05]  /*42f0*/  BRA `(.L_x_11171) ;  /* 0x0000000400187947 */ /* 0x000fea0003800000 */
.L_x_11189:
        /* <DEDUP_REMOVED lines=17> */
.L_x_11196:
[----:B------:R-:W-:-:S04]  /*4410*/  LOP3.LUT R2, R3, 0x80000000, RZ, 0xc0, !PT ;  /* 0x8000000003027812 */ /* 0x000fc800078ec0ff */
[----:B------:R-:W-:-:S04]  /*4420*/  SHF.R.U32.HI R3, RZ, 0x18, R2 ;  /* 0x00000018ff037819 */ /* 0x000fc80000011602 */
[----:B------:R-:W-:-:S04]  /*4430*/  LOP3.LUT R0, R0, R3, RZ, 0xfc, !PT ;  /* 0x0000000300007212 */ /* 0x000fc800078efcff */
[----:B------:R-:W-:-:S07]  /*4440*/  PRMT R8, R0, 0x7610, R8 ;  /* 0x0000761000087816 */ /* 0x000fce0000000008 */
.L_x_11195:
[----:B------:R-:W-:Y:S05]  /*4450*/  BSYNC B0 ;  /* 0x0000000000007941 */ /* 0x000fea0003800000 */
.L_x_11194:
[----:B------:R0:W-:Y:S01]  /*4460*/  STG.E.U8 desc[UR36][R16.64], R8 ;  /* 0x0000000810007986 */ /* 0x0001e2000c101124 */
[----:B------:R-:W-:Y:S05]  /*4470*/  BRA `(.L_x_11171) ;  /* 0x0000000000b87947 */ /* 0x000fea0003800000 */
.L_x_11188:
        /* <DEDUP_REMOVED lines=22> */
.L_x_11170:
[----:B------:R-:W-:Y:S01]  /*45e0*/  MOV R2, 0x0 ;  /* 0x0000000000027802 */ /* 0x000fe20000000f00 */
[----:B------:R-:W-:Y:S01]  /*45f0*/  ULDC.64 UR4, c[0x4][0x128] ;  /* 0x01004a0000047ab9 */ /* 0x000fe20000000a00 */
[----:B------:R-:W-:Y:S01]  /*4600*/  ULDC.64 UR6, c[0x4][0x130] ;  /* 0x01004c0000067ab9 */ /* 0x000fe20000000a00 */
[----:B------:R-:W-:Y:S02]  /*4610*/  IMAD.U32 R4, RZ, RZ, UR4 ;  /* 0x00000004ff047e24 */ /* 0x000fe4000f8e00ff */
[----:B------:R-:W-:Y:S01]  /*4620*/  IMAD.U32 R5, RZ, RZ, UR5 ;  /* 0x00000005ff057e24 */ /* 0x000fe2000f8e00ff */
[----:B0-----:R-:W0:Y:S01]  /*4630*/  LDC.64 R2, c[0x4][R2] ;  /* 0x0100000002027b82 */ /* 0x001e220000000a00 */
        /* <DEDUP_REMOVED lines=10> */
.L_x_11199:
[----:B------:R-:W-:Y:S05]  /*46e0*/  BRA `(.L_x_11171) ;  /* 0x00000000001c7947 */ /* 0x000fea0003800000 */
.L_x_11198:
[----:B0-----:R-:W-:-:S06]  /*46f0*/  IMAD.U32 R3, R3, 0x10000, RZ ;  /* 0x0001000003037824 */ /* 0x001fcc00078e00ff */
[----:B------:R-:W0:Y:S02]  /*4700*/  F2I.U64.TRUNC R2, R3 ;  /* 0x0000000300027311 */ /* 0x000e24000020d800 */
[----:B0-----:R0:W-:Y:S01]  /*4710*/  STG.E.64 desc[UR36][R16.64], R2 ;  /* 0x0000000210007986 */ /* 0x0011e2000c101b24 */
[----:B------:R-:W-:Y:S05]  /*4720*/  BRA `(.L_x_11171) ;  /* 0x00000000000c7947 */ /* 0x000fea0003800000 */
.L_x_11197:
[----:B0-----:R-:W-:-:S06]  /*4730*/  IMAD.U32 R3, R3, 0x10000, RZ ;  /* 0x0001000003037824 */ /* 0x001fcc00078e00ff */
[----:B------:R-:W0:Y:S02]  /*4740*/  F2I.FTZ.U32.TRUNC.NTZ R3, R3 ;  /* 0x0000000300037305 */ /* 0x000e24000021f000 */
[----:B0-----:R0:W-:Y:S02]  /*4750*/  STG.E desc[UR36][R16.64], R3 ;  /* 0x0000000310007986 */ /* 0x0011e4000c101924 */
.L_x_11171:
[----:B------:R-:W-:-:S04]  /*4760*/  IMAD R18, R18, 0x200, R23 ;  /* 0x0000020012127824 */ /* 0x000fc800078e0217 */
[----:B------:R-:W-:-:S07]  /*4770*/  VIADD R19, R18, 0x80 ;  /* 0x0000008012137836 */ /* 0x000fce0000000000 */
.L_x_11098:
[----:B------:R-:W-:Y:S05]  /*4780*/  BSYNC B6 ;  /* 0x0000000000067941 */ /* 0x000fea0003800000 */
.L_x_11097:
        /* <DEDUP_REMOVED lines=358> */
.L_x_11202:
        /* <DEDUP_REMOVED lines=23> */
.L_x_11206:
[----:B------:R-:W2:Y:S02]  /*5f60*/  LDG.E.U8 R2, desc[UR36][R2.64] ;  /* 0x0000002402027981 */ /* 0x000ea4000c1e1100 */
[----:B--2---:R-:W-:-:S04]  /*5f70*/  I2FP.F32.U32 R0, R2 ;  /* 0x0000000200007245 */ /* 0x004fc80000201000 */
[----:B------:R-:W-:-:S04]  /*5f80*/  F2FP.BF16.F32.PACK_AB R0, RZ, R0 ;  /* 0x00000000ff00723e */ /* 0x000fc800000010ff */
[----:B------:R-:W-:Y:S01]  /*5f90*/  PRMT R22, R0, 0x7610, R22 ;  /* 0x0000761000167816 */ /* 0x000fe20000000016 */
[----:B------:R-:W-:Y:S06]  /*5fa0*/  BRA `(.L_x_11208) ;  /* 0x0000000c00c87947 */ /* 0x000fec0003800000 */
.L_x_11205:
        /* <DEDUP_REMOVED lines=11> */
.L_x_11210:
[----:B------:R-:W2:Y:S02]  /*6060*/  LDG.E R2, desc[UR36][R2.64] ;  /* 0x0000002402027981 */ /* 0x000ea4000c1e1900 */
[----:B--2---:R-:W-:-:S04]  /*6070*/  I2FP.F32.S32 R0, R2 ;  /* 0x0000000200007245 */ /* 0x004fc80000201400 */
[----:B------:R-:W-:-:S04]  /*6080*/  F2FP.BF16.F32.PACK_AB R0, RZ, R0 ;  /* 0x00000000ff00723e */ /* 0x000fc800000010ff */
[----:B------:R-:W-:Y:S01]  /*6090*/  PRMT R22, R0, 0x7610, R22 ;  /* 0x0000761000167816 */ /* 0x000fe20000000016 */
[----:B------:R-:W-:Y:S06]  /*60a0*/  BRA `(.L_x_11208) ;  /* 0x0000000c00887947 */ /* 0x000fec0003800000 */
.L_x_11209:
[----:B------:R-:W2:Y:S02]  /*60b0*/  LDG.E.U16 R2, desc[UR36][R2.64] ;  /* 0x0000002402027981 */ /* 0x000ea4000c1e1500 */
[----:B--2---:R-:W0:Y:S02]  /*60c0*/  I2F.S16 R0, R2 ;  /* 0x0000000200007306 */ /* 0x004e240000101400 */
[----:B0-----:R-:W-:-:S04]  /*60d0*/  F2FP.BF16.F32.PACK_AB R0, RZ, R0 ;  /* 0x00000000ff00723e */ /* 0x001fc800000010ff */
[----:B------:R-:W-:Y:S01]  /*60e0*/  PRMT R22, R0, 0x7610, R22 ;  /* 0x0000761000167816 */ /* 0x000fe20000000016 */
[----:B------:R-:W-:Y:S06]  /*60f0*/  BRA `(.L_x_11208) ;  /* 0x0000000c00747947 */ /* 0x000fec0003800000 */
.L_x_11204:
        /* <DEDUP_REMOVED lines=9> */
.L_x_11212:
[----:B------:R-:W2:Y:S02]  /*6190*/  LDG.E.U16 R0, desc[UR36][R2.64] ;  /* 0x0000002402007981 */ /* 0x000ea4000c1e1500 */
[----:B--2---:R-:W-:-:S05]  /*61a0*/  HADD2.F32 R0, -RZ, R0.H0_H0 ;  /* 0x20000000ff007230 */ /* 0x004fca0000004100 */
[----:B------:R-:W-:-:S04]  /*61b0*/  F2FP.BF16.F32.PACK_AB R0, RZ, R0 ;  /* 0x00000000ff00723e */ /* 0x000fc800000010ff */
[----:B------:R-:W-:Y:S01]  /*61c0*/  PRMT R22, R0, 0x7610, R22 ;  /* 0x0000761000167816 */ /* 0x000fe20000000016 */
[----:B------:R-:W-:Y:S06]  /*61d0*/  BRA `(.L_x_11208) ;  /* 0x0000000c003c7947 */ /* 0x000fec0003800000 */
.L_x_11211:
        /* <DEDUP_REMOVED lines=9> */
.L_x_11214:
[----:B------:R-:W2:Y:S02]  /*6270*/  LDG.E.U16 R2, desc[UR36][R2.64] ;  /* 0x0000002402027981 */ /* 0x000ea4000c1e1500 */
[----:B--2---:R-:W-:-:S05]  /*6280*/  HADD2.F32 R0, -RZ, R2.H0_H0 ;  /* 0x20000002ff007230 */ /* 0x004fca0000004100 */
[----:B------:R-:W-:-:S04]  /*6290*/  F2FP.BF16.F32.PACK_AB R0, RZ, R0 ;  /* 0x00000000ff00723e */ /* 0x000fc800000010ff */
[----:B------:R-:W-:Y:S01]  /*62a0*/  PRMT R22, R0, 0x7610, R22 ;  /* 0x0000761000167816 */ /* 0x000fe20000000016 */
[----:B------:R-:W-:Y:S06]  /*62b0*/  BRA `(.L_x_11208) ;  /* 0x0000000c00047947 */ /* 0x000fec0003800000 */
.L_x_11213:
        /* <DEDUP_REMOVED lines=9> */
.L_x_11203:
        /* <DEDUP_REMOVED lines=14> */
.L_x_11217:
        /* <DEDUP_REMOVED lines=9> */
.L_x_11216:
        /* <DEDUP_REMOVED lines=28> */
.L_x_11219:
        /* <DEDUP_REMOVED lines=15> */
.L_x_11218:
[----:B------:R0:W5:Y:S01]  /*6770*/  LDG.E.U16 R22, desc[UR36][R2.64] ;  /* 0x0000002402167981 */ /* 0x000162000c1e1500 */
[----:B------:R-:W-:Y:S05]  /*6780*/  BRA `(.L_x_11208) ;  /* 0x0000000400d07947 */ /* 0x000fea0003800000 */
.L_x_11215:
        /* <DEDUP_REMOVED lines=13> */
.L_x_11222:
        /* <DEDUP_REMOVED lines=21> */
.L_x_11226:
[----:B------:R-:W-:Y:S05]  /*69b0*/  BSYNC B1 ;  /* 0x0000000000017941 */ /* 0x000fea0003800000 */
.L_x_11225:
[----:B------:R-:W-:Y:S01]  /*69c0*/  LEA R3, R0, 0x3b800000, 0x17 ;  /* 0x3b80000000037811 */ /* 0x000fe200078eb8ff */
[----:B------:R-:W-:-:S05]  /*69d0*/  IMAD.SHL.U32 R0, R2, 0x100000, RZ ;  /* 0x0010000002007824 */ /* 0x000fca00078e00ff */
[----:B------:R-:W-:-:S07]  /*69e0*/  LOP3.LUT R0, R3, R0, R4, 0xfe, !PT ;  /* 0x0000000003007212 */ /* 0x000fce00078efe04 */
.L_x_11224:
[----:B------:R-:W-:Y:S05]  /*69f0*/  BSYNC B0 ;  /* 0x0000000000007941 */ /* 0x000fea0003800000 */
.L_x_11223:
[----:B------:R-:W-:-:S04]  /*6a00*/  F2FP.BF16.F32.PACK_AB R0, RZ, R0 ;  /* 0x00000000ff00723e */ /* 0x000fc800000010ff */
[----:B------:R-:W-:Y:S01]  /*6a10*/  PRMT R22, R0, 0x7610, R22 ;  /* 0x0000761000167816 */ /* 0x000fe20000000016 */
[----:B------:R-:W-:Y:S06]  /*6a20*/  BRA `(.L_x_11208) ;  /* 0x0000000400287947 */ /* 0x000fec0003800000 */
.L_x_11221:
        /* <DEDUP_REMOVED lines=21> */
.L_x_11230:
[----:B------:R-:W-:Y:S05]  /*6b80*/  BSYNC B1 ;  /* 0x0000000000017941 */ /* 0x000fea0003800000 */
.L_x_11229:
[----:B------:R-:W-:Y:S01]  /*6b90*/  LEA R3, R0, 0x37800000, 0x17 ;  /* 0x3780000000037811 */ /* 0x000fe200078eb8ff */
[----:B------:R-:W-:-:S05]  /*6ba0*/  IMAD.SHL.U32 R0, R2, 0x200000, RZ ;  /* 0x0020000002007824 */ /* 0x000fca00078e00ff */
[----:B------:R-:W-:-:S07]  /*6bb0*/  LOP3.LUT R0, R3, R0, R4, 0xfe, !PT ;  /* 0x0000000003007212 */ /* 0x000fce00078efe04 */
.L_x_11228:
[----:B------:R-:W-:Y:S05]  /*6bc0*/  BSYNC B0 ;  /* 0x0000000000007941 */ /* 0x000fea0003800000 */
.L_x_11227:
[----:B------:R-:W-:-:S04]  /*6bd0*/  F2FP.BF16.F32.PACK_AB R0, RZ, R0 ;  /* 0x00000000ff00723e */ /* 0x000fc800000010ff */
[----:B------:R-:W-:Y:S01]  /*6be0*/  PRMT R22, R0, 0x7610, R22 ;  /* 0x0000761000167816 */ /* 0x000fe20000000016 */
[----:B------:R-:W-:Y:S06]  /*6bf0*/  BRA `(.L_x_11208) ;  /* 0x0000000000b47947 */ /* 0x000fec0003800000 */
.L_x_11220:
        /* <DEDUP_REMOVED lines=14> */
.L_x_11234:
[----:B------:R-:W-:Y:S05]  /*6ce0*/  BSYNC B0 ;  /* 0x0000000000007941 */ /* 0x000fea0003800000 */
.L_x_11233:
[----:B------:R-:W-:-:S04]  /*6cf0*/  F2FP.BF16.F32.PACK_AB R0, RZ, R0 ;  /* 0x00000000ff00723e */ /* 0x000fc800000010ff */
[----:B------:R-:W-:Y:S01]  /*6d00*/  PRMT R22, R0, 0x7610, R22 ;  /* 0x0000761000167816 */ /* 0x000fe20000000016 */
[----:B------:R-:W-:Y:S06]  /*6d10*/  BRA `(.L_x_11208) ;  /* 0x00000000006c7947 */ /* 0x000fec0003800000 */
.L_x_11207:
        /* <DEDUP_REMOVED lines=16> */
.L_x_11235:
[----:B------:R-:W-:Y:S01]  /*6e20*/  PRMT R22, RZ, 0x7610, R22 ;  /* 0x00007610ff167816 */ /* 0x000fe20000000016 */
[----:B------:R-:W-:Y:S06]  /*6e30*/  BRA `(.L_x_11208) ;  /* 0x0000000000247947 */ /* 0x000fec0003800000 */
.L_x_11232:
[----:B------:R-:W2:Y:S02]  /*6e40*/  LDG.E.64 R2, desc[UR36][R2.64] ;  /* 0x0000002402027981 */ /* 0x000ea4000c1e1b00 */
[----:B--2---:R-:W0:Y:S02]  /*6e50*/  I2F.U64 R0, R2 ;  /* 0x0000000200007312 */ /* 0x004e240000301000 */
[----:B0-----:R-:W-:-:S04]  /*6e60*/  F2FP.BF16.F32.PACK_AB R0, RZ, R0 ;  /* 0x00000000ff00723e */ /* 0x001fc800000010ff */
[----:B------:R-:W-:Y:S01]  /*6e70*/  PRMT R22, R0, 0x7610, R22 ;  /* 0x0000761000167816 */ /* 0x000fe20000000016 */
[----:B------:R-:W-:Y:S06]  /*6e80*/  BRA `(.L_x_11208) ;  /* 0x0000000000107947 */ /* 0x000fec0003800000 */
.L_x_11231:
[----:B------:R-:W2:Y:S02]  /*6e90*/  LDG.E R2, desc[UR36][R2.64] ;  /* 0x0000002402027981 */ /* 0x000ea4000c1e1900 */
[----:B--2---:R-:W-:-:S04]  /*6ea0*/  I2FP.F32.U32 R0, R2 ;  /* 0x0000000200007245 */ /* 0x004fc80000201000 */
[----:B------:R-:W-:-:S04]  /*6eb0*/  F2FP.BF16.F32.PACK_AB R0, RZ, R0 ;  /* 0x00000000ff00723e */ /* 0x000fc800000010ff */
[----:B------:R-:W-:-:S07]  /*6ec0*/  PRMT R22, R0, 0x7610, R22 ;  /* 0x0000761000167816 */ /* 0x000fce0000000016 */
.L_x_11208:
        /* <DEDUP_REMOVED lines=19> */
.L_x_11239:
[----:B------:R-:W2:Y:S02]  /*7000*/  LDG.E.U8 R2, desc[UR36][R2.64] ;  /* 0x0000002402027981 */ /* 0x000ea4000c1e1100 */
[----:B--2---:R-:W-:-:S04]  /*7010*/  I2FP.F32.U32 R0, R2 ;  /* 0x0000000200007245 */ /* 0x004fc80000201000 */
[----:B------:R-:W-:Y:S01]  /*7020*/  F2FP.BF16.F32.PACK_AB R0, RZ, R0 ;  /* 0x00000000ff00723e */ /* 0x000fe200000010ff */
[----:B------:R-:W-:Y:S06]  /*7030*/  BRA `(.L_x_11241) ;  /* 0x0000000c00907947 */ /* 0x000fec0003800000 */
.L_x_11238:
        /* <DEDUP_REMOVED lines=10> */
.L_x_11243:
[----:B------:R-:W2:Y:S02]  /*70e0*/  LDG.E R2, desc[UR36][R2.64] ;  /* 0x0000002402027981 */ /* 0x000ea4000c1e1900 */
[----:B--2---:R-:W-:-:S04]  /*70f0*/  I2FP.F32.S32 R0, R2 ;  /* 0x0000000200007245 */ /* 0x004fc80000201400 */
[----:B------:R-:W-:Y:S01]  /*7100*/  F2FP.BF16.F32.PACK_AB R0, RZ, R0 ;  /* 0x00000000ff00723e */ /* 0x000fe200000010ff */
[----:B------:R-:W-:Y:S06]  /*7110*/  BRA `(.L_x_11241) ;  /* 0x0000000c00587947 */ /* 0x000fec0003800000 */
.L_x_11242:
[----:B------:R-:W2:Y:S02]  /*7120*/  LDG.E.U16 R2, desc[UR36][R2.64] ;  /* 0x0000002402027981 */ /* 0x000ea4000c1e1500 */
[----:B--2---:R-:W0:Y:S02]  /*7130*/  I2F.S16 R0, R2 ;  /* 0x0000000200007306 */ /* 0x004e240000101400 */
[----:B0-----:R-:W-:Y:S01]  /*7140*/  F2FP.BF16.F32.PACK_AB R0, RZ, R0 ;  /* 0x00000000ff00723e */ /* 0x001fe200000010ff */
[----:B------:R-:W-:Y:S06]  /*7150*/  BRA `(.L_x_11241) ;  /* 0x0000000c00487947 */ /* 0x000fec0003800000 */
.L_x_11237:
        /* <DEDUP_REMOVED lines=9> */
.L_x_11245:
[----:B------:R-:W2:Y:S02]  /*71f0*/  LDG.E.U16 R0, desc[UR36][R2.64] ;  /* 0x0000002402007981 */ /* 0x000ea4000c1e1500 */
[----:B--2---:R-:W-:-:S05]  /*7200*/  HADD2.F32 R0, -RZ, R0.H0_H0 ;  /* 0x20000000ff007230 */ /* 0x004fca0000004100 */
[----:B------:R-:W-:Y:S01]  /*7210*/  F2FP.BF16.F32.PACK_AB R0, RZ, R0 ;  /* 0x00000000ff00723e */ /* 0x000fe200000010ff */
[----:B------:R-:W-:Y:S06]  /*7220*/  BRA `(.L_x_11241) ;  /* 0x0000000c00147947 */ /* 0x000fec0003800000 */
.L_x_11244:
        /* <DEDUP_REMOVED lines=9> */
.L_x_11247:
[----:B------:R-:W2:Y:S02]  /*72c0*/  LDG.E.U16 R2, desc[UR36][R2.64] ;  /* 0x0000002402027981 */ /* 0x000ea4000c1e1500 */
[----:B--2---:R-:W-:-:S05]  /*72d0*/  HADD2.F32 R0, -RZ, R2.H0_H0 ;  /* 0x20000002ff007230 */ /* 0x004fca0000004100 */
[----:B------:R-:W-:Y:S01]  /*72e0*/  F2FP.BF16.F32.PACK_AB R0, RZ, R0 ;  /* 0x00000000ff00723e */ /* 0x000fe200000010ff */
[----:B------:R-:W-:Y:S06]  /*72f0*/  BRA `(.L_x_11241) ;  /* 0x0000000800e07947 */ /* 0x000fec0003800000 */
.L_x_11246:
        /* <DEDUP_REMOVED lines=8> */
.L_x_11236:
        /* <DEDUP_REMOVED lines=13> */
.L_x_11250:
        /* <DEDUP_REMOVED lines=8> */
.L_x_11249:
        /* <DEDUP_REMOVED lines=28> */
.L_x_11252:
        /* <DEDUP_REMOVED lines=15> */
.L_x_11251:
[----:B------:R0:W5:Y:S01]  /*7780*/  LDG.E.U16 R0, desc[UR36][R2.64] ;  /* 0x0000002402007981 */ /* 0x000162000c1e1500 */
[----:B------:R-:W-:Y:S05]  /*7790*/  BRA `(.L_x_11241) ;  /* 0x0000000400b87947 */ /* 0x000fea0003800000 */
.L_x_11248:
        /* <DEDUP_REMOVED lines=12> */
.L_x_11255:
        /* <DEDUP_REMOVED lines=21> */
.L_x_11259:
[----:B------:R-:W-:Y:S05]  /*79b0*/  BSYNC B1 ;  /* 0x0000000000017941 */ /* 0x000fea0003800000 */
.L_x_11258:
[----:B------:R-:W-:Y:S01]  /*79c0*/  LEA R3, R0, 0x3b800000, 0x17 ;  /* 0x3b80000000037811 */ /* 0x000fe200078eb8ff */
[----:B------:R-:W-:-:S05]  /*79d0*/  IMAD.SHL.U32 R0, R2, 0x100000, RZ ;  /* 0x0010000002007824 */ /* 0x000fca00078e00ff */
[----:B------:R-:W-:-:S07]  /*79e0*/  LOP3.LUT R0, R3, R0, R4, 0xfe, !PT ;  /* 0x0000000003007212 */ /* 0x000fce00078efe04 */
.L_x_11257:
[----:B------:R-:W-:Y:S05]  /*79f0*/  BSYNC B0 ;  /* 0x0000000000007941 */ /* 0x000fea0003800000 */
.L_x_11256:
[----:B------:R-:W-:Y:S01]  /*7a00*/  F2FP.BF16.F32.PACK_AB R0, RZ, R0 ;  /* 0x00000000ff00723e */ /* 0x000fe200000010ff */
[----:B------:R-:W-:Y:S06]  /*7a10*/  BRA `(.L_x_11241) ;  /* 0x0000000400187947 */ /* 0x000fec0003800000 */
.L_x_11254:
        /* <DEDUP_REMOVED lines=21> */
.L_x_11263:
[----:B------:R-:W-:Y:S05]  /*7b70*/  BSYNC B1 ;  /* 0x0000000000017941 */ /* 0x000fea0003800000 */
.L_x_11262:
[----:B------:R-:W-:Y:S01]  /*7b80*/  LEA R3, R0, 0x37800000, 0x17 ;  /* 0x3780000000037811 */ /* 0x000fe200078eb8ff */
[----:B------:R-:W-:-:S05]  /*7b90*/  IMAD.SHL.U32 R0, R2, 0x200000, RZ ;  /* 0x0020000002007824 */ /* 0x000fca00078e00ff */
[----:B------:R-:W-:-:S07]  /*7ba0*/  LOP3.LUT R0, R3, R0, R4, 0xfe, !PT ;  /* 0x0000000003007212 */ /* 0x000fce00078efe04 */
.L_x_11261:
[----:B------:R-:W-:Y:S05]  /*7bb0*/  BSYNC B0 ;  /* 0x0000000000007941 */ /* 0x000fea0003800000 */
.L_x_11260:
[----:B------:R-:W-:Y:S01]  /*7bc0*/  F2FP.BF16.F32.PACK_AB R0, RZ, R0 ;  /* 0x00000000ff00723e */ /* 0x000fe200000010ff */
[----:B------:R-:W-:Y:S06]  /*7bd0*/  BRA `(.L_x_11241) ;  /* 0x0000000000a87947 */ /* 0x000fec0003800000 */
.L_x_11253:
        /* <DEDUP_REMOVED lines=14> */
.L_x_11267:
[----:B------:R-:W-:Y:S05]  /*7cc0*/  BSYNC B0 ;  /* 0x0000000000007941 */ /* 0x000fea0003800000 */
.L_x_11266:
[----:B------:R-:W-:Y:S01]  /*7cd0*/  F2FP.BF16.F32.PACK_AB R0, RZ, R0 ;  /* 0x00000000ff00723e */ /* 0x000fe200000010ff */
[----:B------:R-:W-:Y:S06]  /*7ce0*/  BRA `(.L_x_11241) ;  /* 0x0000000000647947 */ /* 0x000fec0003800000 */
.L_x_11240:
        /* <DEDUP_REMOVED lines=16> */
.L_x_11268:
[----:B------:R-:W-:Y:S01]  /*7df0*/  PRMT R0, RZ, 0x7610, R0 ;  /* 0x00007610ff007816 */ /* 0x000fe20000000000 */
[----:B------:R-:W-:Y:S06]  /*7e00*/  BRA `(.L_x_11241) ;  /* 0x00000000001c7947 */ /* 0x000fec0003800000 */
.L_x_11265:
[----:B------:R-:W2:Y:S02]  /*7e10*/  LDG.E.64 R2, desc[UR36][R2.64] ;  /* 0x0000002402027981 */ /* 0x000ea4000c1e1b00 */
[----:B--2---:R-:W0:Y:S02]  /*7e20*/  I2F.U64 R0, R2 ;  /* 0x0000000200007312 */ /* 0x004e240000301000 */
[----:B0-----:R-:W-:Y:S01]  /*7e30*/  F2FP.BF16.F32.PACK_AB R0, RZ, R0 ;  /* 0x00000000ff00723e */ /* 0x001fe200000010ff */
[----:B------:R-:W-:Y:S06]  /*7e40*/  BRA `(.L_x_11241) ;  /* 0x00000000000c7947 */ /* 0x000fec0003800000 */
.L_x_11264:
[----:B------:R-:W2:Y:S02]  /*7e50*/  LDG.E R2, desc[UR36][R2.64] ;  /* 0x0000002402027981 */ /* 0x000ea4000c1e1900 */
[----:B--2---:R-:W-:-:S04]  /*7e60*/  I2FP.F32.U32 R0, R2 ;  /* 0x0000000200007245 */ /* 0x004fc80000201000 */
[----:B------:R-:W-:-:S07]  /*7e70*/  F2FP.BF16.F32.PACK_AB R0, RZ, R0 ;  /* 0x00000000ff00723e */ /* 0x000fce00000010ff */
.L_x_11241:
        /* <DEDUP_REMOVED lines=27> */
.L_x_11272:
[----:B0-----:R-:W-:-:S06]  /*8030*/  IMAD.U32 R3, R5, 0x10000, RZ ;  /* 0x0001000005037824 */ /* 0x001fcc00078e00ff */
[----:B------:R-:W0:Y:S02]  /*8040*/  F2I.S64.TRUNC R2, R3 ;  /* 0x0000000300027311 */ /* 0x000e24000020d900 */
[----:B0-----:R0:W-:Y:S01]  /*8050*/  STG.E.U8 desc[UR36][R16.64], R2 ;  /* 0x0000000210007986 */ /* 0x0011e2000c101124 */
[----:B------:R-:W-:Y:S05]  /*8060*/  BRA `(.L_x_11274) ;  /* 0x0000000c00847947 */ /* 0x000fea0003800000 */
.L_x_11271:
        /* <DEDUP_REMOVED lines=10> */
.L_x_11276:
[----:B0-----:R-:W-:-:S06]  /*8110*/  IMAD.U32 R5, R5, 0x10000, RZ ;  /* 0x0001000005057824 */ /* 0x001fcc00078e00ff */
[----:B------:R-:W0:Y:S02]  /*8120*/  F2I.FTZ.TRUNC.NTZ R5, R5 ;  /* 0x0000000500057305 */ /* 0x000e24000021f100 */
[----:B0-----:R3:W-:Y:S01]  /*8130*/  STG.E desc[UR36][R16.64], R5 ;  /* 0x0000000510007986 */ /* 0x0017e2000c101924 */
[----:B------:R-:W-:Y:S05]  /*8140*/  BRA `(.L_x_11274) ;  /* 0x0000000c004c7947 */ /* 0x000fea0003800000 */
.L_x_11275:
[----:B0-----:R-:W-:-:S06]  /*8150*/  IMAD.U32 R5, R5, 0x10000, RZ ;  /* 0x0001000005057824 */ /* 0x001fcc00078e00ff */
[----:B------:R-:W0:Y:S02]  /*8160*/  F2I.FTZ.TRUNC.NTZ R5, R5 ;  /* 0x0000000500057305 */ /* 0x000e24000021f100 */
[----:B0-----:R2:W-:Y:S01]  /*8170*/  STG.E.U16 desc[UR36][R16.64], R5 ;  /* 0x0000000510007986 */ /* 0x0015e2000c101524 */
[----:B------:R-:W-:Y:S05]  /*8180*/  BRA `(.L_x_11274) ;  /* 0x0000000c003c7947 */ /* 0x000fea0003800000 */
.L_x_11270:
        /* <DEDUP_REMOVED lines=9> */
.L_x_11278:
[----:B0-----:R-:W-:-:S05]  /*8220*/  IMAD.U32 R0, R5, 0x10000, RZ ;  /* 0x0001000005007824 */ /* 0x001fca00078e00ff */
[----:B------:R-:W-:-:S05]  /*8230*/  F2FP.F16.F32.PACK_AB R0, RZ, R0 ;  /* 0x00000000ff00723e */ /* 0x000fca00000000ff */
[----:B------:R0:W-:Y:S01]  /*8240*/  STG.E.U16 desc[UR36][R16.64], R0 ;  /* 0x0000000010007986 */ /* 0x0001e2000c101524 */
[----:B------:R-:W-:Y:S05]  /*8250*/  BRA `(.L_x_11274) ;  /* 0x0000000c00087947 */ /* 0x000fea0003800000 */
.L_x_11277:
        /* <DEDUP_REMOVED lines=10> */
.L_x_11280:
[----:B0-----:R-:W-:-:S05]  /*8300*/  IMAD.U32 R5, R5, 0x10000, RZ ;  /* 0x0001000005057824 */ /* 0x001fca00078e00ff */
[----:B------:R-:W-:-:S04]  /*8310*/  F2FP.F16.F32.PACK_AB R3, RZ, R5 ;  /* 0x00000005ff03723e */ /* 0x000fc800000000ff */
[----:B------:R-:W-:-:S05]  /*8320*/  PRMT R3, R3, 0x5410, RZ ;  /* 0x0000541003037816 */ /* 0x000fca00000000ff */
[----:B------:R0:W-:Y:S01]  /*8330*/  STG.E desc[UR36][R16.64], R3 ;  /* 0x0000000310007986 */ /* 0x0001e2000c101924 */
[----:B------:R-:W-:Y:S05]  /*8340*/  BRA `(.L_x_11274) ;  /* 0x0000000800cc7947 */ /* 0x000fea0003800000 */
.L_x_11279:
[----:B0-----:R-:W-:-:S04]  /*8350*/  IMAD.U32 R2, R5, 0x10000, RZ ;  /* 0x0001000005027824 */ /* 0x001fc800078e00ff */
[----:B------:R-:W-:-:S06]  /*8360*/  FMUL.FTZ R2, R2, 1 ;  /* 0x3f80000002027820 */ /* 0x000fcc0000410000 */
[----:B------:R-:W0:Y:S02]  /*8370*/  F2F.F64.F32 R2, R2 ;  /* 0x0000000200027310 */ /* 0x000e240000201800 */
[----:B0-----:R0:W-:Y:S01]  /*8380*/  STG.E.64 desc[UR36][R16.64], R2 ;  /* 0x0000000210007986 */ /* 0x0011e2000c101b24 */
[----:B------:R-:W-:Y:S05]  /*8390*/  BRA `(.L_x_11274) ;  /* 0x0000000800b87947 */ /* 0x000fea0003800000 */
.L_x_11269:
        /* <DEDUP_REMOVED lines=13> */
.L_x_11283:
[----:B0-----:R-:W-:Y:S01]  /*8470*/  IMAD.U32 R5, R5, 0x10000, RZ ;  /* 0x0001000005057824 */ /* 0x001fe200078e00ff */
[----:B------:R-:W-:-:S03]  /*8480*/  CS2R R6, SRZ ;  /* 0x0000000000067805 */ /* 0x000fc6000001ff00 */
[----:B------:R-:W-:-:S06]  /*8490*/  FMUL.FTZ R5, R5, 1 ;  /* 0x3f80000005057820 */ /* 0x000fcc0000410000 */
[----:B------:R-:W0:Y:S02]  /*84a0*/  F2F.F64.F32 R4, R5 ;  /* 0x0000000500047310 */ /* 0x000e240000201800 */
[----:B0-----:R0:W-:Y:S01]  /*84b0*/  STG.E.128 desc[UR36][R16.64], R4 ;  /* 0x0000000410007986 */ /* 0x0011e2000c101d24 */
[----:B------:R-:W-:Y:S05]  /*84c0*/  BRA `(.L_x_11274) ;  /* 0x00000008006c7947 */ /* 0x000fea0003800000 */
.L_x_11282:
        /* <DEDUP_REMOVED lines=21> */
.L_x_11287:
[----:B------:R-:W-:Y:S05]  /*8620*/  BSYNC B0 ;  /* 0x0000000000007941 */ /* 0x000fea0003800000 */
.L_x_11286:
[----:B------:R-:W-:-:S05]  /*8630*/  LOP3.LUT R3, R0, R3, RZ, 0xfc, !PT ;  /* 0x0000000300037212 */ /* 0x000fca00078efcff */
[----:B------:R0:W-:Y:S01]  /*8640*/  STG.E.U8 desc[UR36][R16.64], R3 ;  /* 0x0000000310007986 */ /* 0x0001e2000c101124 */
[----:B------:R-:W-:Y:S05]  /*8650*/  BRA `(.L_x_11274) ;  /* 0x0000000800087947 */ /* 0x000fea0003800000 */
.L_x_11285:
        /* <DEDUP_REMOVED lines=13> */
.L_x_11289:
[----:B------:R-:W-:Y:S01]  /*8730*/  IMAD.MOV.U32 R0, RZ, RZ, 0x7f ;  /* 0x0000007fff007424 */ /* 0x000fe200078e00ff */
[----:B------:R-:W-:-:S04]  /*8740*/  ISETP.GT.U32.AND P0, PT, R2, 0x7f800000, PT ;  /* 0x7f8000000200780c */ /* 0x000fc80003f04070 */
[----:B------:R-:W-:-:S09]  /*8750*/  SEL R0, R0, 0x7c, P0 ;  /* 0x0000007c00007807 */ /* 0x000fd20000000000 */
.L_x_11290:
[----:B------:R-:W-:Y:S05]  /*8760*/  BSYNC B0 ;  /* 0x0000000000007941 */ /* 0x000fea0003800000 */
.L_x_11288:
[----:B------:R-:W-:-:S04]  /*8770*/  LOP3.LUT R2, R5, 0x80000000, RZ, 0xc0, !PT ;  /* 0x8000000005027812 */ /* 0x000fc800078ec0ff */
[----:B------:R-:W-:-:S04]  /*8780*/  SHF.R.U32.HI R3, RZ, 0x18, R2 ;  /* 0x00000018ff037819 */ /* 0x000fc80000011602 */
[----:B------:R-:W-:-:S05]  /*8790*/  LOP3.LUT R3, R0, R3, RZ, 0xfc, !PT ;  /* 0x0000000300037212 */ /* 0x000fca00078efcff */
[----:B------:R0:W-:Y:S01]  /*87a0*/  STG.E.U8 desc[UR36][R16.64], R3 ;  /* 0x0000000310007986 */ /* 0x0001e2000c101124 */
[----:B------:R-:W-:Y:S05]  /*87b0*/  BRA `(.L_x_11274) ;  /* 0x0000000400b07947 */ /* 0x000fea0003800000 */
.L_x_11284:
[----:B0-----:R0:W-:Y:S01]  /*87c0*/  STG.E.U16 desc[UR36][R16.64], R5 ;  /* 0x0000000510007986 */ /* 0x0011e2000c101524 */
[----:B------:R-:W-:Y:S05]  /*87d0*/  BRA `(.L_x_11274) ;  /* 0x0000000400a87947 */ /* 0x000fea0003800000 */
.L_x_11281:
        /* <DEDUP_REMOVED lines=12> */
.L_x_11293:
        /* <DEDUP_REMOVED lines=17> */
.L_x_11296:
[----:B------:R-:W-:-:S04]  /*89b0*/  LOP3.LUT R2, R5, 0x80000000, RZ, 0xc0, !PT ;  /* 0x8000000005027812 */ /* 0x000fc800078ec0ff */
[----:B------:R-:W-:-:S04]  /*89c0*/  SHF.R.U32.HI R3, RZ, 0x18, R2 ;  /* 0x00000018ff037819 */ /* 0x000fc80000011602 */
[----:B------:R-:W-:-:S04]  /*89d0*/  LOP3.LUT R0, R0, R3, RZ, 0xfc, !PT ;  /* 0x0000000300007212 */ /* 0x000fc800078efcff */
[----:B------:R-:W-:-:S07]  /*89e0*/  PRMT R8, R0, 0x7610, R8 ;  /* 0x0000761000087816 */ /* 0x000fce0000000008 */
.L_x_11295:
[----:B------:R-:W-:Y:S05]  /*89f0*/  BSYNC B0 ;  /* 0x0000000000007941 */ /* 0x000fea0003800000 */
.L_x_11294:
[----:B------:R0:W-:Y:S01]  /*8a00*/  STG.E.U8 desc[UR36][R16.64], R8 ;  /* 0x0000000810007986 */ /* 0x0001e2000c101124 */
[----:B------:R-:W-:Y:S05]  /*8a10*/  BRA `(.L_x_11274) ;  /* 0x0000000400187947 */ /* 0x000fea0003800000 */
.L_x_11292:
        /* <DEDUP_REMOVED lines=17> */
.L_x_11299:
[----:B------:R-:W-:-:S04]  /*8b30*/  LOP3.LUT R2, R5, 0x80000000, RZ, 0xc0, !PT ;  /* 0x8000000005027812 */ /* 0x000fc800078ec0ff */
[----:B------:R-:W-:-:S04]  /*8b40*/  SHF.R.U32.HI R3, RZ, 0x18, R2 ;  /* 0x00000018ff037819 */ /* 0x000fc80000011602 */
[----:B------:R-:W-:-:S04]  /*8b50*/  LOP3.LUT R0, R0, R3, RZ, 0xfc, !PT ;  /* 0x0000000300007212 */ /* 0x000fc800078efcff */
[----:B------:R-:W-:-:S07]  /*8b60*/  PRMT R8, R0, 0x7610, R8 ;  /* 0x0000761000087816 */ /* 0x000fce0000000008 */
.L_x_11298:
[----:B------:R-:W-:Y:S05]  /*8b70*/  BSYNC B0 ;  /* 0x0000000000007941 */ /* 0x000fea0003800000 */
.L_x_11297:
[----:B------:R0:W-:Y:S01]  /*8b80*/  STG.E.U8 desc[UR36][R16.64], R8 ;  /* 0x0000000810007986 */ /* 0x0001e2000c101124 */
[----:B------:R-:W-:Y:S05]  /*8b90*/  BRA `(.L_x_11274) ;  /* 0x0000000000b87947 */ /* 0x000fea0003800000 */
.L_x_11291:
[----:B------:R-:W-:-:S13]  /*8ba0*/  ISETP.NE.AND P0, PT, R0, 0x1c, PT ;  /* 0x0000001c0000780c */ /* 0x000fda0003f05270 */
[----:B------:R-:W-:Y:S05]  /*8bb0*/  @!P0 BRA `(.L_x_11300) ;  /* 0x0000000000a48947 */ /* 0x000fea0003800000 */
[----:B------:R-:W-:-:S13]  /*8bc0*/  ISETP.NE.AND P0, PT, R0, 0x1d, PT ;  /* 0x0000001d0000780c */ /* 0x000fda0003f05270 */
[----:B------:R-:W-:Y:S05]  /*8bd0*/  @!P0 BRA `(.L_x_11301) ;  /* 0x00000000008c8947 */ /* 0x000fea0003800000 */
[----:B------:R-:W-:-:S13]  /*8be0*/  ISETP.NE.AND P0, PT, R0, 0x2c, PT ;  /* 0x0000002c0000780c */ /* 0x000fda0003f05270 */
[----:B------:R-:W-:Y:S05]  /*8bf0*/  @P0 BRA `(.L_x_11273) ;  /* 0x0000000000400947 */ /* 0x000fea0003800000 */
[----:B0-----:R-:W-:Y:S02]  /*8c00*/  IMAD.U32 R5, R5, 0x10000, RZ ;  /* 0x0001000005057824 */ /* 0x001fe400078e00ff */
        /* <DEDUP_REMOVED lines=15> */
.L_x_11273:
[----:B------:R-:W-:Y:S01]  /*8d00*/  MOV R0, 0x0 ;  /* 0x0000000000007802 */ /* 0x000fe20000000f00 */
[----:B------:R-:W-:Y:S01]  /*8d10*/  ULDC.64 UR4, c[0x4][0x128] ;  /* 0x01004a0000047ab9 */ /* 0x000fe20000000a00 */
[----:B------:R-:W-:Y:S01]  /*8d20*/  ULDC.64 UR6, c[0x4][0x40] ;  /* 0x0100100000067ab9 */ /* 0x000fe20000000a00 */
[----:B------:R-:W-:Y:S01]  /*8d30*/  IMAD.U32 R4, RZ, RZ, UR4 ;  /* 0x00000004ff047e24 */ /* 0x000fe2000f8e00ff */
[----:B------:R1:W2:Y:S01]  /*8d40*/  LDC.64 R2, c[0x4][R0] ;  /* 0x0100000000027b82 */ /* 0x0002a20000000a00 */
[----:B0-----:R-:W-:Y:S01]  /*8d50*/  IMAD.U32 R5, RZ, RZ, UR5 ;  /* 0x00000005ff057e24 */ /* 0x001fe2000f8e00ff */
[----:B------:R-:W-:Y:S01]  /*8d60*/  ULDC.64 UR4, c[0x4][0x130] ;  /* 0x01004c0000047ab9 */ /* 0x000fe20000000a00 */
[----:B------:R-:W-:Y:S02]  /*8d70*/  IMAD.U32 R10, RZ, RZ, UR6 ;  /* 0x00000006ff0a7e24 */ /* 0x000fe4000f8e00ff */
[----:B------:R-:W-:Y:S02]  /*8d80*/  IMAD.U32 R6, RZ, RZ, UR4 ;  /* 0x00000004ff067e24 */ /* 0x000fe4000f8e00ff */
[----:B------:R-:W-:-:S02]  /*8d90*/  IMAD.U32 R7, RZ, RZ, UR5 ;  /* 0x00000005ff077e24 */ /* 0x000fc4000f8e00ff */
[----:B------:R-:W-:Y:S02]  /*8da0*/  IMAD.U32 R11, RZ, RZ, UR7 ;  /* 0x00000007ff0b7e24 */ /* 0x000fe4000f8e00ff */
[----:B------:R-:W-:Y:S02]  /*8db0*/  IMAD.MOV.U32 R8, RZ, RZ, 0x65 ;  /* 0x00000065ff087424 */ /* 0x000fe400078e00ff */
[----:B------:R-:W-:Y:S02]  /*8dc0*/  IMAD.MOV.U32 R12, RZ, RZ, 0x1 ;  /* 0x00000001ff0c7424 */ /* 0x000fe400078e00ff */
[----:B-1----:R-:W-:-:S07]  /*8dd0*/  IMAD.MOV.U32 R13, RZ, RZ, RZ ;  /* 0x000000ffff0d7224 */ /* 0x002fce00078e00ff */
[----:B------:R-:W-:-:S07]  /*8de0*/  LEPC R20, `(.L_x_11302) ;  /* 0x000000001014794e */ /* 0x000fce0000000000 */
[----:B--2---:R-:W-:Y:S05]  /*8df0*/  CALL.ABS.NOINC R2 ;  /* 0x0000000002007343 */ /* 0x004fea0003c00000 */
.L_x_11302:
[----:B------:R-:W-:Y:S05]  /*8e00*/  BRA `(.L_x_11274) ;  /* 0x00000000001c7947 */ /* 0x000fea0003800000 */
.L_x_11301:
[----:B0-----:R-:W-:-:S06]  /*8e10*/  IMAD.U32 R2, R5, 0x10000, RZ ;  /* 0x0001000005027824 */ /* 0x001fcc00078e00ff */
[----:B------:R-:W0:Y:S02]  /*8e20*/  F2I.U64.TRUNC R2, R2 ;  /* 0x0000000200027311 */ /* 0x000e24000020d800 */
[----:B0-----:R0:W-:Y:S01]  /*8e30*/  STG.E.64 desc[UR36][R16.64], R2 ;  /* 0x0000000210007986 */ /* 0x0011e2000c101b24 */
[----:B------:R-:W-:Y:S05]  /*8e40*/  BRA `(.L_x_11274) ;  /* 0x00000000000c7947 */ /* 0x000fea0003800000 */
.L_x_11300:
[----:B0-----:R-:W-:-:S06]  /*8e50*/  IMAD.U32 R5, R5, 0x10000, RZ ;  /* 0x0001000005057824 */ /* 0x001fcc00078e00ff */
[----:B------:R-:W0:Y:S02]  /*8e60*/  F2I.FTZ.U32.TRUNC.NTZ R5, R5 ;  /* 0x0000000500057305 */ /* 0x000e24000021f000 */
[----:B0-----:R0:W-:Y:S02]  /*8e70*/  STG.E desc[UR36][R16.64], R5 ;  /* 0x0000000510007986 */ /* 0x0011e4000c101924 */
.L_x_11274:
[----:B------:R-:W-:-:S07]  /*8e80*/  VIADD R19, R19, 0x80 ;  /* 0x0000008013137836 */ /* 0x000fce0000000000 */
.L_x_11201:
[----:B------:R-:W-:Y:S05]  /*8e90*/  BSYNC B6 ;  /* 0x0000000000067941 */ /* 0x000fea0003800000 */
.L_x_11200:
        /* <DEDUP_REMOVED lines=358> */
.L_x_11305:
        /* <DEDUP_REMOVED lines=23> */
.L_x_11309:
[----:B------:R-:W2:Y:S02]  /*a670*/  LDG.E.U8 R2, desc[UR36][R2.64] ;  /* 0x0000002402027981 */ /* 0x000ea4000c1e1100 */
[----:B--2---:R-:W-:-:S04]  /*a680*/  I2FP.F32.U32 R0, R2 ;  /* 0x0000000200007245 */ /* 0x004fc80000201000 */
[----:B------:R-:W-:-:S04]  /*a690*/  F2FP.BF16.F32.PACK_AB R0, RZ, R0 ;  /* 0x00000000ff00723e */ /* 0x000fc800000010ff */
[----:B------:R-:W-:Y:S01]  /*a6a0*/  PRMT R22, R0, 0x7610, R22 ;  /* 0x0000761000167816 */ /* 0x000fe20000000016 */
[----:B------:R-:W-:Y:S06]  /*a6b0*/  BRA `(.L_x_11311) ;  /* 0x0000000c00c87947 */ /* 0x000fec0003800000 */
.L_x_11308:
        /* <DEDUP_REMOVED lines=11> */
.L_x_11313:
[----:B------:R-:W2:Y:S02]  /*a770*/  LDG.E R2, desc[UR36][R2.64] ;  /* 0x0000002402027981 */ /* 0x000ea4000c1e1900 */
[----:B--2---:R-:W-:-:S04]  /*a780*/  I2FP.F32.S32 R0, R2 ;  /* 0x0000000200007245 */ /* 0x004fc80000201400 */
[----:B------:R-:W-:-:S04]  /*a790*/  F2FP.BF16.F32.PACK_AB R0, RZ, R0 ;  /* 0x00000000ff00723e */ /* 0x000fc800000010ff */
[----:B------:R-:W-:Y:S01]  /*a7a0*/  PRMT R22, R0, 0x7610, R22 ;  /* 0x0000761000167816 */ /* 0x000fe20000000016 */
[----:B------:R-:W-:Y:S06]  /*a7b0*/  BRA `(.L_x_11311) ;  /* 0x0000000c00887947 */ /* 0x000fec0003800000 */
.L_x_11312:
[----:B------:R-:W2:Y:S02]  /*a7c0*/  LDG.E.U16 R2, desc[UR36][R2.64] ;  /* 0x0000002402027981 */ /* 0x000ea4000c1e1500 */
[----:B--2---:R-:W0:Y:S02]  /*a7d0*/  I2F.S16 R0, R2 ;  /* 0x0000000200007306 */ /* 0x004e240000101400 */
[----:B0-----:R-:W-:-:S04]  /*a7e0*/  F2FP.BF16.F32.PACK_AB R0, RZ, R0 ;  /* 0x00000000ff00723e */ /* 0x001fc800000010ff */
[----:B------:R-:W-:Y:S01]  /*a7f0*/  PRMT R22, R0, 0x7610, R22 ;  /* 0x0000761000167816 */ /* 0x000fe20000000016 */
[----:B------:R-:W-:Y:S06]  /*a800*/  BRA `(.L_x_11311) ;  /* 0x0000000c00747947 */ /* 0x000fec0003800000 */
.L_x_11307:
        /* <DEDUP_REMOVED lines=9> */
.L_x_11315:
[----:B------:R-:W2:Y:S02]  /*a8a0*/  LDG.E.U16 R0, desc[UR36][R2.64] ;  /* 0x0000002402007981 */ /* 0x000ea4000c1e1500 */
[----:B--2---:R-:W-:-:S05]  /*a8b0*/  HADD2.F32 R0, -RZ, R0.H0_H0 ;  /* 0x20000000ff007230 */ /* 0x004fca0000004100 */
[----:B------:R-:W-:-:S04]  /*a8c0*/  F2FP.BF16.F32.PACK_AB R0, RZ, R0 ;  /* 0x00000000ff00723e */ /* 0x000fc800000010ff */
[----:B------:R-:W-:Y:S01]  /*a8d0*/  PRMT R22, R0, 0x7610, R22 ;  /* 0x0000761000167816 */ /* 0x000fe20000000016 */
[----:B------:R-:W-:Y:S06]  /*a8e0*/  BRA `(.L_x_11311) ;  /* 0x0000000c003c7947 */ /* 0x000fec0003800000 */
.L_x_11314:
        /* <DEDUP_REMOVED lines=9> */
.L_x_11317:
[----:B------:R-:W2:Y:S02]  /*a980*/  LDG.E.U16 R2, desc[UR36][R2.64] ;  /* 0x0000002402027981 */ /* 0x000ea4000c1e1500 */
[----:B--2---:R-:W-:-:S05]  /*a990*/  HADD2.F32 R0, -RZ, R2.H0_H0 ;  /* 0x20000002ff007230 */ /* 0x004fca0000004100 */
[----:B------:R-:W-:-:S04]  /*a9a0*/  F2FP.BF16.F32.PACK_AB R0, RZ, R0 ;  /* 0x00000000ff00723e */ /* 0x000fc800000010ff */
[----:B------:R-:W-:Y:S01]  /*a9b0*/  PRMT R22, R0, 0x7610, R22 ;  /* 0x0000761000167816 */ /* 0x000fe20000000016 */
[----:B------:R-:W-:Y:S06]  /*a9c0*/  BRA `(.L_x_11311) ;  /* 0x0000000c00047947 */ /* 0x000fec0003800000 */
.L_x_11316:
        /* <DEDUP_REMOVED lines=9> */
.L_x_11306:
        /* <DEDUP_REMOVED lines=14> */
.L_x_11320:
        /* <DEDUP_REMOVED lines=9> */
.L_x_11319:
        /* <DEDUP_REMOVED lines=28> */
.L_x_11322:
        /* <DEDUP_REMOVED lines=15> */
.L_x_11321:
[----:B------:R0:W5:Y:S01]  /*ae80*/  LDG.E.U16 R22, desc[UR36][R2.64] ;  /* 0x0000002402167981 */ /* 0x000162000c1e1500 */
[----:B------:R-:W-:Y:S05]  /*ae90*/  BRA `(.L_x_11311) ;  /* 0x0000000400d07947 */ /* 0x000fea0003800000 */
.L_x_11318:
        /* <DEDUP_REMOVED lines=13> */
.L_x_11325:
        /* <DEDUP_REMOVED lines=21> */
.L_x_11329:
[----:B------:R-:W-:Y:S05]  /*b0c0*/  BSYNC B1 ;  /* 0x0000000000017941 */ /* 0x000fea0003800000 */
.L_x_11328:
[----:B------:R-:W-:Y:S01]  /*b0d0*/  LEA R3, R0, 0x3b800000, 0x17 ;  /* 0x3b80000000037811 */ /* 0x000fe200078eb8ff */
[----:B------:R-:W-:-:S05]  /*b0e0*/  IMAD.SHL.U32 R0, R2, 0x100000, RZ ;  /* 0x0010000002007824 */ /* 0x000fca00078e00ff */
[----:B------:R-:W-:-:S07]  /*b0f0*/  LOP3.LUT R0, R3, R0, R4, 0xfe, !PT ;  /* 0x0000000003007212 */ /* 0x000fce00078efe04 */
.L_x_11327:
[----:B------:R-:W-:Y:S05]  /*b100*/  BSYNC B0 ;  /* 0x0000000000007941 */ /* 0x000fea0003800000 */
.L_x_11326:
[----:B------:R-:W-:-:S04]  /*b110*/  F2FP.BF16.F32.PACK_AB R0, RZ, R0 ;  /* 0x00000000ff00723e */ /* 0x000fc800000010ff */
[----:B------:R-:W-:Y:S01]  /*b120*/  PRMT R22, R0, 0x7610, R22 ;  /* 0x0000761000167816 */ /* 0x000fe20000000016 */
[----:B------:R-:W-:Y:S06]  /*b130*/  BRA `(.L_x_11311) ;  /* 0x0000000400287947 */ /* 0x000fec0003800000 */
.L_x_11324:
        /* <DEDUP_REMOVED lines=21> */
.L_x_11333:
[----:B------:R-:W-:Y:S05]  /*b290*/  BSYNC B1 ;  /* 0x0000000000017941 */ /* 0x000fea0003800000 */
.L_x_11332:
[----:B------:R-:W-:Y:S01]  /*b2a0*/  LEA R3, R0, 0x37800000, 0x17 ;  /* 0x3780000000037811 */ /* 0x000fe200078eb8ff */
[----:B------:R-:W-:-:S05]  /*b2b0*/  IMAD.SHL.U32 R0, R2, 0x200000, RZ ;  /* 0x0020000002007824 */ /* 0x000fca00078e00ff */
[----:B------:R-:W-:-:S07]  /*b2c0*/  LOP3.LUT R0, R3, R0, R4, 0xfe, !PT ;  /* 0x0000000003007212 */ /* 0x000fce00078efe04 */
.L_x_11331:
[----:B------:R-:W-:Y:S05]  /*b2d0*/  BSYNC B0 ;  /* 0x0000000000007941 */ /* 0x000fea0003800000 */
.L_x_11330:
[----:B------:R-:W-:-:S04]  /*b2e0*/  F2FP.BF16.F32.PACK_AB R0, RZ, R0 ;  /* 0x00000000ff00723e */ /* 0x000fc800000010ff */
[----:B------:R-:W-:Y:S01]  /*b2f0*/  PRMT R22, R0, 0x7610, R22 ;  /* 0x0000761000167816 */ /* 0x000fe20000000016 */
[----:B------:R-:W-:Y:S06]  /*b300*/  BRA `(.L_x_11311) ;  /* 0x0000000000b47947 */ /* 0x000fec0003800000 */
.L_x_11323:
        /* <DEDUP_REMOVED lines=14> */
.L_x_11337:
[----:B------:R-:W-:Y:S05]  /*b3f0*/  BSYNC B0 ;  /* 0x0000000000007941 */ /* 0x000fea0003800000 */
.L_x_11336:
[----:B------:R-:W-:-:S04]  /*b400*/  F2FP.BF16.F32.PACK_AB R0, RZ, R0 ;  /* 0x00000000ff00723e */ /* 0x000fc800000010ff */
[----:B------:R-:W-:Y:S01]  /*b410*/  PRMT R22, R0, 0x7610, R22 ;  /* 0x0000761000167816 */ /* 0x000fe20000000016 */
[----:B------:R-:W-:Y:S06]  /*b420*/  BRA `(.L_x_11311) ;  /* 0x00000000006c7947 */ /* 0x000fec0003800000 */
.L_x_11310:
        /* <DEDUP_REMOVED lines=16> */
.L_x_11338:
[----:B------:R-:W-:Y:S01]  /*b530*/  PRMT R22, RZ, 0x7610, R22 ;  /* 0x00007610ff167816 */ /* 0x000fe20000000016 */
[----:B------:R-:W-:Y:S06]  /*b540*/  BRA `(.L_x_11311) ;  /* 0x0000000000247947 */ /* 0x000fec0003800000 */
.L_x_11335:
[----:B------:R-:W2:Y:S02]  /*b550*/  LDG.E.64 R2, desc[UR36][R2.64] ;  /* 0x0000002402027981 */ /* 0x000ea4000c1e1b00 */
[----:B--2---:R-:W0:Y:S02]  /*b560*/  I2F.U64 R0, R2 ;  /* 0x0000000200007312 */ /* 0x004e240000301000 */
[----:B0-----:R-:W-:-:S04]  /*b570*/  F2FP.BF16.F32.PACK_AB R0, RZ, R0 ;  /* 0x00000000ff00723e */ /* 0x001fc800000010ff */
[----:B------:R-:W-:Y:S01]  /*b580*/  PRMT R22, R0, 0x7610, R22 ;  /* 0x0000761000167816 */ /* 0x000fe20000000016 */
[----:B------:R-:W-:Y:S06]  /*b590*/  BRA `(.L_x_11311) ;  /* 0x0000000000107947 */ /* 0x000fec0003800000 */
.L_x_11334:
[----:B------:R-:W2:Y:S02]  /*b5a0*/  LDG.E R2, desc[UR36][R2.64] ;  /* 0x0000002402027981 */ /* 0x000ea4000c1e1900 */
[----:B--2---:R-:W-:-:S04]  /*b5b0*/  I2FP.F32.U32 R0, R2 ;  /* 0x0000000200007245 */ /* 0x004fc80000201000 */
[----:B------:R-:W-:-:S04]  /*b5c0*/  F2FP.BF16.F32.PACK_AB R0, RZ, R0 ;  /* 0x00000000ff00723e */ /* 0x000fc800000010ff */
[----:B------:R-:W-:-:S07]  /*b5d0*/  PRMT R22, R0, 0x7610, R22 ;  /* 0x0000761000167816 */ /* 0x000fce0000000016 */
.L_x_11311:
        /* <DEDUP_REMOVED lines=19> */
.L_x_11342:
[----:B------:R-:W2:Y:S02]  /*b710*/  LDG.E.U8 R2, desc[UR36][R2.64] ;  /* 0x0000002402027981 */ /* 0x000ea4000c1e1100 */
[----:B--2---:R-:W-:-:S04]  /*b720*/  I2FP.F32.U32 R0, R2 ;  /* 0x0000000200007245 */ /* 0x004fc80000201000 */
[----:B------:R-:W-:Y:S01]  /*b730*/  F2FP.BF16.F32.PACK_AB R0, RZ, R0 ;  /* 0x00000000ff00723e */ /* 0x000fe200000010ff */
[----:B------:R-:W-:Y:S06]  /*b740*/  BRA `(.L_x_11344) ;  /* 0x0000000c00907947 */ /* 0x000fec0003800000 */
.L_x_11341:
        /* <DEDUP_REMOVED lines=10> */
.L_x_11346:
[----:B------:R-:W2:Y:S02]  /*b7f0*/  LDG.E R2, desc[UR36][R2.64] ;  /* 0x0000002402027981 */ /* 0x000ea4000c1e1900 */
[----:B--2---:R-:W-:-:S04]  /*b800*/  I2FP.F32.S32 R0, R2 ;  /* 0x0000000200007245 */ /* 0x004fc80000201400 */
[----:B------:R-:W-:Y:S01]  /*b810*/  F2FP.BF16.F32.PACK_AB R0, RZ, R0 ;  /* 0x00000000ff00723e */ /* 0x000fe200000010ff */
[----:B------:R-:W-:Y:S06]  /*b820*/  BRA `(.L_x_11344) ;  /* 0x0000000c00587947 */ /* 0x000fec0003800000 */
.L_x_11345:
[----:B------:R-:W2:Y:S02]  /*b830*/  LDG.E.U16 R2, desc[UR36][R2.64] ;  /* 0x0000002402027981 */ /* 0x000ea4000c1e1500 */
[----:B--2---:R-:W0:Y:S02]  /*b840*/  I2F.S16 R0, R2 ;  /* 0x0000000200007306 */ /* 0x004e240000101400 */
[----:B0-----:R-:W-:Y:S01]  /*b850*/  F2FP.BF16.F32.PACK_AB R0, RZ, R0 ;  /* 0x00000000ff00723e */ /* 0x001fe200000010ff */
[----:B------:R-:W-:Y:S06]  /*b860*/  BRA `(.L_x_11344) ;  /* 0x0000000c00487947 */ /* 0x000fec0003800000 */
.L_x_11340:
        /* <DEDUP_REMOVED lines=9> */
.L_x_11348:
[----:B------:R-:W2:Y:S02]  /*b900*/  LDG.E.U16 R0, desc[UR36][R2.64] ;  /* 0x0000002402007981 */ /* 0x000ea4000c1e1500 */
[----:B--2---:R-:W-:-:S05]  /*b910*/  HADD2.F32 R0, -RZ, R0.H0_H0 ;  /* 0x20000000ff007230 */ /* 0x004fca0000004100 */
[----:B------:R-:W-:Y:S01]  /*b920*/  F2FP.BF16.F32.PACK_AB R0, RZ, R0 ;  /* 0x00000000ff00723e */ /* 0x000fe200000010ff */
[----:B------:R-:W-:Y:S06]  /*b930*/  BRA `(.L_x_11344) ;  /* 0x0000000c00147947 */ /* 0x000fec0003800000 */
.L_x_11347:
        /* <DEDUP_REMOVED lines=9> */
.L_x_11350:
[----:B------:R-:W2:Y:S02]  /*b9d0*/  LDG.E.U16 R2, desc[UR36][R2.64] ;  /* 0x0000002402027981 */ /* 0x000ea4000c1e1500 */
[----:B--2---:R-:W-:-:S05]  /*b9e0*/  HADD2.F32 R0, -RZ, R2.H0_H0 ;  /* 0x20000002ff007230 */ /* 0x004fca0000004100 */
[----:B------:R-:W-:Y:S01]  /*b9f0*/  F2FP.BF16.F32.PACK_AB R0, RZ, R0 ;  /* 0x00000000ff00723e */ /* 0x000fe200000010ff */
[----:B------:R-:W-:Y:S06]  /*ba00*/  BRA `(.L_x_11344) ;  /* 0x0000000800e07947 */ /* 0x000fec0003800000 */
.L_x_11349:
        /* <DEDUP_REMOVED lines=8> */
.L_x_11339:
        /* <DEDUP_REMOVED lines=13> */
.L_x_11353:
        /* <DEDUP_REMOVED lines=8> */
.L_x_11352:
        /* <DEDUP_REMOVED lines=28> */
.L_x_11355:
        /* <DEDUP_REMOVED lines=15> */
.L_x_11354:
[----:B------:R0:W5:Y:S01]  /*be90*/  LDG.E.U16 R0, desc[UR36][R2.64] ;  /* 0x0000002402007981 */ /* 0x000162000c1e1500 */
[----:B------:R-:W-:Y:S05]  /*bea0*/  BRA `(.L_x_11344) ;  /* 0x0000000400b87947 */ /* 0x000fea0003800000 */
.L_x_11351:
        /* <DEDUP_REMOVED lines=12> */
.L_x_11358:
        /* <DEDUP_REMOVED lines=21> */
.L_x_11362:
[----:B------:R-:W-:Y:S05]  /*c0c0*/  BSYNC B1 ;  /* 0x0000000000017941 */ /* 0x000fea0003800000 */
.L_x_11361:
[----:B------:R-:W-:Y:S01]  /*c0d0*/  LEA R3, R0, 0x3b800000, 0x17 ;  /* 0x3b80000000037811 */ /* 0x000fe200078eb8ff */
[----:B------:R-:W-:-:S05]  /*c0e0*/  IMAD.SHL.U32 R0, R2, 0x100000, RZ ;  /* 0x0010000002007824 */ /* 0x000fca00078e00ff */
[----:B------:R-:W-:-:S07]  /*c0f0*/  LOP3.LUT R0, R3, R0, R4, 0xfe, !PT ;  /* 0x0000000003007212 */ /* 0x000fce00078efe04 */
.L_x_11360:
[----:B------:R-:W-:Y:S05]  /*c100*/  BSYNC B0 ;  /* 0x0000000000007941 */ /* 0x000fea0003800000 */
.L_x_11359:
[----:B------:R-:W-:Y:S01]  /*c110*/  F2FP.BF16.F32.PACK_AB R0, RZ, R0 ;  /* 0x00000000ff00723e */ /* 0x000fe200000010ff */
[----:B------:R-:W-:Y:S06]  /*c120*/  BRA `(.L_x_11344) ;  /* 0x0000000400187947 */ /* 0x000fec0003800000 */
.L_x_11357:
        /* <DEDUP_REMOVED lines=21> */
.L_x_11366:
[----:B------:R-:W-:Y:S05]  /*c280*/  BSYNC B1 ;  /* 0x0000000000017941 */ /* 0x000fea0003800000 */
.L_x_11365:
[----:B------:R-:W-:Y:S01]  /*c290*/  LEA R3, R0, 0x37800000, 0x17 ;  /* 0x3780000000037811 */ /* 0x000fe200078eb8ff */
[----:B------:R-:W-:-:S05]  /*c2a0*/  IMAD.SHL.U32 R0, R2, 0x200000, RZ ;  /* 0x0020000002007824 */ /* 0x000fca00078e00ff */
[----:B------:R-:W-:-:S07]  /*c2b0*/  LOP3.LUT R0, R3, R0, R4, 0xfe, !PT ;  /* 0x0000000003007212 */ /* 0x000fce00078efe04 */
.L_x_11364:
[----:B------:R-:W-:Y:S05]  /*c2c0*/  BSYNC B0 ;  /* 0x0000000000007941 */ /* 0x000fea0003800000 */
.L_x_11363:
[----:B------:R-:W-:Y:S01]  /*c2d0*/  F2FP.BF16.F32.PACK_AB R0, RZ, R0 ;  /* 0x00000000ff00723e */ /* 0x000fe200000010ff */
[----:B------:R-:W-:Y:S06]  /*c2e0*/  BRA `(.L_x_11344) ;  /* 0x0000000000a87947 */ /* 0x000fec0003800000 */
.L_x_11356:
        /* <DEDUP_REMOVED lines=14> */
.L_x_11370:
[----:B------:R-:W-:Y:S05]  /*c3d0*/  BSYNC B0 ;  /* 0x0000000000007941 */ /* 0x000fea0003800000 */
.L_x_11369:
[----:B------:R-:W-:Y:S01]  /*c3e0*/  F2FP.BF16.F32.PACK_AB R0, RZ, R0 ;  /* 0x00000000ff00723e */ /* 0x000fe200000010ff */
[----:B------:R-:W-:Y:S06]  /*c3f0*/  BRA `(.L_x_11344) ;  /* 0x0000000000647947 */ /* 0x000fec0003800000 */
.L_x_11343:
        /* <DEDUP_REMOVED lines=16> */
.L_x_11371:
[----:B------:R-:W-:Y:S01]  /*c500*/  PRMT R0, RZ, 0x7610, R0 ;  /* 0x00007610ff007816 */ /* 0x000fe20000000000 */
[----:B------:R-:W-:Y:S06]  /*c510*/  BRA `(.L_x_11344) ;  /* 0x00000000001c7947 */ /* 0x000fec0003800000 */
.L_x_11368:
[----:B------:R-:W2:Y:S02]  /*c520*/  LDG.E.64 R2, desc[UR36][R2.64] ;  /* 0x0000002402027981 */ /* 0x000ea4000c1e1b00 */
[----:B--2---:R-:W0:Y:S02]  /*c530*/  I2F.U64 R0, R2 ;  /* 0x0000000200007312 */ /* 0x004e240000301000 */
[----:B0-----:R-:W-:Y:S01]  /*c540*/  F2FP.BF16.F32.PACK_AB R0, RZ, R0 ;  /* 0x00000000ff00723e */ /* 0x001fe200000010ff */
[----:B------:R-:W-:Y:S06]  /*c550*/  BRA `(.L_x_11344) ;  /* 0x00000000000c7947 */ /* 0x000fec0003800000 */
.L_x_11367:
[----:B------:R-:W2:Y:S02]  /*c560*/  LDG.E R2, desc[UR36][R2.64] ;  /* 0x0000002402027981 */ /* 0x000ea4000c1e1900 */
[----:B--2---:R-:W-:-:S04]  /*c570*/  I2FP.F32.U32 R0, R2 ;  /* 0x0000000200007245 */ /* 0x004fc80000201000 */
[----:B------:R-:W-:-:S07]  /*c580*/  F2FP.BF16.F32.PACK_AB R0, RZ, R0 ;  /* 0x00000000ff00723e */ /* 0x000fce00000010ff */
.L_x_11344:
        /* <DEDUP_REMOVED lines=27> */
.L_x_11375:
[----:B0-----:R-:W-:-:S06]  /*c740*/  IMAD.U32 R3, R5, 0x10000, RZ ;  /* 0x0001000005037824 */ /* 0x001fcc00078e00ff */
[----:B------:R-:W0:Y:S02]  /*c750*/  F2I.S64.TRUNC R2, R3 ;  /* 0x0000000300027311 */ /* 0x000e24000020d900 */
[----:B0-----:R0:W-:Y:S01]  /*c760*/  STG.E.U8 desc[UR36][R16.64], R2 ;  /* 0x0000000210007986 */ /* 0x0011e2000c101124 */
[----:B------:R-:W-:Y:S05]  /*c770*/  BRA `(.L_x_11377) ;  /* 0x0000000c00847947 */ /* 0x000fea0003800000 */
.L_x_11374:
        /* <DEDUP_REMOVED lines=10> */
.L_x_11379:
[----:B0-----:R-:W-:-:S06]  /*c820*/  IMAD.U32 R5, R5, 0x10000, RZ ;  /* 0x0001000005057824 */ /* 0x001fcc00078e00ff */
[----:B------:R-:W0:Y:S02]  /*c830*/  F2I.FTZ.TRUNC.NTZ R5, R5 ;  /* 0x0000000500057305 */ /* 0x000e24000021f100 */
[----:B0-----:R0:W-:Y:S01]  /*c840*/  STG.E desc[UR36][R16.64], R5 ;  /* 0x0000000510007986 */ /* 0x0011e2000c101924 */
[----:B------:R-:W-:Y:S05]  /*c850*/  BRA `(.L_x_11377) ;  /* 0x0000000c004c7947 */ /* 0x000fea0003800000 */
.L_x_11378:
[----:B0-----:R-:W-:-:S06]  /*c860*/  IMAD.U32 R5, R5, 0x10000, RZ ;  /* 0x0001000005057824 */ /* 0x001fcc00078e00ff */
[----:B------:R-:W0:Y:S02]  /*c870*/  F2I.FTZ.TRUNC.NTZ R5, R5 ;  /* 0x0000000500057305 */ /* 0x000e24000021f100 */
[----:B0-----:R0:W-:Y:S01]  /*c880*/  STG.E.U16 desc[UR36][R16.64], R5 ;  /* 0x0000000510007986 */ /* 0x0011e2000c101524 */
[----:B------:R-:W-:Y:S05]  /*c890*/  BRA `(.L_x_11377) ;  /* 0x0000000c003c7947 */ /* 0x000fea0003800000 */
.L_x_11373:
        /* <DEDUP_REMOVED lines=9> */
.L_x_11381:
[----:B0-----:R-:W-:-:S05]  /*c930*/  IMAD.U32 R0, R5, 0x10000, RZ ;  /* 0x0001000005007824 */ /* 0x001fca00078e00ff */
[----:B------:R-:W-:-:S05]  /*c940*/  F2FP.F16.F32.PACK_AB R0, RZ, R0 ;  /* 0x00000000ff00723e */ /* 0x000fca00000000ff */
[----:B------:R0:W-:Y:S01]  /*c950*/  STG.E.U16 desc[UR36][R16.64], R0 ;  /* 0x0000000010007986 */ /* 0x0001e2000c101524 */
[----:B------:R-:W-:Y:S05]  /*c960*/  BRA `(.L_x_11377) ;  /* 0x0000000c00087947 */ /* 0x000fea0003800000 */
.L_x_11380:
        /* <DEDUP_REMOVED lines=10> */
.L_x_11383:
[----:B0-----:R-:W-:-:S05]  /*ca10*/  IMAD.U32 R5, R5, 0x10000, RZ ;  /* 0x0001000005057824 */ /* 0x001fca00078e00ff */
[----:B------:R-:W-:-:S04]  /*ca20*/  F2FP.F16.F32.PACK_AB R3, RZ, R5 ;  /* 0x00000005ff03723e */ /* 0x000fc800000000ff */
[----:B------:R-:W-:-:S05]  /*ca30*/  PRMT R3, R3, 0x5410, RZ ;  /* 0x0000541003037816 */ /* 0x000fca00000000ff */
[----:B------:R0:W-:Y:S01]  /*ca40*/  STG.E desc[UR36][R16.64], R3 ;  /* 0x0000000310007986 */ /* 0x0001e2000c101924 */
[----:B------:R-:W-:Y:S05]  /*ca50*/  BRA `(.L_x_11377) ;  /* 0x0000000800cc7947 */ /* 0x000fea0003800000 */
.L_x_11382:
[----:B0-----:R-:W-:-:S04]  /*ca60*/  IMAD.U32 R2, R5, 0x10000, RZ ;  /* 0x0001000005027824 */ /* 0x001fc800078e00ff */
[----:B------:R-:W-:-:S06]  /*ca70*/  FMUL.FTZ R2, R2, 1 ;  /* 0x3f80000002027820 */ /* 0x000fcc0000410000 */
[----:B------:R-:W0:Y:S02]  /*ca80*/  F2F.F64.F32 R2, R2 ;  /* 0x0000000200027310 */ /* 0x000e240000201800 */
[----:B0-----:R0:W-:Y:S01]  /*ca90*/  STG.E.64 desc[UR36][R16.64], R2 ;  /* 0x0000000210007986 */ /* 0x0011e2000c101b24 */
[----:B------:R-:W-:Y:S05]  /*caa0*/  BRA `(.L_x_11377) ;  /* 0x0000000800b87947 */ /* 0x000fea0003800000 */
.L_x_11372:
        /* <DEDUP_REMOVED lines=13> */
.L_x_11386:
[----:B0-----:R-:W-:Y:S01]  /*cb80*/  IMAD.U32 R5, R5, 0x10000, RZ ;  /* 0x0001000005057824 */ /* 0x001fe200078e00ff */
[----:B------:R-:W-:-:S03]  /*cb90*/  CS2R R6, SRZ ;  /* 0x0000000000067805 */ /* 0x000fc6000001ff00 */
[----:B------:R-:W-:-:S06]  /*cba0*/  FMUL.FTZ R5, R5, 1 ;  /* 0x3f80000005057820 */ /* 0x000fcc0000410000 */
[----:B------:R-:W0:Y:S02]  /*cbb0*/  F2F.F64.F32 R4, R5 ;  /* 0x0000000500047310 */ /* 0x000e240000201800 */
[----:B0-----:R0:W-:Y:S01]  /*cbc0*/  STG.E.128 desc[UR36][R16.64], R4 ;  /* 0x0000000410007986 */ /* 0x0011e2000c101d24 */
[----:B------:R-:W-:Y:S05]  /*cbd0*/  BRA `(.L_x_11377) ;  /* 0x00000008006c7947 */ /* 0x000fea0003800000 */
.L_x_11385:
        /* <DEDUP_REMOVED lines=21> */
.L_x_11390:
[----:B------:R-:W-:Y:S05]  /*cd30*/  BSYNC B0 ;  /* 0x0000000000007941 */ /* 0x000fea0003800000 */
.L_x_11389:
[----:B------:R-:W-:-:S05]  /*cd40*/  LOP3.LUT R3, R0, R3, RZ, 0xfc, !PT ;  /* 0x0000000300037212 */ /* 0x000fca00078efcff */
[----:B------:R0:W-:Y:S01]  /*cd50*/  STG.E.U8 desc[UR36][R16.64], R3 ;  /* 0x0000000310007986 */ /* 0x0001e2000c101124 */
[----:B------:R-:W-:Y:S05]  /*cd60*/  BRA `(.L_x_11377) ;  /* 0x0000000800087947 */ /* 0x000fea0003800000 */
.L_x_11388:
        /* <DEDUP_REMOVED lines=13> */
.L_x_11392:
[----:B------:R-:W-:Y:S01]  /*ce40*/  IMAD.MOV.U32 R0, RZ, RZ, 0x7f ;  /* 0x0000007fff007424 */ /* 0x000fe200078e00ff */
[----:B------:R-:W-:-:S04]  /*ce50*/  ISETP.GT.U32.AND P0, PT, R2, 0x7f800000, PT ;  /* 0x7f8000000200780c */ /* 0x000fc80003f04070 */
[----:B------:R-:W-:-:S09]  /*ce60*/  SEL R0, R0, 0x7c, P0 ;  /* 0x0000007c00007807 */ /* 0x000fd20000000000 */
.L_x_11393:
[----:B------:R-:W-:Y:S05]  /*ce70*/  BSYNC B0 ;  /* 0x0000000000007941 */ /* 0x000fea0003800000 */
.L_x_11391:
[----:B------:R-:W-:-:S04]  /*ce80*/  LOP3.LUT R2, R5, 0x80000000, RZ, 0xc0, !PT ;  /* 0x8000000005027812 */ /* 0x000fc800078ec0ff */
[----:B------:R-:W-:-:S04]  /*ce90*/  SHF.R.U32.HI R3, RZ, 0x18, R2 ;  /* 0x00000018ff037819 */ /* 0x000fc80000011602 */
[----:B------:R-:W-:-:S05]  /*cea0*/  LOP3.LUT R3, R0, R3, RZ, 0xfc, !PT ;  /* 0x0000000300037212 */ /* 0x000fca00078efcff */
[----:B------:R0:W-:Y:S01]  /*ceb0*/  STG.E.U8 desc[UR36][R16.64], R3 ;  /* 0x0000000310007986 */ /* 0x0001e2000c101124 */
[----:B------:R-:W-:Y:S05]  /*cec0*/  BRA `(.L_x_11377) ;  /* 0x0000000400b07947 */ /* 0x000fea0003800000 */
.L_x_11387:
[----:B0-----:R0:W-:Y:S01]  /*ced0*/  STG.E.U16 desc[UR36][R16.64], R5 ;  /* 0x0000000510007986 */ /* 0x0011e2000c101524 */
[----:B------:R-:W-:Y:S05]  /*cee0*/  BRA `(.L_x_11377) ;  /* 0x0000000400a87947 */ /* 0x000fea0003800000 */
.L_x_11384:
        /* <DEDUP_REMOVED lines=12> */
.L_x_11396:
        /* <DEDUP_REMOVED lines=17> */
.L_x_11399:
[----:B------:R-:W-:-:S04]  /*d0c0*/  LOP3.LUT R2, R5, 0x80000000, RZ, 0xc0, !PT ;  /* 0x8000000005027812 */ /* 0x000fc800078ec0ff */
[----:B------:R-:W-:-:S04]  /*d0d0*/  SHF.R.U32.HI R3, RZ, 0x18, R2 ;  /* 0x00000018ff037819 */ /* 0x000fc80000011602 */
[----:B------:R-:W-:-:S04]  /*d0e0*/  LOP3.LUT R0, R0, R3, RZ, 0xfc, !PT ;  /* 0x0000000300007212 */ /* 0x000fc800078efcff */
[----:B------:R-:W-:-:S07]  /*d0f0*/  PRMT R8, R0, 0x7610, R8 ;  /* 0x0000761000087816 */ /* 0x000fce0000000008 */
.L_x_11398:
[----:B------:R-:W-:Y:S05]  /*d100*/  BSYNC B0 ;  /* 0x0000000000007941 */ /* 0x000fea0003800000 */
.L_x_11397:
[----:B------:R3:W-:Y:S01]  /*d110*/  STG.E.U8 desc[UR36][R16.64], R8 ;  /* 0x0000000810007986 */ /* 0x0007e2000c101124 */
[----:B------:R-:W-:Y:S05]  /*d120*/  BRA `(.L_x_11377) ;  /* 0x0000000400187947 */ /* 0x000fea0003800000 */
.L_x_11395:
        /* <DEDUP_REMOVED lines=17> */
.L_x_11402:
[----:B------:R-:W-:-:S04]  /*d240*/  LOP3.LUT R2, R5, 0x80000000, RZ, 0xc0, !PT ;  /* 0x8000000005027812 */ /* 0x000fc800078ec0ff */
[----:B------:R-:W-:-:S04]  /*d250*/  SHF.R.U32.HI R3, RZ, 0x18, R2 ;  /* 0x00000018ff037819 */ /* 0x000fc80000011602 */
[----:B------:R-:W-:-:S04]  /*d260*/  LOP3.LUT R0, R0, R3, RZ, 0xfc, !PT ;  /* 0x0000000300007212 */ /* 0x000fc800078efcff */
[----:B------:R-:W-:-:S07]  /*d270*/  PRMT R8, R0, 0x7610, R8 ;  /* 0x0000761000087816 */ /* 0x000fce0000000008 */
.L_x_11401:
[----:B------:R-:W-:Y:S05]  /*d280*/  BSYNC B0 ;  /* 0x0000000000007941 */ /* 0x000fea0003800000 */
.L_x_11400:
[----:B------:R0:W-:Y:S01]  /*d290*/  STG.E.U8 desc[UR36][R16.64], R8 ;  /* 0x0000000810007986 */ /* 0x0001e2000c101124 */
[----:B------:R-:W-:Y:S05]  /*d2a0*/  BRA `(.L_x_11377) ;  /* 0x0000000000b87947 */ /* 0x000fea0003800000 */
.L_x_11394:
        /* <DEDUP_REMOVED lines=22> */
.L_x_11376:
        /* <DEDUP_REMOVED lines=16> */
.L_x_11405:
[----:B------:R-:W-:Y:S05]  /*d510*/  BRA `(.L_x_11377) ;  /* 0x00000000001c7947 */ /* 0x000fea0003800000 */
.L_x_11404:
[----:B0-----:R-:W-:-:S06]  /*d520*/  IMAD.U32 R2, R5, 0x10000, RZ ;  /* 0x0001000005027824 */ /* 0x001fcc00078e00ff */
[----:B------:R-:W0:Y:S02]  /*d530*/  F2I.U64.TRUNC R2, R2 ;  /* 0x0000000200027311 */ /* 0x000e24000020d800 */
[----:B0-----:R1:W-:Y:S01]  /*d540*/  STG.E.64 desc[UR36][R16.64], R2 ;  /* 0x0000000210007986 */ /* 0x0013e2000c101b24 */
[----:B------:R-:W-:Y:S05]  /*d550*/  BRA `(.L_x_11377) ;  /* 0x00000000000c7947 */ /* 0x000fea0003800000 */
.L_x_11403:
[----:B0-----:R-:W-:-:S06]  /*d560*/  IMAD.U32 R5, R5, 0x10000, RZ ;  /* 0x0001000005057824 */ /* 0x001fcc00078e00ff */
[----:B------:R-:W0:Y:S02]  /*d570*/  F2I.FTZ.U32.TRUNC.NTZ R5, R5 ;  /* 0x0000000500057305 */ /* 0x000e24000021f000 */
[----:B0-----:R0:W-:Y:S02]  /*d580*/  STG.E desc[UR36][R16.64], R5 ;  /* 0x0000000510007986 */ /* 0x0011e4000c101924 */
.L_x_11377:
[----:B------:R-:W-:-:S07]  /*d590*/  VIADD R19, R19, 0x80 ;  /* 0x0000008013137836 */ /* 0x000fce0000000000 */
.L_x_11304:
[----:B------:R-:W-:Y:S05]  /*d5a0*/  BSYNC B6 ;  /* 0x0000000000067941 */ /* 0x000fea0003800000 */
.L_x_11303:
        /* <DEDUP_REMOVED lines=357> */
.L_x_11406:
        /* <DEDUP_REMOVED lines=23> */
.L_x_11410:
[----:B------:R-:W2:Y:S02]  /*ed70*/  LDG.E.U8 R2, desc[UR36][R2.64] ;  /* 0x0000002402027981 */ /* 0x000ea4000c1e1100 */
[----:B--2---:R-:W-:-:S04]  /*ed80*/  I2FP.F32.U32 R0, R2 ;  /* 0x0000000200007245 */ /* 0x004fc80000201000 */
[----:B------:R-:W-:-:S04]  /*ed90*/  F2FP.BF16.F32.PACK_AB R0, RZ, R0 ;  /* 0x00000000ff00723e */ /* 0x000fc800000010ff */
[----:B------:R-:W-:Y:S01]  /*eda0*/  PRMT R19, R0, 0x7610, R19 ;  /* 0x0000761000137816 */ /* 0x000fe20000000013 */
[----:B------:R-:W-:Y:S06]  /*edb0*/  BRA `(.L_x_11412) ;  /* 0x0000000c00c87947 */ /* 0x000fec0003800000 */
.L_x_11409:
        /* <DEDUP_REMOVED lines=11> */
.L_x_11414:
[----:B------:R-:W2:Y:S02]  /*ee70*/  LDG.E R2, desc[UR36][R2.64] ;  /* 0x0000002402027981 */ /* 0x000ea4000c1e1900 */
[----:B--2---:R-:W-:-:S04]  /*ee80*/  I2FP.F32.S32 R0, R2 ;  /* 0x0000000200007245 */ /* 0x004fc80000201400 */
[----:B------:R-:W-:-:S04]  /*ee90*/  F2FP.BF16.F32.PACK_AB R0, RZ, R0 ;  /* 0x00000000ff00723e */ /* 0x000fc800000010ff */
[----:B------:R-:W-:Y:S01]  /*eea0*/  PRMT R19, R0, 0x7610, R19 ;  /* 0x0000761000137816 */ /* 0x000fe20000000013 */
[----:B------:R-:W-:Y:S06]  /*eeb0*/  BRA `(.L_x_11412) ;  /* 0x0000000c00887947 */ /* 0x000fec0003800000 */
.L_x_11413:
[----:B------:R-:W2:Y:S02]  /*eec0*/  LDG.E.U16 R2, desc[UR36][R2.64] ;  /* 0x0000002402027981 */ /* 0x000ea4000c1e1500 */
[----:B--2---:R-:W0:Y:S02]  /*eed0*/  I2F.S16 R0, R2 ;  /* 0x0000000200007306 */ /* 0x004e240000101400 */
[----:B0-----:R-:W-:-:S04]  /*eee0*/  F2FP.BF16.F32.PACK_AB R0, RZ, R0 ;  /* 0x00000000ff00723e */ /* 0x001fc800000010ff */
[----:B------:R-:W-:Y:S01]  /*eef0*/  PRMT R19, R0, 0x7610, R19 ;  /* 0x0000761000137816 */ /* 0x000fe20000000013 */
[----:B------:R-:W-:Y:S06]  /*ef00*/  BRA `(.L_x_11412) ;  /* 0x0000000c00747947 */ /* 0x000fec0003800000 */
.L_x_11408:
        /* <DEDUP_REMOVED lines=9> */
.L_x_11416:
[----:B------:R-:W2:Y:S02]  /*efa0*/  LDG.E.U16 R0, desc[UR36][R2.64] ;  /* 0x0000002402007981 */ /* 0x000ea4000c1e1500 */
[----:B--2---:R-:W-:-:S05]  /*efb0*/  HADD2.F32 R0, -RZ, R0.H0_H0 ;  /* 0x20000000ff007230 */ /* 0x004fca0000004100 */
[----:B------:R-:W-:-:S04]  /*efc0*/  F2FP.BF16.F32.PACK_AB R0, RZ, R0 ;  /* 0x00000000ff00723e */ /* 0x000fc800000010ff */
[----:B------:R-:W-:Y:S01]  /*efd0*/  PRMT R19, R0, 0x7610, R19 ;  /* 0x0000761000137816 */ /* 0x000fe20000000013 */
[----:B------:R-:W-:Y:S06]  /*efe0*/  BRA `(.L_x_11412) ;  /* 0x0000000c003c7947 */ /* 0x000fec0003800000 */
.L_x_11415:
        /* <DEDUP_REMOVED lines=9> */
.L_x_11418:
[----:B------:R-:W2:Y:S02]  /*f080*/  LDG.E.U16 R2, desc[UR36][R2.64] ;  /* 0x0000002402027981 */ /* 0x000ea4000c1e1500 */
[----:B--2---:R-:W-:-:S05]  /*f090*/  HADD2.F32 R0, -RZ, R2.H0_H0 ;  /* 0x20000002ff007230 */ /* 0x004fca0000004100 */
[----:B------:R-:W-:-:S04]  /*f0a0*/  F2FP.BF16.F32.PACK_AB R0, RZ, R0 ;  /* 0x00000000ff00723e */ /* 0x000fc800000010ff */
[----:B------:R-:W-:Y:S01]  /*f0b0*/  PRMT R19, R0, 0x7610, R19 ;  /* 0x0000761000137816 */ /* 0x000fe20000000013 */
[----:B------:R-:W-:Y:S06]  /*f0c0*/  BRA `(.L_x_11412) ;  /* 0x0000000c00047947 */ /* 0x000fec0003800000 */
.L_x_11417:
        /* <DEDUP_REMOVED lines=9> */
.L_x_11407:
        /* <DEDUP_REMOVED lines=14> */
.L_x_11421:
        /* <DEDUP_REMOVED lines=9> */
.L_x_11420:
        /* <DEDUP_REMOVED lines=28> */
.L_x_11423:
        /* <DEDUP_REMOVED lines=15> */
.L_x_11422:
[----:B------:R0:W5:Y:S01]  /*f580*/  LDG.E.U16 R19, desc[UR36][R2.64] ;  /* 0x0000002402137981 */ /* 0x000162000c1e1500 */
[----:B------:R-:W-:Y:S05]  /*f590*/  BRA `(.L_x_11412) ;  /* 0x0000000400d07947 */ /* 0x000fea0003800000 */
.L_x_11419:
        /* <DEDUP_REMOVED lines=13> */
.L_x_11426:
        /* <DEDUP_REMOVED lines=21> */
.L_x_11430:
[----:B------:R-:W-:Y:S05]  /*f7c0*/  BSYNC B1 ;  /* 0x0000000000017941 */ /* 0x000fea0003800000 */
.L_x_11429:
[----:B------:R-:W-:Y:S01]  /*f7d0*/  LEA R3, R0, 0x3b800000, 0x17 ;  /* 0x3b80000000037811 */ /* 0x000fe200078eb8ff */
[----:B------:R-:W-:-:S05]  /*f7e0*/  IMAD.SHL.U32 R0, R2, 0x100000, RZ ;  /* 0x0010000002007824 */ /* 0x000fca00078e00ff */
[----:B------:R-:W-:-:S07]  /*f7f0*/  LOP3.LUT R0, R3, R0, R4, 0xfe, !PT ;  /* 0x0000000003007212 */ /* 0x000fce00078efe04 */
.L_x_11428:
[----:B------:R-:W-:Y:S05]  /*f800*/  BSYNC B0 ;  /* 0x0000000000007941 */ /* 0x000fea0003800000 */
.L_x_11427:
[----:B------:R-:W-:-:S04]  /*f810*/  F2FP.BF16.F32.PACK_AB R0, RZ, R0 ;  /* 0x00000000ff00723e */ /* 0x000fc800000010ff */
[----:B------:R-:W-:Y:S01]  /*f820*/  PRMT R19, R0, 0x7610, R19 ;  /* 0x0000761000137816 */ /* 0x000fe20000000013 */
[----:B------:R-:W-:Y:S06]  /*f830*/  BRA `(.L_x_11412) ;  /* 0x0000000400287947 */ /* 0x000fec0003800000 */
.L_x_11425:
        /* <DEDUP_REMOVED lines=21> */
.L_x_11434:
[----:B------:R-:W-:Y:S05]  /*f990*/  BSYNC B1 ;  /* 0x0000000000017941 */ /* 0x000fea0003800000 */
.L_x_11433:
[----:B------:R-:W-:Y:S01]  /*f9a0*/  LEA R3, R0, 0x37800000, 0x17 ;  /* 0x3780000000037811 */ /* 0x000fe200078eb8ff */
[----:B------:R-:W-:-:S05]  /*f9b0*/  IMAD.SHL.U32 R0, R2, 0x200000, RZ ;  /* 0x0020000002007824 */ /* 0x000fca00078e00ff */
[----:B------:R-:W-:-:S07]  /*f9c0*/  LOP3.LUT R0, R3, R0, R4, 0xfe, !PT ;  /* 0x0000000003007212 */ /* 0x000fce00078efe04 */
.L_x_11432:
[----:B------:R-:W-:Y:S05]  /*f9d0*/  BSYNC B0 ;  /* 0x0000000000007941 */ /* 0x000fea0003800000 */
.L_x_11431:
[----:B------:R-:W-:-:S04]  /*f9e0*/  F2FP.BF16.F32.PACK_AB R0, RZ, R0 ;  /* 0x00000000ff00723e */ /* 0x000fc800000010ff */
[----:B------:R-:W-:Y:S01]  /*f9f0*/  PRMT R19, R0, 0x7610, R19 ;  /* 0x0000761000137816 */ /* 0x000fe20000000013 */
[----:B------:R-:W-:Y:S06]  /*fa00*/  BRA `(.L_x_11412) ;  /* 0x0000000000b47947 */ /* 0x000fec0003800000 */
.L_x_11424:
        /* <DEDUP_REMOVED lines=14> */
.L_x_11438:
[----:B------:R-:W-:Y:S05]  /*faf0*/  BSYNC B0 ;  /* 0x0000000000007941 */ /* 0x000fea0003800000 */
.L_x_11437:
[----:B------:R-:W-:-:S04]  /*fb00*/  F2FP.BF16.F32.PACK_AB R0, RZ, R0 ;  /* 0x00000000ff00723e */ /* 0x000fc800000010ff */
[----:B------:R-:W-:Y:S01]  /*fb10*/  PRMT R19, R0, 0x7610, R19 ;  /* 0x0000761000137816 */ /* 0x000fe20000000013 */
[----:B------:R-:W-:Y:S06]  /*fb20*/  BRA `(.L_x_11412) ;  /* 0x00000000006c7947 */ /* 0x000fec0003800000 */
.L_x_11411:
        /* <DEDUP_REMOVED lines=16> */
.L_x_11439:
[----:B------:R-:W-:Y:S01]  /*fc30*/  PRMT R19, RZ, 0x7610, R19 ;  /* 0x00007610ff137816 */ /* 0x000fe20000000013 */
[----:B------:R-:W-:Y:S06]  /*fc40*/  BRA `(.L_x_11412) ;  /* 0x0000000000247947 */ /* 0x000fec0003800000 */
.L_x_11436:
[----:B------:R-:W2:Y:S02]  /*fc50*/  LDG.E.64 R2, desc[UR36][R2.64] ;  /* 0x0000002402027981 */ /* 0x000ea4000c1e1b00 */
[----:B--2---:R-:W0:Y:S02]  /*fc60*/  I2F.U64 R0, R2 ;  /* 0x0000000200007312 */ /* 0x004e240000301000 */
[----:B0-----:R-:W-:-:S04]  /*fc70*/  F2FP.BF16.F32.PACK_AB R0, RZ, R0 ;  /* 0x00000000ff00723e */ /* 0x001fc800000010ff */
[----:B------:R-:W-:Y:S01]  /*fc80*/  PRMT R19, R0, 0x7610, R19 ;  /* 0x0000761000137816 */ /* 0x000fe20000000013 */
[----:B------:R-:W-:Y:S06]  /*fc90*/  BRA `(.L_x_11412) ;  /* 0x0000000000107947 */ /* 0x000fec0003800000 */
.L_x_11435:
[----:B------:R-:W2:Y:S02]  /*fca0*/  LDG.E R2, desc[UR36][R2.64] ;  /* 0x0000002402027981 */ /* 0x000ea4000c1e1900 */
[----:B--2---:R-:W-:-:S04]  /*fcb0*/  I2FP.F32.U32 R0, R2 ;  /* 0x0000000200007245 */ /* 0x004fc80000201000 */
[----:B------:R-:W-:-:S04]  /*fcc0*/  F2FP.BF16.F32.PACK_AB R0, RZ, R0 ;  /* 0x00000000ff00723e */ /* 0x000fc800000010ff */
[----:B------:R-:W-:-:S07]  /*fcd0*/  PRMT R19, R0, 0x7610, R19 ;  /* 0x0000761000137816 */ /* 0x000fce0000000013 */
.L_x_11412:
        /* <DEDUP_REMOVED lines=19> */
.L_x_11443:
[----:B------:R-:W2:Y:S02]  /*fe10*/  LDG.E.U8 R2, desc[UR36][R2.64] ;  /* 0x0000002402027981 */ /* 0x000ea4000c1e1100 */
[----:B--2---:R-:W-:-:S04]  /*fe20*/  I2FP.F32.U32 R0, R2 ;  /* 0x0000000200007245 */ /* 0x004fc80000201000 */
[----:B------:R-:W-:Y:S01]  /*fe30*/  F2FP.BF16.F32.PACK_AB R0, RZ, R0 ;  /* 0x00000000ff00723e */ /* 0x000fe200000010ff */
[----:B------:R-:W-:Y:S06]  /*fe40*/  BRA `(.L_x_11445) ;  /* 0x0000000c00907947 */ /* 0x000fec0003800000 */
.L_x_11442:
        /* <DEDUP_REMOVED lines=10> */
.L_x_11447:
[----:B------:R-:W2:Y:S02]  /*fef0*/  LDG.E R2, desc[UR36][R2.64] ;  /* 0x0000002402027981 */ /* 0x000ea4000c1e1900 */
[----:B--2---:R-:W-:-:S04]  /*ff00*/  I2FP.F32.S32 R0, R2 ;  /* 0x0000000200007245 */ /* 0x004fc80000201400 */
[----:B------:R-:W-:Y:S01]  /*ff10*/  F2FP.BF16.F32.PACK_AB R0, RZ, R0 ;  /* 0x00000000ff00723e */ /* 0x000fe200000010ff */
[----:B------:R-:W-:Y:S06]  /*ff20*/  BRA `(.L_x_11445) ;  /* 0x0000000c00587947 */ /* 0x000fec0003800000 */
.L_x_11446:
[----:B------:R-:W2:Y:S02]  /*ff30*/  LDG.E.U16 R2, desc[UR36][R2.64] ;  /* 0x0000002402027981 */ /* 0x000ea4000c1e1500 */
[----:B--2---:R-:W0:Y:S02]  /*ff40*/  I2F.S16 R0, R2 ;  /* 0x0000000200007306 */ /* 0x004e240000101400 */
[----:B0-----:R-:W-:Y:S01]  /*ff50*/  F2FP.BF16.F32.PACK_AB R0, RZ, R0 ;  /* 0x00000000ff00723e */ /* 0x001fe200000010ff */
[----:B------:R-:W-:Y:S06]  /*ff60*/  BRA `(.L_x_11445) ;  /* 0x0000000c00487947 */ /* 0x000fec0003800000 */
.L_x_11441:
        /* <DEDUP_REMOVED lines=9> */
.L_x_11449:
[----:B------:R-:W2:Y:S02]  /*10000*/  LDG.E.U16 R0, desc[UR36][R2.64] ;  /* 0x0000002402007981 */ /* 0x000ea4000c1e1500 */
[----:B--2---:R-:W-:-:S05]  /*10010*/  HADD2.F32 R0, -RZ, R0.H0_H0 ;  /* 0x20000000ff007230 */ /* 0x004fca0000004100 */
[----:B------:R-:W-:Y:S01]  /*10020*/  F2FP.BF16.F32.PACK_AB R0, RZ, R0 ;  /* 0x00000000ff00723e */ /* 0x000fe200000010ff */
[----:B------:R-:W-:Y:S06]  /*10030*/  BRA `(.L_x_11445) ;  /* 0x0000000c00147947 */ /* 0x000fec0003800000 */
.L_x_11448:
        /* <DEDUP_REMOVED lines=9> */
.L_x_11451:
[----:B------:R-:W2:Y:S02]  /*100d0*/  LDG.E.U16 R2, desc[UR36][R2.64] ;  /* 0x0000002402027981 */ /* 0x000ea4000c1e1500 */
[----:B--2---:R-:W-:-:S05]  /*100e0*/  HADD2.F32 R0, -RZ, R2.H0_H0 ;  /* 0x20000002ff007230 */ /* 0x004fca0000004100 */
[----:B------:R-:W-:Y:S01]  /*100f0*/  F2FP.BF16.F32.PACK_AB R0, RZ, R0 ;  /* 0x00000000ff00723e */ /* 0x000fe200000010ff */
[----:B------:R-:W-:Y:S06]  /*10100*/  BRA `(.L_x_11445) ;  /* 0x0000000800e07947 */ /* 0x000fec0003800000 */
.L_x_11450:
        /* <DEDUP_REMOVED lines=8> */
.L_x_11440:
        /* <DEDUP_REMOVED lines=13> */
.L_x_11454:
        /* <DEDUP_REMOVED lines=8> */
.L_x_11453:
        /* <DEDUP_REMOVED lines=28> */
.L_x_11456:
        /* <DEDUP_REMOVED lines=15> */
.L_x_11455:
[----:B------:R0:W5:Y:S01]  /*10590*/  LDG.E.U16 R0, desc[UR36][R2.64] ;  /* 0x0000002402007981 */ /* 0x000162000c1e1500 */
[----:B------:R-:W-:Y:S05]  /*105a0*/  BRA `(.L_x_11445) ;  /* 0x0000000400b87947 */ /* 0x000fea0003800000 */
.L_x_11452:
        /* <DEDUP_REMOVED lines=12> */
.L_x_11459:
        /* <DEDUP_REMOVED lines=21> */
.L_x_11463:
[----:B------:R-:W-:Y:S05]  /*107c0*/  BSYNC B1 ;  /* 0x0000000000017941 */ /* 0x000fea0003800000 */
.L_x_11462:
[----:B------:R-:W-:Y:S01]  /*107d0*/  LEA R3, R0, 0x3b800000, 0x17 ;  /* 0x3b80000000037811 */ /* 0x000fe200078eb8ff */
[----:B------:R-:W-:-:S05]  /*107e0*/  IMAD.SHL.U32 R0, R2, 0x100000, RZ ;  /* 0x0010000002007824 */ /* 0x000fca00078e00ff */
[----:B------:R-:W-:-:S07]  /*107f0*/  LOP3.LUT R0, R3, R0, R4, 0xfe, !PT ;  /* 0x0000000003007212 */ /* 0x000fce00078efe04 */
.L_x_11461:
[----:B------:R-:W-:Y:S05]  /*10800*/  BSYNC B0 ;  /* 0x0000000000007941 */ /* 0x000fea0003800000 */
.L_x_11460:
[----:B------:R-:W-:Y:S01]  /*10810*/  F2FP.BF16.F32.PACK_AB R0, RZ, R0 ;  /* 0x00000000ff00723e */ /* 0x000fe200000010ff */
[----:B------:R-:W-:Y:S06]  /*10820*/  BRA `(.L_x_11445) ;  /* 0x0000000400187947 */ /* 0x000fec0003800000 */
.L_x_11458:
        /* <DEDUP_REMOVED lines=21> */
.L_x_11467:
[----:B------:R-:W-:Y:S05]  /*10980*/  BSYNC B1 ;  /* 0x0000000000017941 */ /* 0x000fea0003800000 */
.L_x_11466:
[----:B------:R-:W-:Y:S01]  /*10990*/  LEA R3, R0, 0x37800000, 0x17 ;  /* 0x3780000000037811 */ /* 0x000fe200078eb8ff */
[----:B------:R-:W-:-:S05]  /*109a0*/  IMAD.SHL.U32 R0, R2, 0x200000, RZ ;  /* 0x0020000002007824 */ /* 0x000fca00078e00ff */
[----:B------:R-:W-:-:S07]  /*109b0*/  LOP3.LUT R0, R3, R0, R4, 0xfe, !PT ;  /* 0x0000000003007212 */ /* 0x000fce00078efe04 */
.L_x_11465:
[----:B------:R-:W-:Y:S05]  /*109c0*/  BSYNC B0 ;  /* 0x0000000000007941 */ /* 0x000fea0003800000 */
.L_x_11464:
[----:B------:R-:W-:Y:S01]  /*109d0*/  F2FP.BF16.F32.PACK_AB R0, RZ, R0 ;  /* 0x00000000ff00723e */ /* 0x000fe200000010ff */
[----:B------:R-:W-:Y:S06]  /*109e0*/  BRA `(.L_x_11445) ;  /* 0x0000000000a87947 */ /* 0x000fec0003800000 */
.L_x_11457:
        /* <DEDUP_REMOVED lines=14> */
.L_x_11471:
[----:B------:R-:W-:Y:S05]  /*10ad0*/  BSYNC B0 ;  /* 0x0000000000007941 */ /* 0x000fea0003800000 */
.L_x_11470:
[----:B------:R-:W-:Y:S01]  /*10ae0*/  F2FP.BF16.F32.PACK_AB R0, RZ, R0 ;  /* 0x00000000ff00723e */ /* 0x000fe200000010ff */
[----:B------:R-:W-:Y:S06]  /*10af0*/  BRA `(.L_x_11445) ;  /* 0x0000000000647947 */ /* 0x000fec0003800000 */
.L_x_11444:
        /* <DEDUP_REMOVED lines=16> */
.L_x_11472:
[----:B------:R-:W-:Y:S01]  /*10c00*/  PRMT R0, RZ, 0x7610, R0 ;  /* 0x00007610ff007816 */ /* 0x000fe20000000000 */
[----:B------:R-:W-:Y:S06]  /*10c10*/  BRA `(.L_x_11445) ;  /* 0x00000000001c7947 */ /* 0x000fec0003800000 */
.L_x_11469:
[----:B------:R-:W2:Y:S02]  /*10c20*/  LDG.E.64 R2, desc[UR36][R2.64] ;  /* 0x0000002402027981 */ /* 0x000ea4000c1e1b00 */
[----:B--2---:R-:W0:Y:S02]  /*10c30*/  I2F.U64 R0, R2 ;  /* 0x0000000200007312 */ /* 0x004e240000301000 */
[----:B0-----:R-:W-:Y:S01]  /*10c40*/  F2FP.BF16.F32.PACK_AB R0, RZ, R0 ;  /* 0x00000000ff00723e */ /* 0x001fe200000010ff */
[----:B------:R-:W-:Y:S06]  /*10c50*/  BRA `(.L_x_11445) ;  /* 0x00000000000c7947 */ /* 0x000fec0003800000 */
.L_x_11468:
[----:B------:R-:W2:Y:S02]  /*10c60*/  LDG.E R2, desc[UR36][R2.64] ;  /* 0x0000002402027981 */ /* 0x000ea4000c1e1900 */
[----:B--2---:R-:W-:-:S04]  /*10c70*/  I2FP.F32.U32 R0, R2 ;  /* 0x0000000200007245 */ /* 0x004fc80000201000 */
[----:B------:R-:W-:-:S07]  /*10c80*/  F2FP.BF16.F32.PACK_AB R0, RZ, R0 ;  /* 0x00000000ff00723e */ /* 0x000fce00000010ff */
.L_x_11445:
        /* <DEDUP_REMOVED lines=25> */
[----:B0-----:R-:W-:Y:S01]  /*10e20*/  STG.E.U8 desc[UR36][R16.64], R3 ;  /* 0x0000000310007986 */ /* 0x001fe2000c101124 */
[----:B------:R-:W-:Y:S05]  /*10e30*/  EXIT ;  /* 0x000000000000794d */ /* 0x000fea0003800000 */
.L_x_11476:
[----:B0-----:R-:W-:-:S06]  /*10e40*/  IMAD.U32 R3, R3, 0x10000, RZ ;  /* 0x0001000003037824 */ /* 0x001fcc00078e00ff */
[----:B------:R-:W0:Y:S02]  /*10e50*/  F2I.S64.TRUNC R2, R3 ;  /* 0x0000000300027311 */ /* 0x000e24000020d900 */
[----:B0-----:R-:W-:Y:S01]  /*10e60*/  STG.E.U8 desc[UR36][R16.64], R2 ;  /* 0x0000000210007986 */ /* 0x001fe2000c101124 */
[----:B------:R-:W-:Y:S05]  /*10e70*/  EXIT ;  /* 0x000000000000794d */ /* 0x000fea0003800000 */
.L_x_11475:
        /* <DEDUP_REMOVED lines=8> */
[----:B0-----:R-:W-:Y:S01]  /*10f00*/  STG.E.64 desc[UR36][R16.64], R2 ;  /* 0x0000000210007986 */ /* 0x001fe2000c101b24 */
[----:B------:R-:W-:Y:S05]  /*10f10*/  EXIT ;  /* 0x000000000000794d */ /* 0x000fea0003800000 */
.L_x_11479:
[----:B0-----:R-:W-:-:S06]  /*10f20*/  IMAD.U32 R3, R3, 0x10000, RZ ;  /* 0x0001000003037824 */ /* 0x001fcc00078e00ff */
[----:B------:R-:W0:Y:S02]  /*10f30*/  F2I.FTZ.TRUNC.NTZ R3, R3 ;  /* 0x0000000300037305 */ /* 0x000e24000021f100 */
[----:B0-----:R-:W-:Y:S01]  /*10f40*/  STG.E desc[UR36][R16.64], R3 ;  /* 0x0000000310007986 */ /* 0x001fe2000c101924 */
[----:B------:R-:W-:Y:S05]  /*10f50*/  EXIT ;  /* 0x000000000000794d */ /* 0x000fea0003800000 */
.L_x_11478:
[----:B0-----:R-:W-:-:S06]  /*10f60*/  IMAD.U32 R3, R3, 0x10000, RZ ;  /* 0x0001000003037824 */ /* 0x001fcc00078e00ff */
[----:B------:R-:W0:Y:S02]  /*10f70*/  F2I.FTZ.TRUNC.NTZ R3, R3 ;  /* 0x0000000300037305 */ /* 0x000e24000021f100 */
[----:B0-----:R-:W-:Y:S01]  /*10f80*/  STG.E.U16 desc[UR36][R16.64], R3 ;  /* 0x0000000310007986 */ /* 0x001fe2000c101524 */
[----:B------:R-:W-:Y:S05]  /*10f90*/  EXIT ;  /* 0x000000000000794d */ /* 0x000fea0003800000 */
.L_x_11474:
[----:B------:R-:W-:-:S13]  /*10fa0*/  ISETP.GT.AND P0, PT, R0, 0x6, PT ;  /* 0x000000060000780c */ /* 0x000fda0003f04270 */
[----:B------:R-:W-:Y:S05]  /*10fb0*/  @P0 BRA `(.L_x_11480) ;  /* 0x00000000002c0947 */ /* 0x000fea0003800000 */
[----:B------:R-:W-:-:S13]  /*10fc0*/  ISETP.NE.AND P0, PT, R0, 0x5, PT ;  /* 0x000000050000780c */ /* 0x000fda0003f05270 */
[----:B------:R-:W-:Y:S05]  /*10fd0*/  @!P0 BRA `(.L_x_11481) ;  /* 0x0000000000148947 */ /* 0x000fea0003800000 */
[----:B------:R-:W-:-:S13]  /*10fe0*/  ISETP.NE.AND P0, PT, R0, 0x6, PT ;  /* 0x000000060000780c */ /* 0x000fda0003f05270 */
[----:B------:R-:W-:Y:S05]  /*10ff0*/  @P0 BRA `(.L_x_11477) ;  /* 0x0000000800c40947 */ /* 0x000fea0003800000 */
[----:B0-----:R-:W-:-:S05]  /*11000*/  IMAD.U32 R3, R3, 0x10000, RZ ;  /* 0x0001000003037824 */ /* 0x001fca00078e00ff */
[----:B------:R-:W-:Y:S01]  /*11010*/  STG.E desc[UR36][R16.64], R3 ;  /* 0x0000000310007986 */ /* 0x000fe2000c101924 */
[----:B------:R-:W-:Y:S05]  /*11020*/  EXIT ;  /* 0x000000000000794d */ /* 0x000fea0003800000 */
.L_x_11481:
[----:B0-----:R-:W-:-:S05]  /*11030*/  IMAD.U32 R0, R3, 0x10000, RZ ;  /* 0x0001000003007824 */ /* 0x001fca00078e00ff */
[----:B------:R-:W-:-:S05]  /*11040*/  F2FP.F16.F32.PACK_AB R0, RZ, R0 ;  /* 0x00000000ff00723e */ /* 0x000fca00000000ff */
[----:B------:R-:W-:Y:S01]  /*11050*/  STG.E.U16 desc[UR36][R16.64], R0 ;  /* 0x0000000010007986 */ /* 0x000fe2000c101524 */
[----:B------:R-:W-:Y:S05]  /*11060*/  EXIT ;  /* 0x000000000000794d */ /* 0x000fea0003800000 */
.L_x_11480:
        /* <DEDUP_REMOVED lines=8> */
[----:B------:R-:W-:Y:S01]  /*110f0*/  STG.E.64 desc[UR36][R16.64], R2 ;  /* 0x0000000210007986 */ /* 0x000fe2000c101b24 */
[----:B------:R-:W-:Y:S05]  /*11100*/  EXIT ;  /* 0x000000000000794d */ /* 0x000fea0003800000 */
.L_x_11483:
[----:B0-----:R-:W-:-:S05]  /*11110*/  IMAD.U32 R3, R3, 0x10000, RZ ;  /* 0x0001000003037824 */ /* 0x001fca00078e00ff */
[----:B------:R-:W-:-:S04]  /*11120*/  F2FP.F16.F32.PACK_AB R3, RZ, R3 ;  /* 0x00000003ff03723e */ /* 0x000fc800000000ff */
[----:B------:R-:W-:-:S05]  /*11130*/  PRMT R3, R3, 0x5410, RZ ;  /* 0x0000541003037816 */ /* 0x000fca00000000ff */
[----:B------:R-:W-:Y:S01]  /*11140*/  STG.E desc[UR36][R16.64], R3 ;  /* 0x0000000310007986 */ /* 0x000fe2000c101924 */
[----:B------:R-:W-:Y:S05]  /*11150*/  EXIT ;  /* 0x000000000000794d */ /* 0x000fea0003800000 */
.L_x_11482:
[----:B0-----:R-:W-:-:S04]  /*11160*/  IMAD.U32 R2, R3, 0x10000, RZ ;  /* 0x0001000003027824 */ /* 0x001fc800078e00ff */
[----:B------:R-:W-:-:S06]  /*11170*/  FMUL.FTZ R2, R2, 1 ;  /* 0x3f80000002027820 */ /* 0x000fcc0000410000 */
[----:B------:R-:W0:Y:S02]  /*11180*/  F2F.F64.F32 R2, R2 ;  /* 0x0000000200027310 */ /* 0x000e240000201800 */
[----:B0-----:R-:W-:Y:S01]  /*11190*/  STG.E.64 desc[UR36][R16.64], R2 ;  /* 0x0000000210007986 */ /* 0x001fe2000c101b24 */
[----:B------:R-:W-:Y:S05]  /*111a0*/  EXIT ;  /* 0x000000000000794d */ /* 0x000fea0003800000 */
.L_x_11473:
        /* <DEDUP_REMOVED lines=11> */
[----:B------:R-:W-:Y:S01]  /*11260*/  STG.E.U8 desc[UR36][R16.64], R3 ;  /* 0x0000000310007986 */ /* 0x000fe2000c101124 */
[----:B------:R-:W-:Y:S05]  /*11270*/  EXIT ;  /* 0x000000000000794d */ /* 0x000fea0003800000 */
.L_x_11486:
[----:B0-----:R-:W-:Y:S01]  /*11280*/  IMAD.U32 R3, R3, 0x10000, RZ ;  /* 0x0001000003037824 */ /* 0x001fe200078e00ff */
[----:B------:R-:W-:-:S03]  /*11290*/  CS2R R6, SRZ ;  /* 0x0000000000067805 */ /* 0x000fc6000001ff00 */
[----:B------:R-:W-:-:S04]  /*112a0*/  FMUL.FTZ R3, R3, 1 ;  /* 0x3f80000003037820 */ /* 0x000fc80000410000 */
[----:B------:R-:W0:Y:S02]  /*112b0*/  F2F.F64.F32 R4, R3 ;  /* 0x0000000300047310 */ /* 0x000e240000201800 */
[----:B0-----:R-:W-:Y:S01]  /*112c0*/  STG.E.128 desc[UR36][R16.64], R4 ;  /* 0x0000000410007986 */ /* 0x001fe2000c101d24 */
[----:B------:R-:W-:Y:S05]  /*112d0*/  EXIT ;  /* 0x000000000000794d */ /* 0x000fea0003800000 */
.L_x_11485:
        /* <DEDUP_REMOVED lines=21> */
.L_x_11490:
[----:B------:R-:W-:Y:S05]  /*11430*/  BSYNC B0 ;  /* 0x0000000000007941 */ /* 0x000fea0003800000 */
.L_x_11489:
[----:B------:R-:W-:-:S05]  /*11440*/  LOP3.LUT R3, R0, R3, RZ, 0xfc, !PT ;  /* 0x0000000300037212 */ /* 0x000fca00078efcff */
[----:B------:R-:W-:Y:S01]  /*11450*/  STG.E.U8 desc[UR36][R16.64], R3 ;  /* 0x0000000310007986 */ /* 0x000fe2000c101124 */
[----:B------:R-:W-:Y:S05]  /*11460*/  EXIT ;  /* 0x000000000000794d */ /* 0x000fea0003800000 */
.L_x_11488:
        /* <DEDUP_REMOVED lines=13> */
.L_x_11492:
[----:B------:R-:W-:Y:S01]  /*11540*/  IMAD.MOV.U32 R0, RZ, RZ, 0x7f ;  /* 0x0000007fff007424 */ /* 0x000fe200078e00ff */
[----:B------:R-:W-:-:S04]  /*11550*/  ISETP.GT.U32.AND P0, PT, R2, 0x7f800000, PT ;  /* 0x7f8000000200780c */ /* 0x000fc80003f04070 */
[----:B------:R-:W-:-:S09]  /*11560*/  SEL R0, R0, 0x7c, P0 ;  /* 0x0000007c00007807 */ /* 0x000fd20000000000 */
.L_x_11493:
[----:B------:R-:W-:Y:S05]  /*11570*/  BSYNC B0 ;  /* 0x0000000000007941 */ /* 0x000fea0003800000 */
.L_x_11491:
[----:B------:R-:W-:-:S04]  /*11580*/  LOP3.LUT R2, R3, 0x80000000, RZ, 0xc0, !PT ;  /* 0x8000000003027812 */ /* 0x000fc800078ec0ff */
[----:B------:R-:W-:-:S04]  /*11590*/  SHF.R.U32.HI R3, RZ, 0x18, R2 ;  /* 0x00000018ff037819 */ /* 0x000fc80000011602 */
[----:B------:R-:W-:-:S05]  /*115a0*/  LOP3.LUT R3, R0, R3, RZ, 0xfc, !PT ;  /* 0x0000000300037212 */ /* 0x000fca00078efcff */
[----:B------:R-:W-:Y:S01]  /*115b0*/  STG.E.U8 desc[UR36][R16.64], R3 ;  /* 0x0000000310007986 */ /* 0x000fe2000c101124 */
[----:B------:R-:W-:Y:S05]  /*115c0*/  EXIT ;  /* 0x000000000000794d */ /* 0x000fea0003800000 */
.L_x_11487:
[----:B0-----:R-:W-:Y:S01]  /*115d0*/  STG.E.U16 desc[UR36][R16.64], R3 ;  /* 0x0000000310007986 */ /* 0x001fe2000c101524 */
[----:B------:R-:W-:Y:S05]  /*115e0*/  EXIT ;  /* 0x000000000000794d */ /* 0x000fea0003800000 */
.L_x_11484:
        /* <DEDUP_REMOVED lines=10> */
[----:B0-----:R-:W-:Y:S01]  /*11690*/  STG.E.U16 desc[UR36][R16.64], R3 ;  /* 0x0000000310007986 */ /* 0x001fe2000c101524 */
[----:B------:R-:W-:Y:S05]  /*116a0*/  EXIT ;  /* 0x000000000000794d */ /* 0x000fea0003800000 */
.L_x_11496:
        /* <DEDUP_REMOVED lines=17> */
.L_x_11499:
[----:B------:R-:W-:-:S04]  /*117c0*/  LOP3.LUT R2, R3, 0x80000000, RZ, 0xc0, !PT ;  /* 0x8000000003027812 */ /* 0x000fc800078ec0ff */
[----:B------:R-:W-:-:S04]  /*117d0*/  SHF.R.U32.HI R3, RZ, 0x18, R2 ;  /* 0x00000018ff037819 */ /* 0x000fc80000011602 */
[----:B------:R-:W-:-:S04]  /*117e0*/  LOP3.LUT R0, R0, R3, RZ, 0xfc, !PT ;  /* 0x0000000300007212 */ /* 0x000fc800078efcff */
[----:B------:R-:W-:-:S07]  /*117f0*/  PRMT R8, R0, 0x7610, R8 ;  /* 0x0000761000087816 */ /* 0x000fce0000000008 */
.L_x_11498:
[----:B------:R-:W-:Y:S05]  /*11800*/  BSYNC B0 ;  /* 0x0000000000007941 */ /* 0x000fea0003800000 */
.L_x_11497:
[----:B------:R-:W-:Y:S01]  /*11810*/  STG.E.U8 desc[UR36][R16.64], R8 ;  /* 0x0000000810007986 */ /* 0x000fe2000c101124 */
[----:B------:R-:W-:Y:S05]  /*11820*/  EXIT ;  /* 0x000000000000794d */ /* 0x000fea0003800000 */
.L_x_11495:
        /* <DEDUP_REMOVED lines=17> */
.L_x_11502:
[----:B------:R-:W-:-:S04]  /*11940*/  LOP3.LUT R2, R3, 0x80000000, RZ, 0xc0, !PT ;  /* 0x8000000003027812 */ /* 0x000fc800078ec0ff */
[----:B------:R-:W-:-:S04]  /*11950*/  SHF.R.U32.HI R3, RZ, 0x18, R2 ;  /* 0x00000018ff037819 */ /* 0x000fc80000011602 */
[----:B------:R-:W-:-:S04]  /*11960*/  LOP3.LUT R0, R0, R3, RZ, 0xfc, !PT ;  /* 0x0000000300007212 */ /* 0x000fc800078efcff */
[----:B------:R-:W-:-:S07]  /*11970*/  PRMT R8, R0, 0x7610, R8 ;  /* 0x0000761000087816 */ /* 0x000fce0000000008 */
.L_x_11501:
[----:B------:R-:W-:Y:S05]  /*11980*/  BSYNC B0 ;  /* 0x0000000000007941 */ /* 0x000fea0003800000 */
.L_x_11500:
[----:B------:R-:W-:Y:S01]  /*11990*/  STG.E.U8 desc[UR36][R16.64], R8 ;  /* 0x0000000810007986 */ /* 0x000fe2000c101124 */
[----:B------:R-:W-:Y:S05]  /*119a0*/  EXIT ;  /* 0x000000000000794d */ /* 0x000fea0003800000 */
.L_x_11494:
        /* <DEDUP_REMOVED lines=22> */
.L_x_11477:
        /* <DEDUP_REMOVED lines=16> */
.L_x_11505:
[----:B------:R-:W-:Y:S05]  /*11c10*/  EXIT ;  /* 0x000000000000794d */ /* 0x000fea0003800000 */
.L_x_11504:
[----:B0-----:R-:W-:-:S06]  /*11c20*/  IMAD.U32 R3, R3, 0x10000, RZ ;  /* 0x0001000003037824 */ /* 0x001fcc00078e00ff */
[----:B------:R-:W0:Y:S02]  /*11c30*/  F2I.U64.TRUNC R2, R3 ;  /* 0x0000000300027311 */ /* 0x000e24000020d800 */
[----:B0-----:R-:W-:Y:S01]  /*11c40*/  STG.E.64 desc[UR36][R16.64], R2 ;  /* 0x0000000210007986 */ /* 0x001fe2000c101b24 */
[----:B------:R-:W-:Y:S05]  /*11c50*/  EXIT ;  /* 0x000000000000794d */ /* 0x000fea0003800000 */
.L_x_11503:
[----:B0-----:R-:W-:-:S06]  /*11c60*/  IMAD.U32 R3, R3, 0x10000, RZ ;  /* 0x0001000003037824 */ /* 0x001fcc00078e00ff */
[----:B------:R-:W0:Y:S02]  /*11c70*/  F2I.FTZ.U32.TRUNC.NTZ R3, R3 ;  /* 0x0000000300037305 */ /* 0x000e24000021f000 */
[----:B0-----:R-:W-:Y:S01]  /*11c80*/  STG.E desc[UR36][R16.64], R3 ;  /* 0x0000000310007986 */ /* 0x001fe2000c101924 */
[----:B------:R-:W-:Y:S05]  /*11c90*/  EXIT ;  /* 0x000000000000794d */ /* 0x000fea0003800000 */
.L_x_11506:
        /* <DEDUP_REMOVED lines=14> */
.L_x_14670:


//--------------------- .text._ZN2at6native27unrolled_elementwise_kernelIZZZNS0_28sigmoid_backward_kernel_cudaERNS_18TensorIteratorBaseEENKUlvE0_clEvENKUlvE2_clEvEUlN3c108BFloat16ES7_E_St5arrayIPcLm3EELi4E23TrivialOffsetCalculatorILi2EjESC_ILi1EjENS0_6memory12LoadWithCastILi2EEENSF_13StoreWithCastILi1EEEEEviT_T0_T2_T3_T4_T5_ --------------------------
	.section	.text._ZN2at6native27unrolled_elementwise_kernelIZZZNS0_28sigmoid_backward_kernel_cudaERNS_18TensorIteratorBaseEENKUlvE0_clEvENKUlvE2_clEvEUlN3c108BFloat16ES7_E_St5arrayIPcLm3EELi4E23TrivialOffsetCalculatorILi2EjESC_ILi1EjENS0_6memory12LoadWithCastILi2EEENSF_13StoreWithCastILi1EEEEEviT_T0_T2_T3_T4_T5_,"ax",@progbits
	.align	128
        .global         _ZN2at6native27unrolled_elementwise_kernelIZZZNS0_28sigmoid_backward_kernel_cudaERNS_18TensorIteratorBaseEENKUlvE0_clEvENKUlvE2_clEvEUlN3c108BFloat16ES7_E_St5arrayIPcLm3EELi4E23TrivialOffsetCalculatorILi2EjESC_ILi1EjENS0_6memory12LoadWithCastILi2EEENSF_13StoreWithCastILi1EEEEEviT_T0_T2_T3_T4_T5_
        .type           _ZN2at6native27unrolled_elementwise_kernelIZZZNS0_28sigmoid_backward_kernel_cudaERNS_18TensorIteratorBaseEENKUlvE0_clEvENKUlvE2_clEvEUlN3c108BFloat16ES7_E_St5arrayIPcLm3EELi4E23TrivialOffsetCalculatorILi2EjESC_ILi1EjENS0_6memory12LoadWithCastILi2EEENSF_13StoreWithCastILi1EEEEEviT_T0_T2_T3_T4_T5_,@function
        .size           _ZN2at6native27unrolled_elementwise_kernelIZZZNS0_28sigmoid_backward_kernel_cudaERNS_18TensorIteratorBaseEENKUlvE0_clEvENKUlvE2_clEvEUlN3c108BFloat16ES7_E_St5arrayIPcLm3EELi4E23TrivialOffsetCalculatorILi2EjESC_ILi1EjENS0_6memory12LoadWithCastILi2EEENSF_13StoreWithCastILi1EEEEEviT_T0_T2_T3_T4_T5_,(.L_x_14671 - _ZN2at6native27unrolled_elementwise_kernelIZZZNS0_28sigmoid_backward_kernel_cudaERNS_18TensorIteratorBaseEENKUlvE0_clEvENKUlvE2_clEvEUlN3c108BFloat16ES7_E_St5arrayIPcLm3EELi4E23TrivialOffsetCalculatorILi2EjESC_ILi1EjENS0_6memory12LoadWithCastILi2EEENSF_13StoreWithCastILi1EEEEEviT_T0_T2_T3_T4_T5_)
        .other          _ZN2at6native27unrolled_elementwise_kernelIZZZNS0_28sigmoid_backward_kernel_cudaERNS_18TensorIteratorBaseEENKUlvE0_clEvENKUlvE2_clEvEUlN3c108BFloat16ES7_E_St5arrayIPcLm3EELi4E23TrivialOffsetCalculatorILi2EjESC_ILi1EjENS0_6memory12LoadWithCastILi2EEENSF_13StoreWithCastILi1EEEEEviT_T0_T2_T3_T4_T5_,@"STO_CUDA_ENTRY STV_DEFAULT"
_ZN2at6native27unrolled_elementwise_kernelIZZZNS0_28sigmoid_backward_kernel_cudaERNS_18TensorIteratorBaseEENKUlvE0_clEvENKUlvE2_clEvEUlN3c108BFloat16ES7_E_St5arrayIPcLm3EELi4E23TrivialOffsetCalculatorILi2EjESC_ILi1EjENS0_6memory12LoadWithCastILi2EEENSF_13StoreWithCastILi1EEEEEviT_T0_T2_T3_T4_T5_:
.text._ZN2at6native27unrolled_elementwise_kernelIZZZNS0_28sigmoid_backward_kernel_cudaERNS_18TensorIteratorBaseEENKUlvE0_clEvENKUlvE2_clEvEUlN3c108BFloat16ES7_E_St5arrayIPcLm3EELi4E23TrivialOffsetCalculatorILi2EjESC_ILi1EjENS0_6memory12LoadWithCastILi2EEENSF_13StoreWithCastILi1EEEEEviT_T0_T2_T3_T4_T5_:
        /* <DEDUP_REMOVED lines=36> */
.L_x_11512:
[----:B------:R-:W2:Y:S02]  /*0240*/  LDG.E.U8 R4, desc[UR36][R4.64] ;  /* 0x0000002404047981 */ /* 0x000ea4000c1e1100 */
[----:B--2---:R-:W-:-:S04]  /*0250*/  I2FP.F32.U32 R0, R4 ;  /* 0x0000000400007245 */ /* 0x004fc80000201000 */
[----:B------:R-:W-:-:S04]  /*0260*/  F2FP.BF16.F32.PACK_AB R0, RZ, R0 ;  /* 0x00000000ff00723e */ /* 0x000fc800000010ff */
[----:B------:R-:W-:Y:S01]  /*0270*/  PRMT R22, R0, 0x7610, R22 ;  /* 0x0000761000167816 */ /* 0x000fe20000000016 */
[----:B------:R-:W-:Y:S06]  /*0280*/  BRA `(.L_x_11514) ;  /* 0x0000000c00c87947 */ /* 0x000fec0003800000 */
.L_x_11511:
        /* <DEDUP_REMOVED lines=11> */
.L_x_11516:
[----:B------:R-:W2:Y:S02]  /*0340*/  LDG.E R4, desc[UR36][R4.64] ;  /* 0x0000002404047981 */ /* 0x000ea4000c1e1900 */
[----:B--2---:R-:W-:-:S04]  /*0350*/  I2FP.F32.S32 R0, R4 ;  /* 0x0000000400007245 */ /* 0x004fc80000201400 */
[----:B------:R-:W-:-:S04]  /*0360*/  F2FP.BF16.F32.PACK_AB R0, RZ, R0 ;  /* 0x00000000ff00723e */ /* 0x000fc800000010ff */
[----:B------:R-:W-:Y:S01]  /*0370*/  PRMT R22, R0, 0x7610, R22 ;  /* 0x0000761000167816 */ /* 0x000fe20000000016 */
[----:B------:R-:W-:Y:S06]  /*0380*/  BRA `(.L_x_11514) ;  /* 0x0000000c00887947 */ /* 0x000fec0003800000 */
.L_x_11515:
[----:B------:R-:W2:Y:S02]  /*0390*/  LDG.E.U16 R4, desc[UR36][R4.64] ;  /* 0x0000002404047981 */ /* 0x000ea4000c1e1500 */
[----:B--2---:R-:W0:Y:S02]  /*03a0*/  I2F.S16 R0, R4 ;  /* 0x0000000400007306 */ /* 0x004e240000101400 */
[----:B0-----:R-:W-:-:S04]  /*03b0*/  F2FP.BF16.F32.PACK_AB R0, RZ, R0 ;  /* 0x00000000ff00723e */ /* 0x001fc800000010ff */
[----:B------:R-:W-:Y:S01]  /*03c0*/  PRMT R22, R0, 0x7610, R22 ;  /* 0x0000761000167816 */ /* 0x000fe20000000016 */
[----:B------:R-:W-:Y:S06]  /*03d0*/  BRA `(.L_x_11514) ;  /* 0x0000000c00747947 */ /* 0x000fec0003800000 */
.L_x_11510:
        /* <DEDUP_REMOVED lines=9> */
.L_x_11518:
[----:B------:R-:W2:Y:S02]  /*0470*/  LDG.E.U16 R0, desc[UR36][R4.64] ;  /* 0x0000002404007981 */ /* 0x000ea4000c1e1500 */
[----:B--2---:R-:W-:-:S05]  /*0480*/  HADD2.F32 R0, -RZ, R0.H0_H0 ;  /* 0x20000000ff007230 */ /* 0x004fca0000004100 */
[----:B------:R-:W-:-:S04]  /*0490*/  F2FP.BF16.F32.PACK_AB R0, RZ, R0 ;  /* 0x00000000ff00723e */ /* 0x000fc800000010ff */
[----:B------:R-:W-:Y:S01]  /*04a0*/  PRMT R22, R0, 0x7610, R22 ;  /* 0x0000761000167816 */ /* 0x000fe20000000016 */
[----:B------:R-:W-:Y:S06]  /*04b0*/  BRA `(.L_x_11514) ;  /* 0x0000000c003c7947 */ /* 0x000fec0003800000 */
.L_x_11517:
        /* <DEDUP_REMOVED lines=9> */
.L_x_11520:
[----:B------:R-:W2:Y:S02]  /*0550*/  LDG.E.U16 R4, desc[UR36][R4.64] ;  /* 0x0000002404047981 */ /* 0x000ea4000c1e1500 */
[----:B--2---:R-:W-:-:S05]  /*0560*/  HADD2.F32 R0, -RZ, R4.H0_H0 ;  /* 0x20000004ff007230 */ /* 0x004fca0000004100 */
[----:B------:R-:W-:-:S04]  /*0570*/  F2FP.BF16.F32.PACK_AB R0, RZ, R0 ;  /* 0x00000000ff00723e */ /* 0x000fc800000010ff */
[----:B------:R-:W-:Y:S01]  /*0580*/  PRMT R22, R0, 0x7610, R22 ;  /* 0x0000761000167816 */ /* 0x000fe20000000016 */
[----:B------:R-:W-:Y:S06]  /*0590*/  BRA `(.L_x_11514) ;  /* 0x0000000c00047947 */ /* 0x000fec0003800000 */
.L_x_11519:
        /* <DEDUP_REMOVED lines=9> */
.L_x_11509:
        /* <DEDUP_REMOVED lines=14> */
.L_x_11523:
        /* <DEDUP_REMOVED lines=9> */
.L_x_11522:
        /* <DEDUP_REMOVED lines=28> */
.L_x_11525:
        /* <DEDUP_REMOVED lines=15> */
.L_x_11524:
[----:B------:R0:W5:Y:S01]  /*0a50*/  LDG.E.U16 R22, desc[UR36][R4.64] ;  /* 0x0000002404167981 */ /* 0x000162000c1e1500 */
[----:B------:R-:W-:Y:S05]  /*0a60*/  BRA `(.L_x_11514) ;  /* 0x0000000400d07947 */ /* 0x000fea0003800000 */
.L_x_11521:
        /* <DEDUP_REMOVED lines=13> */
.L_x_11528:
        /* <DEDUP_REMOVED lines=21> */
.L_x_11532:
[----:B------:R-:W-:Y:S05]  /*0c90*/  BSYNC B1 ;  /* 0x0000000000017941 */ /* 0x000fea0003800000 */
.L_x_11531:
[----:B------:R-:W-:Y:S01]  /*0ca0*/  LEA R5, R0, 0x3b800000, 0x17 ;  /* 0x3b80000000057811 */ /* 0x000fe200078eb8ff */
[----:B------:R-:W-:-:S05]  /*0cb0*/  IMAD.SHL.U32 R0, R3, 0x100000, RZ ;  /* 0x0010000003007824 */ /* 0x000fca00078e00ff */
[----:B------:R-:W-:-:S07]  /*0cc0*/  LOP3.LUT R0, R5, R0, R6, 0xfe, !PT ;  /* 0x0000000005007212 */ /* 0x000fce00078efe06 */
.L_x_11530:
[----:B------:R-:W-:Y:S05]  /*0cd0*/  BSYNC B0 ;  /* 0x0000000000007941 */ /* 0x000fea0003800000 */
.L_x_11529:
[----:B------:R-:W-:-:S04]  /*0ce0*/  F2FP.BF16.F32.PACK_AB R0, RZ, R0 ;  /* 0x00000000ff00723e */ /* 0x000fc800000010ff */
[----:B------:R-:W-:Y:S01]  /*0cf0*/  PRMT R22, R0, 0x7610, R22 ;  /* 0x0000761000167816 */ /* 0x000fe20000000016 */
[----:B------:R-:W-:Y:S06]  /*0d00*/  BRA `(.L_x_11514) ;  /* 0x0000000400287947 */ /* 0x000fec0003800000 */
.L_x_11527:
        /* <DEDUP_REMOVED lines=21> */
.L_x_11536:
[----:B------:R-:W-:Y:S05]  /*0e60*/  BSYNC B1 ;  /* 0x0000000000017941 */ /* 0x000fea0003800000 */
.L_x_11535:
[----:B------:R-:W-:Y:S01]  /*0e70*/  LEA R5, R0, 0x37800000, 0x17 ;  /* 0x3780000000057811 */ /* 0x000fe200078eb8ff */
[----:B------:R-:W-:-:S05]  /*0e80*/  IMAD.SHL.U32 R0, R3, 0x200000, RZ ;  /* 0x0020000003007824 */ /* 0x000fca00078e00ff */
[----:B------:R-:W-:-:S07]  /*0e90*/  LOP3.LUT R0, R5, R0, R6, 0xfe, !PT ;  /* 0x0000000005007212 */ /* 0x000fce00078efe06 */
.L_x_11534:
[----:B------:R-:W-:Y:S05]  /*0ea0*/  BSYNC B0 ;  /* 0x0000000000007941 */ /* 0x000fea0003800000 */
.L_x_11533:
[----:B------:R-:W-:-:S04]  /*0eb0*/  F2FP.BF16.F32.PACK_AB R0, RZ, R0 ;  /* 0x00000000ff00723e */ /* 0x000fc800000010ff */
[----:B------:R-:W-:Y:S01]  /*0ec0*/  PRMT R22, R0, 0x7610, R22 ;  /* 0x0000761000167816 */ /* 0x000fe20000000016 */
[----:B------:R-:W-:Y:S06]  /*0ed0*/  BRA `(.L_x_11514) ;  /* 0x0000000000b47947 */ /* 0x000fec0003800000 */
.L_x_11526:
        /* <DEDUP_REMOVED lines=14> */
.L_x_11540:
[----:B------:R-:W-:Y:S05]  /*0fc0*/  BSYNC B0 ;  /* 0x0000000000007941 */ /* 0x000fea0003800000 */
.L_x_11539:
[----:B------:R-:W-:-:S04]  /*0fd0*/  F2FP.BF16.F32.PACK_AB R0, RZ, R0 ;  /* 0x00000000ff00723e */ /* 0x000fc800000010ff */
[----:B------:R-:W-:Y:S01]  /*0fe0*/  PRMT R22, R0, 0x7610, R22 ;  /* 0x0000761000167816 */ /* 0x000fe20000000016 */
[----:B------:R-:W-:Y:S06]  /*0ff0*/  BRA `(.L_x_11514) ;  /* 0x00000000006c7947 */ /* 0x000fec0003800000 */
.L_x_11513:
        /* <DEDUP_REMOVED lines=16> */
.L_x_11541:
[----:B------:R-:W-:Y:S01]  /*1100*/  PRMT R22, RZ, 0x7610, R22 ;  /* 0x00007610ff167816 */ /* 0x000fe20000000016 */
[----:B------:R-:W-:Y:S06]  /*1110*/  BRA `(.L_x_11514) ;  /* 0x0000000000247947 */ /* 0x000fec0003800000 */
.L_x_11538:
[----:B------:R-:W2:Y:S02]  /*1120*/  LDG.E.64 R4, desc[UR36][R4.64] ;  /* 0x0000002404047981 */ /* 0x000ea4000c1e1b00 */
[----:B--2---:R-:W0:Y:S02]  /*1130*/  I2F.U64 R0, R4 ;  /* 0x0000000400007312 */ /* 0x004e240000301000 */
[----:B0-----:R-:W-:-:S04]  /*1140*/  F2FP.BF16.F32.PACK_AB R0, RZ, R0 ;  /* 0x00000000ff00723e */ /* 0x001fc800000010ff */
[----:B------:R-:W-:Y:S01]  /*1150*/  PRMT R22, R0, 0x7610, R22 ;  /* 0x0000761000167816 */ /* 0x000fe20000000016 */
[----:B------:R-:W-:Y:S06]  /*1160*/  BRA `(.L_x_11514) ;  /* 0x0000000000107947 */ /* 0x000fec0003800000 */
.L_x_11537:
[----:B------:R-:W2:Y:S02]  /*1170*/  LDG.E R4, desc[UR36][R4.64] ;  /* 0x0000002404047981 */ /* 0x000ea4000c1e1900 */
[----:B--2---:R-:W-:-:S04]  /*1180*/  I2FP.F32.U32 R0, R4 ;  /* 0x0000000400007245 */ /* 0x004fc80000201000 */
[----:B------:R-:W-:-:S04]  /*1190*/  F2FP.BF16.F32.PACK_AB R0, RZ, R0 ;  /* 0x00000000ff00723e */ /* 0x000fc800000010ff */
[----:B------:R-:W-:-:S07]  /*11a0*/  PRMT R22, R0, 0x7610, R22 ;  /* 0x0000761000167816 */ /* 0x000fce0000000016 */
.L_x_11514:
        /* <DEDUP_REMOVED lines=21> */
.L_x_11545:
[----:B------:R-:W2:Y:S02]  /*1300*/  LDG.E.U8 R4, desc[UR36][R4.64] ;  /* 0x0000002404047981 */ /* 0x000ea4000c1e1100 */
[----:B--2---:R-:W-:-:S04]  /*1310*/  I2FP.F32.U32 R0, R4 ;  /* 0x0000000400007245 */ /* 0x004fc80000201000 */
[----:B------:R-:W-:-:S04]  /*1320*/  F2FP.BF16.F32.PACK_AB R0, RZ, R0 ;  /* 0x00000000ff00723e */ /* 0x000fc800000010ff */
[----:B------:R-:W-:Y:S01]  /*1330*/  PRMT R26, R0, 0x7610, R26 ;  /* 0x00007610001a7816 */ /* 0x000fe2000000001a */
[----:B------:R-:W-:Y:S06]  /*1340*/  BRA `(.L_x_11547) ;  /* 0x0000000c00c87947 */ /* 0x000fec0003800000 */
.L_x_11544:
        /* <DEDUP_REMOVED lines=11> */
.L_x_11549:
[----:B------:R-:W2:Y:S02]  /*1400*/  LDG.E R4, desc[UR36][R4.64] ;  /* 0x0000002404047981 */ /* 0x000ea4000c1e1900 */
[----:B--2---:R-:W-:-:S04]  /*1410*/  I2FP.F32.S32 R0, R4 ;  /* 0x0000000400007245 */ /* 0x004fc80000201400 */
[----:B------:R-:W-:-:S04]  /*1420*/  F2FP.BF16.F32.PACK_AB R0, RZ, R0 ;  /* 0x00000000ff00723e */ /* 0x000fc800000010ff */
[----:B------:R-:W-:Y:S01]  /*1430*/  PRMT R26, R0, 0x7610, R26 ;  /* 0x00007610001a7816 */ /* 0x000fe2000000001a */
[----:B------:R-:W-:Y:S06]  /*1440*/  BRA `(.L_x_11547) ;  /* 0x0000000c00887947 */ /* 0x000fec0003800000 */
.L_x_11548:
[----:B------:R-:W2:Y:S02]  /*1450*/  LDG.E.U16 R4, desc[UR36][R4.64] ;  /* 0x0000002404047981 */ /* 0x000ea4000c1e1500 */
[----:B--2---:R-:W0:Y:S02]  /*1460*/  I2F.S16 R0, R4 ;  /* 0x0000000400007306 */ /* 0x004e240000101400 */
[----:B0-----:R-:W-:-:S04]  /*1470*/  F2FP.BF16.F32.PACK_AB R0, RZ, R0 ;  /* 0x00000000ff00723e */ /* 0x001fc800000010ff */
[----:B------:R-:W-:Y:S01]  /*1480*/  PRMT R26, R0, 0x7610, R26 ;  /* 0x00007610001a7816 */ /* 0x000fe2000000001a */
[----:B------:R-:W-:Y:S06]  /*1490*/  BRA `(.L_x_11547) ;  /* 0x0000000c00747947 */ /* 0x000fec0003800000 */
.L_x_11543:
        /* <DEDUP_REMOVED lines=9> */
.L_x_11551:
[----:B------:R-:W2:Y:S02]  /*1530*/  LDG.E.U16 R0, desc[UR36][R4.64] ;  /* 0x0000002404007981 */ /* 0x000ea4000c1e1500 */
[----:B--2---:R-:W-:-:S05]  /*1540*/  HADD2.F32 R0, -RZ, R0.H0_H0 ;  /* 0x20000000ff007230 */ /* 0x004fca0000004100 */
[----:B------:R-:W-:-:S04]  /*1550*/  F2FP.BF16.F32.PACK_AB R0, RZ, R0 ;  /* 0x00000000ff00723e */ /* 0x000fc800000010ff */
[----:B------:R-:W-:Y:S01]  /*1560*/  PRMT R26, R0, 0x7610, R26 ;  /* 0x00007610001a7816 */ /* 0x000fe2000000001a */
[----:B------:R-:W-:Y:S06]  /*1570*/  BRA `(.L_x_11547) ;  /* 0x0000000c003c7947 */ /* 0x000fec0003800000 */
.L_x_11550:
        /* <DEDUP_REMOVED lines=9> */
.L_x_11553:
[----:B------:R-:W2:Y:S02]  /*1610*/  LDG.E.U16 R4, desc[UR36][R4.64] ;  /* 0x0000002404047981 */ /* 0x000ea4000c1e1500 */
[----:B--2---:R-:W-:-:S05]  /*1620*/  HADD2.F32 R0, -RZ, R4.H0_H0 ;  /* 0x20000004ff007230 */ /* 0x004fca0000004100 */
[----:B------:R-:W-:-:S04]  /*1630*/  F2FP.BF16.F32.PACK_AB R0, RZ, R0 ;  /* 0x00000000ff00723e */ /* 0x000fc800000010ff */
[----:B------:R-:W-:Y:S01]  /*1640*/  PRMT R26, R0, 0x7610, R26 ;  /* 0x00007610001a7816 */ /* 0x000fe2000000001a */
[----:B------:R-:W-:Y:S06]  /*1650*/  BRA `(.L_x_11547) ;  /* 0x0000000c00047947 */ /* 0x000fec0003800000 */
.L_x_11552:
        /* <DEDUP_REMOVED lines=9> */
.L_x_11542:
        /* <DEDUP_REMOVED lines=14> */
.L_x_11556:
        /* <DEDUP_REMOVED lines=9> */
.L_x_11555:
        /* <DEDUP_REMOVED lines=28> */
.L_x_11558:
        /* <DEDUP_REMOVED lines=15> */
.L_x_11557:
[----:B------:R0:W5:Y:S01]  /*1b10*/  LDG.E.U16 R26, desc[UR36][R4.64] ;  /* 0x00000024041a7981 */ /* 0x000162000c1e1500 */
[----:B------:R-:W-:Y:S05]  /*1b20*/  BRA `(.L_x_11547) ;  /* 0x0000000400d07947 */ /* 0x000fea0003800000 */
.L_x_11554:
        /* <DEDUP_REMOVED lines=13> */
.L_x_11561:
        /* <DEDUP_REMOVED lines=21> */
.L_x_11565:
[----:B------:R-:W-:Y:S05]  /*1d50*/  BSYNC B1 ;  /* 0x0000000000017941 */ /* 0x000fea0003800000 */
.L_x_11564:
[----:B------:R-:W-:Y:S01]  /*1d60*/  LEA R5, R0, 0x3b800000, 0x17 ;  /* 0x3b80000000057811 */ /* 0x000fe200078eb8ff */
[----:B------:R-:W-:-:S05]  /*1d70*/  IMAD.SHL.U32 R0, R3, 0x100000, RZ ;  /* 0x0010000003007824 */ /* 0x000fca00078e00ff */
[----:B------:R-:W-:-:S07]  /*1d80*/  LOP3.LUT R0, R5, R0, R6, 0xfe, !PT ;  /* 0x0000000005007212 */ /* 0x000fce00078efe06 */
.L_x_11563:
[----:B------:R-:W-:Y:S05]  /*1d90*/  BSYNC B0 ;  /* 0x0000000000007941 */ /* 0x000fea0003800000 */
.L_x_11562:
[----:B------:R-:W-:-:S04]  /*1da0*/  F2FP.BF16.F32.PACK_AB R0, RZ, R0 ;  /* 0x00000000ff00723e */ /* 0x000fc800000010ff */
[----:B------:R-:W-:Y:S01]  /*1db0*/  PRMT R26, R0, 0x7610, R26 ;  /* 0x00007610001a7816 */ /* 0x000fe2000000001a */
[----:B------:R-:W-:Y:S06]  /*1dc0*/  BRA `(.L_x_11547) ;  /* 0x0000000400287947 */ /* 0x000fec0003800000 */
.L_x_11560:
        /* <DEDUP_REMOVED lines=21> */
.L_x_11569:
[----:B------:R-:W-:Y:S05]  /*1f20*/  BSYNC B1 ;  /* 0x0000000000017941 */ /* 0x000fea0003800000 */
.L_x_11568:
[----:B------:R-:W-:Y:S01]  /*1f30*/  LEA R5, R0, 0x37800000, 0x17 ;  /* 0x3780000000057811 */ /* 0x000fe200078eb8ff */
[----:B------:R-:W-:-:S05]  /*1f40*/  IMAD.SHL.U32 R0, R3, 0x200000, RZ ;  /* 0x0020000003007824 */ /* 0x000fca00078e00ff */
[----:B------:R-:W-:-:S07]  /*1f50*/  LOP3.LUT R0, R5, R0, R6, 0xfe, !PT ;  /* 0x0000000005007212 */ /* 0x000fce00078efe06 */
.L_x_11567:
[----:B------:R-:W-:Y:S05]  /*1f60*/  BSYNC B0 ;  /* 0x0000000000007941 */ /* 0x000fea0003800000 */
.L_x_11566:
[----:B------:R-:W-:-:S04]  /*1f70*/  F2FP.BF16.F32.PACK_AB R0, RZ, R0 ;  /* 0x00000000ff00723e */ /* 0x000fc800000010ff */
[----:B------:R-:W-:Y:S01]  /*1f80*/  PRMT R26, R0, 0x7610, R26 ;  /* 0x00007610001a7816 */ /* 0x000fe2000000001a */
[----:B------:R-:W-:Y:S06]  /*1f90*/  BRA `(.L_x_11547) ;  /* 0x0000000000b47947 */ /* 0x000fec0003800000 */
.L_x_11559:
        /* <DEDUP_REMOVED lines=14> */
.L_x_11573:
[----:B------:R-:W-:Y:S05]  /*2080*/  BSYNC B0 ;  /* 0x0000000000007941 */ /* 0x000fea0003800000 */
.L_x_11572:
[----:B------:R-:W-:-:S04]  /*2090*/  F2FP.BF16.F32.PACK_AB R0, RZ, R0 ;  /* 0x00000000ff00723e */ /* 0x000fc800000010ff */
[----:B------:R-:W-:Y:S01]  /*20a0*/  PRMT R26, R0, 0x7610, R26 ;  /* 0x00007610001a7816 */ /* 0x000fe2000000001a */
[----:B------:R-:W-:Y:S06]  /*20b0*/  BRA `(.L_x_11547) ;  /* 0x00000000006c7947 */ /* 0x000fec0003800000 */
.L_x_11546:
        /* <DEDUP_REMOVED lines=16> */
.L_x_11574:
[----:B------:R-:W-:Y:S01]  /*21c0*/  PRMT R26, RZ, 0x7610, R26 ;  /* 0x00007610ff1a7816 */ /* 0x000fe2000000001a */
[----:B------:R-:W-:Y:S06]  /*21d0*/  BRA `(.L_x_11547) ;  /* 0x0000000000247947 */ /* 0x000fec0003800000 */
.L_x_11571:
[----:B------:R-:W2:Y:S02]  /*21e0*/  LDG.E.64 R4, desc[UR36][R4.64] ;  /* 0x0000002404047981 */ /* 0x000ea4000c1e1b00 */
[----:B--2---:R-:W0:Y:S02]  /*21f0*/  I2F.U64 R0, R4 ;  /* 0x0000000400007312 */ /* 0x004e240000301000 */
[----:B0-----:R-:W-:-:S04]  /*2200*/  F2FP.BF16.F32.PACK_AB R0, RZ, R0 ;  /* 0x00000000ff00723e */ /* 0x001fc800000010ff */
[----:B------:R-:W-:Y:S01]  /*2210*/  PRMT R26, R0, 0x7610, R26 ;  /* 0x00007610001a7816 */ /* 0x000fe2000000001a */
[----:B------:R-:W-:Y:S06]  /*2220*/  BRA `(.L_x_11547) ;  /* 0x0000000000107947 */ /* 0x000fec0003800000 */
.L_x_11570:
[----:B------:R-:W2:Y:S02]  /*2230*/  LDG.E R4, desc[UR36][R4.64] ;  /* 0x0000002404047981 */ /* 0x000ea4000c1e1900 */
[----:B--2---:R-:W-:-:S04]  /*2240*/  I2FP.F32.U32 R0, R4 ;  /* 0x0000000400007245 */ /* 0x004fc80000201000 */
[----:B------:R-:W-:-:S04]  /*2250*/  F2FP.BF16.F32.PACK_AB R0, RZ, R0 ;  /* 0x00000000ff00723e */ /* 0x000fc800000010ff */
[----:B------:R-:W-:-:S07]  /*2260*/  PRMT R26, R0, 0x7610, R26 ;  /* 0x00007610001a7816 */ /* 0x000fce000000001a */
.L_x_11547:
[----:B------:R-:W-:-:S07]  /*2270*/  VIADD R23, R23, 0x80 ;  /* 0x0000008017177836 */ /* 0x000fce0000000000 */
.L_x_11508:
[----:B------:R-:W-:Y:S05]  /*2280*/  BSYNC B6 ;  /* 0x0000000000067941 */ /* 0x000fea0003800000 */
.L_x_11507:
        /* <DEDUP_REMOVED lines=26> */
.L_x_11580:
[----:B------:R-:W2:Y:S02]  /*2430*/  LDG.E.U8 R4, desc[UR36][R4.64] ;  /* 0x0000002404047981 */ /* 0x000ea4000c1e1100 */
[----:B--2---:R-:W-:-:S04]  /*2440*/  I2FP.F32.U32 R0, R4 ;  /* 0x0000000400007245 */ /* 0x004fc80000201000 */
[----:B------:R-:W-:-:S04]  /*2450*/  F2FP.BF16.F32.PACK_AB R0, RZ, R0 ;  /* 0x00000000ff00723e */ /* 0x000fc800000010ff */
[----:B------:R-:W-:Y:S01]  /*2460*/  PRMT R28, R0, 0x7610, R28 ;  /* 0x00007610001c7816 */ /* 0x000fe2000000001c */
[----:B------:R-:W-:Y:S06]  /*2470*/  BRA `(.L_x_11582) ;  /* 0x0000000c00cc7947 */ /* 0x000fec0003800000 */
.L_x_11579:
        /* <DEDUP_REMOVED lines=11> */
.L_x_11584:
[----:B------:R-:W2:Y:S02]  /*2530*/  LDG.E R4, desc[UR36][R4.64] ;  /* 0x0000002404047981 */ /* 0x000ea4000c1e1900 */
[----:B--2---:R-:W-:-:S04]  /*2540*/  I2FP.F32.S32 R0, R4 ;  /* 0x0000000400007245 */ /* 0x004fc80000201400 */
[----:B------:R-:W-:-:S04]  /*2550*/  F2FP.BF16.F32.PACK_AB R0, RZ, R0 ;  /* 0x00000000ff00723e */ /* 0x000fc800000010ff */
[----:B------:R-:W-:Y:S01]  /*2560*/  PRMT R28, R0, 0x7610, R28 ;  /* 0x00007610001c7816 */ /* 0x000fe2000000001c */
[----:B------:R-:W-:Y:S06]  /*2570*/  BRA `(.L_x_11582) ;  /* 0x0000000c008c7947 */ /* 0x000fec0003800000 */
.L_x_11583:
[----:B------:R-:W2:Y:S02]  /*2580*/  LDG.E.U16 R4, desc[UR36][R4.64] ;  /* 0x0000002404047981 */ /* 0x000ea4000c1e1500 */
[----:B--2---:R-:W0:Y:S02]  /*2590*/  I2F.S16 R0, R4 ;  /* 0x0000000400007306 */ /* 0x004e240000101400 */
[----:B0-----:R-:W-:-:S04]  /*25a0*/  F2FP.BF16.F32.PACK_AB R0, RZ, R0 ;  /* 0x00000000ff00723e */ /* 0x001fc800000010ff */
[----:B------:R-:W-:Y:S01]  /*25b0*/  PRMT R28, R0, 0x7610, R28 ;  /* 0x00007610001c7816 */ /* 0x000fe2000000001c */
[----:B------:R-:W-:Y:S06]  /*25c0*/  BRA `(.L_x_11582) ;  /* 0x0000000c00787947 */ /* 0x000fec0003800000 */
.L_x_11578:
        /* <DEDUP_REMOVED lines=9> */
.L_x_11586:
[----:B------:R-:W2:Y:S02]  /*2660*/  LDG.E.U16 R0, desc[UR36][R4.64] ;  /* 0x0000002404007981 */ /* 0x000ea4000c1e1500 */
[----:B--2---:R-:W-:-:S05]  /*2670*/  HADD2.F32 R0, -RZ, R0.H0_H0 ;  /* 0x20000000ff007230 */ /* 0x004fca0000004100 */
[----:B------:R-:W-:-:S04]  /*2680*/  F2FP.BF16.F32.PACK_AB R0, RZ, R0 ;  /* 0x00000000ff00723e */ /* 0x000fc800000010ff */
[----:B------:R-:W-:Y:S01]  /*2690*/  PRMT R28, R0, 0x7610, R28 ;  /* 0x00007610001c7816 */ /* 0x000fe2000000001c */
[----:B------:R-:W-:Y:S06]  /*26a0*/  BRA `(.L_x_11582) ;  /* 0x0000000c00407947 */ /* 0x000fec0003800000 */
.L_x_11585:
        /* <DEDUP_REMOVED lines=9> */
.L_x_11588:
[----:B------:R-:W2:Y:S02]  /*2740*/  LDG.E.U16 R4, desc[UR36][R4.64] ;  /* 0x0000002404047981 */ /* 0x000ea4000c1e1500 */
[----:B--2---:R-:W-:-:S05]  /*2750*/  HADD2.F32 R0, -RZ, R4.H0_H0 ;  /* 0x20000004ff007230 */ /* 0x004fca0000004100 */
[----:B------:R-:W-:-:S04]  /*2760*/  F2FP.BF16.F32.PACK_AB R0, RZ, R0 ;  /* 0x00000000ff00723e */ /* 0x000fc800000010ff */
[----:B------:R-:W-:Y:S01]  /*2770*/  PRMT R28, R0, 0x7610, R28 ;  /* 0x00007610001c7816 */ /* 0x000fe2000000001c */
[----:B------:R-:W-:Y:S06]  /*2780*/  BRA `(.L_x_11582) ;  /* 0x0000000c00087947 */ /* 0x000fec0003800000 */
.L_x_11587:
        /* <DEDUP_REMOVED lines=9> */
.L_x_11577:
        /* <DEDUP_REMOVED lines=14> */
.L_x_11591:
        /* <DEDUP_REMOVED lines=9> */
.L_x_11590:
        /* <DEDUP_REMOVED lines=28> */
.L_x_11593:
        /* <DEDUP_REMOVED lines=16> */
.L_x_11592:
[----:B------:R0:W5:Y:S01]  /*2c50*/  LDG.E.U16 R28, desc[UR36][R4.64] ;  /* 0x00000024041c7981 */ /* 0x000162000c1e1500 */
[----:B------:R-:W-:Y:S05]  /*2c60*/  BRA `(.L_x_11582) ;  /* 0x0000000400d07947 */ /* 0x000fea0003800000 */
.L_x_11589:
        /* <DEDUP_REMOVED lines=13> */
.L_x_11596:
        /* <DEDUP_REMOVED lines=21> */
.L_x_11600:
[----:B------:R-:W-:Y:S05]  /*2e90*/  BSYNC B1 ;  /* 0x0000000000017941 */ /* 0x000fea0003800000 */
.L_x_11599:
[----:B------:R-:W-:Y:S01]  /*2ea0*/  LEA R5, R0, 0x3b800000, 0x17 ;  /* 0x3b80000000057811 */ /* 0x000fe200078eb8ff */
[----:B------:R-:W-:-:S05]  /*2eb0*/  IMAD.SHL.U32 R0, R3, 0x100000, RZ ;  /* 0x0010000003007824 */ /* 0x000fca00078e00ff */
[----:B------:R-:W-:-:S07]  /*2ec0*/  LOP3.LUT R0, R5, R0, R6, 0xfe, !PT ;  /* 0x0000000005007212 */ /* 0x000fce00078efe06 */
.L_x_11598:
[----:B------:R-:W-:Y:S05]  /*2ed0*/  BSYNC B0 ;  /* 0x0000000000007941 */ /* 0x000fea0003800000 */
.L_x_11597:
[----:B------:R-:W-:-:S04]  /*2ee0*/  F2FP.BF16.F32.PACK_AB R0, RZ, R0 ;  /* 0x00000000ff00723e */ /* 0x000fc800000010ff */
[----:B------:R-:W-:Y:S01]  /*2ef0*/  PRMT R28, R0, 0x7610, R28 ;  /* 0x00007610001c7816 */ /* 0x000fe2000000001c */
[----:B------:R-:W-:Y:S06]  /*2f00*/  BRA `(.L_x_11582) ;  /* 0x0000000400287947 */ /* 0x000fec0003800000 */
.L_x_11595:
        /* <DEDUP_REMOVED lines=21> */
.L_x_11604:
[----:B------:R-:W-:Y:S05]  /*3060*/  BSYNC B1 ;  /* 0x0000000000017941 */ /* 0x000fea0003800000 */
.L_x_11603:
[----:B------:R-:W-:Y:S01]  /*3070*/  LEA R5, R0, 0x37800000, 0x17 ;  /* 0x3780000000057811 */ /* 0x000fe200078eb8ff */
[----:B------:R-:W-:-:S05]  /*3080*/  IMAD.SHL.U32 R0, R3, 0x200000, RZ ;  /* 0x0020000003007824 */ /* 0x000fca00078e00ff */
[----:B------:R-:W-:-:S07]  /*3090*/  LOP3.LUT R0, R5, R0, R6, 0xfe, !PT ;  /* 0x0000000005007212 */ /* 0x000fce00078efe06 */
.L_x_11602:
[----:B------:R-:W-:Y:S05]  /*30a0*/  BSYNC B0 ;  /* 0x0000000000007941 */ /* 0x000fea0003800000 */
.L_x_11601:
[----:B------:R-:W-:-:S04]  /*30b0*/  F2FP.BF16.F32.PACK_AB R0, RZ, R0 ;  /* 0x00000000ff00723e */ /* 0x000fc800000010ff */
[----:B------:R-:W-:Y:S01]  /*30c0*/  PRMT R28, R0, 0x7610, R28 ;  /* 0x00007610001c7816 */ /* 0x000fe2000000001c */
[----:B------:R-:W-:Y:S06]  /*30d0*/  BRA `(.L_x_11582) ;  /* 0x0000000000b47947 */ /* 0x000fec0003800000 */
.L_x_11594:
        /* <DEDUP_REMOVED lines=14> */
.L_x_11608:
[----:B------:R-:W-:Y:S05]  /*31c0*/  BSYNC B0 ;  /* 0x0000000000007941 */ /* 0x000fea0003800000 */
.L_x_11607:
[----:B------:R-:W-:-:S04]  /*31d0*/  F2FP.BF16.F32.PACK_AB R0, RZ, R0 ;  /* 0x00000000ff00723e */ /* 0x000fc800000010ff */
[----:B------:R-:W-:Y:S01]  /*31e0*/  PRMT R28, R0, 0x7610, R28 ;  /* 0x00007610001c7816 */ /* 0x000fe2000000001c */
[----:B------:R-:W-:Y:S06]  /*31f0*/  BRA `(.L_x_11582) ;  /* 0x00000000006c7947 */ /* 0x000fec0003800000 */
.L_x_11581:
        /* <DEDUP_REMOVED lines=16> */
.L_x_11609:
[----:B------:R-:W-:Y:S01]  /*3300*/  PRMT R28, RZ, 0x7610, R28 ;  /* 0x00007610ff1c7816 */ /* 0x000fe2000000001c */
[----:B------:R-:W-:Y:S06]  /*3310*/  BRA `(.L_x_11582) ;  /* 0x0000000000247947 */ /* 0x000fec0003800000 */
.L_x_11606:
[----:B------:R-:W2:Y:S02]  /*3320*/  LDG.E.64 R4, desc[UR36][R4.64] ;  /* 0x0000002404047981 */ /* 0x000ea4000c1e1b00 */
[----:B--2---:R-:W0:Y:S02]  /*3330*/  I2F.U64 R0, R4 ;  /* 0x0000000400007312 */ /* 0x004e240000301000 */
[----:B0-----:R-:W-:-:S04]  /*3340*/  F2FP.BF16.F32.PACK_AB R0, RZ, R0 ;  /* 0x00000000ff00723e */ /* 0x001fc800000010ff */
[----:B------:R-:W-:Y:S01]  /*3350*/  PRMT R28, R0, 0x7610, R28 ;  /* 0x00007610001c7816 */ /* 0x000fe2000000001c */
[----:B------:R-:W-:Y:S06]  /*3360*/  BRA `(.L_x_11582) ;  /* 0x0000000000107947 */ /* 0x000fec0003800000 */
.L_x_11605:
[----:B------:R-:W2:Y:S02]  /*3370*/  LDG.E R4, desc[UR36][R4.64] ;  /* 0x0000002404047981 */ /* 0x000ea4000c1e1900 */
[----:B--2---:R-:W-:-:S04]  /*3380*/  I2FP.F32.U32 R0, R4 ;  /* 0x0000000400007245 */ /* 0x004fc80000201000 */
[----:B------:R-:W-:-:S04]  /*3390*/  F2FP.BF16.F32.PACK_AB R0, RZ, R0 ;  /* 0x00000000ff00723e */ /* 0x000fc800000010ff */
[----:B------:R-:W-:-:S07]  /*33a0*/  PRMT R28, R0, 0x7610, R28 ;  /* 0x00007610001c7816 */ /* 0x000fce000000001c */
.L_x_11582:
        /* <DEDUP_REMOVED lines=21> */
.L_x_11613:
[----:B------:R-:W2:Y:S02]  /*3500*/  LDG.E.U8 R4, desc[UR36][R4.64] ;  /* 0x0000002404047981 */ /* 0x000ea4000c1e1100 */
[----:B--2---:R-:W-:-:S04]  /*3510*/  I2FP.F32.U32 R0, R4 ;  /* 0x0000000400007245 */ /* 0x004fc80000201000 */
[----:B------:R-:W-:-:S04]  /*3520*/  F2FP.BF16.F32.PACK_AB R0, RZ, R0 ;  /* 0x00000000ff00723e */ /* 0x000fc800000010ff */
[----:B------:R-:W-:Y:S01]  /*3530*/  PRMT R27, R0, 0x7610, R27 ;  /* 0x00007610001b7816 */ /* 0x000fe2000000001b */
[----:B------:R-:W-:Y:S06]  /*3540*/  BRA `(.L_x_11615) ;  /* 0x0000000c00c87947 */ /* 0x000fec0003800000 */
.L_x_11612:
        /* <DEDUP_REMOVED lines=11> */
.L_x_11617:
[----:B------:R-:W2:Y:S02]  /*3600*/  LDG.E R4, desc[UR36][R4.64] ;  /* 0x0000002404047981 */ /* 0x000ea4000c1e1900 */
[----:B--2---:R-:W-:-:S04]  /*3610*/  I2FP.F32.S32 R0, R4 ;  /* 0x0000000400007245 */ /* 0x004fc80000201400 */
[----:B------:R-:W-:-:S04]  /*3620*/  F2FP.BF16.F32.PACK_AB R0, RZ, R0 ;  /* 0x00000000ff00723e */ /* 0x000fc800000010ff */
[----:B------:R-:W-:Y:S01]  /*3630*/  PRMT R27, R0, 0x7610, R27 ;  /* 0x00007610001b7816 */ /* 0x000fe2000000001b */
[----:B------:R-:W-:Y:S06]  /*3640*/  BRA `(.L_x_11615) ;  /* 0x0000000c00887947 */ /* 0x000fec0003800000 */
.L_x_11616:
[----:B------:R-:W2:Y:S02]  /*3650*/  LDG.E.U16 R4, desc[UR36][R4.64] ;  /* 0x0000002404047981 */ /* 0x000ea4000c1e1500 */
[----:B--2---:R-:W0:Y:S02]  /*3660*/  I2F.S16 R0, R4 ;  /* 0x0000000400007306 */ /* 0x004e240000101400 */
[----:B0-----:R-:W-:-:S04]  /*3670*/  F2FP.BF16.F32.PACK_AB R0, RZ, R0 ;  /* 0x00000000ff00723e */ /* 0x001fc800000010ff */
[----:B------:R-:W-:Y:S01]  /*3680*/  PRMT R27, R0, 0x7610, R27 ;  /* 0x00007610001b7816 */ /* 0x000fe2000000001b */
[----:B------:R-:W-:Y:S06]  /*3690*/  BRA `(.L_x_11615) ;  /* 0x0000000c00747947 */ /* 0x000fec0003800000 */
.L_x_11611:
        /* <DEDUP_REMOVED lines=9> */
.L_x_11619:
[----:B------:R-:W2:Y:S02]  /*3730*/  LDG.E.U16 R0, desc[UR36][R4.64] ;  /* 0x0000002404007981 */ /* 0x000ea4000c1e1500 */
[----:B--2---:R-:W-:-:S05]  /*3740*/  HADD2.F32 R0, -RZ, R0.H0_H0 ;  /* 0x20000000ff007230 */ /* 0x004fca0000004100 */
[----:B------:R-:W-:-:S04]  /*3750*/  F2FP.BF16.F32.PACK_AB R0, RZ, R0 ;  /* 0x00000000ff00723e */ /* 0x000fc800000010ff */
[----:B------:R-:W-:Y:S01]  /*3760*/  PRMT R27, R0, 0x7610, R27 ;  /* 0x00007610001b7816 */ /* 0x000fe2000000001b */
[----:B------:R-:W-:Y:S06]  /*3770*/  BRA `(.L_x_11615) ;  /* 0x0000000c003c7947 */ /* 0x000fec0003800000 */
.L_x_11618:
        /* <DEDUP_REMOVED lines=9> */
.L_x_11621:
[----:B------:R-:W2:Y:S02]  /*3810*/  LDG.E.U16 R4, desc[UR36][R4.64] ;  /* 0x0000002404047981 */ /* 0x000ea4000c1e1500 */
[----:B--2---:R-:W-:-:S05]  /*3820*/  HADD2.F32 R0, -RZ, R4.H0_H0 ;  /* 0x20000004ff007230 */ /* 0x004fca0000004100 */
[----:B------:R-:W-:-:S04]  /*3830*/  F2FP.BF16.F32.PACK_AB R0, RZ, R0 ;  /* 0x00000000ff00723e */ /* 0x000fc800000010ff */
[----:B------:R-:W-:Y:S01]  /*3840*/  PRMT R27, R0, 0x7610, R27 ;  /* 0x00007610001b7816 */ /* 0x000fe2000000001b */
[----:B------:R-:W-:Y:S06]  /*3850*/  BRA `(.L_x_11615) ;  /* 0x0000000c00047947 */ /* 0x000fec0003800000 */
.L_x_11620:
        /* <DEDUP_REMOVED lines=9> */
.L_x_11610:
        /* <DEDUP_REMOVED lines=14> */
.L_x_11624:
        /* <DEDUP_REMOVED lines=9> */
.L_x_11623:
        /* <DEDUP_REMOVED lines=28> */
.L_x_11626:
        /* <DEDUP_REMOVED lines=15> */
.L_x_11625:
[----:B------:R0:W5:Y:S01]  /*3d10*/  LDG.E.U16 R27, desc[UR36][R4.64] ;  /* 0x00000024041b7981 */ /* 0x000162000c1e1500 */
[----:B------:R-:W-:Y:S05]  /*3d20*/  BRA `(.L_x_11615) ;  /* 0x0000000400d07947 */ /* 0x000fea0003800000 */
.L_x_11622:
        /* <DEDUP_REMOVED lines=13> */
.L_x_11629:
        /* <DEDUP_REMOVED lines=21> */
.L_x_11633:
[----:B------:R-:W-:Y:S05]  /*3f50*/  BSYNC B1 ;  /* 0x0000000000017941 */ /* 0x000fea0003800000 */
.L_x_11632:
[----:B------:R-:W-:Y:S01]  /*3f60*/  LEA R5, R0, 0x3b800000, 0x17 ;  /* 0x3b80000000057811 */ /* 0x000fe200078eb8ff */
[----:B------:R-:W-:-:S05]  /*3f70*/  IMAD.SHL.U32 R0, R3, 0x100000, RZ ;  /* 0x0010000003007824 */ /* 0x000fca00078e00ff */
[----:B------:R-:W-:-:S07]  /*3f80*/  LOP3.LUT R0, R5, R0, R6, 0xfe, !PT ;  /* 0x0000000005007212 */ /* 0x000fce00078efe06 */
.L_x_11631:
[----:B------:R-:W-:Y:S05]  /*3f90*/  BSYNC B0 ;  /* 0x0000000000007941 */ /* 0x000fea0003800000 */
.L_x_11630:
[----:B------:R-:W-:-:S04]  /*3fa0*/  F2FP.BF16.F32.PACK_AB R0, RZ, R0 ;  /* 0x00000000ff00723e */ /* 0x000fc800000010ff */
[----:B------:R-:W-:Y:S01]  /*3fb0*/  PRMT R27, R0, 0x7610, R27 ;  /* 0x00007610001b7816 */ /* 0x000fe2000000001b */
[----:B------:R-:W-:Y:S06]  /*3fc0*/  BRA `(.L_x_11615) ;  /* 0x0000000400287947 */ /* 0x000fec0003800000 */
.L_x_11628:
        /* <DEDUP_REMOVED lines=21> */
.L_x_11637:
[----:B------:R-:W-:Y:S05]  /*4120*/  BSYNC B1 ;  /* 0x0000000000017941 */ /* 0x000fea0003800000 */
.L_x_11636:
[----:B------:R-:W-:Y:S01]  /*4130*/  LEA R5, R0, 0x37800000, 0x17 ;  /* 0x3780000000057811 */ /* 0x000fe200078eb8ff */
[----:B------:R-:W-:-:S05]  /*4140*/  IMAD.SHL.U32 R0, R3, 0x200000, RZ ;  /* 0x0020000003007824 */ /* 0x000fca00078e00ff */
[----:B------:R-:W-:-:S07]  /*4150*/  LOP3.LUT R0, R5, R0, R6, 0xfe, !PT ;  /* 0x0000000005007212 */ /* 0x000fce00078efe06 */
.L_x_11635:
[----:B------:R-:W-:Y:S05]  /*4160*/  BSYNC B0 ;  /* 0x0000000000007941 */ /* 0x000fea0003800000 */
.L_x_11634:
[----:B------:R-:W-:-:S04]  /*4170*/  F2FP.BF16.F32.PACK_AB R0, RZ, R0 ;  /* 0x00000000ff00723e */ /* 0x000fc800000010ff */
[----:B------:R-:W-:Y:S01]  /*4180*/  PRMT R27, R0, 0x7610, R27 ;  /* 0x00007610001b7816 */ /* 0x000fe2000000001b */
[----:B------:R-:W-:Y:S06]  /*4190*/  BRA `(.L_x_11615) ;  /* 0x0000000000b47947 */ /* 0x000fec0003800000 */
.L_x_11627:
        /* <DEDUP_REMOVED lines=14> */
.L_x_11641:
[----:B------:R-:W-:Y:S05]  /*4280*/  BSYNC B0 ;  /* 0x0000000000007941 */ /* 0x000fea0003800000 */
.L_x_11640:
[----:B------:R-:W-:-:S04]  /*4290*/  F2FP.BF16.F32.PACK_AB R0, RZ, R0 ;  /* 0x00000000ff00723e */ /* 0x000fc800000010ff */
[----:B------:R-:W-:Y:S01]  /*42a0*/  PRMT R27, R0, 0x7610, R27 ;  /* 0x00007610001b7816 */ /* 0x000fe2000000001b */
[----:B------:R-:W-:Y:S06]  /*42b0*/  BRA `(.L_x_11615) ;  /* 0x00000000006c7947 */ /* 0x000fec0003800000 */
.L_x_11614:
        /* <DEDUP_REMOVED lines=16> */
.L_x_11642:
[----:B------:R-:W-:Y:S01]  /*43c0*/  PRMT R27, RZ, 0x7610, R27 ;  /* 0x00007610ff1b7816 */ /* 0x000fe2000000001b */
[----:B------:R-:W-:Y:S06]  /*43d0*/  BRA `(.L_x_11615) ;  /* 0x0000000000247947 */ /* 0x000fec0003800000 */
.L_x_11639:
[----:B------:R-:W2:Y:S02]  /*43e0*/  LDG.E.64 R4, desc[UR36][R4.64] ;  /* 0x0000002404047981 */ /* 0x000ea4000c1e1b00 */
[----:B--2---:R-:W0:Y:S02]  /*43f0*/  I2F.U64 R0, R4 ;  /* 0x0000000400007312 */ /* 0x004e240000301000 */
[----:B0-----:R-:W-:-:S04]  /*4400*/  F2FP.BF16.F32.PACK_AB R0, RZ, R0 ;  /* 0x00000000ff00723e */ /* 0x001fc800000010ff */
[----:B------:R-:W-:Y:S01]  /*4410*/  PRMT R27, R0, 0x7610, R27 ;  /* 0x00007610001b7816 */ /* 0x000fe2000000001b */
[----:B------:R-:W-:Y:S06]  /*4420*/  BRA `(.L_x_11615) ;  /* 0x0000000000107947 */ /* 0x000fec0003800000 */
.L_x_11638:
[----:B------:R-:W2:Y:S02]  /*4430*/  LDG.E R4, desc[UR36][R4.64] ;  /* 0x0000002404047981 */ /* 0x000ea4000c1e1900 */
[----:B--2---:R-:W-:-:S04]  /*4440*/  I2FP.F32.U32 R0, R4 ;  /* 0x0000000400007245 */ /* 0x004fc80000201000 */
[----:B------:R-:W-:-:S04]  /*4450*/  F2FP.BF16.F32.PACK_AB R0, RZ, R0 ;  /* 0x00000000ff00723e */ /* 0x000fc800000010ff */
[----:B------:R-:W-:-:S07]  /*4460*/  PRMT R27, R0, 0x7610, R27 ;  /* 0x00007610001b7816 */ /* 0x000fce000000001b */
.L_x_11615:
[----:B------:R-:W-:-:S07]  /*4470*/  VIADD R23, R23, 0x80 ;  /* 0x0000008017177836 */ /* 0x000fce0000000000 */
.L_x_11576:
[----:B------:R-:W-:Y:S05]  /*4480*/  BSYNC B6 ;  /* 0x0000000000067941 */ /* 0x000fea0003800000 */
.L_x_11575:
        /* <DEDUP_REMOVED lines=28> */
.L_x_11648:
[----:B------:R-:W2:Y:S02]  /*4650*/  LDG.E.U8 R4, desc[UR36][R4.64] ;  /* 0x0000002404047981 */ /* 0x000ea4000c1e1100 */
[----:B--2---:R-:W-:-:S04]  /*4660*/  I2FP.F32.U32 R0, R4 ;  /* 0x0000000400007245 */ /* 0x004fc80000201000 */
[----:B------:R-:W-:-:S04]  /*4670*/  F2FP.BF16.F32.PACK_AB R0, RZ, R0 ;  /* 0x00000000ff00723e */ /* 0x000fc800000010ff */
[----:B------:R-:W-:Y:S01]  /*4680*/  PRMT R18, R0, 0x7610, R18 ;  /* 0x0000761000127816 */ /* 0x000fe20000000012 */
[----:B------:R-:W-:Y:S06]  /*4690*/  BRA `(.L_x_11650) ;  /* 0x0000000c00c87947 */ /* 0x000fec0003800000 */
.L_x_11647:
        /* <DEDUP_REMOVED lines=11> */
.L_x_11652:
[----:B------:R-:W2:Y:S02]  /*4750*/  LDG.E R4, desc[UR36][R4.64] ;  /* 0x0000002404047981 */ /* 0x000ea4000c1e1900 */
[----:B--2---:R-:W-:-:S04]  /*4760*/  I2FP.F32.S32 R0, R4 ;  /* 0x0000000400007245 */ /* 0x004fc80000201400 */
[----:B------:R-:W-:-:S04]  /*4770*/  F2FP.BF16.F32.PACK_AB R0, RZ, R0 ;  /* 0x00000000ff00723e */ /* 0x000fc800000010ff */
[----:B------:R-:W-:Y:S01]  /*4780*/  PRMT R18, R0, 0x7610, R18 ;  /* 0x0000761000127816 */ /* 0x000fe20000000012 */
[----:B------:R-:W-:Y:S06]  /*4790*/  BRA `(.L_x_11650) ;  /* 0x0000000c00887947 */ /* 0x000fec0003800000 */
.L_x_11651:
[----:B------:R-:W2:Y:S02]  /*47a0*/  LDG.E.U16 R4, desc[UR36][R4.64] ;  /* 0x0000002404047981 */ /* 0x000ea4000c1e1500 */
[----:B--2---:R-:W0:Y:S02]  /*47b0*/  I2F.S16 R0, R4 ;  /* 0x0000000400007306 */ /* 0x004e240000101400 */
[----:B0-----:R-:W-:-:S04]  /*47c0*/  F2FP.BF16.F32.PACK_AB R0, RZ, R0 ;  /* 0x00000000ff00723e */ /* 0x001fc800000010ff */
[----:B------:R-:W-:Y:S01]  /*47d0*/  PRMT R18, R0, 0x7610, R18 ;  /* 0x0000761000127816 */ /* 0x000fe20000000012 */
[----:B------:R-:W-:Y:S06]  /*47e0*/  BRA `(.L_x_11650) ;  /* 0x0000000c00747947 */ /* 0x000fec0003800000 */
.L_x_11646:
        /* <DEDUP_REMOVED lines=9> */
.L_x_11654:
[----:B------:R-:W2:Y:S02]  /*4880*/  LDG.E.U16 R0, desc[UR36][R4.64] ;  /* 0x0000002404007981 */ /* 0x000ea4000c1e1500 */
[----:B--2---:R-:W-:-:S05]  /*4890*/  HADD2.F32 R0, -RZ, R0.H0_H0 ;  /* 0x20000000ff007230 */ /* 0x004fca0000004100 */
[----:B------:R-:W-:-:S04]  /*48a0*/  F2FP.BF16.F32.PACK_AB R0, RZ, R0 ;  /* 0x00000000ff00723e */ /* 0x000fc800000010ff */
[----:B------:R-:W-:Y:S01]  /*48b0*/  PRMT R18, R0, 0x7610, R18 ;  /* 0x0000761000127816 */ /* 0x000fe20000000012 */
[----:B------:R-:W-:Y:S06]  /*48c0*/  BRA `(.L_x_11650) ;  /* 0x0000000c003c7947 */ /* 0x000fec0003800000 */
.L_x_11653:
        /* <DEDUP_REMOVED lines=9> */
.L_x_11656:
[----:B------:R-:W2:Y:S02]  /*4960*/  LDG.E.U16 R4, desc[UR36][R4.64] ;  /* 0x0000002404047981 */ /* 0x000ea4000c1e1500 */
[----:B--2---:R-:W-:-:S05]  /*4970*/  HADD2.F32 R0, -RZ, R4.H0_H0 ;  /* 0x20000004ff007230 */ /* 0x004fca0000004100 */
[----:B------:R-:W-:-:S04]  /*4980*/  F2FP.BF16.F32.PACK_AB R0, RZ, R0 ;  /* 0x00000000ff00723e */ /* 0x000fc800000010ff */
[----:B------:R-:W-:Y:S01]  /*4990*/  PRMT R18, R0, 0x7610, R18 ;  /* 0x0000761000127816 */ /* 0x000fe20000000012 */
[----:B------:R-:W-:Y:S06]  /*49a0*/  BRA `(.L_x_11650) ;  /* 0x0000000c00047947 */ /* 0x000fec0003800000 */
.L_x_11655:
        /* <DEDUP_REMOVED lines=9> */
.L_x_11645:
        /* <DEDUP_REMOVED lines=14> */
.L_x_11659:
        /* <DEDUP_REMOVED lines=9> */
.L_x_11658:
        /* <DEDUP_REMOVED lines=28> */
.L_x_11661:
        /* <DEDUP_REMOVED lines=15> */
.L_x_11660:
[----:B------:R0:W5:Y:S01]  /*4e60*/  LDG.E.U16 R18, desc[UR36][R4.64] ;  /* 0x0000002404127981 */ /* 0x000162000c1e1500 */
[----:B------:R-:W-:Y:S05]  /*4e70*/  BRA `(.L_x_11650) ;  /* 0x0000000400d07947 */ /* 0x000fea0003800000 */
.L_x_11657:
        /* <DEDUP_REMOVED lines=13> */
.L_x_11664:
        /* <DEDUP_REMOVED lines=21> */
.L_x_11668:
[----:B------:R-:W-:Y:S05]  /*50a0*/  BSYNC B1 ;  /* 0x0000000000017941 */ /* 0x000fea0003800000 */
.L_x_11667:
[----:B------:R-:W-:Y:S01]  /*50b0*/  LEA R5, R0, 0x3b800000, 0x17 ;  /* 0x3b80000000057811 */ /* 0x000fe200078eb8ff */
[----:B------:R-:W-:-:S05]  /*50c0*/  IMAD.SHL.U32 R0, R3, 0x100000, RZ ;  /* 0x0010000003007824 */ /* 0x000fca00078e00ff */
[----:B------:R-:W-:-:S07]  /*50d0*/  LOP3.LUT R0, R5, R0, R6, 0xfe, !PT ;  /* 0x0000000005007212 */ /* 0x000fce00078efe06 */
.L_x_11666:
[----:B------:R-:W-:Y:S05]  /*50e0*/  BSYNC B0 ;  /* 0x0000000000007941 */ /* 0x000fea0003800000 */
.L_x_11665:
[----:B------:R-:W-:-:S04]  /*50f0*/  F2FP.BF16.F32.PACK_AB R0, RZ, R0 ;  /* 0x00000000ff00723e */ /* 0x000fc800000010ff */
[----:B------:R-:W-:Y:S01]  /*5100*/  PRMT R18, R0, 0x7610, R18 ;  /* 0x0000761000127816 */ /* 0x000fe20000000012 */
[----:B------:R-:W-:Y:S06]  /*5110*/  BRA `(.L_x_11650) ;  /* 0x0000000400287947 */ /* 0x000fec0003800000 */
.L_x_11663:
        /* <DEDUP_REMOVED lines=21> */
.L_x_11672:
[----:B------:R-:W-:Y:S05]  /*5270*/  BSYNC B1 ;  /* 0x0000000000017941 */ /* 0x000fea0003800000 */
.L_x_11671:
[----:B------:R-:W-:Y:S01]  /*5280*/  LEA R5, R0, 0x37800000, 0x17 ;  /* 0x3780000000057811 */ /* 0x000fe200078eb8ff */
[----:B------:R-:W-:-:S05]  /*5290*/  IMAD.SHL.U32 R0, R3, 0x200000, RZ ;  /* 0x0020000003007824 */ /* 0x000fca00078e00ff */
[----:B------:R-:W-:-:S07]  /*52a0*/  LOP3.LUT R0, R5, R0, R6, 0xfe, !PT ;  /* 0x0000000005007212 */ /* 0x000fce00078efe06 */
.L_x_11670:
[----:B------:R-:W-:Y:S05]  /*52b0*/  BSYNC B0 ;  /* 0x0000000000007941 */ /* 0x000fea0003800000 */
.L_x_11669:
[----:B------:R-:W-:-:S04]  /*52c0*/  F2FP.BF16.F32.PACK_AB R0, RZ, R0 ;  /* 0x00000000ff00723e */ /* 0x000fc800000010ff */
[----:B------:R-:W-:Y:S01]  /*52d0*/  PRMT R18, R0, 0x7610, R18 ;  /* 0x0000761000127816 */ /* 0x000fe20000000012 */
[----:B------:R-:W-:Y:S06]  /*52e0*/  BRA `(.L_x_11650) ;  /* 0x0000000000b47947 */ /* 0x000fec0003800000 */
.L_x_11662:
        /* <DEDUP_REMOVED lines=14> */
.L_x_11676:
[----:B------:R-:W-:Y:S05]  /*53d0*/  BSYNC B0 ;  /* 0x0000000000007941 */ /* 0x000fea0003800000 */
.L_x_11675:
[----:B------:R-:W-:-:S04]  /*53e0*/  F2FP.BF16.F32.PACK_AB R0, RZ, R0 ;  /* 0x00000000ff00723e */ /* 0x000fc800000010ff */
[----:B------:R-:W-:Y:S01]  /*53f0*/  PRMT R18, R0, 0x7610, R18 ;  /* 0x0000761000127816 */ /* 0x000fe20000000012 */
[----:B------:R-:W-:Y:S06]  /*5400*/  BRA `(.L_x_11650) ;  /* 0x00000000006c7947 */ /* 0x000fec0003800000 */
.L_x_11649:
        /* <DEDUP_REMOVED lines=16> */
.L_x_11677:
[----:B------:R-:W-:Y:S01]  /*5510*/  PRMT R18, RZ, 0x7610, R18 ;  /* 0x00007610ff127816 */ /* 0x000fe20000000012 */
[----:B------:R-:W-:Y:S06]  /*5520*/  BRA `(.L_x_11650) ;  /* 0x0000000000247947 */ /* 0x000fec0003800000 */
.L_x_11674:
[----:B------:R-:W2:Y:S02]  /*5530*/  LDG.E.64 R4, desc[UR36][R4.64] ;  /* 0x0000002404047981 */ /* 0x000ea4000c1e1b00 */
[----:B--2---:R-:W0:Y:S02]  /*5540*/  I2F.U64 R0, R4 ;  /* 0x0000000400007312 */ /* 0x004e240000301000 */
[----:B0-----:R-:W-:-:S04]  /*5550*/  F2FP.BF16.F32.PACK_AB R0, RZ, R0 ;  /* 0x00000000ff00723e */ /* 0x001fc800000010ff */
[----:B------:R-:W-:Y:S01]  /*5560*/  PRMT R18, R0, 0x7610, R18 ;  /* 0x0000761000127816 */ /* 0x000fe20000000012 */
[----:B------:R-:W-:Y:S06]  /*5570*/  BRA `(.L_x_11650) ;  /* 0x0000000000107947 */ /* 0x000fec0003800000 */
.L_x_11673:
[----:B------:R-:W2:Y:S02]  /*5580*/  LDG.E R4, desc[UR36][R4.64] ;  /* 0x0000002404047981 */ /* 0x000ea4000c1e1900 */
[----:B--2---:R-:W-:-:S04]  /*5590*/  I2FP.F32.U32 R0, R4 ;  /* 0x0000000400007245 */ /* 0x004fc80000201000 */
[----:B------:R-:W-:-:S04]  /*55a0*/  F2FP.BF16.F32.PACK_AB R0, RZ, R0 ;  /* 0x00000000ff00723e */ /* 0x000fc800000010ff */
[----:B------:R-:W-:-:S07]  /*55b0*/  PRMT R18, R0, 0x7610, R18 ;  /* 0x0000761000127816 */ /* 0x000fce0000000012 */
.L_x_11650:
        /* <DEDUP_REMOVED lines=22> */
.L_x_11681:
[----:B------:R-:W2:Y:S02]  /*5720*/  LDG.E.U8 R4, desc[UR36][R4.64] ;  /* 0x0000002404047981 */ /* 0x000ea4000c1e1100 */
[----:B--2---:R-:W-:-:S04]  /*5730*/  I2FP.F32.U32 R0, R4 ;  /* 0x0000000400007245 */ /* 0x004fc80000201000 */
[----:B------:R-:W-:-:S04]  /*5740*/  F2FP.BF16.F32.PACK_AB R0, RZ, R0 ;  /* 0x00000000ff00723e */ /* 0x000fc800000010ff */
[----:B------:R-:W-:Y:S01]  /*5750*/  PRMT R24, R0, 0x7610, R24 ;  /* 0x0000761000187816 */ /* 0x000fe20000000018 */
[----:B------:R-:W-:Y:S06]  /*5760*/  BRA `(.L_x_11683) ;  /* 0x0000000c00c87947 */ /* 0x000fec0003800000 */
.L_x_11680:
        /* <DEDUP_REMOVED lines=11> */
.L_x_11685:
[----:B------:R-:W2:Y:S02]  /*5820*/  LDG.E R4, desc[UR36][R4.64] ;  /* 0x0000002404047981 */ /* 0x000ea4000c1e1900 */
[----:B--2---:R-:W-:-:S04]  /*5830*/  I2FP.F32.S32 R0, R4 ;  /* 0x0000000400007245 */ /* 0x004fc80000201400 */
[----:B------:R-:W-:-:S04]  /*5840*/  F2FP.BF16.F32.PACK_AB R0, RZ, R0 ;  /* 0x00000000ff00723e */ /* 0x000fc800000010ff */
[----:B------:R-:W-:Y:S01]  /*5850*/  PRMT R24, R0, 0x7610, R24 ;  /* 0x0000761000187816 */ /* 0x000fe20000000018 */
[----:B------:R-:W-:Y:S06]  /*5860*/  BRA `(.L_x_11683) ;  /* 0x0000000c00887947 */ /* 0x000fec0003800000 */
.L_x_11684:
[----:B------:R-:W2:Y:S02]  /*5870*/  LDG.E.U16 R4, desc[UR36][R4.64] ;  /* 0x0000002404047981 */ /* 0x000ea4000c1e1500 */
[----:B--2---:R-:W0:Y:S02]  /*5880*/  I2F.S16 R0, R4 ;  /* 0x0000000400007306 */ /* 0x004e240000101400 */
[----:B0-----:R-:W-:-:S04]  /*5890*/  F2FP.BF16.F32.PACK_AB R0, RZ, R0 ;  /* 0x00000000ff00723e */ /* 0x001fc800000010ff */
[----:B------:R-:W-:Y:S01]  /*58a0*/  PRMT R24, R0, 0x7610, R24 ;  /* 0x0000761000187816 */ /* 0x000fe20000000018 */
[----:B------:R-:W-:Y:S06]  /*58b0*/  BRA `(.L_x_11683) ;  /* 0x0000000c00747947 */ /* 0x000fec0003800000 */
.L_x_11679:
        /* <DEDUP_REMOVED lines=9> */
.L_x_11687:
[----:B------:R-:W2:Y:S02]  /*5950*/  LDG.E.U16 R0, desc[UR36][R4.64] ;  /* 0x0000002404007981 */ /* 0x000ea4000c1e1500 */
[----:B--2---:R-:W-:-:S05]  /*5960*/  HADD2.F32 R0, -RZ, R0.H0_H0 ;  /* 0x20000000ff007230 */ /* 0x004fca0000004100 */
[----:B------:R-:W-:-:S04]  /*5970*/  F2FP.BF16.F32.PACK_AB R0, RZ, R0 ;  /* 0x00000000ff00723e */ /* 0x000fc800000010ff */
[----:B------:R-:W-:Y:S01]  /*5980*/  PRMT R24, R0, 0x7610, R24 ;  /* 0x0000761000187816 */ /* 0x000fe20000000018 */
[----:B------:R-:W-:Y:S06]  /*5990*/  BRA `(.L_x_11683) ;  /* 0x0000000c003c7947 */ /* 0x000fec0003800000 */
.L_x_11686:
        /* <DEDUP_REMOVED lines=9> */
.L_x_11689:
[----:B------:R-:W2:Y:S02]  /*5a30*/  LDG.E.U16 R4, desc[UR36][R4.64] ;  /* 0x0000002404047981 */ /* 0x000ea4000c1e1500 */
[----:B--2---:R-:W-:-:S05]  /*5a40*/  HADD2.F32 R0, -RZ, R4.H0_H0 ;  /* 0x20000004ff007230 */ /* 0x004fca0000004100 */
[----:B------:R-:W-:-:S04]  /*5a50*/  F2FP.BF16.F32.PACK_AB R0, RZ, R0 ;  /* 0x00000000ff00723e */ /* 0x000fc800000010ff */
[----:B------:R-:W-:Y:S01]  /*5a60*/  PRMT R24, R0, 0x7610, R24 ;  /* 0x0000761000187816 */ /* 0x000fe20000000018 */
[----:B------:R-:W-:Y:S06]  /*5a70*/  BRA `(.L_x_11683) ;  /* 0x0000000c00047947 */ /* 0x000fec0003800000 */
.L_x_11688:
        /* <DEDUP_REMOVED lines=9> */
.L_x_11678:
        /* <DEDUP_REMOVED lines=14> */
.L_x_11692:
        /* <DEDUP_REMOVED lines=9> */
.L_x_11691:
        /* <DEDUP_REMOVED lines=28> */
.L_x_11694:
        /* <DEDUP_REMOVED lines=15> */
.L_x_11693:
[----:B------:R0:W5:Y:S01]  /*5f30*/  LDG.E.U16 R24, desc[UR36][R4.64] ;  /* 0x0000002404187981 */ /* 0x000162000c1e1500 */
[----:B------:R-:W-:Y:S05]  /*5f40*/  BRA `(.L_x_11683) ;  /* 0x0000000400d07947 */ /* 0x000fea0003800000 */
.L_x_11690:
        /* <DEDUP_REMOVED lines=13> */
.L_x_11697:
        /* <DEDUP_REMOVED lines=21> */
.L_x_11701:
[----:B------:R-:W-:Y:S05]  /*6170*/  BSYNC B1 ;  /* 0x0000000000017941 */ /* 0x000fea0003800000 */
.L_x_11700:
[----:B------:R-:W-:Y:S01]  /*6180*/  LEA R5, R0, 0x3b800000, 0x17 ;  /* 0x3b80000000057811 */ /* 0x000fe200078eb8ff */
[----:B------:R-:W-:-:S05]  /*6190*/  IMAD.SHL.U32 R0, R3, 0x100000, RZ ;  /* 0x0010000003007824 */ /* 0x000fca00078e00ff */
[----:B------:R-:W-:-:S07]  /*61a0*/  LOP3.LUT R0, R5, R0, R6, 0xfe, !PT ;  /* 0x0000000005007212 */ /* 0x000fce00078efe06 */
.L_x_11699:
[----:B------:R-:W-:Y:S05]  /*61b0*/  BSYNC B0 ;  /* 0x0000000000007941 */ /* 0x000fea0003800000 */
.L_x_11698:
[----:B------:R-:W-:-:S04]  /*61c0*/  F2FP.BF16.F32.PACK_AB R0, RZ, R0 ;  /* 0x00000000ff00723e */ /* 0x000fc800000010ff */
[----:B------:R-:W-:Y:S01]  /*61d0*/  PRMT R24, R0, 0x7610, R24 ;  /* 0x0000761000187816 */ /* 0x000fe20000000018 */
[----:B------:R-:W-:Y:S06]  /*61e0*/  BRA `(.L_x_11683) ;  /* 0x0000000400287947 */ /* 0x000fec0003800000 */
.L_x_11696:
        /* <DEDUP_REMOVED lines=21> */
.L_x_11705:
[----:B------:R-:W-:Y:S05]  /*6340*/  BSYNC B1 ;  /* 0x0000000000017941 */ /* 0x000fea0003800000 */
.L_x_11704:
[----:B------:R-:W-:Y:S01]  /*6350*/  LEA R5, R0, 0x37800000, 0x17 ;  /* 0x3780000000057811 */ /* 0x000fe200078eb8ff */
[----:B------:R-:W-:-:S05]  /*6360*/  IMAD.SHL.U32 R0, R3, 0x200000, RZ ;  /* 0x0020000003007824 */ /* 0x000fca00078e00ff */
[----:B------:R-:W-:-:S07]  /*6370*/  LOP3.LUT R0, R5, R0, R6, 0xfe, !PT ;  /* 0x0000000005007212 */ /* 0x000fce00078efe06 */
.L_x_11703:
[----:B------:R-:W-:Y:S05]  /*6380*/  BSYNC B0 ;  /* 0x0000000000007941 */ /* 0x000fea0003800000 */
.L_x_11702:
[----:B------:R-:W-:-:S04]  /*6390*/  F2FP.BF16.F32.PACK_AB R0, RZ, R0 ;  /* 0x00000000ff00723e */ /* 0x000fc800000010ff */
[----:B------:R-:W-:Y:S01]  /*63a0*/  PRMT R24, R0, 0x7610, R24 ;  /* 0x0000761000187816 */ /* 0x000fe20000000018 */
[----:B------:R-:W-:Y:S06]  /*63b0*/  BRA `(.L_x_11683) ;  /* 0x0000000000b47947 */ /* 0x000fec0003800000 */
.L_x_11695:
        /* <DEDUP_REMOVED lines=14> */
.L_x_11709:
[----:B------:R-:W-:Y:S05]  /*64a0*/  BSYNC B0 ;  /* 0x0000000000007941 */ /* 0x000fea0003800000 */
.L_x_11708:
[----:B------:R-:W-:-:S04]  /*64b0*/  F2FP.BF16.F32.PACK_AB R0, RZ, R0 ;  /* 0x00000000ff00723e */ /* 0x000fc800000010ff */
[----:B------:R-:W-:Y:S01]  /*64c0*/  PRMT R24, R0, 0x7610, R24 ;  /* 0x0000761000187816 */ /* 0x000fe20000000018 */
[----:B------:R-:W-:Y:S06]  /*64d0*/  BRA `(.L_x_11683) ;  /* 0x00000000006c7947 */ /* 0x000fec0003800000 */
.L_x_11682:
        /* <DEDUP_REMOVED lines=16> */
.L_x_11710:
[----:B------:R-:W-:Y:S01]  /*65e0*/  PRMT R24, RZ, 0x7610, R24 ;  /* 0x00007610ff187816 */ /* 0x000fe20000000018 */
[----:B------:R-:W-:Y:S06]  /*65f0*/  BRA `(.L_x_11683) ;  /* 0x0000000000247947 */ /* 0x000fec0003800000 */
.L_x_11707:
[----:B------:R-:W2:Y:S02]  /*6600*/  LDG.E.64 R4, desc[UR36][R4.64] ;  /* 0x0000002404047981 */ /* 0x000ea4000c1e1b00 */
[----:B--2---:R-:W0:Y:S02]  /*6610*/  I2F.U64 R0, R4 ;  /* 0x0000000400007312 */ /* 0x004e240000301000 */
[----:B0-----:R-:W-:-:S04]  /*6620*/  F2FP.BF16.F32.PACK_AB R0, RZ, R0 ;  /* 0x00000000ff00723e */ /* 0x001fc800000010ff */
[----:B------:R-:W-:Y:S01]  /*6630*/  PRMT R24, R0, 0x7610, R24 ;  /* 0x0000761000187816 */ /* 0x000fe20000000018 */
[----:B------:R-:W-:Y:S06]  /*6640*/  BRA `(.L_x_11683) ;  /* 0x0000000000107947 */ /* 0x000fec0003800000 */
.L_x_11706:
[----:B------:R-:W2:Y:S02]  /*6650*/  LDG.E R4, desc[UR36][R4.64] ;  /* 0x0000002404047981 */ /* 0x000ea4000c1e1900 */
[----:B--2---:R-:W-:-:S04]  /*6660*/  I2FP.F32.U32 R0, R4 ;  /* 0x0000000400007245 */ /* 0x004fc80000201000 */
[----:B------:R-:W-:-:S04]  /*6670*/  F2FP.BF16.F32.PACK_AB R0, RZ, R0 ;  /* 0x00000000ff00723e */ /* 0x000fc800000010ff */
[----:B------:R-:W-:-:S07]  /*6680*/  PRMT R24, R0, 0x7610, R24 ;  /* 0x0000761000187816 */ /* 0x000fce0000000018 */
.L_x_11683:
[----:B------:R-:W-:-:S07]  /*6690*/  VIADD R23, R23, 0x80 ;  /* 0x0000008017177836 */ /* 0x000fce0000000000 */
.L_x_11644:
[----:B------:R-:W-:Y:S05]  /*66a0*/  BSYNC B6 ;  /* 0x0000000000067941 */ /* 0x000fea0003800000 */
.L_x_11643:
        /* <DEDUP_REMOVED lines=26> */
.L_x_11716:
[----:B------:R-:W2:Y:S02]  /*6850*/  LDG.E.U8 R4, desc[UR36][R4.64] ;  /* 0x0000002404047981 */ /* 0x000ea4000c1e1100 */
[----:B--2---:R-:W-:-:S04]  /*6860*/  I2FP.F32.U32 R0, R4 ;  /* 0x0000000400007245 */ /* 0x004fc80000201000 */
[----:B------:R-:W-:-:S04]  /*6870*/  F2FP.BF16.F32.PACK_AB R0, RZ, R0 ;  /* 0x00000000ff00723e */ /* 0x000fc800000010ff */
[----:B------:R-:W-:Y:S01]  /*6880*/  PRMT R19, R0, 0x7610, R19 ;  /* 0x0000761000137816 */ /* 0x000fe20000000013 */
[----:B------:R-:W-:Y:S06]  /*6890*/  BRA `(.L_x_11718) ;  /* 0x0000000c00c87947 */ /* 0x000fec0003800000 */
.L_x_11715:
        /* <DEDUP_REMOVED lines=11> */
.L_x_11720:
[----:B------:R-:W2:Y:S02]  /*6950*/  LDG.E R4, desc[UR36][R4.64] ;  /* 0x0000002404047981 */ /* 0x000ea4000c1e1900 */
[----:B--2---:R-:W-:-:S04]  /*6960*/  I2FP.F32.S32 R0, R4 ;  /* 0x0000000400007245 */ /* 0x004fc80000201400 */
[----:B------:R-:W-:-:S04]  /*6970*/  F2FP.BF16.F32.PACK_AB R0, RZ, R0 ;  /* 0x00000000ff00723e */ /* 0x000fc800000010ff */
[----:B------:R-:W-:Y:S01]  /*6980*/  PRMT R19, R0, 0x7610, R19 ;  /* 0x0000761000137816 */ /* 0x000fe20000000013 */
[----:B------:R-:W-:Y:S06]  /*6990*/  BRA `(.L_x_11718) ;  /* 0x0000000c00887947 */ /* 0x000fec0003800000 */
.L_x_11719:
[----:B------:R-:W2:Y:S02]  /*69a0*/  LDG.E.U16 R4, desc[UR36][R4.64] ;  /* 0x0000002404047981 */ /* 0x000ea4000c1e1500 */
[----:B--2---:R-:W0:Y:S02]  /*69b0*/  I2F.S16 R0, R4 ;  /* 0x0000000400007306 */ /* 0x004e240000101400 */
[----:B0-----:R-:W-:-:S04]  /*69c0*/  F2FP.BF16.F32.PACK_AB R0, RZ, R0 ;  /* 0x00000000ff00723e */ /* 0x001fc800000010ff */
[----:B------:R-:W-:Y:S01]  /*69d0*/  PRMT R19, R0, 0x7610, R19 ;  /* 0x0000761000137816 */ /* 0x000fe20000000013 */
[----:B------:R-:W-:Y:S06]  /*69e0*/  BRA `(.L_x_11718) ;  /* 0x0000000c00747947 */ /* 0x000fec0003800000 */
.L_x_11714:
        /* <DEDUP_REMOVED lines=9> */
.L_x_11722:
[----:B------:R-:W2:Y:S02]  /*6a80*/  LDG.E.U16 R0, desc[UR36][R4.64] ;  /* 0x0000002404007981 */ /* 0x000ea4000c1e1500 */
[----:B--2---:R-:W-:-:S05]  /*6a90*/  HADD2.F32 R0, -RZ, R0.H0_H0 ;  /* 0x20000000ff007230 */ /* 0x004fca0000004100 */
[----:B------:R-:W-:-:S04]  /*6aa0*/  F2FP.BF16.F32.PACK_AB R0, RZ, R0 ;  /* 0x00000000ff00723e */ /* 0x000fc800000010ff */
[----:B------:R-:W-:Y:S01]  /*6ab0*/  PRMT R19, R0, 0x7610, R19 ;  /* 0x0000761000137816 */ /* 0x000fe20000000013 */
[----:B------:R-:W-:Y:S06]  /*6ac0*/  BRA `(.L_x_11718) ;  /* 0x0000000c003c7947 */ /* 0x000fec0003800000 */
.L_x_11721:
        /* <DEDUP_REMOVED lines=9> */
.L_x_11724:
[----:B------:R-:W2:Y:S02]  /*6b60*/  LDG.E.U16 R4, desc[UR36][R4.64] ;  /* 0x0000002404047981 */ /* 0x000ea4000c1e1500 */
[----:B--2---:R-:W-:-:S05]  /*6b70*/  HADD2.F32 R0, -RZ, R4.H0_H0 ;  /* 0x20000004ff007230 */ /* 0x004fca0000004100 */
[----:B------:R-:W-:-:S04]  /*6b80*/  F2FP.BF16.F32.PACK_AB R0, RZ, R0 ;  /* 0x00000000ff00723e */ /* 0x000fc800000010ff */
[----:B------:R-:W-:Y:S01]  /*6b90*/  PRMT R19, R0, 0x7610, R19 ;  /* 0x0000761000137816 */ /* 0x000fe20000000013 */
[----:B------:R-:W-:Y:S06]  /*6ba0*/  BRA `(.L_x_11718) ;  /* 0x0000000c00047947 */ /* 0x000fec0003800000 */
.L_x_11723:
        /* <DEDUP_REMOVED lines=9> */
.L_x_11713:
        /* <DEDUP_REMOVED lines=14> */
.L_x_11727:
        /* <DEDUP_REMOVED lines=9> */
.L_x_11726:
        /* <DEDUP_REMOVED lines=28> */
.L_x_11729:
        /* <DEDUP_REMOVED lines=15> */
.L_x_11728:
[----:B------:R0:W5:Y:S01]  /*7060*/  LDG.E.U16 R19, desc[UR36][R4.64] ;  /* 0x0000002404137981 */ /* 0x000162000c1e1500 */
[----:B------:R-:W-:Y:S05]  /*7070*/  BRA `(.L_x_11718) ;  /* 0x0000000400d07947 */ /* 0x000fea0003800000 */
.L_x_11725:
        /* <DEDUP_REMOVED lines=13> */
.L_x_11732:
        /* <DEDUP_REMOVED lines=21> */
.L_x_11736:
[----:B------:R-:W-:Y:S05]  /*72a0*/  BSYNC B1 ;  /* 0x0000000000017941 */ /* 0x000fea0003800000 */
.L_x_11735:
[----:B------:R-:W-:Y:S01]  /*72b0*/  LEA R5, R0, 0x3b800000, 0x17 ;  /* 0x3b80000000057811 */ /* 0x000fe200078eb8ff */
[----:B------:R-:W-:-:S05]  /*72c0*/  IMAD.SHL.U32 R0, R3, 0x100000, RZ ;  /* 0x0010000003007824 */ /* 0x000fca00078e00ff */
[----:B------:R-:W-:-:S07]  /*72d0*/  LOP3.LUT R0, R5, R0, R6, 0xfe, !PT ;  /* 0x0000000005007212 */ /* 0x000fce00078efe06 */
.L_x_11734:
[----:B------:R-:W-:Y:S05]  /*72e0*/  BSYNC B0 ;  /* 0x0000000000007941 */ /* 0x000fea0003800000 */
.L_x_11733:
[----:B------:R-:W-:-:S04]  /*72f0*/  F2FP.BF16.F32.PACK_AB R0, RZ, R0 ;  /* 0x00000000ff00723e */ /* 0x000fc800000010ff */
[----:B------:R-:W-:Y:S01]  /*7300*/  PRMT R19, R0, 0x7610, R19 ;  /* 0x0000761000137816 */ /* 0x000fe20000000013 */
[----:B------:R-:W-:Y:S06]  /*7310*/  BRA `(.L_x_11718) ;  /* 0x0000000400287947 */ /* 0x000fec0003800000 */
.L_x_11731:
        /* <DEDUP_REMOVED lines=21> */
.L_x_11740:
[----:B------:R-:W-:Y:S05]  /*7470*/  BSYNC B1 ;  /* 0x0000000000017941 */ /* 0x000fea0003800000 */
.L_x_11739:
[----:B------:R-:W-:Y:S01]  /*7480*/  LEA R5, R0, 0x37800000, 0x17 ;  /* 0x3780000000057811 */ /* 0x000fe200078eb8ff */
[----:B------:R-:W-:-:S05]  /*7490*/  IMAD.SHL.U32 R0, R3, 0x200000, RZ ;  /* 0x0020000003007824 */ /* 0x000fca00078e00ff */
[----:B------:R-:W-:-:S07]  /*74a0*/  LOP3.LUT R0, R5, R0, R6, 0xfe, !PT ;  /* 0x0000000005007212 */ /* 0x000fce00078efe06 */
.L_x_11738:
[----:B------:R-:W-:Y:S05]  /*74b0*/  BSYNC B0 ;  /* 0x0000000000007941 */ /* 0x000fea0003800000 */
.L_x_11737:
[----:B------:R-:W-:-:S04]  /*74c0*/  F2FP.BF16.F32.PACK_AB R0, RZ, R0 ;  /* 0x00000000ff00723e */ /* 0x000fc800000010ff */
[----:B------:R-:W-:Y:S01]  /*74d0*/  PRMT R19, R0, 0x7610, R19 ;  /* 0x0000761000137816 */ /* 0x000fe20000000013 */
[----:B------:R-:W-:Y:S06]  /*74e0*/  BRA `(.L_x_11718) ;  /* 0x0000000000b47947 */ /* 0x000fec0003800000 */
.L_x_11730:
        /* <DEDUP_REMOVED lines=14> */
.L_x_11744:
[----:B------:R-:W-:Y:S05]  /*75d0*/  BSYNC B0 ;  /* 0x0000000000007941 */ /* 0x000fea0003800000 */
.L_x_11743:
[----:B------:R-:W-:-:S04]  /*75e0*/  F2FP.BF16.F32.PACK_AB R0, RZ, R0 ;  /* 0x00000000ff00723e */ /* 0x000fc800000010ff */
[----:B------:R-:W-:Y:S01]  /*75f0*/  PRMT R19, R0, 0x7610, R19 ;  /* 0x0000761000137816 */ /* 0x000fe20000000013 */
[----:B------:R-:W-:Y:S06]  /*7600*/  BRA `(.L_x_11718) ;  /* 0x00000000006c7947 */ /* 0x000fec0003800000 */
.L_x_11717:
        /* <DEDUP_REMOVED lines=16> */
.L_x_11745:
[----:B------:R-:W-:Y:S01]  /*7710*/  PRMT R19, RZ, 0x7610, R19 ;  /* 0x00007610ff137816 */ /* 0x000fe20000000013 */
[----:B------:R-:W-:Y:S06]  /*7720*/  BRA `(.L_x_11718) ;  /* 0x0000000000247947 */ /* 0x000fec0003800000 */
.L_x_11742:
[----:B------:R-:W2:Y:S02]  /*7730*/  LDG.E.64 R4, desc[UR36][R4.64] ;  /* 0x0000002404047981 */ /* 0x000ea4000c1e1b00 */
[----:B--2---:R-:W0:Y:S02]  /*7740*/  I2F.U64 R0, R4 ;  /* 0x0000000400007312 */ /* 0x004e240000301000 */
[----:B0-----:R-:W-:-:S04]  /*7750*/  F2FP.BF16.F32.PACK_AB R0, RZ, R0 ;  /* 0x00000000ff00723e */ /* 0x001fc800000010ff */
[----:B------:R-:W-:Y:S01]  /*7760*/  PRMT R19, R0, 0x7610, R19 ;  /* 0x0000761000137816 */ /* 0x000fe20000000013 */
[----:B------:R-:W-:Y:S06]  /*7770*/  BRA `(.L_x_11718) ;  /* 0x0000000000107947 */ /* 0x000fec0003800000 */
.L_x_11741:
[----:B------:R-:W2:Y:S02]  /*7780*/  LDG.E R4, desc[UR36][R4.64] ;  /* 0x0000002404047981 */ /* 0x000ea4000c1e1900 */
[----:B--2---:R-:W-:-:S04]  /*7790*/  I2FP.F32.U32 R0, R4 ;  /* 0x0000000400007245 */ /* 0x004fc80000201000 */
[----:B------:R-:W-:-:S04]  /*77a0*/  F2FP.BF16.F32.PACK_AB R0, RZ, R0 ;  /* 0x00000000ff00723e */ /* 0x000fc800000010ff */
[----:B------:R-:W-:-:S07]  /*77b0*/  PRMT R19, R0, 0x7610, R19 ;  /* 0x0000761000137816 */ /* 0x000fce0000000013 */
.L_x_11718:
        /* <DEDUP_REMOVED lines=21> */
.L_x_11749:
[----:B------:R-:W2:Y:S02]  /*7910*/  LDG.E.U8 R4, desc[UR36][R4.64] ;  /* 0x0000002404047981 */ /* 0x000ea4000c1e1100 */
[----:B--2---:R-:W-:-:S04]  /*7920*/  I2FP.F32.U32 R0, R4 ;  /* 0x0000000400007245 */ /* 0x004fc80000201000 */
[----:B------:R-:W-:Y:S01]  /*7930*/  F2FP.BF16.F32.PACK_AB R0, RZ, R0 ;  /* 0x00000000ff00723e */ /* 0x000fe200000010ff */
[----:B------:R-:W-:Y:S06]  /*7940*/  BRA `(.L_x_11712) ;  /* 0x0000000c008c7947 */ /* 0x000fec0003800000 */
.L_x_11748:
        /* <DEDUP_REMOVED lines=10> */
.L_x_11752:
[----:B------:R-:W2:Y:S02]  /*79f0*/  LDG.E R4, desc[UR36][R4.64] ;  /* 0x0000002404047981 */ /* 0x000ea4000c1e1900 */
[----:B--2---:R-:W-:-:S04]  /*7a00*/  I2FP.F32.S32 R0, R4 ;  /* 0x0000000400007245 */ /* 0x004fc80000201400 */
[----:B------:R-:W-:Y:S01]  /*7a10*/  F2FP.BF16.F32.PACK_AB R0, RZ, R0 ;  /* 0x00000000ff00723e */ /* 0x000fe200000010ff */
[----:B------:R-:W-:Y:S06]  /*7a20*/  BRA `(.L_x_11712) ;  /* 0x0000000c00547947 */ /* 0x000fec0003800000 */
.L_x_11751:
[----:B------:R-:W2:Y:S02]  /*7a30*/  LDG.E.U16 R4, desc[UR36][R4.64] ;  /* 0x0000002404047981 */ /* 0x000ea4000c1e1500 */
[----:B--2---:R-:W0:Y:S02]  /*7a40*/  I2F.S16 R0, R4 ;  /* 0x0000000400007306 */ /* 0x004e240000101400 */
[----:B0-----:R-:W-:Y:S01]  /*7a50*/  F2FP.BF16.F32.PACK_AB R0, RZ, R0 ;  /* 0x00000000ff00723e */ /* 0x001fe200000010ff */
[----:B------:R-:W-:Y:S06]  /*7a60*/  BRA `(.L_x_11712) ;  /* 0x0000000c00447947 */ /* 0x000fec0003800000 */
.L_x_11747:
        /* <DEDUP_REMOVED lines=9> */
.L_x_11754:
[----:B------:R-:W2:Y:S02]  /*7b00*/  LDG.E.U16 R0, desc[UR36][R4.64] ;  /* 0x0000002404007981 */ /* 0x000ea4000c1e1500 */
[----:B--2---:R-:W-:-:S05]  /*7b10*/  HADD2.F32 R0, -RZ, R0.H0_H0 ;  /* 0x20000000ff007230 */ /* 0x004fca0000004100 */
[----:B------:R-:W-:Y:S01]  /*7b20*/  F2FP.BF16.F32.PACK_AB R0, RZ, R0 ;  /* 0x00000000ff00723e */ /* 0x000fe200000010ff */
[----:B------:R-:W-:Y:S06]  /*7b30*/  BRA `(.L_x_11712) ;  /* 0x0000000c00107947 */ /* 0x000fec0003800000 */
.L_x_11753:
        /* <DEDUP_REMOVED lines=9> */
.L_x_11756:
[----:B------:R-:W2:Y:S02]  /*7bd0*/  LDG.E.U16 R4, desc[UR36][R4.64] ;  /* 0x0000002404047981 */ /* 0x000ea4000c1e1500 */
[----:B--2---:R-:W-:-:S05]  /*7be0*/  HADD2.F32 R0, -RZ, R4.H0_H0 ;  /* 0x20000004ff007230 */ /* 0x004fca0000004100 */
[----:B------:R-:W-:Y:S01]  /*7bf0*/  F2FP.BF16.F32.PACK_AB R0, RZ, R0 ;  /* 0x00000000ff00723e */ /* 0x000fe200000010ff */
[----:B------:R-:W-:Y:S06]  /*7c00*/  BRA `(.L_x_11712) ;  /* 0x0000000800dc7947 */ /* 0x000fec0003800000 */
.L_x_11755:
        /* <DEDUP_REMOVED lines=8> */
.L_x_11746:
        /* <DEDUP_REMOVED lines=13> */
.L_x_11759:
        /* <DEDUP_REMOVED lines=8> */
.L_x_11758:
        /* <DEDUP_REMOVED lines=28> */
.L_x_11761:
        /* <DEDUP_REMOVED lines=14> */
.L_x_11760:
[----:B------:R1:W5:Y:S01]  /*8080*/  LDG.E.U16 R0, desc[UR36][R4.64] ;  /* 0x0000002404007981 */ /* 0x000362000c1e1500 */
[----:B------:R-:W-:Y:S05]  /*8090*/  BRA `(.L_x_11712) ;  /* 0x0000000400b87947 */ /* 0x000fea0003800000 */
.L_x_11757:
        /* <DEDUP_REMOVED lines=12> */
.L_x_11764:
        /* <DEDUP_REMOVED lines=21> */
.L_x_11768:
[----:B------:R-:W-:Y:S05]  /*82b0*/  BSYNC B1 ;  /* 0x0000000000017941 */ /* 0x000fea0003800000 */
.L_x_11767:
[----:B------:R-:W-:Y:S01]  /*82c0*/  LEA R5, R0, 0x3b800000, 0x17 ;  /* 0x3b80000000057811 */ /* 0x000fe200078eb8ff */
[----:B------:R-:W-:-:S05]  /*82d0*/  IMAD.SHL.U32 R0, R3, 0x100000, RZ ;  /* 0x0010000003007824 */ /* 0x000fca00078e00ff */
[----:B------:R-:W-:-:S07]  /*82e0*/  LOP3.LUT R0, R5, R0, R6, 0xfe, !PT ;  /* 0x0000000005007212 */ /* 0x000fce00078efe06 */
.L_x_11766:
[----:B------:R-:W-:Y:S05]  /*82f0*/  BSYNC B0 ;  /* 0x0000000000007941 */ /* 0x000fea0003800000 */
.L_x_11765:
[----:B------:R-:W-:Y:S01]  /*8300*/  F2FP.BF16.F32.PACK_AB R0, RZ, R0 ;  /* 0x00000000ff00723e */ /* 0x000fe200000010ff */
[----:B------:R-:W-:Y:S06]  /*8310*/  BRA `(.L_x_11712) ;  /* 0x0000000400187947 */ /* 0x000fec0003800000 */
.L_x_11763:
        /* <DEDUP_REMOVED lines=21> */
.L_x_11772:
[----:B------:R-:W-:Y:S05]  /*8470*/  BSYNC B1 ;  /* 0x0000000000017941 */ /* 0x000fea0003800000 */
.L_x_11771:
[----:B------:R-:W-:Y:S01]  /*8480*/  LEA R5, R0, 0x37800000, 0x17 ;  /* 0x3780000000057811 */ /* 0x000fe200078eb8ff */
[----:B------:R-:W-:-:S05]  /*8490*/  IMAD.SHL.U32 R0, R3, 0x200000, RZ ;  /* 0x0020000003007824 */ /* 0x000fca00078e00ff */
[----:B------:R-:W-:-:S07]  /*84a0*/  LOP3.LUT R0, R5, R0, R6, 0xfe, !PT ;  /* 0x0000000005007212 */ /* 0x000fce00078efe06 */
.L_x_11770:
[----:B------:R-:W-:Y:S05]  /*84b0*/  BSYNC B0 ;  /* 0x0000000000007941 */ /* 0x000fea0003800000 */
.L_x_11769:
[----:B------:R-:W-:Y:S01]  /*84c0*/  F2FP.BF16.F32.PACK_AB R0, RZ, R0 ;  /* 0x00000000ff00723e */ /* 0x000fe200000010ff */
[----:B------:R-:W-:Y:S06]  /*84d0*/  BRA `(.L_x_11712) ;  /* 0x0000000000a87947 */ /* 0x000fec0003800000 */
.L_x_11762:
        /* <DEDUP_REMOVED lines=14> */
.L_x_11776:
[----:B------:R-:W-:Y:S05]  /*85c0*/  BSYNC B0 ;  /* 0x0000000000007941 */ /* 0x000fea0003800000 */
.L_x_11775:
[----:B------:R-:W-:Y:S01]  /*85d0*/  F2FP.BF16.F32.PACK_AB R0, RZ, R0 ;  /* 0x00000000ff00723e */ /* 0x000fe200000010ff */
[----:B------:R-:W-:Y:S06]  /*85e0*/  BRA `(.L_x_11712) ;  /* 0x0000000000647947 */ /* 0x000fec0003800000 */
.L_x_11750:
        /* <DEDUP_REMOVED lines=16> */
.L_x_11777:
[----:B------:R-:W-:Y:S01]  /*86f0*/  PRMT R0, RZ, 0x7610, R0 ;  /* 0x00007610ff007816 */ /* 0x000fe20000000000 */
[----:B------:R-:W-:Y:S06]  /*8700*/  BRA `(.L_x_11712) ;  /* 0x00000000001c7947 */ /* 0x000fec0003800000 */
.L_x_11774:
[----:B------:R-:W2:Y:S02]  /*8710*/  LDG.E.64 R4, desc[UR36][R4.64] ;  /* 0x0000002404047981 */ /* 0x000ea4000c1e1b00 */
[----:B--2---:R-:W0:Y:S02]  /*8720*/  I2F.U64 R0, R4 ;  /* 0x0000000400007312 */ /* 0x004e240000301000 */
[----:B0-----:R-:W-:Y:S01]  /*8730*/  F2FP.BF16.F32.PACK_AB R0, RZ, R0 ;  /* 0x00000000ff00723e */ /* 0x001fe200000010ff */
[----:B------:R-:W-:Y:S06]  /*8740*/  BRA `(.L_x_11712) ;  /* 0x00000000000c7947 */ /* 0x000fec0003800000 */
.L_x_11773:
[----:B------:R-:W2:Y:S02]  /*8750*/  LDG.E R4, desc[UR36][R4.64] ;  /* 0x0000002404047981 */ /* 0x000ea4000c1e1900 */
[----:B--2---:R-:W-:-:S04]  /*8760*/  I2FP.F32.U32 R0, R4 ;  /* 0x0000000400007245 */ /* 0x004fc80000201000 */
[----:B------:R-:W-:-:S07]  /*8770*/  F2FP.BF16.F32.PACK_AB R0, RZ, R0 ;  /* 0x00000000ff00723e */ /* 0x000fce00000010ff */
.L_x_11712:
[----:B------:R-:W-:Y:S05]  /*8780*/  BSYNC B6 ;  /* 0x0000000000067941 */ /* 0x000fea0003800000 */
.L_x_11711:
        /* <DEDUP_REMOVED lines=13> */
[----:B------:R-:W-:-:S06]  /*8860*/  FADD.FTZ R4, -R26, 1 ;  /* 0x3f8000001a047421 */ /* 0x000fcc0000010100 */
[----:B------:R-:W0:Y:S02]  /*8870*/  F2F.BF16.F32 R4, R4 ;  /* 0x0000000400047304 */ /* 0x000e240000202000 */
[----:B0-----:R-:W-:-:S04]  /*8880*/  IMAD.U32 R3, R4, 0x10000, RZ ;  /* 0x0001000004037824 */ /* 0x001fc800078e00ff */
[----:B------:R-:W-:-:S06]  /*8890*/  FMUL.FTZ R22, R22, R3 ;  /* 0x0000000316167220 */ /* 0x000fcc0000410000 */
[----:B------:R-:W0:Y:S02]  /*88a0*/  F2F.BF16.F32 R22, R22 ;  /* 0x0000001600167304 */ /* 0x000e240000202000 */
[----:B0-----:R-:W-:-:S04]  /*88b0*/  IMAD.U32 R3, R22, 0x10000, RZ ;  /* 0x0001000016037824 */ /* 0x001fc800078e00ff */
[----:B------:R-:W-:-:S06]  /*88c0*/  FMUL.FTZ R3, R26, R3 ;  /* 0x000000031a037220 */ /* 0x000fcc0000410000 */
[----:B------:R-:W0:Y:S02]  /*88d0*/  F2F.BF16.F32 R3, R3 ;  /* 0x0000000300037304 */ /* 0x000e240000202000 */
.L_x_11779:
[----:B------:R-:W-:Y:S05]  /*88e0*/  BSYNC B0 ;  /* 0x0000000000007941 */ /* 0x000fea0003800000 */
.L_x_11778:
[----:B------:R-:W-:Y:S04]  /*88f0*/  BSSY B0, `(.L_x_11780) ;  /* 0x000000c000007945 */ /* 0x000fe80003800000 */
[----:B------:R-:W-:Y:S05]  /*8900*/  @P0 BRA `(.L_x_11781) ;  /* 0x0000000000280947 */ /* 0x000fea0003800000 */
[----:B-----5:R-:W-:Y:S02]  /*8910*/  IMAD.U32 R27, R27, 0x10000, RZ ;  /* 0x000100001b1b7824 */ /* 0x020fe400078e00ff */
[----:B------:R-:W-:Y:S02]  /*8920*/  IMAD.U32 R28, R28, 0x10000, RZ ;  /* 0x000100001c1c7824 */ /* 0x000fe400078e00ff */
[----:B------:R-:W-:-:S06]  /*8930*/  FADD.FTZ R4, -R27, 1 ;  /* 0x3f8000001b047421 */ /* 0x000fcc0000010100 */
[----:B------:R-:W1:Y:S02]  /*8940*/  F2F.BF16.F32 R4, R4 ;  /* 0x0000000400047304 */ /* 0x000e640000202000 */
[----:B-1----:R-:W-:-:S04]  /*8950*/  IMAD.U32 R5, R4, 0x10000, RZ ;  /* 0x0001000004057824 */ /* 0x002fc800078e00ff */
[----:B------:R-:W-:-:S06]  /*8960*/  FMUL.FTZ R5, R28, R5 ;  /* 0x000000051c057220 */ /* 0x000fcc0000410000 */
[----:B------:R-:W1:Y:S02]  /*8970*/  F2F.BF16.F32 R5, R5 ;  /* 0x0000000500057304 */ /* 0x000e640000202000 */
[----:B-1----:R-:W-:-:S04]  /*8980*/  IMAD.U32 R6, R5, 0x10000, RZ ;  /* 0x0001000005067824 */ /* 0x002fc800078e00ff */
[----:B------:R-:W-:-:S04]  /*8990*/  FMUL.FTZ R6, R27, R6 ;  /* 0x000000061b067220 */ /* 0x000fc80000410000 */
[----:B------:R1:W2:Y:S03]  /*89a0*/  F2F.BF16.F32 R22, R6 ;  /* 0x0000000600167304 */ /* 0x0002a60000202000 */
.L_x_11781:
[----:B------:R-:W-:Y:S05]  /*89b0*/  BSYNC B0 ;  /* 0x0000000000007941 */ /* 0x000fea0003800000 */
.L_x_11780:
[----:B------:R-:W-:Y:S04]  /*89c0*/  BSSY B0, `(.L_x_11782) ;  /* 0x000000c000007945 */ /* 0x000fe80003800000 */
[----:B------:R-:W-:Y:S05]  /*89d0*/  @P1 BRA `(.L_x_11783) ;  /* 0x0000000000281947 */ /* 0x000fea0003800000 */
[----:B-----5:R-:W-:Y:S02]  /*89e0*/  IMAD.U32 R24, R24, 0x10000, RZ ;  /* 0x0001000018187824 */ /* 0x020fe400078e00ff */
[----:B------:R-:W-:Y:S02]  /*89f0*/  IMAD.U32 R18, R18, 0x10000, RZ ;  /* 0x0001000012127824 */ /* 0x000fe400078e00ff */
[----:B------:R-:W-:-:S06]  /*8a00*/  FADD.FTZ R4, -R24, 1 ;  /* 0x3f80000018047421 */ /* 0x000fcc0000010100 */
[----:B------:R-:W4:Y:S02]  /*8a10*/  F2F.BF16.F32 R4, R4 ;  /* 0x0000000400047304 */ /* 0x000f240000202000 */
[----:B----4-:R-:W-:-:S04]  /*8a20*/  IMAD.U32 R5, R4, 0x10000, RZ ;  /* 0x0001000004057824 */ /* 0x010fc800078e00ff */
[----:B------:R-:W-:-:S06]  /*8a30*/  FMUL.FTZ R5, R18, R5 ;  /* 0x0000000512057220 */ /* 0x000fcc0000410000 */
[----:B------:R-:W4:Y:S02]  /*8a40*/  F2F.BF16.F32 R5, R5 ;  /* 0x0000000500057304 */ /* 0x000f240000202000 */
[----:B----4-:R-:W-:-:S04]  /*8a50*/  IMAD.U32 R7, R5, 0x10000, RZ ;  /* 0x0001000005077824 */ /* 0x010fc800078e00ff */
[----:B------:R-:W-:-:S04]  /*8a60*/  FMUL.FTZ R7, R24, R7 ;  /* 0x0000000718077220 */ /* 0x000fc80000410000 */
[----:B------:R4:W0:Y:S03]  /*8a70*/  F2F.BF16.F32 R18, R7 ;  /* 0x0000000700127304 */ /* 0x0008260000202000 */
.L_x_11783:
[----:B------:R-:W-:Y:S05]  /*8a80*/  BSYNC B0 ;  /* 0x0000000000007941 */ /* 0x000fea0003800000 */
.L_x_11782:
        /* <DEDUP_REMOVED lines=11> */
[----:B------:R1:W0:Y:S03]  /*8b40*/  F2F.BF16.F32 R19, R5 ;  /* 0x0000000500137304 */ /* 0x0002260000202000 */
.L_x_11785:
[----:B------:R-:W-:Y:S05]  /*8b50*/  BSYNC B0 ;  /* 0x0000000000007941 */ /* 0x000fea0003800000 */
.L_x_11784:
        /* <DEDUP_REMOVED lines=24> */
.L_x_11791:
[----:B-1----:R-:W-:Y:S02]  /*8ce0*/  IMAD.U32 R5, R3, 0x10000, RZ ;  /* 0x0001000003057824 */ /* 0x002fe400078e00ff */
[----:B------:R-:W-:-:S04]  /*8cf0*/  IMAD.MOV.U32 R25, RZ, RZ, R23 ;  /* 0x000000ffff197224 */ /* 0x000fc800078e0017 */
[----:B------:R-:W0:Y:S02]  /*8d00*/  F2I.S64.TRUNC R4, R5 ;  /* 0x0000000500047311 */ /* 0x000e24000020d900 */
[----:B0-----:R0:W-:Y:S01]  /*8d10*/  STG.E.U8 desc[UR36][R8.64], R4 ;  /* 0x0000000408007986 */ /* 0x0011e2000c101124 */
[----:B------:R-:W-:Y:S05]  /*8d20*/  BRA `(.L_x_11787) ;  /* 0x0000000c00d47947 */ /* 0x000fea0003800000 */
.L_x_11790:
        /* <DEDUP_REMOVED lines=11> */
.L_x_11794:
[----:B------:R-:W-:Y:S02]  /*8de0*/  IMAD.U32 R3, R3, 0x10000, RZ ;  /* 0x0001000003037824 */ /* 0x000fe400078e00ff */
[----:B------:R-:W-:-:S04]  /*8df0*/  IMAD.MOV.U32 R25, RZ, RZ, R23 ;  /* 0x000000ffff197224 */ /* 0x000fc800078e0017 */
[----:B------:R-:W0:Y:S02]  /*8e00*/  F2I.FTZ.TRUNC.NTZ R3, R3 ;  /* 0x0000000300037305 */ /* 0x000e24000021f100 */
[----:B0-----:R0:W-:Y:S01]  /*8e10*/  STG.E desc[UR36][R8.64], R3 ;  /* 0x0000000308007986 */ /* 0x0011e2000c101924 */
[----:B------:R-:W-:Y:S05]  /*8e20*/  BRA `(.L_x_11787) ;  /* 0x0000000c00947947 */ /* 0x000fea0003800000 */
.L_x_11793:
[----:B------:R-:W-:Y:S02]  /*8e30*/  IMAD.U32 R3, R3, 0x10000, RZ ;  /* 0x0001000003037824 */ /* 0x000fe400078e00ff */
[----:B------:R-:W-:-:S04]  /*8e40*/  IMAD.MOV.U32 R25, RZ, RZ, R23 ;  /* 0x000000ffff197224 */ /* 0x000fc800078e0017 */
[----:B------:R-:W0:Y:S02]  /*8e50*/  F2I.FTZ.TRUNC.NTZ R3, R3 ;  /* 0x0000000300037305 */ /* 0x000e24000021f100 */
[----:B0-----:R0:W-:Y:S01]  /*8e60*/  STG.E.U16 desc[UR36][R8.64], R3 ;  /* 0x0000000308007986 */ /* 0x0011e2000c101524 */
[----:B------:R-:W-:Y:S05]  /*8e70*/  BRA `(.L_x_11787) ;  /* 0x0000000c00807947 */ /* 0x000fea0003800000 */
.L_x_11789:
        /* <DEDUP_REMOVED lines=10> */
.L_x_11796:
[----:B------:R-:W-:Y:S02]  /*8f20*/  IMAD.U32 R0, R3, 0x10000, RZ ;  /* 0x0001000003007824 */ /* 0x000fe400078e00ff */
[----:B------:R-:W-:-:S03]  /*8f30*/  IMAD.MOV.U32 R25, RZ, RZ, R23 ;  /* 0x000000ffff197224 */ /* 0x000fc600078e0017 */
[----:B------:R-:W-:-:S05]  /*8f40*/  F2FP.F16.F32.PACK_AB R0, RZ, R0 ;  /* 0x00000000ff00723e */ /* 0x000fca00000000ff */
[----:B------:R0:W-:Y:S01]  /*8f50*/  STG.E.U16 desc[UR36][R8.64], R0 ;  /* 0x0000000008007986 */ /* 0x0001e2000c101524 */
[----:B------:R-:W-:Y:S05]  /*8f60*/  BRA `(.L_x_11787) ;  /* 0x0000000c00447947 */ /* 0x000fea0003800000 */
.L_x_11795:
        /* <DEDUP_REMOVED lines=11> */
.L_x_11798:
[----:B------:R-:W-:Y:S02]  /*9020*/  IMAD.U32 R3, R3, 0x10000, RZ ;  /* 0x0001000003037824 */ /* 0x000fe400078e00ff */
[----:B------:R-:W-:-:S03]  /*9030*/  IMAD.MOV.U32 R25, RZ, RZ, R23 ;  /* 0x000000ffff197224 */ /* 0x000fc600078e0017 */
[----:B------:R-:W-:-:S04]  /*9040*/  F2FP.F16.F32.PACK_AB R3, RZ, R3 ;  /* 0x00000003ff03723e */ /* 0x000fc800000000ff */
[----:B------:R-:W-:-:S05]  /*9050*/  PRMT R3, R3, 0x5410, RZ ;  /* 0x0000541003037816 */ /* 0x000fca00000000ff */
[----:B------:R0:W-:Y:S01]  /*9060*/  STG.E desc[UR36][R8.64], R3 ;  /* 0x0000000308007986 */ /* 0x0001e2000c101924 */
[----:B------:R-:W-:Y:S05]  /*9070*/  BRA `(.L_x_11787) ;  /* 0x0000000c00007947 */ /* 0x000fea0003800000 */
.L_x_11797:
[----:B------:R-:W-:Y:S02]  /*9080*/  IMAD.U32 R4, R3, 0x10000, RZ ;  /* 0x0001000003047824 */ /* 0x000fe400078e00ff */
[----:B------:R-:W-:Y:S02]  /*9090*/  IMAD.MOV.U32 R25, RZ, RZ, R23 ;  /* 0x000000ffff197224 */ /* 0x000fe400078e0017 */
[----:B------:R-:W-:-:S06]  /*90a0*/  FMUL.FTZ R4, R4, 1 ;  /* 0x3f80000004047820 */ /* 0x000fcc0000410000 */
[----:B-1----:R-:W0:Y:S02]  /*90b0*/  F2F.F64.F32 R4, R4 ;  /* 0x0000000400047310 */ /* 0x002e240000201800 */
[----:B0-----:R0:W-:Y:S01]  /*90c0*/  STG.E.64 desc[UR36][R8.64], R4 ;  /* 0x0000000408007986 */ /* 0x0011e2000c101b24 */
[----:B------:R-:W-:Y:S05]  /*90d0*/  BRA `(.L_x_11787) ;  /* 0x0000000800e87947 */ /* 0x000fea0003800000 */
.L_x_11788:
        /* <DEDUP_REMOVED lines=14> */
.L_x_11801:
[----:B------:R-:W-:Y:S01]  /*91c0*/  IMAD.U32 R3, R3, 0x10000, RZ ;  /* 0x0001000003037824 */ /* 0x000fe200078e00ff */
[----:B-1--4-:R-:W-:Y:S01]  /*91d0*/  CS2R R6, SRZ ;  /* 0x0000000000067805 */ /* 0x012fe2000001ff00 */
[----:B------:R-:W-:Y:S02]  /*91e0*/  IMAD.MOV.U32 R25, RZ, RZ, R23 ;  /* 0x000000ffff197224 */ /* 0x000fe400078e0017 */
[----:B------:R-:W-:-:S04]  /*91f0*/  FMUL.FTZ R3, R3, 1 ;  /* 0x3f80000003037820 */ /* 0x000fc80000410000 */
[----:B------:R-:W0:Y:S02]  /*9200*/  F2F.F64.F32 R4, R3 ;  /* 0x0000000300047310 */ /* 0x000e240000201800 */
[----:B0-----:R0:W-:Y:S01]  /*9210*/  STG.E.128 desc[UR36][R8.64], R4 ;  /* 0x0000000408007986 */ /* 0x0011e2000c101d24 */
[----:B------:R-:W-:Y:S05]  /*9220*/  BRA `(.L_x_11787) ;  /* 0x0000000800947947 */ /* 0x000fea0003800000 */
.L_x_11800:
        /* <DEDUP_REMOVED lines=21> */
.L_x_11805:
[----:B------:R-:W-:Y:S05]  /*9380*/  BSYNC B0 ;  /* 0x0000000000007941 */ /* 0x000fea0003800000 */
.L_x_11804:
[----:B------:R-:W-:Y:S01]  /*9390*/  LOP3.LUT R5, R0, R5, RZ, 0xfc, !PT ;  /* 0x0000000500057212 */ /* 0x000fe200078efcff */
[----:B------:R-:W-:-:S04]  /*93a0*/  IMAD.MOV.U32 R25, RZ, RZ, R23 ;  /* 0x000000ffff197224 */ /* 0x000fc800078e0017 */
[----:B------:R0:W-:Y:S01]  /*93b0*/  STG.E.U8 desc[UR36][R8.64], R5 ;  /* 0x0000000508007986 */ /* 0x0001e2000c101124 */
[----:B------:R-:W-:Y:S05]  /*93c0*/  BRA `(.L_x_11787) ;  /* 0x00000008002c7947 */ /* 0x000fea0003800000 */
.L_x_11803:
        /* <DEDUP_REMOVED lines=13> */
.L_x_11807:
[----:B------:R-:W-:Y:S01]  /*94a0*/  IMAD.MOV.U32 R0, RZ, RZ, 0x7f ;  /* 0x0000007fff007424 */ /* 0x000fe200078e00ff */
[----:B------:R-:W-:-:S04]  /*94b0*/  ISETP.GT.U32.AND P0, PT, R3, 0x7f800000, PT ;  /* 0x7f8000000300780c */ /* 0x000fc80003f04070 */
[----:B------:R-:W-:-:S09]  /*94c0*/  SEL R0, R0, 0x7c, P0 ;  /* 0x0000007c00007807 */ /* 0x000fd20000000000 */
.L_x_11808:
[----:B------:R-:W-:Y:S05]  /*94d0*/  BSYNC B0 ;  /* 0x0000000000007941 */ /* 0x000fea0003800000 */
.L_x_11806:
[----:B------:R-:W-:Y:S01]  /*94e0*/  LOP3.LUT R3, R5, 0x80000000, RZ, 0xc0, !PT ;  /* 0x8000000005037812 */ /* 0x000fe200078ec0ff */
[----:B------:R-:W-:-:S03]  /*94f0*/  IMAD.MOV.U32 R25, RZ, RZ, R23 ;  /* 0x000000ffff197224 */ /* 0x000fc600078e0017 */
[----:B------:R-:W-:-:S04]  /*9500*/  SHF.R.U32.HI R3, RZ, 0x18, R3 ;  /* 0x00000018ff037819 */ /* 0x000fc80000011603 */
[----:B------:R-:W-:-:S05]  /*9510*/  LOP3.LUT R3, R0, R3, RZ, 0xfc, !PT ;  /* 0x0000000300037212 */ /* 0x000fca00078efcff */
[----:B------:R0:W-:Y:S01]  /*9520*/  STG.E.U8 desc[UR36][R8.64], R3 ;  /* 0x0000000308007986 */ /* 0x0001e2000c101124 */
[----:B------:R-:W-:Y:S05]  /*9530*/  BRA `(.L_x_11787) ;  /* 0x0000000400d07947 */ /* 0x000fea0003800000 */
.L_x_11802:
[----:B------:R0:W-:Y:S01]  /*9540*/  STG.E.U16 desc[UR36][R8.64], R3 ;  /* 0x0000000308007986 */ /* 0x0001e2000c101524 */
[----:B------:R-:W-:Y:S01]  /*9550*/  IMAD.MOV.U32 R25, RZ, RZ, R23 ;  /* 0x000000ffff197224 */ /* 0x000fe200078e0017 */
[----:B------:R-:W-:Y:S06]  /*9560*/  BRA `(.L_x_11787) ;  /* 0x0000000400c47947 */ /* 0x000fec0003800000 */
.L_x_11799:
        /* <DEDUP_REMOVED lines=13> */
.L_x_11811:
        /* <DEDUP_REMOVED lines=17> */
.L_x_11814:
[----:B------:R-:W-:-:S04]  /*9750*/  LOP3.LUT R3, R5, 0x80000000, RZ, 0xc0, !PT ;  /* 0x8000000005037812 */ /* 0x000fc800078ec0ff */
[----:B------:R-:W-:-:S04]  /*9760*/  SHF.R.U32.HI R3, RZ, 0x18, R3 ;  /* 0x00000018ff037819 */ /* 0x000fc80000011603 */
[----:B------:R-:W-:-:S04]  /*9770*/  LOP3.LUT R0, R0, R3, RZ, 0xfc, !PT ;  /* 0x0000000300007212 */ /* 0x000fc800078efcff */
[----:B------:R-:W-:-:S07]  /*9780*/  PRMT R4, R0, 0x7610, R4 ;  /* 0x0000761000047816 */ /* 0x000fce0000000004 */
.L_x_11813:
[----:B------:R-:W-:Y:S05]  /*9790*/  BSYNC B0 ;  /* 0x0000000000007941 */ /* 0x000fea0003800000 */
.L_x_11812:
[----:B------:R0:W-:Y:S01]  /*97a0*/  STG.E.U8 desc[UR36][R8.64], R4 ;  /* 0x0000000408007986 */ /* 0x0001e2000c101124 */
[----:B------:R-:W-:Y:S01]  /*97b0*/  IMAD.MOV.U32 R25, RZ, RZ, R23 ;  /* 0x000000ffff197224 */ /* 0x000fe200078e0017 */
[----:B------:R-:W-:Y:S06]  /*97c0*/  BRA `(.L_x_11787) ;  /* 0x00000004002c7947 */ /* 0x000fec0003800000 */
.L_x_11810:
        /* <DEDUP_REMOVED lines=17> */
.L_x_11817:
[----:B------:R-:W-:-:S04]  /*98e0*/  LOP3.LUT R3, R5, 0x80000000, RZ, 0xc0, !PT ;  /* 0x8000000005037812 */ /* 0x000fc800078ec0ff */
[----:B------:R-:W-:-:S04]  /*98f0*/  SHF.R.U32.HI R3, RZ, 0x18, R3 ;  /* 0x00000018ff037819 */ /* 0x000fc80000011603 */
[----:B------:R-:W-:-:S04]  /*9900*/  LOP3.LUT R0, R0, R3, RZ, 0xfc, !PT ;  /* 0x0000000300007212 */ /* 0x000fc800078efcff */
[----:B------:R-:W-:-:S07]  /*9910*/  PRMT R4, R0, 0x7610, R4 ;  /* 0x0000761000047816 */ /* 0x000fce0000000004 */
.L_x_11816:
[----:B------:R-:W-:Y:S05]  /*9920*/  BSYNC B0 ;  /* 0x0000000000007941 */ /* 0x000fea0003800000 */
.L_x_11815:
[----:B------:R0:W-:Y:S01]  /*9930*/  STG.E.U8 desc[UR36][R8.64], R4 ;  /* 0x0000000408007986 */ /* 0x0001e2000c101124 */
[----:B------:R-:W-:Y:S01]  /*9940*/  IMAD.MOV.U32 R25, RZ, RZ, R23 ;  /* 0x000000ffff197224 */ /* 0x000fe200078e0017 */
[----:B------:R-:W-:Y:S06]  /*9950*/  BRA `(.L_x_11787) ;  /* 0x0000000000c87947 */ /* 0x000fec0003800000 */
.L_x_11809:
        /* <DEDUP_REMOVED lines=23> */
.L_x_11792:
        /* <DEDUP_REMOVED lines=8> */
[----:B----4-:R-:W-:-:S02]  /*9b50*/  IMAD.U32 R7, RZ, RZ, UR7 ;  /* 0x00000007ff077e24 */ /* 0x010fc4000f8e00ff */
[----:B------:R-:W-:Y:S02]  /*9b60*/  IMAD.U32 R10, RZ, RZ, UR4 ;  /* 0x00000004ff0a7e24 */ /* 0x000fe4000f8e00ff */
[----:B------:R-:W-:Y:S02]  /*9b70*/  IMAD.U32 R11, RZ, RZ, UR5 ;  /* 0x00000005ff0b7e24 */ /* 0x000fe4000f8e00ff */
[----:B------:R-:W-:Y:S02]  /*9b80*/  IMAD.MOV.U32 R8, RZ, RZ, 0x65 ;  /* 0x00000065ff087424 */ /* 0x000fe400078e00ff */
[----:B------:R-:W-:Y:S02]  /*9b90*/  IMAD.MOV.U32 R12, RZ, RZ, 0x1 ;  /* 0x00000001ff0c7424 */ /* 0x000fe400078e00ff */
[----:B------:R-:W-:-:S07]  /*9ba0*/  IMAD.MOV.U32 R13, RZ, RZ, RZ ;  /* 0x000000ffff0d7224 */ /* 0x000fce00078e00ff */
[----:B------:R-:W-:-:S07]  /*9bb0*/  LEPC R20, `(.L_x_11820) ;  /* 0x000000001014794e */ /* 0x000fce0000000000 */
[----:B0-2---:R-:W-:Y:S05]  /*9bc0*/  CALL.ABS.NOINC R14 ;  /* 0x000000000e007343 */ /* 0x005fea0003c00000 */
.L_x_11820:
[----:B------:R-:W-:Y:S01]  /*9bd0*/  IMAD.MOV.U32 R25, RZ, RZ, R23 ;  /* 0x000000ffff197224 */ /* 0x000fe200078e0017 */
[----:B------:R-:W-:Y:S06]  /*9be0*/  BRA `(.L_x_11787) ;  /* 0x0000000000247947 */ /* 0x000fec0003800000 */
.L_x_11819:
[----:B------:R-:W-:Y:S02]  /*9bf0*/  IMAD.U32 R4, R3, 0x10000, RZ ;  /* 0x0001000003047824 */ /* 0x000fe400078e00ff */
[----:B------:R-:W-:-:S04]  /*9c00*/  IMAD.MOV.U32 R25, RZ, RZ, R23 ;  /* 0x000000ffff197224 */ /* 0x000fc800078e0017 */
[----:B-1----:R-:W0:Y:S02]  /*9c10*/  F2I.U64.TRUNC R4, R4 ;  /* 0x0000000400047311 */ /* 0x002e24000020d800 */
[----:B0-----:R0:W-:Y:S01]  /*9c20*/  STG.E.64 desc[UR36][R8.64], R4 ;  /* 0x0000000408007986 */ /* 0x0011e2000c101b24 */
[----:B------:R-:W-:Y:S05]  /*9c30*/  BRA `(.L_x_11787) ;  /* 0x0000000000107947 */ /* 0x000fea0003800000 */
.L_x_11818:
[----:B------:R-:W-:Y:S02]  /*9c40*/  IMAD.U32 R3, R3, 0x10000, RZ ;  /* 0x0001000003037824 */ /* 0x000fe400078e00ff */
[----:B------:R-:W-:-:S04]  /*9c50*/  IMAD.MOV.U32 R25, RZ, RZ, R23 ;  /* 0x000000ffff197224 */ /* 0x000fc800078e0017 */
[----:B------:R-:W0:Y:S02]  /*9c60*/  F2I.FTZ.U32.TRUNC.NTZ R3, R3 ;  /* 0x0000000300037305 */ /* 0x000e24000021f000 */
[----:B0-----:R0:W-:Y:S02]  /*9c70*/  STG.E desc[UR36][R8.64], R3 ;  /* 0x0000000308007986 */ /* 0x0011e4000c101924 */
.L_x_11787:
[----:B------:R-:W-:Y:S05]  /*9c80*/  BSYNC B6 ;  /* 0x0000000000067941 */ /* 0x000fea0003800000 */
.L_x_11786:
        /* <DEDUP_REMOVED lines=25> */
.L_x_11826:
[----:B-12---:R-:W-:-:S06]  /*9e20*/  IMAD.U32 R5, R22, 0x10000, RZ ;  /* 0x0001000016057824 */ /* 0x006fcc00078e00ff */
[----:B------:R-:W0:Y:S02]  /*9e30*/  F2I.S64.TRUNC R4, R5 ;  /* 0x0000000500047311 */ /* 0x000e24000020d900 */
[----:B0-----:R0:W-:Y:S01]  /*9e40*/  STG.E.U8 desc[UR36][R8.64], R4 ;  /* 0x0000000408007986 */ /* 0x0011e2000c101124 */
[----:B------:R-:W-:Y:S05]  /*9e50*/  BRA `(.L_x_11828) ;  /* 0x0000000c00847947 */ /* 0x000fea0003800000 */
.L_x_11825:
        /* <DEDUP_REMOVED lines=10> */
.L_x_11830:
[----:B--2---:R-:W-:-:S04]  /*9f00*/  IMAD.U32 R22, R22, 0x10000, RZ ;  /* 0x0001000016167824 */ /* 0x004fc800078e00ff */
[----:B------:R-:W0:Y:S02]  /*9f10*/  F2I.FTZ.TRUNC.NTZ R3, R22 ;  /* 0x0000001600037305 */ /* 0x000e24000021f100 */
[----:B0-----:R0:W-:Y:S01]  /*9f20*/  STG.E desc[UR36][R8.64], R3 ;  /* 0x0000000308007986 */ /* 0x0011e2000c101924 */
[----:B------:R-:W-:Y:S05]  /*9f30*/  BRA `(.L_x_11828) ;  /* 0x0000000c004c7947 */ /* 0x000fea0003800000 */
.L_x_11829:
[----:B--2---:R-:W-:-:S04]  /*9f40*/  IMAD.U32 R22, R22, 0x10000, RZ ;  /* 0x0001000016167824 */ /* 0x004fc800078e00ff */
[----:B------:R-:W0:Y:S02]  /*9f50*/  F2I.FTZ.TRUNC.NTZ R3, R22 ;  /* 0x0000001600037305 */ /* 0x000e24000021f100 */
[----:B0-----:R0:W-:Y:S01]  /*9f60*/  STG.E.U16 desc[UR36][R8.64], R3 ;  /* 0x0000000308007986 */ /* 0x0011e2000c101524 */
[----:B------:R-:W-:Y:S05]  /*9f70*/  BRA `(.L_x_11828) ;  /* 0x0000000c003c7947 */ /* 0x000fea0003800000 */
.L_x_11824:
        /* <DEDUP_REMOVED lines=9> */
.L_x_11832:
[----:B--2---:R-:W-:-:S05]  /*a010*/  IMAD.U32 R0, R22, 0x10000, RZ ;  /* 0x0001000016007824 */ /* 0x004fca00078e00ff */
[----:B------:R-:W-:-:S05]  /*a020*/  F2FP.F16.F32.PACK_AB R0, RZ, R0 ;  /* 0x00000000ff00723e */ /* 0x000fca00000000ff */
[----:B------:R0:W-:Y:S01]  /*a030*/  STG.E.U16 desc[UR36][R8.64], R0 ;  /* 0x0000000008007986 */ /* 0x0001e2000c101524 */
[----:B------:R-:W-:Y:S05]  /*a040*/  BRA `(.L_x_11828) ;  /* 0x0000000c00087947 */ /* 0x000fea0003800000 */
.L_x_11831:
        /* <DEDUP_REMOVED lines=10> */
.L_x_11834:
[----:B--2---:R-:W-:-:S05]  /*a0f0*/  IMAD.U32 R22, R22, 0x10000, RZ ;  /* 0x0001000016167824 */ /* 0x004fca00078e00ff */
[----:B------:R-:W-:-:S04]  /*a100*/  F2FP.F16.F32.PACK_AB R3, RZ, R22 ;  /* 0x00000016ff03723e */ /* 0x000fc800000000ff */
[----:B------:R-:W-:-:S05]  /*a110*/  PRMT R3, R3, 0x5410, RZ ;  /* 0x0000541003037816 */ /* 0x000fca00000000ff */
[----:B------:R0:W-:Y:S01]  /*a120*/  STG.E desc[UR36][R8.64], R3 ;  /* 0x0000000308007986 */ /* 0x0001e2000c101924 */
[----:B------:R-:W-:Y:S05]  /*a130*/  BRA `(.L_x_11828) ;  /* 0x0000000800cc7947 */ /* 0x000fea0003800000 */
.L_x_11833:
[----:B--2---:R-:W-:-:S04]  /*a140*/  IMAD.U32 R4, R22, 0x10000, RZ ;  /* 0x0001000016047824 */ /* 0x004fc800078e00ff */
[----:B------:R-:W-:-:S06]  /*a150*/  FMUL.FTZ R4, R4, 1 ;  /* 0x3f80000004047820 */ /* 0x000fcc0000410000 */
[----:B-1----:R-:W0:Y:S02]  /*a160*/  F2F.F64.F32 R4, R4 ;  /* 0x0000000400047310 */ /* 0x002e240000201800 */
[----:B0-----:R0:W-:Y:S01]  /*a170*/  STG.E.64 desc[UR36][R8.64], R4 ;  /* 0x0000000408007986 */ /* 0x0011e2000c101b24 */
[----:B------:R-:W-:Y:S05]  /*a180*/  BRA `(.L_x_11828) ;  /* 0x0000000800b87947 */ /* 0x000fea0003800000 */
.L_x_11823:
        /* <DEDUP_REMOVED lines=13> */
.L_x_11837:
[----:B--2---:R-:W-:Y:S01]  /*a260*/  IMAD.U32 R22, R22, 0x10000, RZ ;  /* 0x0001000016167824 */ /* 0x004fe200078e00ff */
[----:B-1--4-:R-:W-:-:S03]  /*a270*/  CS2R R6, SRZ ;  /* 0x0000000000067805 */ /* 0x012fc6000001ff00 */
[----:B------:R-:W-:-:S06]  /*a280*/  FMUL.FTZ R4, R22, 1 ;  /* 0x3f80000016047820 */ /* 0x000fcc0000410000 */
[----:B------:R-:W0:Y:S02]  /*a290*/  F2F.F64.F32 R4, R4 ;  /* 0x0000000400047310 */ /* 0x000e240000201800 */
[----:B0-----:R0:W-:Y:S01]  /*a2a0*/  STG.E.128 desc[UR36][R8.64], R4 ;  /* 0x0000000408007986 */ /* 0x0011e2000c101d24 */
[----:B------:R-:W-:Y:S05]  /*a2b0*/  BRA `(.L_x_11828) ;  /* 0x00000008006c7947 */ /* 0x000fea0003800000 */
.L_x_11836:
[----:B------:R-:W-:-:S13]  /*a2c0*/  ISETP.NE.AND P0, PT, R0, 0xf, PT ;  /* 0x0000000f0000780c */ /* 0x000fda0003f05270 */
[----:B------:R-:W-:Y:S05]  /*a2d0*/  @!P0 BRA `(.L_x_11838) ;  /* 0x0000000000b48947 */ /* 0x000fea0003800000 */
[----:B------:R-:W-:-:S13]  /*a2e0*/  ISETP.NE.AND P0, PT, R0, 0x17, PT ;  /* 0x000000170000780c */ /* 0x000fda0003f05270 */
[----:B------:R-:W-:Y:S05]  /*a2f0*/  @!P0 BRA `(.L_x_11839) ;  /* 0x0000000000548947 */ /* 0x000fea0003800000 */
[----:B------:R-:W-:-:S13]  /*a300*/  ISETP.NE.AND P0, PT, R0, 0x18, PT ;  /* 0x000000180000780c */ /* 0x000fda0003f05270 */
[----:B------:R-:W-:Y:S05]  /*a310*/  @P0 BRA `(.L_x_11827) ;  /* 0x0000000400f40947 */ /* 0x000fea0003800000 */
[----:B--2-4-:R-:W-:Y:S01]  /*a320*/  IMAD.U32 R7, R22, 0x10000, RZ ;  /* 0x0001000016077824 */ /* 0x014fe200078e00ff */
        /* <DEDUP_REMOVED lines=14> */
.L_x_11841:
[----:B------:R-:W-:Y:S05]  /*a410*/  BSYNC B0 ;  /* 0x0000000000007941 */ /* 0x000fea0003800000 */
.L_x_11840:
[----:B------:R-:W-:-:S05]  /*a420*/  LOP3.LUT R5, R0, R5, RZ, 0xfc, !PT ;  /* 0x0000000500057212 */ /* 0x000fca00078efcff */
[----:B------:R0:W-:Y:S01]  /*a430*/  STG.E.U8 desc[UR36][R8.64], R5 ;  /* 0x0000000508007986 */ /* 0x0001e2000c101124 */
[----:B------:R-:W-:Y:S05]  /*a440*/  BRA `(.L_x_11828) ;  /* 0x0000000800087947 */ /* 0x000fea0003800000 */
.L_x_11839:
        /* <DEDUP_REMOVED lines=13> */
.L_x_11843:
[----:B------:R-:W-:Y:S01]  /*a520*/  IMAD.MOV.U32 R0, RZ, RZ, 0x7f ;  /* 0x0000007fff007424 */ /* 0x000fe200078e00ff */
[----:B------:R-:W-:-:S04]  /*a530*/  ISETP.GT.U32.AND P0, PT, R3, 0x7f800000, PT ;  /* 0x7f8000000300780c */ /* 0x000fc80003f04070 */
[----:B------:R-:W-:-:S09]  /*a540*/  SEL R0, R0, 0x7c, P0 ;  /* 0x0000007c00007807 */ /* 0x000fd20000000000 */
.L_x_11844:
[----:B------:R-:W-:Y:S05]  /*a550*/  BSYNC B0 ;  /* 0x0000000000007941 */ /* 0x000fea0003800000 */
.L_x_11842:
[----:B------:R-:W-:-:S04]  /*a560*/  LOP3.LUT R3, R5, 0x80000000, RZ, 0xc0, !PT ;  /* 0x8000000005037812 */ /* 0x000fc800078ec0ff */
[----:B------:R-:W-:-:S04]  /*a570*/  SHF.R.U32.HI R3, RZ, 0x18, R3 ;  /* 0x00000018ff037819 */ /* 0x000fc80000011603 */
[----:B------:R-:W-:-:S05]  /*a580*/  LOP3.LUT R3, R0, R3, RZ, 0xfc, !PT ;  /* 0x0000000300037212 */ /* 0x000fca00078efcff */
[----:B------:R0:W-:Y:S01]  /*a590*/  STG.E.U8 desc[UR36][R8.64], R3 ;  /* 0x0000000308007986 */ /* 0x0001e2000c101124 */
[----:B------:R-:W-:Y:S05]  /*a5a0*/  BRA `(.L_x_11828) ;  /* 0x0000000400b07947 */ /* 0x000fea0003800000 */
.L_x_11838:
[----:B--2---:R3:W-:Y:S01]  /*a5b0*/  STG.E.U16 desc[UR36][R8.64], R22 ;  /* 0x0000001608007986 */ /* 0x0047e2000c101524 */
[----:B------:R-:W-:Y:S05]  /*a5c0*/  BRA `(.L_x_11828) ;  /* 0x0000000400a87947 */ /* 0x000fea0003800000 */
.L_x_11835:
        /* <DEDUP_REMOVED lines=12> */
.L_x_11847:
        /* <DEDUP_REMOVED lines=17> */
.L_x_11850:
[----:B------:R-:W-:-:S04]  /*a7a0*/  LOP3.LUT R3, R5, 0x80000000, RZ, 0xc0, !PT ;  /* 0x8000000005037812 */ /* 0x000fc800078ec0ff */
[----:B------:R-:W-:-:S04]  /*a7b0*/  SHF.R.U32.HI R3, RZ, 0x18, R3 ;  /* 0x00000018ff037819 */ /* 0x000fc80000011603 */
[----:B------:R-:W-:-:S04]  /*a7c0*/  LOP3.LUT R0, R0, R3, RZ, 0xfc, !PT ;  /* 0x0000000300007212 */ /* 0x000fc800078efcff */
[----:B------:R-:W-:-:S07]  /*a7d0*/  PRMT R4, R0, 0x7610, R4 ;  /* 0x0000761000047816 */ /* 0x000fce0000000004 */
.L_x_11849:
[----:B------:R-:W-:Y:S05]  /*a7e0*/  BSYNC B0 ;  /* 0x0000000000007941 */ /* 0x000fea0003800000 */
.L_x_11848:
[----:B------:R0:W-:Y:S01]  /*a7f0*/  STG.E.U8 desc[UR36][R8.64], R4 ;  /* 0x0000000408007986 */ /* 0x0001e2000c101124 */
[----:B------:R-:W-:Y:S05]  /*a800*/  BRA `(.L_x_11828) ;  /* 0x0000000400187947 */ /* 0x000fea0003800000 */
.L_x_11846:
        /* <DEDUP_REMOVED lines=17> */
.L_x_11853:
[----:B------:R-:W-:-:S04]  /*a920*/  LOP3.LUT R3, R5, 0x80000000, RZ, 0xc0, !PT ;  /* 0x8000000005037812 */ /* 0x000fc800078ec0ff */
[----:B------:R-:W-:-:S04]  /*a930*/  SHF.R.U32.HI R3, RZ, 0x18, R3 ;  /* 0x00000018ff037819 */ /* 0x000fc80000011603 */
[----:B------:R-:W-:-:S04]  /*a940*/  LOP3.LUT R0, R0, R3, RZ, 0xfc, !PT ;  /* 0x0000000300007212 */ /* 0x000fc800078efcff */
[----:B------:R-:W-:-:S07]  /*a950*/  PRMT R4, R0, 0x7610, R4 ;  /* 0x0000761000047816 */ /* 0x000fce0000000004 */
.L_x_11852:
[----:B------:R-:W-:Y:S05]  /*a960*/  BSYNC B0 ;  /* 0x0000000000007941 */ /* 0x000fea0003800000 */
.L_x_11851:
[----:B------:R0:W-:Y:S01]  /*a970*/  STG.E.U8 desc[UR36][R8.64], R4 ;  /* 0x0000000408007986 */ /* 0x0001e2000c101124 */
[----:B------:R-:W-:Y:S05]  /*a980*/  BRA `(.L_x_11828) ;  /* 0x0000000000b87947 */ /* 0x000fea0003800000 */
.L_x_11845:
        /* <DEDUP_REMOVED lines=22> */
.L_x_11827:
        /* <DEDUP_REMOVED lines=9> */
[----:B----4-:R-:W-:Y:S02]  /*ab80*/  IMAD.U32 R7, RZ, RZ, UR5 ;  /* 0x00000005ff077e24 */ /* 0x010fe4000f8e00ff */
[----:B------:R-:W-:Y:S02]  /*ab90*/  IMAD.U32 R11, RZ, RZ, UR7 ;  /* 0x00000007ff0b7e24 */ /* 0x000fe4000f8e00ff */
[----:B------:R-:W-:Y:S02]  /*aba0*/  IMAD.MOV.U32 R8, RZ, RZ, 0x65 ;  /* 0x00000065ff087424 */ /* 0x000fe400078e00ff */
[----:B------:R-:W-:Y:S02]  /*abb0*/  IMAD.MOV.U32 R12, RZ, RZ, 0x1 ;  /* 0x00000001ff0c7424 */ /* 0x000fe400078e00ff */
[----:B------:R-:W-:-:S07]  /*abc0*/  IMAD.MOV.U32 R13, RZ, RZ, RZ ;  /* 0x000000ffff0d7224 */ /* 0x000fce00078e00ff */
[----:B------:R-:W-:-:S07]  /*abd0*/  LEPC R20, `(.L_x_11856) ;  /* 0x000000001014794e */ /* 0x000fce0000000000 */
[----:B0-2---:R-:W-:Y:S05]  /*abe0*/  CALL.ABS.NOINC R14 ;  /* 0x000000000e007343 */ /* 0x005fea0003c00000 */
.L_x_11856:
[----:B------:R-:W-:Y:S05]  /*abf0*/  BRA `(.L_x_11828) ;  /* 0x00000000001c7947 */ /* 0x000fea0003800000 */
.L_x_11855:
[----:B--2---:R-:W-:-:S06]  /*ac00*/  IMAD.U32 R4, R22, 0x10000, RZ ;  /* 0x0001000016047824 */ /* 0x004fcc00078e00ff */
[----:B-1----:R-:W0:Y:S02]  /*ac10*/  F2I.U64.TRUNC R4, R4 ;  /* 0x0000000400047311 */ /* 0x002e24000020d800 */
[----:B0-----:R0:W-:Y:S01]  /*ac20*/  STG.E.64 desc[UR36][R8.64], R4 ;  /* 0x0000000408007986 */ /* 0x0011e2000c101b24 */
[----:B------:R-:W-:Y:S05]  /*ac30*/  BRA `(.L_x_11828) ;  /* 0x00000000000c7947 */ /* 0x000fea0003800000 */
.L_x_11854:
[----:B--2---:R-:W-:-:S04]  /*ac40*/  IMAD.U32 R22, R22, 0x10000, RZ ;  /* 0x0001000016167824 */ /* 0x004fc800078e00ff */
[----:B------:R-:W0:Y:S02]  /*ac50*/  F2I.FTZ.U32.TRUNC.NTZ R3, R22 ;  /* 0x0000001600037305 */ /* 0x000e24000021f000 */
[----:B0-----:R0:W-:Y:S02]  /*ac60*/  STG.E desc[UR36][R8.64], R3 ;  /* 0x0000000308007986 */ /* 0x0011e4000c101924 */
.L_x_11828:
        /* <DEDUP_REMOVED lines=21> */
[----:B------:R-:W-:-:S04]  /*adc0*/  IMAD.U32 R18, R18, 0x10000, RZ ;  /* 0x0001000012127824 */ /* 0x000fc800078e00ff */
[----:B------:R-:W0:Y:S02]  /*add0*/  F2I.FTZ.TRUNC.NTZ R3, R18 ;  /* 0x0000001200037305 */ /* 0x000e24000021f100 */
[----:B0-----:R0:W-:Y:S01]  /*ade0*/  STG.E.U8 desc[UR36][R8.64], R3 ;  /* 0x0000000308007986 */ /* 0x0011e2000c101124 */
[----:B------:R-:W-:Y:S05]  /*adf0*/  BRA `(.L_x_11862) ;  /* 0x0000000c00947947 */ /* 0x000fea0003800000 */
.L_x_11860:
[----:B-1----:R-:W-:-:S06]  /*ae00*/  IMAD.U32 R5, R18, 0x10000, RZ ;  /* 0x0001000012057824 */ /* 0x002fcc00078e00ff */
[----:B------:R-:W0:Y:S02]  /*ae10*/  F2I.S64.TRUNC R4, R5 ;  /* 0x0000000500047311 */ /* 0x000e24000020d900 */
[----:B0-----:R0:W-:Y:S01]  /*ae20*/  STG.E.U8 desc[UR36][R8.64], R4 ;  /* 0x0000000408007986 */ /* 0x0011e2000c101124 */
[----:B------:R-:W-:Y:S05]  /*ae30*/  BRA `(.L_x_11862) ;  /* 0x0000000c00847947 */ /* 0x000fea0003800000 */
.L_x_11859:
[----:B------:R-:W-:-:S13]  /*ae40*/  ISETP.NE.AND P0, PT, R0, 0x2, PT ;  /* 0x000000020000780c */ /* 0x000fda0003f05270 */
[----:B------:R-:W-:Y:S05]  /*ae50*/  @!P0 BRA `(.L_x_11863) ;  /* 0x0000000000308947 */ /* 0x000fea0003800000 */
[----:B------:R-:W-:-:S13]  /*ae60*/  ISETP.NE.AND P0, PT, R0, 0x3, PT ;  /* 0x000000030000780c */ /* 0x000fda0003f05270 */
[----:B------:R-:W-:Y:S05]  /*ae70*/  @!P0 BRA `(.L_x_11864) ;  /* 0x0000000000188947 */ /* 0x000fea0003800000 */
[----:B------:R-:W-:-:S13]  /*ae80*/  ISETP.NE.AND P0, PT, R0, 0x4, PT ;  /* 0x000000040000780c */ /* 0x000fda0003f05270 */
[----:B------:R-:W-:Y:S05]  /*ae90*/  @P0 BRA `(.L_x_11861) ;  /* 0x0000000c000c0947 */ /* 0x000fea0003800000 */
[----:B------:R-:W-:-:S06]  /*aea0*/  IMAD.U32 R4, R18, 0x10000, RZ ;  /* 0x0001000012047824 */ /* 0x000fcc00078e00ff */
[----:B-1----:R-:W0:Y:S02]  /*aeb0*/  F2I.S64.TRUNC R4, R4 ;  /* 0x0000000400047311 */ /* 0x002e24000020d900 */
[----:B0-----:R0:W-:Y:S01]  /*aec0*/  STG.E.64 desc[UR36][R8.64], R4 ;  /* 0x0000000408007986 */ /* 0x0011e2000c101b24 */
[----:B------:R-:W-:Y:S05]  /*aed0*/  BRA `(.L_x_11862) ;  /* 0x0000000c005c7947 */ /* 0x000fea0003800000 */
.L_x_11864:
[----:B------:R-:W-:-:S04]  /*aee0*/  IMAD.U32 R18, R18, 0x10000, RZ ;  /* 0x0001000012127824 */ /* 0x000fc800078e00ff */
[----:B------:R-:W0:Y:S02]  /*aef0*/  F2I.FTZ.TRUNC.NTZ R3, R18 ;  /* 0x0000001200037305 */ /* 0x000e24000021f100 */
[----:B0-----:R0:W-:Y:S01]  /*af00*/  STG.E desc[UR36][R8.64], R3 ;  /* 0x0000000308007986 */ /* 0x0011e2000c101924 */
[----:B------:R-:W-:Y:S05]  /*af10*/  BRA `(.L_x_11862) ;  /* 0x0000000c004c7947 */ /* 0x000fea0003800000 */
.L_x_11863:
[----:B------:R-:W-:-:S04]  /*af20*/  IMAD.U32 R18, R18, 0x10000, RZ ;  /* 0x0001000012127824 */ /* 0x000fc800078e00ff */
[----:B------:R-:W0:Y:S02]  /*af30*/  F2I.FTZ.TRUNC.NTZ R3, R18 ;  /* 0x0000001200037305 */ /* 0x000e24000021f100 */
[----:B0-----:R0:W-:Y:S01]  /*af40*/  STG.E.U16 desc[UR36][R8.64], R3 ;  /* 0x0000000308007986 */ /* 0x0011e2000c101524 */
[----:B------:R-:W-:Y:S05]  /*af50*/  BRA `(.L_x_11862) ;  /* 0x0000000c003c7947 */ /* 0x000fea0003800000 */
.L_x_11858:
[----:B------:R-:W-:-:S13]  /*af60*/  ISETP.GT.AND P0, PT, R0, 0x6, PT ;  /* 0x000000060000780c */ /* 0x000fda0003f04270 */
[----:B------:R-:W-:Y:S05]  /*af70*/  @P0 BRA `(.L_x_11865) ;  /* 0x00000000002c0947 */ /* 0x000fea0003800000 */
[----:B------:R-:W-:-:S13]  /*af80*/  ISETP.NE.AND P0, PT, R0, 0x5, PT ;  /* 0x000000050000780c */ /* 0x000fda0003f05270 */
[----:B------:R-:W-:Y:S05]  /*af90*/  @!P0 BRA `(.L_x_11866) ;  /* 0x0000000000148947 */ /* 0x000fea0003800000 */
[----:B------:R-:W-:-:S13]  /*afa0*/  ISETP.NE.AND P0, PT, R0, 0x6, PT ;  /* 0x000000060000780c */ /* 0x000fda0003f05270 */
[----:B------:R-:W-:Y:S05]  /*afb0*/  @P0 BRA `(.L_x_11861) ;  /* 0x0000000800c40947 */ /* 0x000fea0003800000 */
[----:B------:R-:W-:-:S05]  /*afc0*/  IMAD.U32 R3, R18, 0x10000, RZ ;  /* 0x0001000012037824 */ /* 0x000fca00078e00ff */
[----:B------:R2:W-:Y:S01]  /*afd0*/  STG.E desc[UR36][R8.64], R3 ;  /* 0x0000000308007986 */ /* 0x0005e2000c101924 */
[----:B------:R-:W-:Y:S05]  /*afe0*/  BRA `(.L_x_11862) ;  /* 0x0000000c00187947 */ /* 0x000fea0003800000 */
.L_x_11866:
[----:B------:R-:W-:-:S05]  /*aff0*/  IMAD.U32 R0, R18, 0x10000, RZ ;  /* 0x0001000012007824 */ /* 0x000fca00078e00ff */
[----:B------:R-:W-:-:S05]  /*b000*/  F2FP.F16.F32.PACK_AB R0, RZ, R0 ;  /* 0x00000000ff00723e */ /* 0x000fca00000000ff */
[----:B------:R0:W-:Y:S01]  /*b010*/  STG.E.U16 desc[UR36][R8.64], R0 ;  /* 0x0000000008007986 */ /* 0x0001e2000c101524 */
[----:B------:R-:W-:Y:S05]  /*b020*/  BRA `(.L_x_11862) ;  /* 0x0000000c00087947 */ /* 0x000fea0003800000 */
.L_x_11865:
[----:B------:R-:W-:-:S13]  /*b030*/  ISETP.NE.AND P0, PT, R0, 0x7, PT ;  /* 0x000000070000780c */ /* 0x000fda0003f05270 */
[----:B------:R-:W-:Y:S05]  /*b040*/  @!P0 BRA `(.L_x_11867) ;  /* 0x0000000000348947 */ /* 0x000fea0003800000 */
[----:B------:R-:W-:-:S13]  /*b050*/  ISETP.NE.AND P0, PT, R0, 0x8, PT ;  /* 0x000000080000780c */ /* 0x000fda0003f05270 */
[----:B------:R-:W-:Y:S05]  /*b060*/  @!P0 BRA `(.L_x_11868) ;  /* 0x0000000000188947 */ /* 0x000fea0003800000 */
[----:B------:R-:W-:-:S13]  /*b070*/  ISETP.NE.AND P0, PT, R0, 0x9, PT ;  /* 0x000000090000780c */ /* 0x000fda0003f05270 */
[----:B------:R-:W-:Y:S05]  /*b080*/  @P0 BRA `(.L_x_11861) ;  /* 0x0000000800900947 */ /* 0x000fea0003800000 */
[----:B------:R-:W-:Y:S02]  /*b090*/  IMAD.U32 R4, R18, 0x10000, RZ ;  /* 0x0001000012047824 */ /* 0x000fe400078e00ff */
[----:B-1----:R-:W-:-:S05]  /*b0a0*/  IMAD.MOV.U32 R5, RZ, RZ, RZ ;  /* 0x000000ffff057224 */ /* 0x002fca00078e00ff */
[----:B------:R0:W-:Y:S01]  /*b0b0*/  STG.E.64 desc[UR36][R8.64], R4 ;  /* 0x0000000408007986 */ /* 0x0001e2000c101b24 */
[----:B------:R-:W-:Y:S05]  /*b0c0*/  BRA `(.L_x_11862) ;  /* 0x0000000800e07947 */ /* 0x000fea0003800000 */
.L_x_11868:
[----:B------:R-:W-:-:S05]  /*b0d0*/  IMAD.U32 R18, R18, 0x10000, RZ ;  /* 0x0001000012127824 */ /* 0x000fca00078e00ff */
[----:B------:R-:W-:-:S04]  /*b0e0*/  F2FP.F16.F32.PACK_AB R3, RZ, R18 ;  /* 0x00000012ff03723e */ /* 0x000fc800000000ff */
[----:B------:R-:W-:-:S05]  /*b0f0*/  PRMT R3, R3, 0x5410, RZ ;  /* 0x0000541003037816 */ /* 0x000fca00000000ff */
[----:B------:R3:W-:Y:S01]  /*b100*/  STG.E desc[UR36][R8.64], R3 ;  /* 0x0000000308007986 */ /* 0x0007e2000c101924 */
[----:B------:R-:W-:Y:S05]  /*b110*/  BRA `(.L_x_11862) ;  /* 0x0000000800cc7947 */ /* 0x000fea0003800000 */
.L_x_11867:
[----:B------:R-:W-:-:S04]  /*b120*/  IMAD.U32 R4, R18, 0x10000, RZ ;  /* 0x0001000012047824 */ /* 0x000fc800078e00ff */
[----:B------:R-:W-:-:S06]  /*b130*/  FMUL.FTZ R4, R4, 1 ;  /* 0x3f80000004047820 */ /* 0x000fcc0000410000 */
[----:B-1----:R-:W0:Y:S02]  /*b140*/  F2F.F64.F32 R4, R4 ;  /* 0x0000000400047310 */ /* 0x002e240000201800 */
[----:B0-----:R0:W-:Y:S01]  /*b150*/  STG.E.64 desc[UR36][R8.64], R4 ;  /* 0x0000000408007986 */ /* 0x0011e2000c101b24 */
[----:B------:R-:W-:Y:S05]  /*b160*/  BRA `(.L_x_11862) ;  /* 0x0000000800b87947 */ /* 0x000fea0003800000 */
.L_x_11857:
        /* <DEDUP_REMOVED lines=11> */
[----:B------:R0:W-:Y:S01]  /*b220*/  STG.E.U8 desc[UR36][R8.64], R3 ;  /* 0x0000000308007986 */ /* 0x0001e2000c101124 */
[----:B------:R-:W-:Y:S05]  /*b230*/  BRA `(.L_x_11862) ;  /* 0x0000000800847947 */ /* 0x000fea0003800000 */
.L_x_11871:
[----:B------:R-:W-:Y:S01]  /*b240*/  IMAD.U32 R18, R18, 0x10000, RZ ;  /* 0x0001000012127824 */ /* 0x000fe200078e00ff */
[----:B-1--4-:R-:W-:-:S03]  /*b250*/  CS2R R6, SRZ ;  /* 0x0000000000067805 */ /* 0x012fc6000001ff00 */
[----:B------:R-:W-:-:S06]  /*b260*/  FMUL.FTZ R4, R18, 1 ;  /* 0x3f80000012047820 */ /* 0x000fcc0000410000 */
[----:B------:R-:W0:Y:S02]  /*b270*/  F2F.F64.F32 R4, R4 ;  /* 0x0000000400047310 */ /* 0x000e240000201800 */
[----:B0-----:R0:W-:Y:S01]  /*b280*/  STG.E.128 desc[UR36][R8.64], R4 ;  /* 0x0000000408007986 */ /* 0x0011e2000c101d24 */
[----:B------:R-:W-:Y:S05]  /*b290*/  BRA `(.L_x_11862) ;  /* 0x00000008006c7947 */ /* 0x000fea0003800000 */
.L_x_11870:
        /* <DEDUP_REMOVED lines=21> */
.L_x_11875:
[----:B------:R-:W-:Y:S05]  /*b3f0*/  BSYNC B0 ;  /* 0x0000000000007941 */ /* 0x000fea0003800000 */
.L_x_11874:
[----:B------:R-:W-:-:S05]  /*b400*/  LOP3.LUT R5, R0, R5, RZ, 0xfc, !PT ;  /* 0x0000000500057212 */ /* 0x000fca00078efcff */
[----:B------:R0:W-:Y:S01]  /*b410*/  STG.E.U8 desc[UR36][R8.64], R5 ;  /* 0x0000000508007986 */ /* 0x0001e2000c101124 */
[----:B------:R-:W-:Y:S05]  /*b420*/  BRA `(.L_x_11862) ;  /* 0x0000000800087947 */ /* 0x000fea0003800000 */
.L_x_11873:
        /* <DEDUP_REMOVED lines=13> */
.L_x_11877:
[----:B------:R-:W-:Y:S01]  /*b500*/  IMAD.MOV.U32 R0, RZ, RZ, 0x7f ;  /* 0x0000007fff007424 */ /* 0x000fe200078e00ff */
[----:B------:R-:W-:-:S04]  /*b510*/  ISETP.GT.U32.AND P0, PT, R3, 0x7f800000, PT ;  /* 0x7f8000000300780c */ /* 0x000fc80003f04070 */
[----:B------:R-:W-:-:S09]  /*b520*/  SEL R0, R0, 0x7c, P0 ;  /* 0x0000007c00007807 */ /* 0x000fd20000000000 */
.L_x_11878:
[----:B------:R-:W-:Y:S05]  /*b530*/  BSYNC B0 ;  /* 0x0000000000007941 */ /* 0x000fea0003800000 */
.L_x_11876:
[----:B------:R-:W-:-:S04]  /*b540*/  LOP3.LUT R3, R5, 0x80000000, RZ, 0xc0, !PT ;  /* 0x8000000005037812 */ /* 0x000fc800078ec0ff */
[----:B------:R-:W-:-:S04]  /*b550*/  SHF.R.U32.HI R3, RZ, 0x18, R3 ;  /* 0x00000018ff037819 */ /* 0x000fc80000011603 */
[----:B------:R-:W-:-:S05]  /*b560*/  LOP3.LUT R3, R0, R3, RZ, 0xfc, !PT ;  /* 0x0000000300037212 */ /* 0x000fca00078efcff */
[----:B------:R0:W-:Y:S01]  /*b570*/  STG.E.U8 desc[UR36][R8.64], R3 ;  /* 0x0000000308007986 */ /* 0x0001e2000c101124 */
[----:B------:R-:W-:Y:S05]  /*b580*/  BRA `(.L_x_11862) ;  /* 0x0000000400b07947 */ /* 0x000fea0003800000 */
.L_x_11872:
[----:B------:R0:W-:Y:S01]  /*b590*/  STG.E.U16 desc[UR36][R8.64], R18 ;  /* 0x0000001208007986 */ /* 0x0001e2000c101524 */
[----:B------:R-:W-:Y:S05]  /*b5a0*/  BRA `(.L_x_11862) ;  /* 0x0000000400a87947 */ /* 0x000fea0003800000 */
.L_x_11869:
        /* <DEDUP_REMOVED lines=10> */
[----:B0-----:R0:W-:Y:S01]  /*b650*/  STG.E.U16 desc[UR36][R8.64], R3 ;  /* 0x0000000308007986 */ /* 0x0011e2000c101524 */
[----:B------:R-:W-:Y:S05]  /*b660*/  BRA `(.L_x_11862) ;  /* 0x0000000400787947 */ /* 0x000fea0003800000 */
.L_x_11881:
        /* <DEDUP_REMOVED lines=17> */
.L_x_11884:
[----:B------:R-:W-:-:S04]  /*b780*/  LOP3.LUT R3, R5, 0x80000000, RZ, 0xc0, !PT ;  /* 0x8000000005037812 */ /* 0x000fc800078ec0ff */
[----:B------:R-:W-:-:S04]  /*b790*/  SHF.R.U32.HI R3, RZ, 0x18, R3 ;  /* 0x00000018ff037819 */ /* 0x000fc80000011603 */
[----:B------:R-:W-:-:S04]  /*b7a0*/  LOP3.LUT R0, R0, R3, RZ, 0xfc, !PT ;  /* 0x0000000300007212 */ /* 0x000fc800078efcff */
[----:B------:R-:W-:-:S07]  /*b7b0*/  PRMT R4, R0, 0x7610, R4 ;  /* 0x0000761000047816 */ /* 0x000fce0000000004 */
.L_x_11883:
[----:B------:R-:W-:Y:S05]  /*b7c0*/  BSYNC B0 ;  /* 0x0000000000007941 */ /* 0x000fea0003800000 */
.L_x_11882:
[----:B------:R0:W-:Y:S01]  /*b7d0*/  STG.E.U8 desc[UR36][R8.64], R4 ;  /* 0x0000000408007986 */ /* 0x0001e2000c101124 */
[----:B------:R-:W-:Y:S05]  /*b7e0*/  BRA `(.L_x_11862) ;  /* 0x0000000400187947 */ /* 0x000fea0003800000 */
.L_x_11880:
        /* <DEDUP_REMOVED lines=17> */
.L_x_11887:
[----:B------:R-:W-:-:S04]  /*b900*/  LOP3.LUT R3, R5, 0x80000000, RZ, 0xc0, !PT ;  /* 0x8000000005037812 */ /* 0x000fc800078ec0ff */
[----:B------:R-:W-:-:S04]  /*b910*/  SHF.R.U32.HI R3, RZ, 0x18, R3 ;  /* 0x00000018ff037819 */ /* 0x000fc80000011603 */
[----:B------:R-:W-:-:S04]  /*b920*/  LOP3.LUT R0, R0, R3, RZ, 0xfc, !PT ;  /* 0x0000000300007212 */ /* 0x000fc800078efcff */
[----:B------:R-:W-:-:S07]  /*b930*/  PRMT R4, R0, 0x7610, R4 ;  /* 0x0000761000047816 */ /* 0x000fce0000000004 */
.L_x_11886:
[----:B------:R-:W-:Y:S05]  /*b940*/  BSYNC B0 ;  /* 0x0000000000007941 */ /* 0x000fea0003800000 */
.L_x_11885:
[----:B------:R0:W-:Y:S01]  /*b950*/  STG.E.U8 desc[UR36][R8.64], R4 ;  /* 0x0000000408007986 */ /* 0x0001e2000c101124 */
[----:B------:R-:W-:Y:S05]  /*b960*/  BRA `(.L_x_11862) ;  /* 0x0000000000b87947 */ /* 0x000fea0003800000 */
.L_x_11879:
[----:B------:R-:W-:-:S13]  /*b970*/  ISETP.NE.AND P0, PT, R0, 0x1c, PT ;  /* 0x0000001c0000780c */ /* 0x000fda0003f05270 */
[----:B------:R-:W-:Y:S05]  /*b980*/  @!P0 BRA `(.L_x_11888) ;  /* 0x0000000000a48947 */ /* 0x000fea0003800000 */
[----:B------:R-:W-:-:S13]  /*b990*/  ISETP.NE.AND P0, PT, R0, 0x1d, PT ;  /* 0x0000001d0000780c */ /* 0x000fda0003f05270 */
[----:B------:R-:W-:Y:S05]  /*b9a0*/  @!P0 BRA `(.L_x_11889) ;  /* 0x00000000008c8947 */ /* 0x000fea0003800000 */
[----:B------:R-:W-:-:S13]  /*b9b0*/  ISETP.NE.AND P0, PT, R0, 0x2c, PT ;  /* 0x0000002c0000780c */ /* 0x000fda0003f05270 */
[----:B------:R-:W-:Y:S05]  /*b9c0*/  @P0 BRA `(.L_x_11861) ;  /* 0x0000000000400947 */ /* 0x000fea0003800000 */
[----:B------:R-:W-:-:S05]  /*b9d0*/  IMAD.U32 R18, R18, 0x10000, RZ ;  /* 0x0001000012127824 */ /* 0x000fca00078e00ff */
        /* <DEDUP_REMOVED lines=15> */
.L_x_11861:
        /* <DEDUP_REMOVED lines=15> */
[----:B0-----:R-:W-:Y:S05]  /*bbc0*/  CALL.ABS.NOINC R14 ;  /* 0x000000000e007343 */ /* 0x001fea0003c00000 */
.L_x_11890:
[----:B------:R-:W-:Y:S05]  /*bbd0*/  BRA `(.L_x_11862) ;  /* 0x00000000001c7947 */ /* 0x000fea0003800000 */
.L_x_11889:
[----:B------:R-:W-:-:S06]  /*bbe0*/  IMAD.U32 R4, R18, 0x10000, RZ ;  /* 0x0001000012047824 */ /* 0x000fcc00078e00ff */
[----:B-1----:R-:W0:Y:S02]  /*bbf0*/  F2I.U64.TRUNC R4, R4 ;  /* 0x0000000400047311 */ /* 0x002e24000020d800 */
[----:B0-----:R0:W-:Y:S01]  /*bc00*/  STG.E.64 desc[UR36][R8.64], R4 ;  /* 0x0000000408007986 */ /* 0x0011e2000c101b24 */
[----:B------:R-:W-:Y:S05]  /*bc10*/  BRA `(.L_x_11862) ;  /* 0x00000000000c7947 */ /* 0x000fea0003800000 */
.L_x_11888:
[----:B------:R-:W-:-:S04]  /*bc20*/  IMAD.U32 R18, R18, 0x10000, RZ ;  /* 0x0001000012127824 */ /* 0x000fc800078e00ff */
[----:B------:R-:W0:Y:S02]  /*bc30*/  F2I.FTZ.U32.TRUNC.NTZ R3, R18 ;  /* 0x0000001200037305 */ /* 0x000e24000021f000 */
[----:B0-----:R0:W-:Y:S02]  /*bc40*/  STG.E desc[UR36][R8.64], R3 ;  /* 0x0000000308007986 */ /* 0x0011e4000c101924 */
.L_x_11862:
[----:B------:R-:W-:-:S07]  /*bc50*/  VIADD R25, R25, 0x80 ;  /* 0x0000008019197836 */ /* 0x000fce0000000000 */
.L_x_11822:
[----:B------:R-:W-:Y:S05]  /*bc60*/  BSYNC B6 ;  /* 0x0000000000067941 */ /* 0x000fea0003800000 */
.L_x_11821:
[----:B------:R-:W-:-:S13]  /*bc70*/  ISETP.GE.AND P0, PT, R25, R16, PT ;  /* 0x000000101900720c */ /* 0x000fda0003f06270 */
[----:B------:R-:W-:Y:S05]  /*bc80*/  @P0 EXIT ;  /* 0x000000000000094d */ /* 0x000fea0003800000 */
[----:B01----:R-:W0:Y:S01]  /*bc90*/  LDC.64 R4, c[0x0][0x218] ;  /* 0x00008600ff047b82 */ /* 0x003e220000000a00 */
        /* <DEDUP_REMOVED lines=20> */
.L_x_11894:
[----:B------:R-:W-:-:S06]  /*bde0*/  IMAD.U32 R5, R19, 0x10000, RZ ;  /* 0x0001000013057824 */ /* 0x000fcc00078e00ff */
[----:B------:R-:W0:Y:S02]  /*bdf0*/  F2I.S64.TRUNC R4, R5 ;  /* 0x0000000500047311 */ /* 0x000e24000020d900 */
[----:B0-----:R-:W-:Y:S01]  /*be00*/  STG.E.U8 desc[UR36][R2.64], R4 ;  /* 0x0000000402007986 */ /* 0x001fe2000c101124 */
[----:B------:R-:W-:Y:S05]  /*be10*/  EXIT ;  /* 0x000000000000794d */ /* 0x000fea0003800000 */
.L_x_11893:
        /* <DEDUP_REMOVED lines=10> */
.L_x_11897:
[----:B------:R-:W-:-:S06]  /*bec0*/  IMAD.U32 R19, R19, 0x10000, RZ ;  /* 0x0001000013137824 */ /* 0x000fcc00078e00ff */
[----:B------:R-:W0:Y:S02]  /*bed0*/  F2I.FTZ.TRUNC.NTZ R19, R19 ;  /* 0x0000001300137305 */ /* 0x000e24000021f100 */
[----:B0-----:R-:W-:Y:S01]  /*bee0*/  STG.E desc[UR36][R2.64], R19 ;  /* 0x0000001302007986 */ /* 0x001fe2000c101924 */
[----:B------:R-:W-:Y:S05]  /*bef0*/  EXIT ;  /* 0x000000000000794d */ /* 0x000fea0003800000 */
.L_x_11896:
[----:B------:R-:W-:-:S06]  /*bf00*/  IMAD.U32 R19, R19, 0x10000, RZ ;  /* 0x0001000013137824 */ /* 0x000fcc00078e00ff */
[----:B------:R-:W0:Y:S02]  /*bf10*/  F2I.FTZ.TRUNC.NTZ R19, R19 ;  /* 0x0000001300137305 */ /* 0x000e24000021f100 */
[----:B0-----:R-:W-:Y:S01]  /*bf20*/  STG.E.U16 desc[UR36][R2.64], R19 ;  /* 0x0000001302007986 */ /* 0x001fe2000c101524 */
[----:B------:R-:W-:Y:S05]  /*bf30*/  EXIT ;  /* 0x000000000000794d */ /* 0x000fea0003800000 */
.L_x_11892:
        /* <DEDUP_REMOVED lines=9> */
.L_x_11899:
[----:B------:R-:W-:-:S05]  /*bfd0*/  IMAD.U32 R0, R19, 0x10000, RZ ;  /* 0x0001000013007824 */ /* 0x000fca00078e00ff */
[----:B------:R-:W-:-:S05]  /*bfe0*/  F2FP.F16.F32.PACK_AB R0, RZ, R0 ;  /* 0x00000000ff00723e */ /* 0x000fca00000000ff */
[----:B------:R-:W-:Y:S01]  /*bff0*/  STG.E.U16 desc[UR36][R2.64], R0 ;  /* 0x0000000002007986 */ /* 0x000fe2000c101524 */
[----:B------:R-:W-:Y:S05]  /*c000*/  EXIT ;  /* 0x000000000000794d */ /* 0x000fea0003800000 */
.L_x_11898:
        /* <DEDUP_REMOVED lines=10> */
.L_x_11901:
[----:B------:R-:W-:-:S05]  /*c0b0*/  IMAD.U32 R19, R19, 0x10000, RZ ;  /* 0x0001000013137824 */ /* 0x000fca00078e00ff */
[----:B------:R-:W-:-:S04]  /*c0c0*/  F2FP.F16.F32.PACK_AB R5, RZ, R19 ;  /* 0x00000013ff05723e */ /* 0x000fc800000000ff */
[----:B------:R-:W-:-:S05]  /*c0d0*/  PRMT R5, R5, 0x5410, RZ ;  /* 0x0000541005057816 */ /* 0x000fca00000000ff */
[----:B------:R-:W-:Y:S01]  /*c0e0*/  STG.E desc[UR36][R2.64], R5 ;  /* 0x0000000502007986 */ /* 0x000fe2000c101924 */
[----:B------:R-:W-:Y:S05]  /*c0f0*/  EXIT ;  /* 0x000000000000794d */ /* 0x000fea0003800000 */
.L_x_11900:
[----:B------:R-:W-:-:S04]  /*c100*/  IMAD.U32 R4, R19, 0x10000, RZ ;  /* 0x0001000013047824 */ /* 0x000fc800078e00ff */
[----:B------:R-:W-:-:S06]  /*c110*/  FMUL.FTZ R4, R4, 1 ;  /* 0x3f80000004047820 */ /* 0x000fcc0000410000 */
[----:B------:R-:W0:Y:S02]  /*c120*/  F2F.F64.F32 R4, R4 ;  /* 0x0000000400047310 */ /* 0x000e240000201800 */
[----:B0-----:R-:W-:Y:S01]  /*c130*/  STG.E.64 desc[UR36][R2.64], R4 ;  /* 0x0000000402007986 */ /* 0x001fe2000c101b24 */
[----:B------:R-:W-:Y:S05]  /*c140*/  EXIT ;  /* 0x000000000000794d */ /* 0x000fea0003800000 */
.L_x_11891:
        /* <DEDUP_REMOVED lines=13> */
.L_x_11904:
[----:B------:R-:W-:Y:S01]  /*c220*/  IMAD.U32 R19, R19, 0x10000, RZ ;  /* 0x0001000013137824 */ /* 0x000fe200078e00ff */
[----:B----4-:R-:W-:-:S03]  /*c230*/  CS2R R6, SRZ ;  /* 0x0000000000067805 */ /* 0x010fc6000001ff00 */
[----:B------:R-:W-:-:S06]  /*c240*/  FMUL.FTZ R4, R19, 1 ;  /* 0x3f80000013047820 */ /* 0x000fcc0000410000 */
[----:B------:R-:W0:Y:S02]  /*c250*/  F2F.F64.F32 R4, R4 ;  /* 0x0000000400047310 */ /* 0x000e240000201800 */
[----:B0-----:R-:W-:Y:S01]  /*c260*/  STG.E.128 desc[UR36][R2.64], R4 ;  /* 0x0000000402007986 */ /* 0x001fe2000c101d24 */
[----:B------:R-:W-:Y:S05]  /*c270*/  EXIT ;  /* 0x000000000000794d */ /* 0x000fea0003800000 */
.L_x_11903:
        /* <DEDUP_REMOVED lines=21> */
.L_x_11908:
[----:B------:R-:W-:Y:S05]  /*c3d0*/  BSYNC B0 ;  /* 0x0000000000007941 */ /* 0x000fea0003800000 */
.L_x_11907:
[----:B------:R-:W-:-:S05]  /*c3e0*/  LOP3.LUT R5, R0, R5, RZ, 0xfc, !PT ;  /* 0x0000000500057212 */ /* 0x000fca00078efcff */
[----:B------:R-:W-:Y:S01]  /*c3f0*/  STG.E.U8 desc[UR36][R2.64], R5 ;  /* 0x0000000502007986 */ /* 0x000fe2000c101124 */
[----:B------:R-:W-:Y:S05]  /*c400*/  EXIT ;  /* 0x000000000000794d */ /* 0x000fea0003800000 */
.L_x_11906:
        /* <DEDUP_REMOVED lines=13> */
.L_x_11910:
[----:B------:R-:W-:Y:S01]  /*c4e0*/  IMAD.MOV.U32 R0, RZ, RZ, 0x7f ;  /* 0x0000007fff007424 */ /* 0x000fe200078e00ff */
[----:B------:R-:W-:-:S04]  /*c4f0*/  ISETP.GT.U32.AND P0, PT, R4, 0x7f800000, PT ;  /* 0x7f8000000400780c */ /* 0x000fc80003f04070 */
[----:B------:R-:W-:-:S09]  /*c500*/  SEL R0, R0, 0x7c, P0 ;  /* 0x0000007c00007807 */ /* 0x000fd20000000000 */
.L_x_11911:
[----:B------:R-:W-:Y:S05]  /*c510*/  BSYNC B0 ;  /* 0x0000000000007941 */ /* 0x000fea0003800000 */
.L_x_11909:
[----:B------:R-:W-:-:S04]  /*c520*/  LOP3.LUT R4, R19, 0x80000000, RZ, 0xc0, !PT ;  /* 0x8000000013047812 */ /* 0x000fc800078ec0ff */
[----:B------:R-:W-:-:S04]  /*c530*/  SHF.R.U32.HI R5, RZ, 0x18, R4 ;  /* 0x00000018ff057819 */ /* 0x000fc80000011604 */
[----:B------:R-:W-:-:S05]  /*c540*/  LOP3.LUT R5, R0, R5, RZ, 0xfc, !PT ;  /* 0x0000000500057212 */ /* 0x000fca00078efcff */
[----:B------:R-:W-:Y:S01]  /*c550*/  STG.E.U8 desc[UR36][R2.64], R5 ;  /* 0x0000000502007986 */ /* 0x000fe2000c101124 */
[----:B------:R-:W-:Y:S05]  /*c560*/  EXIT ;  /* 0x000000000000794d */ /* 0x000fea0003800000 */
.L_x_11905:
[----:B------:R-:W-:Y:S01]  /*c570*/  STG.E.U16 desc[UR36][R2.64], R19 ;  /* 0x0000001302007986 */ /* 0x000fe2000c101524 */
[----:B------:R-:W-:Y:S05]  /*c580*/  EXIT ;  /* 0x000000000000794d */ /* 0x000fea0003800000 */
.L_x_11902:
        /* <DEDUP_REMOVED lines=12> */
.L_x_11914:
        /* <DEDUP_REMOVED lines=17> */
.L_x_11917:
[----:B------:R-:W-:-:S04]  /*c760*/  LOP3.LUT R0, R19, 0x80000000, RZ, 0xc0, !PT ;  /* 0x8000000013007812 */ /* 0x000fc800078ec0ff */
[----:B------:R-:W-:-:S04]  /*c770*/  SHF.R.U32.HI R5, RZ, 0x18, R0 ;  /* 0x00000018ff057819 */ /* 0x000fc80000011600 */
[----:B------:R-:W-:-:S04]  /*c780*/  LOP3.LUT R4, R4, R5, RZ, 0xfc, !PT ;  /* 0x0000000504047212 */ /* 0x000fc800078efcff */
[----:B------:R-:W-:-:S07]  /*c790*/  PRMT R0, R4, 0x7610, R0 ;  /* 0x0000761004007816 */ /* 0x000fce0000000000 */
.L_x_11916:
[----:B------:R-:W-:Y:S05]  /*c7a0*/  BSYNC B0 ;  /* 0x0000000000007941 */ /* 0x000fea0003800000 */
.L_x_11915:
[----:B------:R-:W-:Y:S01]  /*c7b0*/  STG.E.U8 desc[UR36][R2.64], R0 ;  /* 0x0000000002007986 */ /* 0x000fe2000c101124 */
[----:B------:R-:W-:Y:S05]  /*c7c0*/  EXIT ;  /* 0x000000000000794d */ /* 0x000fea0003800000 */
.L_x_11913:
        /* <DEDUP_REMOVED lines=17> */
.L_x_11920:
[----:B------:R-:W-:-:S04]  /*c8e0*/  LOP3.LUT R0, R19, 0x80000000, RZ, 0xc0, !PT ;  /* 0x8000000013007812 */ /* 0x000fc800078ec0ff */
[----:B------:R-:W-:-:S04]  /*c8f0*/  SHF.R.U32.HI R5, RZ, 0x18, R0 ;  /* 0x00000018ff057819 */ /* 0x000fc80000011600 */
[----:B------:R-:W-:-:S04]  /*c900*/  LOP3.LUT R4, R4, R5, RZ, 0xfc, !PT ;  /* 0x0000000504047212 */ /* 0x000fc800078efcff */
[----:B------:R-:W-:-:S07]  /*c910*/  PRMT R0, R4, 0x7610, R0 ;  /* 0x0000761004007816 */ /* 0x000fce0000000000 */
.L_x_11919:
[----:B------:R-:W-:Y:S05]  /*c920*/  BSYNC B0 ;  /* 0x0000000000007941 */ /* 0x000fea0003800000 */
.L_x_11918:
[----:B------:R-:W-:Y:S01]  /*c930*/  STG.E.U8 desc[UR36][R2.64], R0 ;  /* 0x0000000002007986 */ /* 0x000fe2000c101124 */
[----:B------:R-:W-:Y:S05]  /*c940*/  EXIT ;  /* 0x000000000000794d */ /* 0x000fea0003800000 */
.L_x_11912:
        /* <DEDUP_REMOVED lines=22> */
.L_x_11895:
        /* <DEDUP_REMOVED lines=9> */
[----:B----4-:R-:W-:-:S02]  /*cb40*/  IMAD.U32 R7, RZ, RZ, UR5 ;  /* 0x00000005ff077e24 */ /* 0x010fc4000f8e00ff */
[----:B------:R-:W-:Y:S02]  /*cb50*/  IMAD.U32 R11, RZ, RZ, UR7 ;  /* 0x00000007ff0b7e24 */ /* 0x000fe4000f8e00ff */
[----:B------:R-:W-:Y:S02]  /*cb60*/  IMAD.MOV.U32 R8, RZ, RZ, 0x65 ;  /* 0x00000065ff087424 */ /* 0x000fe400078e00ff */
[----:B------:R-:W-:Y:S02]  /*cb70*/  IMAD.MOV.U32 R12, RZ, RZ, 0x1 ;  /* 0x00000001ff0c7424 */ /* 0x000fe400078e00ff */
[----:B0-----:R-:W-:-:S07]  /*cb80*/  IMAD.MOV.U32 R13, RZ, RZ, RZ ;  /* 0x000000ffff0d7224 */ /* 0x001fce00078e00ff */
[----:B------:R-:W-:-:S07]  /*cb90*/  LEPC R20, `(.L_x_11923) ;  /* 0x000000001014794e */ /* 0x000fce0000000000 */
[----:B-1----:R-:W-:Y:S05]  /*cba0*/  CALL.ABS.NOINC R2 ;  /* 0x0000000002007343 */ /* 0x002fea0003c00000 */
.L_x_11923:
[----:B------:R-:W-:Y:S05]  /*cbb0*/  EXIT ;  /* 0x000000000000794d */ /* 0x000fea0003800000 */
.L_x_11922:
[----:B------:R-:W-:-:S06]  /*cbc0*/  IMAD.U32 R4, R19, 0x10000, RZ ;  /* 0x0001000013047824 */ /* 0x000fcc00078e00ff */
[----:B------:R-:W0:Y:S02]  /*cbd0*/  F2I.U64.TRUNC R4, R4 ;  /* 0x0000000400047311 */ /* 0x000e24000020d800 */
[----:B0-----:R-:W-:Y:S01]  /*cbe0*/  STG.E.64 desc[UR36][R2.64], R4 ;  /* 0x0000000402007986 */ /* 0x001fe2000c101b24 */
[----:B------:R-:W-:Y:S05]  /*cbf0*/  EXIT ;  /* 0x000000000000794d */ /* 0x000fea0003800000 */
.L_x_11921:
[----:B------:R-:W-:-:S06]  /*cc00*/  IMAD.U32 R19, R19, 0x10000, RZ ;  /* 0x0001000013137824 */ /* 0x000fcc00078e00ff */
[----:B------:R-:W0:Y:S02]  /*cc10*/  F2I.FTZ.U32.TRUNC.NTZ R19, R19 ;  /* 0x0000001300137305 */ /* 0x000e24000021f000 */
[----:B0-----:R-:W-:Y:S01]  /*cc20*/  STG.E desc[UR36][R2.64], R19 ;  /* 0x0000001302007986 */ /* 0x001fe2000c101924 */
[----:B------:R-:W-:Y:S05]  /*cc30*/  EXIT ;  /* 0x000000000000794d */ /* 0x000fea0003800000 */
.L_x_11924:
        /* <DEDUP_REMOVED lines=12> */
.L_x_14671:


//--------------------- .text._ZN2at6native18elementwise_kernelILi128ELi4EZNS0_22gpu_kernel_impl_nocastIZZZNS0_28sigmoid_backward_kernel_cudaERNS_18TensorIteratorBaseEENKUlvE0_clEvENKUlvE2_clEvEUlN3c108BFloat16ES8_E_EEvS4_RKT_EUliE_EEviT1_ --------------------------
	.section	.text._ZN2at6native18elementwise_kernelILi128ELi4EZNS0_22gpu_kernel_impl_nocastIZZZNS0_28sigmoid_backward_kernel_cudaERNS_18TensorIteratorBaseEENKUlvE0_clEvENKUlvE2_clEvEUlN3c108BFloat16ES8_E_EEvS4_RKT_EUliE_EEviT1_,"ax",@progbits
	.align	128
        .global         _ZN2at6native18elementwise_kernelILi128ELi4EZNS0_22gpu_kernel_impl_nocastIZZZNS0_28sigmoid_backward_kernel_cudaERNS_18TensorIteratorBaseEENKUlvE0_clEvENKUlvE2_clEvEUlN3c108BFloat16ES8_E_EEvS4_RKT_EUliE_EEviT1_
        .type           _ZN2at6native18elementwise_kernelILi128ELi4EZNS0_22gpu_kernel_impl_nocastIZZZNS0_28sigmoid_backward_kernel_cudaERNS_18TensorIteratorBaseEENKUlvE0_clEvENKUlvE2_clEvEUlN3c108BFloat16ES8_E_EEvS4_RKT_EUliE_EEviT1_,@function
        .size           _ZN2at6native18elementwise_kernelILi128ELi4EZNS0_22gpu_kernel_impl_nocastIZZZNS0_28sigmoid_backward_kernel_cudaERNS_18TensorIteratorBaseEENKUlvE0_clEvENKUlvE2_clEvEUlN3c108BFloat16ES8_E_EEvS4_RKT_EUliE_EEviT1_,(.L_x_14672 - _ZN2at6native18elementwise_kernelILi128ELi4EZNS0_22gpu_kernel_impl_nocastIZZZNS0_28sigmoid_backward_kernel_cudaERNS_18TensorIteratorBaseEENKUlvE0_clEvENKUlvE2_clEvEUlN3c108BFloat16ES8_E_EEvS4_RKT_EUliE_EEviT1_)
        .other          _ZN2at6native18elementwise_kernelILi128ELi4EZNS0_22gpu_kernel_impl_nocastIZZZNS0_28sigmoid_backward_kernel_cudaERNS_18TensorIteratorBaseEENKUlvE0_clEvENKUlvE2_clEvEUlN3c108BFloat16ES8_E_EEvS4_RKT_EUliE_EEviT1_,@"STO_CUDA_ENTRY STV_DEFAULT"
_ZN2at6native18elementwise_kernelILi128ELi4EZNS0_22gpu_kernel_impl_nocastIZZZNS0_28sigmoid_backward_kernel_cudaERNS_18TensorIteratorBaseEENKUlvE0_clEvENKUlvE2_clEvEUlN3c108BFloat16ES8_E_EEvS4_RKT_EUliE_EEviT1_:
.text._ZN2at6native18elementwise_kernelILi128ELi4EZNS0_22gpu_kernel_impl_nocastIZZZNS0_28sigmoid_backward_kernel_cudaERNS_18TensorIteratorBaseEENKUlvE0_clEvENKUlvE2_clEvEUlN3c108BFloat16ES8_E_EEvS4_RKT_EUliE_EEviT1_:
        /* <DEDUP_REMOVED lines=363> */
.L_x_11927:
        /* <DEDUP_REMOVED lines=11> */
[----:B------:R-:W-:Y:S01]  /*1760*/  FADD.FTZ R2, -R0, 1 ;  /* 0x3f80000000027421 */ /* 0x000fe20000010100 */
[----:B---3--:R-:W-:-:S05]  /*1770*/  SHF.L.U32 R4, R6, 0x10, RZ ;  /* 0x0000001006047819 */ /* 0x008fca00000006ff */
[----:B------:R-:W0:Y:S02]  /*1780*/  F2F.BF16.F32 R2, R2 ;  /* 0x0000000200027304 */ /* 0x000e240000202000 */
[----:B0-----:R-:W-:-:S05]  /*1790*/  SHF.L.U32 R11, R2, 0x10, RZ ;  /* 0x00000010020b7819 */ /* 0x001fca00000006ff */
[----:B------:R-:W-:Y:S01]  /*17a0*/  FMUL.FTZ R11, R4, R11 ;  /* 0x0000000b040b7220 */ /* 0x000fe20000410000 */
[----:B------:R-:W-:-:S04]  /*17b0*/  IADD3 R4, P0, R5, UR8, RZ ;  /* 0x0000000805047c10 */ /* 0x000fc8000ff1e0ff */
[----:B------:R-:W-:Y:S01]  /*17c0*/  IADD3.X R5, RZ, UR9, RZ, P0, !PT ;  /* 0x00000009ff057c10 */ /* 0x000fe200087fe4ff */
[----:B------:R-:W0:Y:S02]  /*17d0*/  F2F.BF16.F32 R11, R11 ;  /* 0x0000000b000b7304 */ /* 0x000e240000202000 */
[----:B0-----:R-:W-:-:S05]  /*17e0*/  SHF.L.U32 R9, R11, 0x10, RZ ;  /* 0x000000100b097819 */ /* 0x001fca00000006ff */
[----:B------:R-:W-:-:S05]  /*17f0*/  FMUL.FTZ R9, R0, R9 ;  /* 0x0000000900097220 */ /* 0x000fca0000410000 */
[----:B------:R-:W-:-:S05]  /*1800*/  F2FP.BF16.F32.PACK_AB R9, RZ, R9 ;  /* 0x00000009ff09723e */ /* 0x000fca00000010ff */
[----:B------:R0:W-:Y:S02]  /*1810*/  STG.E.U16 desc[UR4][R4.64], R9 ;  /* 0x0000000904007986 */ /* 0x0001e4000c101504 */
.L_x_11926:
[----:B------:R-:W-:Y:S05]  /*1820*/  BSYNC B0 ;  /* 0x0000000000007941 */ /* 0x000fea0003800000 */
.L_x_11925:
        /* <DEDUP_REMOVED lines=356> */
.L_x_11930:
        /* <DEDUP_REMOVED lines=18> */
[----:B------:R-:W0:Y:S01]  /*2f90*/  F2F.BF16.F32 R11, R11 ;  /* 0x0000000b000b7304 */ /* 0x000e220000202000 */
[----:B------:R-:W-:Y:S02]  /*2fa0*/  ISETP.GE.AND P0, PT, R3, UR6, PT ;  /* 0x0000000603007c0c */ /* 0x000fe4000bf06270 */
[----:B0-----:R-:W-:-:S05]  /*2fb0*/  SHF.L.U32 R9, R11, 0x10, RZ ;  /* 0x000000100b097819 */ /* 0x001fca00000006ff */
[----:B------:R-:W-:-:S05]  /*2fc0*/  FMUL.FTZ R9, R0, R9 ;  /* 0x0000000900097220 */ /* 0x000fca0000410000 */
[----:B------:R-:W-:-:S05]  /*2fd0*/  F2FP.BF16.F32.PACK_AB R9, RZ, R9 ;  /* 0x00000009ff09723e */ /* 0x000fca00000010ff */
        /* <DEDUP_REMOVED lines=355> */
.L_x_11931:
        /* <DEDUP_REMOVED lines=23> */
.L_x_11929:
[----:B------:R-:W-:Y:S05]  /*4780*/  BSYNC B0 ;  /* 0x0000000000007941 */ /* 0x000fea0003800000 */
.L_x_11928:
        /* <DEDUP_REMOVED lines=355> */
.L_x_11932:
        /* <DEDUP_REMOVED lines=10> */
[----:B------:R-:W-:Y:S01]  /*5e60*/  FADD.FTZ R4, -R0, 1 ;  /* 0x3f80000000047421 */ /* 0x000fe20000010100 */
[----:B---3--:R-:W-:-:S05]  /*5e70*/  SHF.L.U32 R8, R2, 0x10, RZ ;  /* 0x0000001002087819 */ /* 0x008fca00000006ff */
[----:B------:R-:W0:Y:S01]  /*5e80*/  F2F.BF16.F32 R4, R4 ;  /* 0x0000000400047304 */ /* 0x000e220000202000 */
[----:B------:R-:W-:-:S04]  /*5e90*/  IADD3 R2, P0, R5, UR6, RZ ;  /* 0x0000000605027c10 */ /* 0x000fc8000ff1e0ff */
[----:B------:R-:W-:Y:S02]  /*5ea0*/  IADD3.X R3, RZ, UR7, RZ, P0, !PT ;  /* 0x00000007ff037c10 */ /* 0x000fe400087fe4ff */
[----:B0-----:R-:W-:-:S05]  /*5eb0*/  SHF.L.U32 R9, R4, 0x10, RZ ;  /* 0x0000001004097819 */ /* 0x001fca00000006ff */
[----:B------:R-:W-:-:S06]  /*5ec0*/  FMUL.FTZ R8, R8, R9 ;  /* 0x0000000908087220 */ /* 0x000fcc0000410000 */
[----:B------:R-:W0:Y:S02]  /*5ed0*/  F2F.BF16.F32 R8, R8 ;  /* 0x0000000800087304 */ /* 0x000e240000202000 */
[----:B0-----:R-:W-:-:S05]  /*5ee0*/  SHF.L.U32 R7, R8, 0x10, RZ ;  /* 0x0000001008077819 */ /* 0x001fca00000006ff */
[----:B------:R-:W-:-:S05]  /*5ef0*/  FMUL.FTZ R7, R0, R7 ;  /* 0x0000000700077220 */ /* 0x000fca0000410000 */
[----:B------:R-:W-:-:S05]  /*5f00*/  F2FP.BF16.F32.PACK_AB R7, RZ, R7 ;  /* 0x00000007ff07723e */ /* 0x000fca00000010ff */
[----:B------:R-:W-:Y:S01]  /*5f10*/  STG.E.U16 desc[UR4][R2.64], R7 ;  /* 0x0000000702007986 */ /* 0x000fe2000c101504 */
[----:B------:R-:W-:Y:S05]  /*5f20*/  EXIT ;  /* 0x000000000000794d */ /* 0x000fea0003800000 */
.L_x_11933:
        /* <DEDUP_REMOVED lines=13> */
.L_x_14672:


//--------------------- .text._ZN2at6native27unrolled_elementwise_kernelIZZZNS0_28sigmoid_backward_kernel_cudaERNS_18TensorIteratorBaseEENKUlvE0_clEvENKUlvE2_clEvEUlN3c108BFloat16ES7_E_St5arrayIPcLm3EELi4E23TrivialOffsetCalculatorILi2EjESC_ILi1EjENS0_6memory15LoadWithoutCastENSF_16StoreWithoutCastEEEviT_T0_T2_T3_T4_T5_ --------------------------
	.section	.text._ZN2at6native27unrolled_elementwise_kernelIZZZNS0_28sigmoid_backward_kernel_cudaERNS_18TensorIteratorBaseEENKUlvE0_clEvENKUlvE2_clEvEUlN3c108BFloat16ES7_E_St5arrayIPcLm3EELi4E23TrivialOffsetCalculatorILi2EjESC_ILi1EjENS0_6memory15LoadWithoutCastENSF_16StoreWithoutCastEEEviT_T0_T2_T3_T4_T5_,"ax",@progbits
	.align	128
        .global         _ZN2at6native27unrolled_elementwise_kernelIZZZNS0_28sigmoid_backward_kernel_cudaERNS_18TensorIteratorBaseEENKUlvE0_clEvENKUlvE2_clEvEUlN3c108BFloat16ES7_E_St5arrayIPcLm3EELi4E23TrivialOffsetCalculatorILi2EjESC_ILi1EjENS0_6memory15LoadWithoutCastENSF_16StoreWithoutCastEEEviT_T0_T2_T3_T4_T5_
        .type           _ZN2at6native27unrolled_elementwise_kernelIZZZNS0_28sigmoid_backward_kernel_cudaERNS_18TensorIteratorBaseEENKUlvE0_clEvENKUlvE2_clEvEUlN3c108BFloat16ES7_E_St5arrayIPcLm3EELi4E23TrivialOffsetCalculatorILi2EjESC_ILi1EjENS0_6memory15LoadWithoutCastENSF_16StoreWithoutCastEEEviT_T0_T2_T3_T4_T5_,@function
        .size           _ZN2at6native27unrolled_elementwise_kernelIZZZNS0_28sigmoid_backward_kernel_cudaERNS_18TensorIteratorBaseEENKUlvE0_clEvENKUlvE2_clEvEUlN3c108BFloat16ES7_E_St5arrayIPcLm3EELi4E23TrivialOffsetCalculatorILi2EjESC_ILi1EjENS0_6memory15LoadWithoutCastENSF_16StoreWithoutCastEEEviT_T0_T2_T3_T4_T5_,(.L_x_14673 - _ZN2at6native27unrolled_elementwise_kernelIZZZNS0_28sigmoid_backward_kernel_cudaERNS_18TensorIteratorBaseEENKUlvE0_clEvENKUlvE2_clEvEUlN3c108BFloat16ES7_E_St5arrayIPcLm3EELi4E23TrivialOffsetCalculatorILi2EjESC_ILi1EjENS0_6memory15LoadWithoutCastENSF_16StoreWithoutCastEEEviT_T0_T2_T3_T4_T5_)
        .other          _ZN2at6native27unrolled_elementwise_kernelIZZZNS0_28sigmoid_backward_kernel_cudaERNS_18TensorIteratorBaseEENKUlvE0_clEvENKUlvE2_clEvEUlN3c108BFloat16ES7_E_St5arrayIPcLm3EELi4E23TrivialOffsetCalculatorILi2EjESC_ILi1EjENS0_6memory15LoadWithoutCastENSF_16StoreWithoutCastEEEviT_T0_T2_T3_T4_T5_,@"STO_CUDA_ENTRY STV_DEFAULT"
_ZN2at6native27unrolled_elementwise_kernelIZZZNS0_28sigmoid_backward_kernel_cudaERNS_18TensorIteratorBaseEENKUlvE0_clEvENKUlvE2_clEvEUlN3c108BFloat16ES7_E_St5arrayIPcLm3EELi4E23TrivialOffsetCalculatorILi2EjESC_ILi1EjENS0_6memory15LoadWithoutCastENSF_16StoreWithoutCastEEEviT_T0_T2_T3_T4_T5_:
.text._ZN2at6native27unrolled_elementwise_kernelIZZZNS0_28sigmoid_backward_kernel_cudaERNS_18TensorIteratorBaseEENKUlvE0_clEvENKUlvE2_clEvEUlN3c108BFloat16ES7_E_St5arrayIPcLm3EELi4E23TrivialOffsetCalculatorILi2EjESC_ILi1EjENS0_6memory15LoadWithoutCastENSF_16StoreWithoutCastEEEviT_T0_T2_T3_T4_T5_:
        /* <DEDUP_REMOVED lines=64> */
[----:B-----5:R-:W-:Y:S01]  /*0400*/  SHF.L.U32 R21, R21, 0x10, RZ ;  /* 0x0000001015157819 */ /* 0x020fe200000006ff */
[----:B------:R-:W-:-:S04]  /*0410*/  IMAD.U32 R14, R14, 0x10000, RZ ;  /* 0x000100000e0e7824 */ /* 0x000fc800078e00ff */
[----:B------:R-:W-:-:S06]  /*0420*/  FADD.FTZ R6, -R21, 1 ;  /* 0x3f80000015067421 */ /* 0x000fcc0000010100 */
[----:B------:R-:W0:Y:S02]  /*0430*/  F2F.BF16.F32 R6, R6 ;  /* 0x0000000600067304 */ /* 0x000e240000202000 */
[----:B0-----:R-:W-:-:S05]  /*0440*/  SHF.L.U32 R7, R6, 0x10, RZ ;  /* 0x0000001006077819 */ /* 0x001fca00000006ff */
[----:B------:R-:W-:-:S06]  /*0450*/  FMUL.FTZ R7, R14, R7 ;  /* 0x000000070e077220 */ /* 0x000fcc0000410000 */
[----:B------:R-:W0:Y:S02]  /*0460*/  F2F.BF16.F32 R7, R7 ;  /* 0x0000000700077304 */ /* 0x000e240000202000 */
[----:B0-----:R-:W-:-:S04]  /*0470*/  IMAD.U32 R4, R7, 0x10000, RZ ;  /* 0x0001000007047824 */ /* 0x001fc800078e00ff */
[----:B------:R-:W-:-:S05]  /*0480*/  FMUL.FTZ R4, R21, R4 ;  /* 0x0000000415047220 */ /* 0x000fca0000410000 */
[----:B------:R-:W-:-:S07]  /*0490*/  F2FP.BF16.F32.PACK_AB R4, RZ, R4 ;  /* 0x00000004ff04723e */ /* 0x000fce00000010ff */
.L_x_11935:
[----:B------:R-:W-:Y:S05]  /*04a0*/  BSYNC B0 ;  /* 0x0000000000007941 */ /* 0x000fea0003800000 */
.L_x_11934:
[----:B------:R-:W-:Y:S04]  /*04b0*/  BSSY B0, `(.L_x_11936) ;  /* 0x000000c000007945 */ /* 0x000fe80003800000 */
[----:B------:R-:W-:Y:S05]  /*04c0*/  @P1 BRA `(.L_x_11937) ;  /* 0x0000000000281947 */ /* 0x000fea0003800000 */
        /* <DEDUP_REMOVED lines=10> */
.L_x_11937:
[----:B------:R-:W-:Y:S05]  /*0570*/  BSYNC B0 ;  /* 0x0000000000007941 */ /* 0x000fea0003800000 */
.L_x_11936:
        /* <DEDUP_REMOVED lines=12> */
.L_x_11939:
[----:B------:R-:W-:Y:S05]  /*0640*/  BSYNC B0 ;  /* 0x0000000000007941 */ /* 0x000fea0003800000 */
.L_x_11938:
        /* <DEDUP_REMOVED lines=12> */
.L_x_11941:
[----:B------:R-:W-:Y:S05]  /*0710*/  BSYNC B0 ;  /* 0x0000000000007941 */ /* 0x000fea0003800000 */
.L_x_11940:
[----:B------:R0:W-:Y:S01]  /*0720*/  @!P0 STG.E.U16 desc[UR4][R2.64], R4 ;  /* 0x0000000402008986 */ /* 0x0001e2000c101504 */
[----:B------:R-:W-:Y:S04]  /*0730*/  BSSY B0, `(.L_x_11942) ;  /* 0x000000c000007945 */ /* 0x000fe80003800000 */
[----:B------:R-:W-:Y:S05]  /*0740*/  @P4 BRA `(.L_x_11943) ;  /* 0x0000000000284947 */ /* 0x000fea0003800000 */
[----:B------:R-:W1:Y:S01]  /*0750*/  LDC.64 R8, c[0x0][0x218] ;  /* 0x00008600ff087b82 */ /* 0x000e620000000a00 */
[----:B0-----:R-:W-:Y:S02]  /*0760*/  LEA R3, R0, R5, 0x9 ;  /* 0x0000000500037211 */ /* 0x001fe400078e48ff */
[----:B------:R-:W-:-:S04]  /*0770*/  IADD3 R5, R5, 0x80, RZ ;  /* 0x0000008005057810 */ /* 0x000fc80007ffe0ff */
[----:B------:R-:W-:-:S13]  /*0780*/  ISETP.GE.AND P0, PT, R5, R12, PT ;  /* 0x0000000c0500720c */ /* 0x000fda0003f06270 */
[----:B-----5:R-:W-:Y:S01]  /*0790*/  @!P0 IMAD R13, R0, 0x200, R5 ;  /* 0x00000200000d8824 */ /* 0x020fe200078e0205 */
[----:B------:R-:W-:Y:S01]  /*07a0*/  @!P0 IADD3 R5, R5, 0x80, RZ ;  /* 0x0000008005058810 */ /* 0x000fe20007ffe0ff */
[----:B-1----:R-:W-:-:S04]  /*07b0*/  IMAD.WIDE.U32 R2, R3, 0x2, R8 ;  /* 0x0000000203027825 */ /* 0x002fc800078e0008 */
[----:B------:R-:W-:Y:S01]  /*07c0*/  @!P0 IMAD.WIDE.U32 R8, R13, 0x2, R8 ;  /* 0x000000020d088825 */ /* 0x000fe200078e0008 */
[----:B------:R1:W-:Y:S04]  /*07d0*/  STG.E.U16 desc[UR4][R2.64], R6 ;  /* 0x0000000602007986 */ /* 0x0003e8000c101504 */
[----:B------:R1:W-:Y:S02]  /*07e0*/  @!P0 STG.E.U16 desc[UR4][R8.64], R7 ;  /* 0x0000000708008986 */ /* 0x0003e4000c101504 */
.L_x_11943:
[----:B------:R-:W-:Y:S05]  /*07f0*/  BSYNC B0 ;  /* 0x0000000000007941 */ /* 0x000fea0003800000 */
.L_x_11942:
[----:B------:R-:W-:-:S13]  /*0800*/  ISETP.GE.AND P0, PT, R5, R12, PT ;  /* 0x0000000c0500720c */ /* 0x000fda0003f06270 */
[----:B------:R-:W-:Y:S05]  /*0810*/  @P0 EXIT ;  /* 0x000000000000094d */ /* 0x000fea0003800000 */
[----:B01----:R-:W0:Y:S01]  /*0820*/  LDC.64 R2, c[0x0][0x218] ;  /* 0x00008600ff027b82 */ /* 0x003e220000000a00 */
[----:B------:R-:W-:-:S05]  /*0830*/  LEA R5, R0, R5, 0x9 ;  /* 0x0000000500057211 */ /* 0x000fca00078e48ff */
[----:B0-----:R-:W-:-:S05]  /*0840*/  IMAD.WIDE.U32 R2, R5, 0x2, R2 ;  /* 0x0000000205027825 */ /* 0x001fca00078e0002 */
[----:B------:R-:W-:Y:S01]  /*0850*/  STG.E.U16 desc[UR4][R2.64], R11 ;  /* 0x0000000b02007986 */ /* 0x000fe2000c101504 */
[----:B------:R-:W-:Y:S05]  /*0860*/  EXIT ;  /* 0x000000000000794d */ /* 0x000fea0003800000 */
.L_x_11944:
        /* <DEDUP_REMOVED lines=9> */
.L_x_14673:


//--------------------- .text._ZN2at6native29vectorized_elementwise_kernelILi2EZZZNS0_28sigmoid_backward_kernel_cudaERNS_18TensorIteratorBaseEENKUlvE0_clEvENKUlvE2_clEvEUlN3c108BFloat16ES7_E_St5arrayIPcLm3EEEEviT0_T1_ --------------------------
	.section	.text._ZN2at6native29vectorized_elementwise_kernelILi2EZZZNS0_28sigmoid_backward_kernel_cudaERNS_18TensorIteratorBaseEENKUlvE0_clEvENKUlvE2_clEvEUlN3c108BFloat16ES7_E_St5arrayIPcLm3EEEEviT0_T1_,"ax",@progbits
	.align	128
        .global         _ZN2at6native29vectorized_elementwise_kernelILi2EZZZNS0_28sigmoid_backward_kernel_cudaERNS_18TensorIteratorBaseEENKUlvE0_clEvENKUlvE2_clEvEUlN3c108BFloat16ES7_E_St5arrayIPcLm3EEEEviT0_T1_
        .type           _ZN2at6native29vectorized_elementwise_kernelILi2EZZZNS0_28sigmoid_backward_kernel_cudaERNS_18TensorIteratorBaseEENKUlvE0_clEvENKUlvE2_clEvEUlN3c108BFloat16ES7_E_St5arrayIPcLm3EEEEviT0_T1_,@function
        .size           _ZN2at6native29vectorized_elementwise_kernelILi2EZZZNS0_28sigmoid_backward_kernel_cudaERNS_18TensorIteratorBaseEENKUlvE0_clEvENKUlvE2_clEvEUlN3c108BFloat16ES7_E_St5arrayIPcLm3EEEEviT0_T1_,(.L_x_14674 - _ZN2at6native29vectorized_elementwise_kernelILi2EZZZNS0_28sigmoid_backward_kernel_cudaERNS_18TensorIteratorBaseEENKUlvE0_clEvENKUlvE2_clEvEUlN3c108BFloat16ES7_E_St5arrayIPcLm3EEEEviT0_T1_)
        .other          _ZN2at6native29vectorized_elementwise_kernelILi2EZZZNS0_28sigmoid_backward_kernel_cudaERNS_18TensorIteratorBaseEENKUlvE0_clEvENKUlvE2_clEvEUlN3c108BFloat16ES7_E_St5arrayIPcLm3EEEEviT0_T1_,@"STO_CUDA_ENTRY STV_DEFAULT"
_ZN2at6native29vectorized_elementwise_kernelILi2EZZZNS0_28sigmoid_backward_kernel_cudaERNS_18TensorIteratorBaseEENKUlvE0_clEvENKUlvE2_clEvEUlN3c108BFloat16ES7_E_St5arrayIPcLm3EEEEviT0_T1_:
.text._ZN2at6native29vectorized_elementwise_kernelILi2EZZZNS0_28sigmoid_backward_kernel_cudaERNS_18TensorIteratorBaseEENKUlvE0_clEvENKUlvE2_clEvEUlN3c108BFloat16ES7_E_St5arrayIPcLm3EEEEviT0_T1_:
        /* <DEDUP_REMOVED lines=23> */
[C---:B--2---:R-:W-:Y:S01]  /*0170*/  IMAD.U32 R4, R8.reuse, 0x10000, RZ ;  /* 0x0001000008047824 */ /* 0x044fe200078e00ff */
[----:B------:R-:W-:-:S03]  /*0180*/  PRMT R8, R8, 0x7632, R8 ;  /* 0x0000763208087816 */ /* 0x000fc60000000008 */
[----:B------:R-:W-:Y:S01]  /*0190*/  FADD.FTZ R16, -R4, 1 ;  /* 0x3f80000004107421 */ /* 0x000fe20000010100 */
[C---:B---3--:R-:W-:Y:S01]  /*01a0*/  SHF.L.U32 R5, R9.reuse, 0x10, RZ ;  /* 0x0000001009057819 */ /* 0x048fe200000006ff */
[----:B------:R-:W-:Y:S01]  /*01b0*/  IMAD.U32 R8, R8, 0x10000, RZ ;  /* 0x0001000008087824 */ /* 0x000fe200078e00ff */
[----:B------:R-:W-:Y:S01]  /*01c0*/  PRMT R9, R9, 0x7632, R9 ;  /* 0x0000763209097816 */ /* 0x000fe20000000009 */
[C---:B----4-:R-:W-:Y:S01]  /*01d0*/  IMAD.U32 R6, R10.reuse, 0x10000, RZ ;  /* 0x000100000a067824 */ /* 0x050fe200078e00ff */
[----:B------:R-:W-:Y:S01]  /*01e0*/  PRMT R10, R10, 0x7632, R10 ;  /* 0x000076320a0a7816 */ /* 0x000fe2000000000a */
[----:B------:R-:W-:Y:S01]  /*01f0*/  FADD.FTZ R12, -R5, 1 ;  /* 0x3f800000050c7421 */ /* 0x000fe20000010100 */
[----:B------:R-:W1:Y:S01]  /*0200*/  F2F.BF16.F32 R16, R16 ;  /* 0x0000001000107304 */ /* 0x000e620000202000 */
[----:B------:R-:W-:Y:S01]  /*0210*/  FADD.FTZ R15, -R6, 1 ;  /* 0x3f800000060f7421 */ /* 0x000fe20000010100 */
[----:B-----5:R-:W-:Y:S01]  /*0220*/  SHF.L.U32 R7, R11, 0x10, RZ ;  /* 0x000000100b077819 */ /* 0x020fe200000006ff */
[----:B0-----:R-:W-:Y:S01]  /*0230*/  FADD.FTZ R19, -R8, 1 ;  /* 0x3f80000008137421 */ /* 0x001fe20000010100 */
[----:B------:R-:W-:Y:S01]  /*0240*/  SHF.L.U32 R9, R9, 0x10, RZ ;  /* 0x0000001009097819 */ /* 0x000fe200000006ff */
[----:B------:R-:W-:Y:S01]  /*0250*/  IMAD.U32 R10, R10, 0x10000, RZ ;  /* 0x000100000a0a7824 */ /* 0x000fe200078e00ff */
[----:B------:R-:W-:Y:S01]  /*0260*/  PRMT R11, R11, 0x7632, R11 ;  /* 0x000076320b0b7816 */ /* 0x000fe2000000000b */
[----:B------:R-:W-:Y:S01]  /*0270*/  FADD.FTZ R17, -R7, 1 ;  /* 0x3f80000007117421 */ /* 0x000fe20000010100 */
[----:B------:R-:W0:Y:S01]  /*0280*/  F2F.BF16.F32 R12, R12 ;  /* 0x0000000c000c7304 */ /* 0x000e220000202000 */
[----:B------:R-:W-:Y:S01]  /*0290*/  FADD.FTZ R20, -R9, 1 ;  /* 0x3f80000009147421 */ /* 0x000fe20000010100 */
[----:B------:R-:W-:Y:S01]  /*02a0*/  SHF.L.U32 R11, R11, 0x10, RZ ;  /* 0x000000100b0b7819 */ /* 0x000fe200000006ff */
[----:B------:R-:W-:Y:S01]  /*02b0*/  FADD.FTZ R18, -R10, 1 ;  /* 0x3f8000000a127421 */ /* 0x000fe20000010100 */
[----:B-1----:R-:W-:-:S04]  /*02c0*/  SHF.L.U32 R22, R16, 0x10, RZ ;  /* 0x0000001010167819 */ /* 0x002fc800000006ff */
[----:B------:R-:W1:Y:S01]  /*02d0*/  F2F.BF16.F32 R15, R15 ;  /* 0x0000000f000f7304 */ /* 0x000e620000202000 */
[----:B------:R-:W-:Y:S01]  /*02e0*/  FADD.FTZ R24, -R11, 1 ;  /* 0x3f8000000b187421 */ /* 0x000fe20000010100 */
[----:B------:R-:W-:Y:S01]  /*02f0*/  IMAD.U32 R21, R13, 0x10000, RZ ;  /* 0x000100000d157824 */ /* 0x000fe200078e00ff */
[----:B0-----:R-:W-:-:S05]  /*0300*/  SHF.L.U32 R25, R12, 0x10, RZ ;  /* 0x000000100c197819 */ /* 0x001fca00000006ff */
[----:B------:R-:W0:Y:S01]  /*0310*/  F2F.BF16.F32 R17, R17 ;  /* 0x0000001100117304 */ /* 0x000e220000202000 */
[----:B------:R-:W-:Y:S01]  /*0320*/  FMUL.FTZ R21, R21, R22 ;  /* 0x0000001615157220 */ /* 0x000fe20000410000 */
[C---:B------:R-:W-:Y:S01]  /*0330*/  IMAD.U32 R22, R3.reuse, 0x10000, RZ ;  /* 0x0001000003167824 */ /* 0x040fe200078e00ff */
[----:B------:R-:W-:-:S03]  /*0340*/  PRMT R3, R3, 0x7632, R3 ;  /* 0x0000763203037816 */ /* 0x000fc60000000003 */
[----:B------:R-:W-:Y:S01]  /*0350*/  FMUL.FTZ R25, R22, R25 ;  /* 0x0000001916197220 */ /* 0x000fe20000410000 */
[----:B-1----:R-:W-:Y:S01]  /*0360*/  SHF.L.U32 R27, R15, 0x10, RZ ;  /* 0x000000100f1b7819 */ /* 0x002fe200000006ff */
[----:B------:R-:W1:Y:S01]  /*0370*/  F2F.BF16.F32 R20, R20 ;  /* 0x0000001400147304 */ /* 0x000e620000202000 */
[----:B------:R-:W-:Y:S02]  /*0380*/  IMAD.U32 R22, R14, 0x10000, RZ ;  /* 0x000100000e167824 */ /* 0x000fe400078e00ff */
[----:B------:R-:W-:Y:S02]  /*0390*/  IMAD.U32 R3, R3, 0x10000, RZ ;  /* 0x0001000003037824 */ /* 0x000fe400078e00ff */
[----:B------:R-:W-:Y:S01]  /*03a0*/  FMUL.FTZ R27, R22, R27 ;  /* 0x0000001b161b7220 */ /* 0x000fe20000410000 */
[----:B------:R-:W-:Y:S01]  /*03b0*/  IMAD.U32 R22, R2, 0x10000, RZ ;  /* 0x0001000002167824 */ /* 0x000fe200078e00ff */
[----:B------:R-:W-:Y:S01]  /*03c0*/  PRMT R2, R13, 0x7632, R2 ;  /* 0x000076320d027816 */ /* 0x000fe20000000002 */
[----:B------:R-:W2:Y:S01]  /*03d0*/  F2F.BF16.F32 R19, R19 ;  /* 0x0000001300137304 */ /* 0x000ea20000202000 */
[----:B0-----:R-:W-:-:S05]  /*03e0*/  SHF.L.U32 R17, R17, 0x10, RZ ;  /* 0x0000001011117819 */ /* 0x001fca00000006ff */
[----:B------:R-:W-:Y:S01]  /*03f0*/  FMUL.FTZ R17, R22, R17 ;  /* 0x0000001116117220 */ /* 0x000fe20000410000 */
[----:B-1----:R-:W-:Y:S01]  /*0400*/  SHF.L.U32 R20, R20, 0x10, RZ ;  /* 0x0000001014147819 */ /* 0x002fe200000006ff */
[----:B------:R-:W0:Y:S01]  /*0410*/  F2F.BF16.F32 R18, R18 ;  /* 0x0000001200127304 */ /* 0x000e220000202000 */
[----:B--2---:R-:W-:-:S07]  /*0420*/  SHF.L.U32 R22, R19, 0x10, RZ ;  /* 0x0000001013167819 */ /* 0x004fce00000006ff */
[----:B------:R-:W1:Y:S01]  /*0430*/  F2F.BF16.F32 R16, R24 ;  /* 0x0000001800107304 */ /* 0x000e620000202000 */
[----:B------:R-:W-:Y:S01]  /*0440*/  FMUL.FTZ R19, R3, R20 ;  /* 0x0000001403137220 */ /* 0x000fe20000410000 */
[----:B0-----:R-:W-:-:S06]  /*0450*/  SHF.L.U32 R18, R18, 0x10, RZ ;  /* 0x0000001012127819 */ /* 0x001fcc00000006ff */
[----:B------:R0:W2:Y:S08]  /*0460*/  F2F.BF16.F32 R12, R21 ;  /* 0x00000015000c7304 */ /* 0x0000b00000202000 */
[----:B------:R1:W3:Y:S01]  /*0470*/  F2F.BF16.F32 R15, R25 ;  /* 0x00000019000f7304 */ /* 0x0002e20000202000 */
[----:B0-----:R-:W-:Y:S01]  /*0480*/  IMAD.U32 R21, R2, 0x10000, RZ ;  /* 0x0001000002157824 */ /* 0x001fe200078e00ff */
[----:B------:R-:W-:-:S03]  /*0490*/  PRMT R2, R14, 0x7632, R2 ;  /* 0x000076320e027816 */ /* 0x000fc60000000002 */
[----:B------:R-:W-:Y:S02]  /*04a0*/  FMUL.FTZ R21, R21, R22 ;  /* 0x0000001615157220 */ /* 0x000fe40000410000 */
[C---:B------:R-:W-:Y:S01]  /*04b0*/  IMAD.U32 R3, R2.reuse, 0x10000, RZ ;  /* 0x0001000002037824 */ /* 0x040fe200078e00ff */
[----:B------:R-:W-:Y:S01]  /*04c0*/  PRMT R2, R2, 0x7632, R2 ;  /* 0x0000763202027816 */ /* 0x000fe20000000002 */
[----:B------:R2:W0:Y:S01]  /*04d0*/  F2F.BF16.F32 R14, R21 ;  /* 0x00000015000e7304 */ /* 0x0004220000202000 */
[----:B-1----:R-:W-:Y:S01]  /*04e0*/  SHF.L.U32 R25, R16, 0x10, RZ ;  /* 0x0000001010197819 */ /* 0x002fe200000006ff */
[----:B------:R-:W-:Y:S02]  /*04f0*/  FMUL.FTZ R18, R3, R18 ;  /* 0x0000001203127220 */ /* 0x000fe40000410000 */
[----:B------:R-:W-:Y:S02]  /*0500*/  IMAD.U32 R20, R2, 0x10000, RZ ;  /* 0x0001000002147824 */ /* 0x000fe400078e00ff */
[----:B------:R-:W1:Y:S02]  /*0510*/  LDC.64 R2, c[0x0][0x218] ;  /* 0x00008600ff027b82 */ /* 0x000e640000000a00 */
[----:B------:R-:W4:Y:S01]  /*0520*/  F2F.BF16.F32 R19, R19 ;  /* 0x0000001300137304 */ /* 0x000f220000202000 */
[----:B------:R-:W-:Y:S01]  /*0530*/  FMUL.FTZ R16, R20, R25 ;  /* 0x0000001914107220 */ /* 0x000fe20000410000 */
[----:B--2---:R-:W-:-:S02]  /*0540*/  IMAD.U32 R21, R12, 0x10000, RZ ;  /* 0x000100000c157824 */ /* 0x004fc400078e00ff */
[----:B---3--:R-:W-:Y:S02]  /*0550*/  IMAD.U32 R12, R15, 0x10000, RZ ;  /* 0x000100000f0c7824 */ /* 0x008fe400078e00ff */
[----:B------:R-:W-:Y:S01]  /*0560*/  FMUL.FTZ R4, R4, R21 ;  /* 0x0000001504047220 */ /* 0x000fe20000410000 */
[----:B0-----:R-:W-:Y:S01]  /*0570*/  SHF.L.U32 R25, R14, 0x10, RZ ;  /* 0x000000100e197819 */ /* 0x001fe200000006ff */
[----:B------:R-:W0:Y:S01]  /*0580*/  F2F.BF16.F32 R18, R18 ;  /* 0x0000001200127304 */ /* 0x000e220000202000 */
[----:B------:R-:W-:-:S03]  /*0590*/  FMUL.FTZ R5, R5, R12 ;  /* 0x0000000c05057220 */ /* 0x000fc60000410000 */
[----:B------:R-:W-:Y:S01]  /*05a0*/  FMUL.FTZ R15, R8, R25 ;  /* 0x00000019080f7220 */ /* 0x000fe20000410000 */
[----:B----4-:R-:W-:-:S03]  /*05b0*/  SHF.L.U32 R14, R19, 0x10, RZ ;  /* 0x00000010130e7819 */ /* 0x010fc600000006ff */
[----:B------:R-:W2:Y:S01]  /*05c0*/  F2F.BF16.F32 R16, R16 ;  /* 0x0000001000107304 */ /* 0x000ea20000202000 */
[----:B------:R-:W-:Y:S01]  /*05d0*/  F2FP.BF16.F32.PACK_AB R15, R15, R4 ;  /* 0x000000040f0f723e */ /* 0x000fe200000010ff */
[----:B------:R-:W-:Y:S01]  /*05e0*/  FMUL.FTZ R14, R9, R14 ;  /* 0x0000000e090e7220 */ /* 0x000fe20000410000 */
[----:B-1----:R-:W-:Y:S01]  /*05f0*/  IMAD.WIDE.U32 R2, R23, 0x2, R2 ;  /* 0x0000000217027825 */ /* 0x002fe200078e0002 */
[----:B0-----:R-:W-:-:S04]  /*0600*/  SHF.L.U32 R9, R18, 0x10, RZ ;  /* 0x0000001012097819 */ /* 0x001fc800000006ff */
[----:B------:R-:W0:Y:S01]  /*0610*/  F2F.BF16.F32 R13, R27 ;  /* 0x0000001b000d7304 */ /* 0x000e220000202000 */
[----:B------:R-:W-:Y:S01]  /*0620*/  F2FP.BF16.F32.PACK_AB R5, R14, R5 ;  /* 0x000000050e05723e */ /* 0x000fe200000010ff */
[----:B------:R-:W-:Y:S01]  /*0630*/  FMUL.FTZ R10, R10, R9 ;  /* 0x000000090a0a7220 */ /* 0x000fe20000410000 */
[----:B------:R-:W-:Y:S01]  /*0640*/  IMAD.WIDE R2, R0, 0x4, R2 ;  /* 0x0000000400027825 */ /* 0x000fe200078e0202 */
[----:B--2---:R-:W-:-:S04]  /*0650*/  SHF.L.U32 R16, R16, 0x10, RZ ;  /* 0x0000001010107819 */ /* 0x004fc800000006ff */
[----:B------:R-:W1:Y:S01]  /*0660*/  F2F.BF16.F32 R17, R17 ;  /* 0x0000001100117304 */ /* 0x000e620000202000 */
[----:B------:R-:W-:Y:S01]  /*0670*/  STG.E desc[UR4][R2.64], R15 ;  /* 0x0000000f02007986 */ /* 0x000fe2000c101904 */
[----:B------:R-:W-:-:S03]  /*0680*/  FMUL.FTZ R11, R11, R16 ;  /* 0x000000100b0b7220 */ /* 0x000fc60000410000 */
[----:B------:R-:W-:Y:S01]  /*0690*/  STG.E desc[UR4][R2.64+0x200], R5 ;  /* 0x0002000502007986 */ /* 0x000fe2000c101904 */
[----:B0-----:R-:W-:-:S04]  /*06a0*/  IMAD.U32 R13, R13, 0x10000, RZ ;  /* 0x000100000d0d7824 */ /* 0x001fc800078e00ff */
[----:B------:R-:W-:Y:S01]  /*06b0*/  FMUL.FTZ R13, R6, R13 ;  /* 0x0000000d060d7220 */ /* 0x000fe20000410000 */
[----:B-1----:R-:W-:-:S04]  /*06c0*/  IMAD.U32 R8, R17, 0x10000, RZ ;  /* 0x0001000011087824 */ /* 0x002fc800078e00ff */
[----:B------:R-:W-:Y:S01]  /*06d0*/  F2FP.BF16.F32.PACK_AB R13, R10, R13 ;  /* 0x0000000d0a0d723e */ /* 0x000fe200000010ff */
[----:B------:R-:W-:-:S04]  /*06e0*/  FMUL.FTZ R8, R7, R8 ;  /* 0x0000000807087220 */ /* 0x000fc80000410000 */
[----:B------:R-:W-:Y:S01]  /*06f0*/  STG.E desc[UR4][R2.64+0x400], R13 ;  /* 0x0004000d02007986 */ /* 0x000fe2000c101904 */
[----:B------:R-:W-:-:S05]  /*0700*/  F2FP.BF16.F32.PACK_AB R11, R11, R8 ;  /* 0x000000080b0b723e */ /* 0x000fca00000010ff */
[----:B------:R-:W-:Y:S01]  /*0710*/  STG.E desc[UR4][R2.64+0x600], R11 ;  /* 0x0006000b02007986 */ /* 0x000fe2000c101904 */
[----:B------:R-:W-:Y:S05]  /*0720*/  EXIT ;  /* 0x000000000000794d */ /* 0x000fea0003800000 */
.L_x_11945:
        /* <DEDUP_REMOVED lines=91> */
[----:B-----5:R-:W-:Y:S01]  /*0ce0*/  IMAD.U32 R27, R27, 0x10000, RZ ;  /* 0x000100001b1b7824 */ /* 0x020fe200078e00ff */
[----:B------:R-:W-:-:S03]  /*0cf0*/  SHF.L.U32 R26, R26, 0x10, RZ ;  /* 0x000000101a1a7819 */ /* 0x000fc600000006ff */
[----:B0-----:R-:W-:-:S06]  /*0d00*/  FADD.FTZ R14, -R27, 1 ;  /* 0x3f8000001b0e7421 */ /* 0x001fcc0000010100 */
[----:B------:R-:W0:Y:S02]  /*0d10*/  F2F.BF16.F32 R14, R14 ;  /* 0x0000000e000e7304 */ /* 0x000e240000202000 */
[----:B0-----:R-:W-:-:S04]  /*0d20*/  IMAD.U32 R15, R14, 0x10000, RZ ;  /* 0x000100000e0f7824 */ /* 0x001fc800078e00ff */
[----:B------:R-:W-:-:S06]  /*0d30*/  FMUL.FTZ R15, R26, R15 ;  /* 0x0000000f1a0f7220 */ /* 0x000fcc0000410000 */
[----:B------:R-:W0:Y:S02]  /*0d40*/  F2F.BF16.F32 R15, R15 ;  /* 0x0000000f000f7304 */ /* 0x000e240000202000 */
[----:B0-----:R-:W-:-:S05]  /*0d50*/  SHF.L.U32 R16, R15, 0x10, RZ ;  /* 0x000000100f107819 */ /* 0x001fca00000006ff */
[----:B------:R-:W-:-:S05]  /*0d60*/  FMUL.FTZ R16, R27, R16 ;  /* 0x000000101b107220 */ /* 0x000fca0000410000 */
[----:B------:R-:W-:-:S07]  /*0d70*/  F2FP.BF16.F32.PACK_AB R16, RZ, R16 ;  /* 0x00000010ff10723e */ /* 0x000fce00000010ff */
.L_x_11947:
[----:B------:R-:W-:Y:S05]  /*0d80*/  BSYNC B0 ;  /* 0x0000000000007941 */ /* 0x000fea0003800000 */
.L_x_11946:
        /* <DEDUP_REMOVED lines=30> */
.L_x_11949:
[----:B------:R-:W-:Y:S05]  /*0f70*/  BSYNC B0 ;  /* 0x0000000000007941 */ /* 0x000fea0003800000 */
.L_x_11948:
[----:B------:R-:W-:Y:S01]  /*0f80*/  ISETP.NE.AND P6, PT, R19, RZ, PT ;  /* 0x000000ff1300720c */ /* 0x000fe20003fc5270 */
[----:B------:R-:W-:-:S12]  /*0f90*/  BSSY B0, `(.L_x_11950) ;  /* 0x000000c000007945 */ /* 0x000fd80003800000 */
[----:B------:R-:W-:Y:S05]  /*0fa0*/  @P6 BRA `(.L_x_11951) ;  /* 0x0000000000286947 */ /* 0x000fea0003800000 */
[----:B------:R-:W-:Y:S02]  /*0fb0*/  SHF.L.U32 R11, R11, 0x10, RZ ;  /* 0x000000100b0b7819 */ /* 0x000fe400000006ff */
[----:B------:R-:W-:-:S03]  /*0fc0*/  SHF.L.U32 R12, R12, 0x10, RZ ;  /* 0x000000100c0c7819 */ /* 0x000fc600000006ff */
[----:B------:R-:W-:-:S06]  /*0fd0*/  FADD.FTZ R18, -R11, 1 ;  /* 0x3f8000000b127421 */ /* 0x000fcc0000010100 */
[----:B------:R-:W0:Y:S02]  /*0fe0*/  F2F.BF16.F32 R18, R18 ;  /* 0x0000001200127304 */ /* 0x000e240000202000 */
[----:B0-----:R-:W-:-:S04]  /*0ff0*/  IMAD.U32 R19, R18, 0x10000, RZ ;  /* 0x0001000012137824 */ /* 0x001fc800078e00ff */
[----:B------:R-:W-:-:S06]  /*1000*/  FMUL.FTZ R12, R12, R19 ;  /* 0x000000130c0c7220 */ /* 0x000fcc0000410000 */
[----:B------:R-:W0:Y:S02]  /*1010*/  F2F.BF16.F32 R12, R12 ;  /* 0x0000000c000c7304 */ /* 0x000e240000202000 */
[----:B0-----:R-:W-:-:S05]  /*1020*/  SHF.L.U32 R20, R12, 0x10, RZ ;  /* 0x000000100c147819 */ /* 0x001fca00000006ff */
[----:B------:R-:W-:-:S05]  /*1030*/  FMUL.FTZ R11, R11, R20 ;  /* 0x000000140b0b7220 */ /* 0x000fca0000410000 */
[----:B------:R-:W-:-:S07]  /*1040*/  F2FP.BF16.F32.PACK_AB R11, RZ, R11 ;  /* 0x0000000bff0b723e */ /* 0x000fce00000010ff */
.L_x_11951:
[----:B------:R-:W-:Y:S05]  /*1050*/  BSYNC B0 ;  /* 0x0000000000007941 */ /* 0x000fea0003800000 */
.L_x_11950:
[----:B------:R-:W-:Y:S04]  /*1060*/  BSSY B0, `(.L_x_11952) ;  /* 0x000000c000007945 */ /* 0x000fe80003800000 */
[----:B------:R-:W-:Y:S05]  /*1070*/  @P1 BRA `(.L_x_11953) ;  /* 0x0000000000281947 */ /* 0x000fea0003800000 */
[----:B------:R-:W-:Y:S01]  /*1080*/  SHF.L.U32 R9, R9, 0x10, RZ ;  /* 0x0000001009097819 */ /* 0x000fe200000006ff */
[----:B------:R-:W-:-:S04]  /*1090*/  IMAD.U32 R10, R10, 0x10000, RZ ;  /* 0x000100000a0a7824 */ /* 0x000fc800078e00ff */
[----:B------:R-:W-:-:S06]  /*10a0*/  FADD.FTZ R12, -R9, 1 ;  /* 0x3f800000090c7421 */ /* 0x000fcc0000010100 */
[----:B------:R-:W0:Y:S02]  /*10b0*/  F2F.BF16.F32 R12, R12 ;  /* 0x0000000c000c7304 */ /* 0x000e240000202000 */
[----:B0-----:R-:W-:-:S05]  /*10c0*/  SHF.L.U32 R19, R12, 0x10, RZ ;  /* 0x000000100c137819 */ /* 0x001fca00000006ff */
[----:B------:R-:W-:-:S06]  /*10d0*/  FMUL.FTZ R10, R10, R19 ;  /* 0x000000130a0a7220 */ /* 0x000fcc0000410000 */
[----:B------:R-:W0:Y:S02]  /*10e0*/  F2F.BF16.F32 R10, R10 ;  /* 0x0000000a000a7304 */ /* 0x000e240000202000 */
[----:B0-----:R-:W-:-:S05]  /*10f0*/  SHF.L.U32 R18, R10, 0x10, RZ ;  /* 0x000000100a127819 */ /* 0x001fca00000006ff */
[----:B------:R-:W-:-:S05]  /*1100*/  FMUL.FTZ R9, R9, R18 ;  /* 0x0000001209097220 */ /* 0x000fca0000410000 */
[----:B------:R-:W-:-:S07]  /*1110*/  F2FP.BF16.F32.PACK_AB R9, RZ, R9 ;  /* 0x00000009ff09723e */ /* 0x000fce00000010ff */
.L_x_11953:
[----:B------:R-:W-:Y:S05]  /*1120*/  BSYNC B0 ;  /* 0x0000000000007941 */ /* 0x000fea0003800000 */
.L_x_11952:
[----:B------:R-:W-:Y:S04]  /*1130*/  BSSY B0, `(.L_x_11954) ;  /* 0x000000c000007945 */ /* 0x000fe80003800000 */
        /* <DEDUP_REMOVED lines=11> */
.L_x_11955:
[----:B------:R-:W-:Y:S05]  /*11f0*/  BSYNC B0 ;  /* 0x0000000000007941 */ /* 0x000fea0003800000 */
.L_x_11954:
[----:B------:R-:W-:Y:S04]  /*1200*/  BSSY B0, `(.L_x_11956) ;  /* 0x000000c000007945 */ /* 0x000fe80003800000 */
        /* <DEDUP_REMOVED lines=11> */
.L_x_11957:
[----:B------:R-:W-:Y:S05]  /*12c0*/  BSYNC B0 ;  /* 0x0000000000007941 */ /* 0x000fea0003800000 */
.L_x_11956:
        /* <DEDUP_REMOVED lines=12> */
.L_x_11959:
[----:B------:R-:W-:Y:S05]  /*1390*/  BSYNC B0 ;  /* 0x0000000000007941 */ /* 0x000fea0003800000 */
.L_x_11958:
        /* <DEDUP_REMOVED lines=12> */
.L_x_11961:
[----:B------:R-:W-:Y:S05]  /*1460*/  BSYNC B0 ;  /* 0x0000000000007941 */ /* 0x000fea0003800000 */
.L_x_11960:
        /* <DEDUP_REMOVED lines=19> */
.L_x_11964:
[----:B------:R-:W-:-:S13]  /*15a0*/  ISETP.GE.AND P0, PT, R25, R24, PT ;  /* 0x000000181900720c */ /* 0x000fda0003f06270 */
[----:B------:R-:W-:Y:S05]  /*15b0*/  @P0 BRA `(.L_x_11966) ;  /* 0x0000000000300947 */ /* 0x000fea0003800000 */
[----:B0-----:R-:W0:Y:S01]  /*15c0*/  LDC.64 R10, c[0x0][0x218] ;  /* 0x00008600ff0a7b82 */ /* 0x001e220000000a00 */
[----:B------:R-:W-:Y:S01]  /*15d0*/  IMAD.IADD R13, R23, 0x1, R25 ;  /* 0x00000001170d7824 */ /* 0x000fe200078e0219 */
[----:B------:R-:W-:-:S03]  /*15e0*/  IADD3 R25, R25, 0x80, RZ ;  /* 0x0000008019197810 */ /* 0x000fc60007ffe0ff */
[----:B0-----:R-:W-:-:S05]  /*15f0*/  IMAD.WIDE.U32 R10, R13, 0x2, R10 ;  /* 0x000000020d0a7825 */ /* 0x001fca00078e000a */
[----:B------:R1:W-:Y:S02]  /*1600*/  STG.E.U16 desc[UR4][R10.64], R9 ;  /* 0x000000090a007986 */ /* 0x0003e4000c101504 */
.L_x_11965:
[----:B------:R-:W-:-:S13]  /*1610*/  ISETP.GE.AND P0, PT, R25, R24, PT ;  /* 0x000000181900720c */ /* 0x000fda0003f06270 */
[----:B------:R-:W-:Y:S05]  /*1620*/  @P0 BRA `(.L_x_11967) ;  /* 0x0000000000340947 */ /* 0x000fea0003800000 */
[----:B-1----:R-:W1:Y:S01]  /*1630*/  LDC.64 R8, c[0x0][0x218] ;  /* 0x00008600ff087b82 */ /* 0x002e620000000a00 */
[----:B------:R-:W-:Y:S01]  /*1640*/  IADD3 R11, R23, R25, RZ ;  /* 0x00000019170b7210 */ /* 0x000fe20007ffe0ff */
[----:B------:R-:W-:-:S04]  /*1650*/  VIADD R25, R25, 0x80 ;  /* 0x0000008019197836 */ /* 0x000fc80000000000 */
[----:B-1----:R-:W-:-:S05]  /*1660*/  IMAD.WIDE.U32 R8, R11, 0x2, R8 ;  /* 0x000000020b087825 */ /* 0x002fca00078e0008 */
[----:B------:R1:W-:Y:S02]  /*1670*/  STG.E.U16 desc[UR4][R8.64], R7 ;  /* 0x0000000708007986 */ /* 0x0003e4000c101504 */
.L_x_11966:
        /* <DEDUP_REMOVED lines=8> */
.L_x_11967:
[----:B------:R-:W-:Y:S05]  /*1700*/  BSYNC B1 ;  /* 0x0000000000017941 */ /* 0x000fea0003800000 */
.L_x_11963:
[----:B------:R-:W-:-:S13]  /*1710*/  ISETP.GE.AND P0, PT, R25, R24, PT ;  /* 0x000000181900720c */ /* 0x000fda0003f06270 */
[----:B--2---:R-:W2:Y:S01]  /*1720*/  @!P0 LDC.64 R4, c[0x0][0x218] ;  /* 0x00008600ff048b82 */ /* 0x004ea20000000a00 */
[----:B------:R-:W-:Y:S01]  /*1730*/  @!P0 IMAD.IADD R7, R23, 0x1, R25 ;  /* 0x0000000117078824 */ /* 0x000fe200078e0219 */
[----:B------:R-:W-:-:S03]  /*1740*/  @!P0 IADD3 R25, R25, 0x80, RZ ;  /* 0x0000008019198810 */ /* 0x000fc60007ffe0ff */
[----:B--2---:R-:W-:-:S05]  /*1750*/  @!P0 IMAD.WIDE.U32 R4, R7, 0x2, R4 ;  /* 0x0000000207048825 */ /* 0x004fca00078e0004 */
[----:B------:R2:W-:Y:S02]  /*1760*/  @!P0 STG.E.U16 desc[UR4][R4.64], R3 ;  /* 0x0000000304008986 */ /* 0x0005e4000c101504 */
.L_x_11968:
[----:B------:R-:W-:Y:S05]  /*1770*/  BSYNC B0 ;  /* 0x0000000000007941 */ /* 0x000fea0003800000 */
.L_x_11962:
        /* <DEDUP_REMOVED lines=8> */
.L_x_11969:
        /* <DEDUP_REMOVED lines=16> */
.L_x_14674:


//--------------------- .text._ZN2at6native29vectorized_elementwise_kernelILi4EZZZNS0_28sigmoid_backward_kernel_cudaERNS_18TensorIteratorBaseEENKUlvE0_clEvENKUlvE2_clEvEUlN3c108BFloat16ES7_E_St5arrayIPcLm3EEEEviT0_T1_ --------------------------
	.section	.text._ZN2at6native29vectorized_elementwise_kernelILi4EZZZNS0_28sigmoid_backward_kernel_cudaERNS_18TensorIteratorBaseEENKUlvE0_clEvENKUlvE2_clEvEUlN3c108BFloat16ES7_E_St5arrayIPcLm3EEEEviT0_T1_,"ax",@progbits
	.align	128
        .global         _ZN2at6native29vectorized_elementwise_kernelILi4EZZZNS0_28sigmoid_backward_kernel_cudaERNS_18TensorIteratorBaseEENKUlvE0_clEvENKUlvE2_clEvEUlN3c108BFloat16ES7_E_St5arrayIPcLm3EEEEviT0_T1_
        .type           _ZN2at6native29vectorized_elementwise_kernelILi4EZZZNS0_28sigmoid_backward_kernel_cudaERNS_18TensorIteratorBaseEENKUlvE0_clEvENKUlvE2_clEvEUlN3c108BFloat16ES7_E_St5arrayIPcLm3EEEEviT0_T1_,@function
        .size           _ZN2at6native29vectorized_elementwise_kernelILi4EZZZNS0_28sigmoid_backward_kernel_cudaERNS_18TensorIteratorBaseEENKUlvE0_clEvENKUlvE2_clEvEUlN3c108BFloat16ES7_E_St5arrayIPcLm3EEEEviT0_T1_,(.L_x_14675 - _ZN2at6native29vectorized_elementwise_kernelILi4EZZZNS0_28sigmoid_backward_kernel_cudaERNS_18TensorIteratorBaseEENKUlvE0_clEvENKUlvE2_clEvEUlN3c108BFloat16ES7_E_St5arrayIPcLm3EEEEviT0_T1_)
        .other          _ZN2at6native29vectorized_elementwise_kernelILi4EZZZNS0_28sigmoid_backward_kernel_cudaERNS_18TensorIteratorBaseEENKUlvE0_clEvENKUlvE2_clEvEUlN3c108BFloat16ES7_E_St5arrayIPcLm3EEEEviT0_T1_,@"STO_CUDA_ENTRY STV_DEFAULT"
_ZN2at6native29vectorized_elementwise_kernelILi4EZZZNS0_28sigmoid_backward_kernel_cudaERNS_18TensorIteratorBaseEENKUlvE0_clEvENKUlvE2_clEvEUlN3c108BFloat16ES7_E_St5arrayIPcLm3EEEEviT0_T1_:
.text._ZN2at6native29vectorized_elementwise_kernelILi4EZZZNS0_28sigmoid_backward_kernel_cudaERNS_18TensorIteratorBaseEENKUlvE0_clEvENKUlvE2_clEvEUlN3c108BFloat16ES7_E_St5arrayIPcLm3EEEEviT0_T1_:
        /* <DEDUP_REMOVED lines=20> */
[----:B------:R-:W-:Y:S02]  /*0140*/  SHF.L.U32 R11, R15, 0x10, RZ ;  /* 0x000000100f0b7819 */ /* 0x000fe400000006ff */
[----:B------:R-:W-:Y:S01]  /*0150*/  PRMT R13, R14, 0x7632, R13 ;  /* 0x000076320e0d7816 */ /* 0x000fe2000000000d */
[----:B------:R-:W-:Y:S01]  /*0160*/  FADD.FTZ R18, -R12, 1 ;  /* 0x3f8000000c127421 */ /* 0x000fe20000010100 */
[----:B---3--:R-:W-:-:S02]  /*0170*/  IMAD.U32 R9, R6, 0x10000, RZ ;  /* 0x0001000006097824 */ /* 0x008fc400078e00ff */
[----:B------:R-:W-:Y:S01]  /*0180*/  FADD.FTZ R17, -R11, 1 ;  /* 0x3f8000000b117421 */ /* 0x000fe20000010100 */
[----:B------:R-:W-:Y:S01]  /*0190*/  PRMT R6, R6, 0x7632, R6 ;  /* 0x0000763206067816 */ /* 0x000fe20000000006 */
[----:B------:R-:W-:Y:S01]  /*01a0*/  IMAD.U32 R13, R13, 0x10000, RZ ;  /* 0x000100000d0d7824 */ /* 0x000fe200078e00ff */
[----:B------:R-:W-:Y:S01]  /*01b0*/  SHF.L.U32 R8, R7, 0x10, RZ ;  /* 0x0000001007087819 */ /* 0x000fe200000006ff */
[----:B------:R-:W1:Y:S01]  /*01c0*/  F2F.BF16.F32 R18, R18 ;  /* 0x0000001200127304 */ /* 0x000e620000202000 */
[----:B------:R-:W-:Y:S01]  /*01d0*/  FADD.FTZ R16, -R9, 1 ;  /* 0x3f80000009107421 */ /* 0x000fe20000010100 */
[----:B0-----:R-:W-:Y:S01]  /*01e0*/  FADD.FTZ R21, -R13, 1 ;  /* 0x3f8000000d157421 */ /* 0x001fe20000010100 */
[----:B------:R-:W-:Y:S01]  /*01f0*/  IMAD.U32 R6, R6, 0x10000, RZ ;  /* 0x0001000006067824 */ /* 0x000fe200078e00ff */
[----:B------:R-:W-:Y:S01]  /*0200*/  PRMT R10, R15, 0x7632, R10 ;  /* 0x000076320f0a7816 */ /* 0x000fe2000000000a */
[----:B------:R-:W-:Y:S01]  /*0210*/  FADD.FTZ R20, -R8, 1 ;  /* 0x3f80000008147421 */ /* 0x000fe20000010100 */
[----:B------:R-:W-:Y:S01]  /*0220*/  PRMT R7, R7, 0x7632, R7 ;  /* 0x0000763207077816 */ /* 0x000fe20000000007 */
[----:B------:R-:W-:Y:S01]  /*0230*/  FADD.FTZ R19, -R6, 1 ;  /* 0x3f80000006137421 */ /* 0x000fe20000010100 */
[----:B------:R-:W0:Y:S01]  /*0240*/  F2F.BF16.F32 R17, R17 ;  /* 0x0000001100117304 */ /* 0x000e220000202000 */
[----:B------:R-:W-:-:S02]  /*0250*/  SHF.L.U32 R10, R10, 0x10, RZ ;  /* 0x000000100a0a7819 */ /* 0x000fc400000006ff */
[----:B------:R-:W-:-:S03]  /*0260*/  SHF.L.U32 R7, R7, 0x10, RZ ;  /* 0x0000001007077819 */ /* 0x000fc600000006ff */
[----:B------:R-:W-:Y:S01]  /*0270*/  FADD.FTZ R22, -R10, 1 ;  /* 0x3f8000000a167421 */ /* 0x000fe20000010100 */
[----:B-1----:R-:W-:Y:S01]  /*0280*/  SHF.L.U32 R15, R18, 0x10, RZ ;  /* 0x00000010120f7819 */ /* 0x002fe200000006ff */
[----:B------:R-:W1:Y:S01]  /*0290*/  F2F.BF16.F32 R16, R16 ;  /* 0x0000001000107304 */ /* 0x000e620000202000 */
[----:B------:R-:W-:Y:S01]  /*02a0*/  FADD.FTZ R25, -R7, 1 ;  /* 0x3f80000007197421 */ /* 0x000fe20000010100 */
[----:B----4-:R-:W-:Y:S01]  /*02b0*/  IMAD.U32 R14, R2, 0x10000, RZ ;  /* 0x00010000020e7824 */ /* 0x010fe200078e00ff */
[----:B0-----:R-:W-:-:S05]  /*02c0*/  SHF.L.U32 R24, R17, 0x10, RZ ;  /* 0x0000001011187819 */ /* 0x001fca00000006ff */
[----:B------:R-:W0:Y:S01]  /*02d0*/  F2F.BF16.F32 R21, R21 ;  /* 0x0000001500157304 */ /* 0x000e220000202000 */
[----:B------:R-:W-:Y:S01]  /*02e0*/  PRMT R2, R2, 0x7632, R2 ;  /* 0x0000763202027816 */ /* 0x000fe20000000002 */
[----:B------:R-:W-:Y:S01]  /*02f0*/  FMUL.FTZ R14, R14, R15 ;  /* 0x0000000f0e0e7220 */ /* 0x000fe20000410000 */
[C---:B------:R-:W-:Y:S01]  /*0300*/  IMAD.U32 R15, R3.reuse, 0x10000, RZ ;  /* 0x00010000030f7824 */ /* 0x040fe200078e00ff */
[----:B------:R-:W-:Y:S02]  /*0310*/  PRMT R3, R3, 0x7632, R3 ;  /* 0x0000763203037816 */ /* 0x000fe40000000003 */
[----:B------:R-:W-:Y:S02]  /*0320*/  IMAD.U32 R2, R2, 0x10000, RZ ;  /* 0x0001000002027824 */ /* 0x000fe400078e00ff */
[----:B------:R-:W-:Y:S01]  /*0330*/  FMUL.FTZ R17, R15, R24 ;  /* 0x000000180f117220 */ /* 0x000fe20000410000 */
[----:B------:R-:W-:Y:S01]  /*0340*/  F2F.BF16.F32 R20, R20 ;  /* 0x0000001400147304 */ /* 0x000fe20000202000 */
[----:B-----5:R-:W-:Y:S01]  /*0350*/  IMAD.U32 R15, R4, 0x10000, RZ ;  /* 0x00010000040f7824 */ /* 0x020fe200078e00ff */
[----:B-1----:R-:W-:Y:S01]  /*0360*/  SHF.L.U32 R16, R16, 0x10, RZ ;  /* 0x0000001010107819 */ /* 0x002fe200000006ff */
[----:B------:R-:W-:Y:S01]  /*0370*/  IMAD.U32 R3, R3, 0x10000, RZ ;  /* 0x0001000003037824 */ /* 0x000fe200078e00ff */
[----:B------:R-:W-:-:S02]  /*0380*/  PRMT R4, R4, 0x7632, R4 ;  /* 0x0000763204047816 */ /* 0x000fc40000000004 */
[----:B0-----:R-:W-:Y:S02]  /*0390*/  SHF.L.U32 R21, R21, 0x10, RZ ;  /* 0x0000001015157819 */ /* 0x001fe400000006ff */
[----:B------:R-:W0:Y:S01]  /*03a0*/  F2F.BF16.F32 R19, R19 ;  /* 0x0000001300137304 */ /* 0x000e220000202000 */
[----:B------:R-:W-:Y:S01]  /*03b0*/  FMUL.FTZ R15, R15, R16 ;  /* 0x000000100f0f7220 */ /* 0x000fe20000410000 */
[C---:B------:R-:W-:Y:S01]  /*03c0*/  IMAD.U32 R16, R5.reuse, 0x10000, RZ ;  /* 0x0001000005107824 */ /* 0x040fe200078e00ff */
[----:B------:R-:W-:-:S05]  /*03d0*/  PRMT R5, R5, 0x7632, R5 ;  /* 0x0000763205057816 */ /* 0x000fca0000000005 */
[----:B------:R-:W1:Y:S01]  /*03e0*/  F2F.BF16.F32 R22, R22 ;  /* 0x0000001600167304 */ /* 0x000e620000202000 */
[----:B------:R-:W-:Y:S01]  /*03f0*/  IMAD.U32 R5, R5, 0x10000, RZ ;  /* 0x0001000005057824 */ /* 0x000fe200078e00ff */
[----:B0-----:R-:W-:-:S06]  /*0400*/  SHF.L.U32 R24, R19, 0x10, RZ ;  /* 0x0000001013187819 */ /* 0x001fcc00000006ff */
[----:B------:R0:W2:Y:S01]  /*0410*/  F2F.BF16.F32 R18, R25 ;  /* 0x0000001900127304 */ /* 0x0000a20000202000 */
[----:B-1----:R-:W-:-:S07]  /*0420*/  SHF.L.U32 R22, R22, 0x10, RZ ;  /* 0x0000001016167819 */ /* 0x002fce00000006ff */
[----:B------:R-:W1:Y:S01]  /*0430*/  F2F.BF16.F32 R14, R14 ;  /* 0x0000000e000e7304 */ /* 0x000e620000202000 */
[----:B0-----:R-:W-:Y:S01]  /*0440*/  SHF.L.U32 R25, R20, 0x10, RZ ;  /* 0x0000001014197819 */ /* 0x001fe200000006ff */
[----:B------:R-:W-:Y:S01]  /*0450*/  FMUL.FTZ R20, R2, R21 ;  /* 0x0000001502147220 */ /* 0x000fe20000410000 */
[----:B------:R-:W-:Y:S02]  /*0460*/  IMAD.U32 R21, R4, 0x10000, RZ ;  /* 0x0001000004157824 */ /* 0x000fe400078e00ff */
[----:B------:R-:W-:Y:S01]  /*0470*/  FMUL.FTZ R22, R3, R22 ;  /* 0x0000001603167220 */ /* 0x000fe20000410000 */
[----:B------:R-:W-:Y:S01]  /*0480*/  FMUL.FTZ R16, R16, R25 ;  /* 0x0000001910107220 */ /* 0x000fe20000410000 */
[----:B------:R-:W-:Y:S01]  /*0490*/  FMUL.FTZ R21, R21, R24 ;  /* 0x0000001815157220 */ /* 0x000fe20000410000 */
[----:B--2---:R-:W-:Y:S01]  /*04a0*/  SHF.L.U32 R24, R18, 0x10, RZ ;  /* 0x0000001012187819 */ /* 0x004fe200000006ff */
[----:B------:R-:W0:Y:S01]  /*04b0*/  F2F.BF16.F32 R17, R17 ;  /* 0x0000001100117304 */ /* 0x000e220000202000 */
[----:B------:R-:W2:Y:S03]  /*04c0*/  LDC.64 R2, c[0x0][0x218] ;  /* 0x00008600ff027b82 */ /* 0x000ea60000000a00 */
[----:B------:R-:W-:Y:S01]  /*04d0*/  FMUL.FTZ R5, R5, R24 ;  /* 0x0000001805057220 */ /* 0x000fe20000410000 */
[----:B-1----:R-:W-:-:S03]  /*04e0*/  IMAD.U32 R19, R14, 0x10000, RZ ;  /* 0x000100000e137824 */ /* 0x002fc600078e00ff */
[----:B------:R-:W1:Y:S01]  /*04f0*/  F2F.BF16.F32 R4, R22 ;  /* 0x0000001600047304 */ /* 0x000e620000202000 */
[----:B------:R-:W-:Y:S01]  /*0500*/  FMUL.FTZ R12, R12, R19 ;  /* 0x000000130c0c7220 */ /* 0x000fe20000410000 */
[----:B0-----:R-:W-:-:S06]  /*0510*/  SHF.L.U32 R14, R17, 0x10, RZ ;  /* 0x00000010110e7819 */ /* 0x001fcc00000006ff */
[----:B------:R-:W0:Y:S01]  /*0520*/  F2F.BF16.F32 R15, R15 ;  /* 0x0000000f000f7304 */ /* 0x000e220000202000 */
[----:B------:R-:W-:Y:S01]  /*0530*/  FMUL.FTZ R11, R11, R14 ;  /* 0x0000000e0b0b7220 */ /* 0x000fe20000410000 */
[----:B-1----:R-:W-:-:S06]  /*0540*/  SHF.L.U32 R17, R4, 0x10, RZ ;  /* 0x0000001004117819 */ /* 0x002fcc00000006ff */
[----:B------:R-:W1:Y:S01]  /*0550*/  F2F.BF16.F32 R16, R16 ;  /* 0x0000001000107304 */ /* 0x000e620000202000 */
[----:B--2---:R-:W-:-:S04]  /*0560*/  IMAD.WIDE.U32 R2, R23, 0x2, R2 ;  /* 0x0000000217027825 */ /* 0x004fc800078e0002 */
[----:B------:R-:W-:Y:S01]  /*0570*/  FMUL.FTZ R10, R10, R17 ;  /* 0x000000110a0a7220 */ /* 0x000fe20000410000 */
[----:B0-----:R-:W-:Y:S02]  /*0580*/  IMAD.U32 R4, R15, 0x10000, RZ ;  /* 0x000100000f047824 */ /* 0x001fe400078e00ff */
[----:B------:R-:W0:Y:S01]  /*0590*/  F2F.BF16.F32 R20, R20 ;  /* 0x0000001400147304 */ /* 0x000e220000202000 */
[----:B------:R-:W-:-:S04]  /*05a0*/  IMAD.WIDE R2, R0, 0x8, R2 ;  /* 0x0000000800027825 */ /* 0x000fc800078e0202 */
[----:B------:R-:W-:Y:S01]  /*05b0*/  FMUL.FTZ R4, R9, R4 ;  /* 0x0000000409047220 */ /* 0x000fe20000410000 */
[----:B-1----:R-:W-:Y:S02]  /*05c0*/  SHF.L.U32 R19, R16, 0x10, RZ ;  /* 0x0000001010137819 */ /* 0x002fe400000006ff */
[----:B------:R-:W1:Y:S03]  /*05d0*/  F2F.BF16.F32 R5, R5 ;  /* 0x0000000500057304 */ /* 0x000e660000202000 */
[----:B------:R-:W-:Y:S01]  /*05e0*/  FMUL.FTZ R19, R8, R19 ;  /* 0x0000001308137220 */ /* 0x000fe20000410000 */
[----:B0-----:R-:W-:-:S04]  /*05f0*/  IMAD.U32 R20, R20, 0x10000, RZ ;  /* 0x0001000014147824 */ /* 0x001fc800078e00ff */
[----:B------:R-:W0:Y:S01]  /*0600*/  F2F.BF16.F32 R18, R21 ;  /* 0x0000001500127304 */ /* 0x000e220000202000 */
[----:B------:R-:W-:Y:S01]  /*0610*/  FMUL.FTZ R13, R13, R20 ;  /* 0x000000140d0d7220 */ /* 0x000fe20000410000 */
[----:B-1----:R-:W-:-:S04]  /*0620*/  SHF.L.U32 R14, R5, 0x10, RZ ;  /* 0x00000010050e7819 */ /* 0x002fc800000006ff */
[----:B------:R-:W-:Y:S02]  /*0630*/  F2FP.BF16.F32.PACK_AB R12, R13, R12 ;  /* 0x0000000c0d0c723e */ /* 0x000fe400000010ff */
[----:B------:R-:W-:Y:S01]  /*0640*/  F2FP.BF16.F32.PACK_AB R13, R10, R11 ;  /* 0x0000000b0a0d723e */ /* 0x000fe200000010ff */
[----:B------:R-:W-:Y:S01]  /*0650*/  FMUL.FTZ R14, R7, R14 ;  /* 0x0000000e070e7220 */ /* 0x000fe20000410000 */
[----:B0-----:R-:W-:-:S03]  /*0660*/  IMAD.U32 R15, R18, 0x10000, RZ ;  /* 0x00010000120f7824 */ /* 0x001fc600078e00ff */
[----:B------:R-:W-:Y:S01]  /*0670*/  STG.E.64 desc[UR4][R2.64], R12 ;  /* 0x0000000c02007986 */ /* 0x000fe2000c101b04 */
[----:B------:R-:W-:Y:S01]  /*0680*/  F2FP.BF16.F32.PACK_AB R5, R14, R19 ;  /* 0x000000130e05723e */ /* 0x000fe200000010ff */
[----:B------:R-:W-:-:S05]  /*0690*/  FMUL.FTZ R15, R6, R15 ;  /* 0x0000000f060f7220 */ /* 0x000fca0000410000 */
[----:B------:R-:W-:-:S05]  /*06a0*/  F2FP.BF16.F32.PACK_AB R4, R15, R4 ;  /* 0x000000040f04723e */ /* 0x000fca00000010ff */
[----:B------:R-:W-:Y:S01]  /*06b0*/  STG.E.64 desc[UR4][R2.64+0x400], R4 ;  /* 0x0004000402007986 */ /* 0x000fe2000c101b04 */
[----:B------:R-:W-:Y:S05]  /*06c0*/  EXIT ;  /* 0x000000000000794d */ /* 0x000fea0003800000 */
.L_x_11970:
        /* <DEDUP_REMOVED lines=101> */
.L_x_11972:
[----:B------:R-:W-:Y:S05]  /*0d20*/  BSYNC B0 ;  /* 0x0000000000007941 */ /* 0x000fea0003800000 */
.L_x_11971:
        /* <DEDUP_REMOVED lines=30> */
.L_x_11974:
[----:B------:R-:W-:Y:S05]  /*0f10*/  BSYNC B0 ;  /* 0x0000000000007941 */ /* 0x000fea0003800000 */
.L_x_11973:
        /* <DEDUP_REMOVED lines=13> */
.L_x_11976:
[----:B------:R-:W-:Y:S05]  /*0ff0*/  BSYNC B0 ;  /* 0x0000000000007941 */ /* 0x000fea0003800000 */
.L_x_11975:
        /* <DEDUP_REMOVED lines=12> */
.L_x_11978:
[----:B------:R-:W-:Y:S05]  /*10c0*/  BSYNC B0 ;  /* 0x0000000000007941 */ /* 0x000fea0003800000 */
.L_x_11977:
        /* <DEDUP_REMOVED lines=12> */
.L_x_11980:
[----:B------:R-:W-:Y:S05]  /*1190*/  BSYNC B0 ;  /* 0x0000000000007941 */ /* 0x000fea0003800000 */
.L_x_11979:
        /* <DEDUP_REMOVED lines=12> */
.L_x_11982:
[----:B------:R-:W-:Y:S05]  /*1260*/  BSYNC B0 ;  /* 0x0000000000007941 */ /* 0x000fea0003800000 */
.L_x_11981:
        /* <DEDUP_REMOVED lines=12> */
.L_x_11984:
[----:B------:R-:W-:Y:S05]  /*1330*/  BSYNC B0 ;  /* 0x0000000000007941 */ /* 0x000fea0003800000 */
.L_x_11983:
        /* <DEDUP_REMOVED lines=12> */
.L_x_11986:
[----:B------:R-:W-:Y:S05]  /*1400*/  BSYNC B0 ;  /* 0x0000000000007941 */ /* 0x000fea0003800000 */
.L_x_11985:
        /* <DEDUP_REMOVED lines=19> */
.L_x_11989:
[----:B------:R-:W-:-:S13]  /*1540*/  ISETP.GE.AND P0, PT, R25, R24, PT ;  /* 0x000000181900720c */ /* 0x000fda0003f06270 */
[----:B------:R-:W-:Y:S05]  /*1550*/  @P0 BRA `(.L_x_11991) ;  /* 0x0000000000300947 */ /* 0x000fea0003800000 */
[----:B0-----:R-:W0:Y:S01]  /*1560*/  LDC.64 R10, c[0x0][0x218] ;  /* 0x00008600ff0a7b82 */ /* 0x001e220000000a00 */
[----:B------:R-:W-:Y:S01]  /*1570*/  IMAD.IADD R13, R23, 0x1, R25 ;  /* 0x00000001170d7824 */ /* 0x000fe200078e0219 */
[----:B------:R-:W-:-:S03]  /*1580*/  IADD3 R25, R25, 0x80, RZ ;  /* 0x0000008019197810 */ /* 0x000fc60007ffe0ff */
[----:B0-----:R-:W-:-:S05]  /*1590*/  IMAD.WIDE.U32 R10, R13, 0x2, R10 ;  /* 0x000000020d0a7825 */ /* 0x001fca00078e000a */
[----:B------:R1:W-:Y:S02]  /*15a0*/  STG.E.U16 desc[UR4][R10.64], R9 ;  /* 0x000000090a007986 */ /* 0x0003e4000c101504 */
.L_x_11990:
[----:B------:R-:W-:-:S13]  /*15b0*/  ISETP.GE.AND P0, PT, R25, R24, PT ;  /* 0x000000181900720c */ /* 0x000fda0003f06270 */
[----:B------:R-:W-:Y:S05]  /*15c0*/  @P0 BRA `(.L_x_11992) ;  /* 0x0000000000340947 */ /* 0x000fea0003800000 */
[----:B-1----:R-:W1:Y:S01]  /*15d0*/  LDC.64 R8, c[0x0][0x218] ;  /* 0x00008600ff087b82 */ /* 0x002e620000000a00 */
[----:B------:R-:W-:Y:S01]  /*15e0*/  IADD3 R11, R23, R25, RZ ;  /* 0x00000019170b7210 */ /* 0x000fe20007ffe0ff */
[----:B------:R-:W-:-:S04]  /*15f0*/  VIADD R25, R25, 0x80 ;  /* 0x0000008019197836 */ /* 0x000fc80000000000 */
[----:B-1----:R-:W-:-:S05]  /*1600*/  IMAD.WIDE.U32 R8, R11, 0x2, R8 ;  /* 0x000000020b087825 */ /* 0x002fca00078e0008 */
[----:B------:R1:W-:Y:S02]  /*1610*/  STG.E.U16 desc[UR4][R8.64], R7 ;  /* 0x0000000708007986 */ /* 0x0003e4000c101504 */
.L_x_11991:
        /* <DEDUP_REMOVED lines=8> */
.L_x_11992:
[----:B------:R-:W-:Y:S05]  /*16a0*/  BSYNC B1 ;  /* 0x0000000000017941 */ /* 0x000fea0003800000 */
.L_x_11988:
[----:B------:R-:W-:-:S13]  /*16b0*/  ISETP.GE.AND P0, PT, R25, R24, PT ;  /* 0x000000181900720c */ /* 0x000fda0003f06270 */
[----:B--2---:R-:W2:Y:S01]  /*16c0*/  @!P0 LDC.64 R4, c[0x0][0x218] ;  /* 0x00008600ff048b82 */ /* 0x004ea20000000a00 */
[----:B------:R-:W-:Y:S01]  /*16d0*/  @!P0 IMAD.IADD R7, R23, 0x1, R25 ;  /* 0x0000000117078824 */ /* 0x000fe200078e0219 */
[----:B------:R-:W-:-:S03]  /*16e0*/  @!P0 IADD3 R25, R25, 0x80, RZ ;  /* 0x0000008019198810 */ /* 0x000fc60007ffe0ff */
[----:B--2---:R-:W-:-:S05]  /*16f0*/  @!P0 IMAD.WIDE.U32 R4, R7, 0x2, R4 ;  /* 0x0000000207048825 */ /* 0x004fca00078e0004 */
[----:B------:R2:W-:Y:S02]  /*1700*/  @!P0 STG.E.U16 desc[UR4][R4.64], R3 ;  /* 0x0000000304008986 */ /* 0x0005e4000c101504 */
.L_x_11993:
[----:B------:R-:W-:Y:S05]  /*1710*/  BSYNC B0 ;  /* 0x0000000000007941 */ /* 0x000fea0003800000 */
.L_x_11987:
        /* <DEDUP_REMOVED lines=8> */
.L_x_11994:
        /* <DEDUP_REMOVED lines=14> */
.L_x_14675:


//--------------------- .text._ZN2at6native29vectorized_elementwise_kernelILi8EZZZNS0_28sigmoid_backward_kernel_cudaERNS_18TensorIteratorBaseEENKUlvE0_clEvENKUlvE2_clEvEUlN3c108BFloat16ES7_E_St5arrayIPcLm3EEEEviT0_T1_ --------------------------
	.section	.text._ZN2at6native29vectorized_elementwise_kernelILi8EZZZNS0_28sigmoid_backward_kernel_cudaERNS_18TensorIteratorBaseEENKUlvE0_clEvENKUlvE2_clEvEUlN3c108BFloat16ES7_E_St5arrayIPcLm3EEEEviT0_T1_,"ax",@progbits
	.align	128
        .global         _ZN2at6native29vectorized_elementwise_kernelILi8EZZZNS0_28sigmoid_backward_kernel_cudaERNS_18TensorIteratorBaseEENKUlvE0_clEvENKUlvE2_clEvEUlN3c108BFloat16ES7_E_St5arrayIPcLm3EEEEviT0_T1_
        .type           _ZN2at6native29vectorized_elementwise_kernelILi8EZZZNS0_28sigmoid_backward_kernel_cudaERNS_18TensorIteratorBaseEENKUlvE0_clEvENKUlvE2_clEvEUlN3c108BFloat16ES7_E_St5arrayIPcLm3EEEEviT0_T1_,@function
        .size           _ZN2at6native29vectorized_elementwise_kernelILi8EZZZNS0_28sigmoid_backward_kernel_cudaERNS_18TensorIteratorBaseEENKUlvE0_clEvENKUlvE2_clEvEUlN3c108BFloat16ES7_E_St5arrayIPcLm3EEEEviT0_T1_,(.L_x_14676 - _ZN2at6native29vectorized_elementwise_kernelILi8EZZZNS0_28sigmoid_backward_kernel_cudaERNS_18TensorIteratorBaseEENKUlvE0_clEvENKUlvE2_clEvEUlN3c108BFloat16ES7_E_St5arrayIPcLm3EEEEviT0_T1_)
        .other          _ZN2at6native29vectorized_elementwise_kernelILi8EZZZNS0_28sigmoid_backward_kernel_cudaERNS_18TensorIteratorBaseEENKUlvE0_clEvENKUlvE2_clEvEUlN3c108BFloat16ES7_E_St5arrayIPcLm3EEEEviT0_T1_,@"STO_CUDA_ENTRY STV_DEFAULT"
_ZN2at6native29vectorized_elementwise_kernelILi8EZZZNS0_28sigmoid_backward_kernel_cudaERNS_18TensorIteratorBaseEENKUlvE0_clEvENKUlvE2_clEvEUlN3c108BFloat16ES7_E_St5arrayIPcLm3EEEEviT0_T1_:
.text._ZN2at6native29vectorized_elementwise_kernelILi8EZZZNS0_28sigmoid_backward_kernel_cudaERNS_18TensorIteratorBaseEENKUlvE0_clEvENKUlvE2_clEvEUlN3c108BFloat16ES7_E_St5arrayIPcLm3EEEEviT0_T1_:
        /* <DEDUP_REMOVED lines=17> */
[----:B--2---:R-:W-:Y:S01]  /*0110*/  IMAD.U32 R15, R8, 0x10000, RZ ;  /* 0x00010000080f7824 */ /* 0x004fe200078e00ff */
[----:B------:R-:W-:Y:S01]  /*0120*/  SHF.L.U32 R14, R9, 0x10, RZ ;  /* 0x00000010090e7819 */ /* 0x000fe200000006ff */
[----:B------:R-:W-:Y:S01]  /*0130*/  IMAD.U32 R13, R10, 0x10000, RZ ;  /* 0x000100000a0d7824 */ /* 0x000fe200078e00ff */
[----:B------:R-:W-:Y:S01]  /*0140*/  SHF.L.U32 R12, R11, 0x10, RZ ;  /* 0x000000100b0c7819 */ /* 0x000fe200000006ff */
[----:B------:R-:W-:Y:S01]  /*0150*/  FADD.FTZ R17, -R15, 1 ;  /* 0x3f8000000f117421 */ /* 0x000fe20000010100 */
[----:B------:R-:W-:Y:S01]  /*0160*/  PRMT R8, R8, 0x7632, R8 ;  /* 0x0000763208087816 */ /* 0x000fe20000000008 */
[----:B------:R-:W-:Y:S01]  /*0170*/  FADD.FTZ R16, -R14, 1 ;  /* 0x3f8000000e107421 */ /* 0x000fe20000010100 */
[----:B------:R-:W-:Y:S01]  /*0180*/  FADD.FTZ R3, -R13, 1 ;  /* 0x3f8000000d037421 */ /* 0x000fe20000010100 */
[----:B------:R-:W-:Y:S01]  /*0190*/  PRMT R9, R9, 0x7632, R9 ;  /* 0x0000763209097816 */ /* 0x000fe20000000009 */
[----:B------:R-:W-:Y:S01]  /*01a0*/  FADD.FTZ R19, -R12, 1 ;  /* 0x3f8000000c137421 */ /* 0x000fe20000010100 */
[----:B------:R-:W0:Y:S01]  /*01b0*/  F2F.BF16.F32 R17, R17 ;  /* 0x0000001100117304 */ /* 0x000e220000202000 */
[----:B------:R-:W-:Y:S01]  /*01c0*/  PRMT R10, R10, 0x7632, R10 ;  /* 0x000076320a0a7816 */ /* 0x000fe2000000000a */
[----:B------:R-:W-:Y:S01]  /*01d0*/  IMAD.U32 R8, R8, 0x10000, RZ ;  /* 0x0001000008087824 */ /* 0x000fe200078e00ff */
[----:B------:R-:W-:-:S02]  /*01e0*/  SHF.L.U32 R9, R9, 0x10, RZ ;  /* 0x0000001009097819 */ /* 0x000fc400000006ff */
[----:B------:R-:W-:Y:S01]  /*01f0*/  PRMT R11, R11, 0x7632, R11 ;  /* 0x000076320b0b7816 */ /* 0x000fe2000000000b */
[----:B------:R-:W-:Y:S02]  /*0200*/  IMAD.U32 R10, R10, 0x10000, RZ ;  /* 0x000100000a0a7824 */ /* 0x000fe400078e00ff */
[----:B------:R-:W-:Y:S01]  /*0210*/  FADD.FTZ R20, -R8, 1 ;  /* 0x3f80000008147421 */ /* 0x000fe20000010100 */
[----:B------:R-:W1:Y:S01]  /*0220*/  F2F.BF16.F32 R16, R16 ;  /* 0x0000001000107304 */ /* 0x000e620000202000 */
[----:B------:R-:W-:Y:S01]  /*0230*/  FADD.FTZ R21, -R9, 1 ;  /* 0x3f80000009157421 */ /* 0x000fe20000010100 */
[----:B------:R-:W-:Y:S01]  /*0240*/  FADD.FTZ R2, -R10, 1 ;  /* 0x3f8000000a027421 */ /* 0x000fe20000010100 */
[----:B------:R-:W-:Y:S02]  /*0250*/  SHF.L.U32 R11, R11, 0x10, RZ ;  /* 0x000000100b0b7819 */ /* 0x000fe400000006ff */
[----:B0-----:R-:W-:-:S03]  /*0260*/  SHF.L.U32 R17, R17, 0x10, RZ ;  /* 0x0000001011117819 */ /* 0x001fc600000006ff */
[----:B------:R-:W0:Y:S01]  /*0270*/  F2F.BF16.F32 R3, R3 ;  /* 0x0000000300037304 */ /* 0x000e220000202000 */
[----:B------:R-:W-:Y:S01]  /*0280*/  FADD.FTZ R18, -R11, 1 ;  /* 0x3f8000000b127421 */ /* 0x000fe20000010100 */
[----:B---3--:R-:W-:Y:S01]  /*0290*/  IMAD.U32 R22, R4, 0x10000, RZ ;  /* 0x0001000004167824 */ /* 0x008fe200078e00ff */
[----:B-1----:R-:W-:-:S05]  /*02a0*/  SHF.L.U32 R24, R16, 0x10, RZ ;  /* 0x0000001010187819 */ /* 0x002fca00000006ff */
[----:B------:R-:W1:Y:S01]  /*02b0*/  F2F.BF16.F32 R19, R19 ;  /* 0x0000001300137304 */ /* 0x000e620000202000 */
[----:B------:R-:W-:Y:S01]  /*02c0*/  PRMT R4, R4, 0x7632, R4 ;  /* 0x0000763204047816 */ /* 0x000fe20000000004 */
[----:B------:R-:W-:Y:S01]  /*02d0*/  FMUL.FTZ R22, R22, R17 ;  /* 0x0000001116167220 */ /* 0x000fe20000410000 */
[C---:B------:R-:W-:Y:S01]  /*02e0*/  IMAD.U32 R17, R5.reuse, 0x10000, RZ ;  /* 0x0001000005117824 */ /* 0x040fe200078e00ff */
[----:B------:R-:W-:-:S03]  /*02f0*/  PRMT R5, R5, 0x7632, R5 ;  /* 0x0000763205057816 */ /* 0x000fc60000000005 */
[----:B------:R-:W-:Y:S01]  /*0300*/  FMUL.FTZ R17, R17, R24 ;  /* 0x0000001811117220 */ /* 0x000fe20000410000 */
[----:B------:R-:W2:Y:S01]  /*0310*/  F2F.BF16.F32 R20, R20 ;  /* 0x0000001400147304 */ /* 0x000ea20000202000 */
[----:B0-----:R-:W-:Y:S01]  /*0320*/  SHF.L.U32 R3, R3, 0x10, RZ ;  /* 0x0000001003037819 */ /* 0x001fe200000006ff */
[C---:B------:R-:W-:Y:S01]  /*0330*/  IMAD.U32 R24, R6.reuse, 0x10000, RZ ;  /* 0x0001000006187824 */ /* 0x040fe200078e00ff */
[----:B------:R-:W-:-:S03]  /*0340*/  PRMT R6, R6, 0x7632, R6 ;  /* 0x0000763206067816 */ /* 0x000fc60000000006 */
[----:B------:R-:W-:Y:S01]  /*0350*/  FMUL.FTZ R24, R24, R3 ;  /* 0x0000000318187220 */ /* 0x000fe20000410000 */
[----:B-1----:R-:W-:Y:S01]  /*0360*/  SHF.L.U32 R26, R19, 0x10, RZ ;  /* 0x00000010131a7819 */ /* 0x002fe200000006ff */
[----:B------:R-:W0:Y:S01]  /*0370*/  F2F.BF16.F32 R21, R21 ;  /* 0x0000001500157304 */ /* 0x000e220000202000 */
[C---:B------:R-:W-:Y:S01]  /*0380*/  IMAD.U32 R3, R7.reuse, 0x10000, RZ ;  /* 0x0001000007037824 */ /* 0x040fe200078e00ff */
[----:B------:R-:W-:-:S03]  /*0390*/  PRMT R7, R7, 0x7632, R7 ;  /* 0x0000763207077816 */ /* 0x000fc60000000007 */
[----:B------:R-:W-:Y:S01]  /*03a0*/  FMUL.FTZ R26, R3, R26 ;  /* 0x0000001a031a7220 */ /* 0x000fe20000410000 */
[----:B------:R-:W-:Y:S01]  /*03b0*/  IMAD.U32 R3, R4, 0x10000, RZ ;  /* 0x0001000004037824 */ /* 0x000fe200078e00ff */
[----:B--2---:R-:W-:Y:S01]  /*03c0*/  SHF.L.U32 R20, R20, 0x10, RZ ;  /* 0x0000001014147819 */ /* 0x004fe200000006ff */
[----:B------:R-:W-:Y:S01]  /*03d0*/  F2F.BF16.F32 R2, R2 ;  /* 0x0000000200027304 */ /* 0x000fe20000202000 */
[----:B------:R-:W-:-:S03]  /*03e0*/  IMAD.U32 R7, R7, 0x10000, RZ ;  /* 0x0001000007077824 */ /* 0x000fc600078e00ff */
[----:B------:R-:W-:Y:S01]  /*03f0*/  FMUL.FTZ R20, R3, R20 ;  /* 0x0000001403147220 */ /* 0x000fe20000410000 */
[----:B------:R-:W-:-:S03]  /*0400*/  IMAD.U32 R3, R5, 0x10000, RZ ;  /* 0x0001000005037824 */ /* 0x000fc600078e00ff */
[----:B------:R-:W-:Y:S08]  /*0410*/  F2F.BF16.F32 R18, R18 ;  /* 0x0000001200127304 */ /* 0x000ff00000202000 */
[----:B------:R0:W1:Y:S08]  /*0420*/  F2F.BF16.F32 R16, R22 ;  /* 0x0000001600107304 */ /* 0x0000700000202000 */
[----:B------:R2:W-:Y:S01]  /*0430*/  F2F.BF16.F32 R19, R24 ;  /* 0x0000001800137304 */ /* 0x0005e20000202000 */
[----:B0-----:R-:W-:Y:S01]  /*0440*/  SHF.L.U32 R22, R21, 0x10, RZ ;  /* 0x0000001015167819 */ /* 0x001fe200000006ff */
[----:B------:R-:W-:-:S04]  /*0450*/  IMAD.U32 R21, R6, 0x10000, RZ ;  /* 0x0001000006157824 */ /* 0x000fc800078e00ff */
[----:B------:R-:W-:Y:S01]  /*0460*/  FMUL.FTZ R22, R3, R22 ;  /* 0x0000001603167220 */ /* 0x000fe20000410000 */
[----:B-1----:R-:W-:Y:S01]  /*0470*/  IMAD.U32 R16, R16, 0x10000, RZ ;  /* 0x0001000010107824 */ /* 0x002fe200078e00ff */
[----:B------:R-:W0:Y:S01]  /*0480*/  F2F.BF16.F32 R17, R17 ;  /* 0x0000001100117304 */ /* 0x000e220000202000 */
[----:B--2---:R-:W-:Y:S02]  /*0490*/  SHF.L.U32 R24, R2, 0x10, RZ ;  /* 0x0000001002187819 */ /* 0x004fe400000006ff */
[----:B------:R-:W1:Y:S01]  /*04a0*/  LDC.64 R2, c[0x0][0x218] ;  /* 0x00008600ff027b82 */ /* 0x000e620000000a00 */
[----:B------:R-:W-:Y:S02]  /*04b0*/  FMUL.FTZ R15, R15, R16 ;  /* 0x000000100f0f7220 */ /* 0x000fe40000410000 */
[----:B------:R-:W-:Y:S01]  /*04c0*/  FMUL.FTZ R21, R21, R24 ;  /* 0x0000001815157220 */ /* 0x000fe20000410000 */
[----:B------:R-:W-:Y:S01]  /*04d0*/  SHF.L.U32 R24, R18, 0x10, RZ ;  /* 0x0000001012187819 */ /* 0x000fe200000006ff */
[----:B------:R2:W3:Y:S04]  /*04e0*/  F2F.BF16.F32 R5, R20 ;  /* 0x0000001400057304 */ /* 0x0004e80000202000 */
[----:B------:R-:W-:Y:S01]  /*04f0*/  FMUL.FTZ R7, R7, R24 ;  /* 0x0000001807077220 */ /* 0x000fe20000410000 */
[----:B0-----:R-:W-:-:S03]  /*0500*/  SHF.L.U32 R17, R17, 0x10, RZ ;  /* 0x0000001011117819 */ /* 0x001fc600000006ff */
[----:B------:R-:W0:Y:S01]  /*0510*/  F2F.BF16.F32 R6, R22 ;  /* 0x0000001600067304 */ /* 0x000e220000202000 */
[----:B--2---:R-:W-:Y:S02]  /*0520*/  IMAD.U32 R20, R19, 0x10000, RZ ;  /* 0x0001000013147824 */ /* 0x004fe400078e00ff */
[----:B------:R-:W-:Y:S02]  /*0530*/  FMUL.FTZ R14, R14, R17 ;  /* 0x000000110e0e7220 */ /* 0x000fe40000410000 */
[----:B------:R-:W-:Y:S01]  /*0540*/  FMUL.FTZ R13, R13, R20 ;  /* 0x000000140d0d7220 */ /* 0x000fe20000410000 */
[----:B---3--:R-:W-:Y:S02]  /*0550*/  IMAD.U32 R5, R5, 0x10000, RZ ;  /* 0x0001000005057824 */ /* 0x008fe400078e00ff */
[----:B------:R-:W2:Y:S01]  /*0560*/  F2F.BF16.F32 R4, R26 ;  /* 0x0000001a00047304 */ /* 0x000ea20000202000 */
[----:B-1----:R-:W-:Y:S01]  /*0570*/  IMAD.WIDE.U32 R2, R23, 0x2, R2 ;  /* 0x0000000217027825 */ /* 0x002fe200078e0002 */
[----:B0-----:R-:W-:-:S06]  /*0580*/  SHF.L.U32 R6, R6, 0x10, RZ ;  /* 0x0000001006067819 */ /* 0x001fcc00000006ff */
[----:B------:R-:W0:Y:S01]  /*0590*/  F2F.BF16.F32 R7, R7 ;  /* 0x0000000700077304 */ /* 0x000e220000202000 */
[----:B------:R-:W-:Y:S01]  /*05a0*/  IMAD.WIDE R2, R0, 0x10, R2 ;  /* 0x0000001000027825 */ /* 0x000fe200078e0202 */
[----:B--2---:R-:W-:-:S06]  /*05b0*/  SHF.L.U32 R19, R4, 0x10, RZ ;  /* 0x0000001004137819 */ /* 0x004fcc00000006ff */
[----:B------:R-:W1:Y:S01]  /*05c0*/  F2F.BF16.F32 R18, R21 ;  /* 0x0000001500127304 */ /* 0x000e620000202000 */
[----:B------:R-:W-:Y:S01]  /*05d0*/  FMUL.FTZ R4, R8, R5 ;  /* 0x0000000508047220 */ /* 0x000fe20000410000 */
[----:B------:R-:W-:-:S04]  /*05e0*/  FMUL.FTZ R5, R9, R6 ;  /* 0x0000000609057220 */ /* 0x000fc80000410000 */
[----:B------:R-:W-:Y:S02]  /*05f0*/  F2FP.BF16.F32.PACK_AB R4, R4, R15 ;  /* 0x0000000f0404723e */ /* 0x000fe400000010ff */
[----:B0-----:R-:W-:Y:S01]  /*0600*/  SHF.L.U32 R16, R7, 0x10, RZ ;  /* 0x0000001007107819 */ /* 0x001fe200000006ff */
[----:B------:R-:W-:Y:S01]  /*0610*/  FMUL.FTZ R7, R12, R19 ;  /* 0x000000130c077220 */ /* 0x000fe20000410000 */
[----:B------:R-:W-:-:S03]  /*0620*/  F2FP.BF16.F32.PACK_AB R5, R5, R14 ;  /* 0x0000000e0505723e */ /* 0x000fc600000010ff */
[----:B------:R-:W-:Y:S01]  /*0630*/  FMUL.FTZ R16, R11, R16 ;  /* 0x000000100b107220 */ /* 0x000fe20000410000 */
[----:B-1----:R-:W-:-:S04]  /*0640*/  IMAD.U32 R17, R18, 0x10000, RZ ;  /* 0x0001000012117824 */ /* 0x002fc800078e00ff */
[----:B------:R-:W-:Y:S01]  /*0650*/  F2FP.BF16.F32.PACK_AB R7, R16, R7 ;  /* 0x000000071007723e */ /* 0x000fe200000010ff */
[----:B------:R-:W-:-:S05]  /*0660*/  FMUL.FTZ R6, R10, R17 ;  /* 0x000000110a067220 */ /* 0x000fca0000410000 */
[----:B------:R-:W-:-:S05]  /*0670*/  F2FP.BF16.F32.PACK_AB R6, R6, R13 ;  /* 0x0000000d0606723e */ /* 0x000fca00000010ff */
[----:B------:R-:W-:Y:S01]  /*0680*/  STG.E.128 desc[UR4][R2.64], R4 ;  /* 0x0000000402007986 */ /* 0x000fe2000c101d04 */
[----:B------:R-:W-:Y:S05]  /*0690*/  EXIT ;  /* 0x000000000000794d */ /* 0x000fea0003800000 */
.L_x_11995:
        /* <DEDUP_REMOVED lines=101> */
.L_x_11997:
[----:B------:R-:W-:Y:S05]  /*0cf0*/  BSYNC B0 ;  /* 0x0000000000007941 */ /* 0x000fea0003800000 */
.L_x_11996:
        /* <DEDUP_REMOVED lines=30> */
.L_x_11999:
[----:B------:R-:W-:Y:S05]  /*0ee0*/  BSYNC B0 ;  /* 0x0000000000007941 */ /* 0x000fea0003800000 */
.L_x_11998:
        /* <DEDUP_REMOVED lines=13> */
.L_x_12001:
[----:B------:R-:W-:Y:S05]  /*0fc0*/  BSYNC B0 ;  /* 0x0000000000007941 */ /* 0x000fea0003800000 */
.L_x_12000:
        /* <DEDUP_REMOVED lines=12> */
.L_x_12003:
[----:B------:R-:W-:Y:S05]  /*1090*/  BSYNC B0 ;  /* 0x0000000000007941 */ /* 0x000fea0003800000 */
.L_x_12002:
        /* <DEDUP_REMOVED lines=12> */
.L_x_12005:
[----:B------:R-:W-:Y:S05]  /*1160*/  BSYNC B0 ;  /* 0x0000000000007941 */ /* 0x000fea0003800000 */
.L_x_12004:
        /* <DEDUP_REMOVED lines=12> */
.L_x_12007:
[----:B------:R-:W-:Y:S05]  /*1230*/  BSYNC B0 ;  /* 0x0000000000007941 */ /* 0x000fea0003800000 */
.L_x_12006:
        /* <DEDUP_REMOVED lines=12> */
.L_x_12009:
[----:B------:R-:W-:Y:S05]  /*1300*/  BSYNC B0 ;  /* 0x0000000000007941 */ /* 0x000fea0003800000 */
.L_x_12008:
        /* <DEDUP_REMOVED lines=12> */
.L_x_12011:
[----:B------:R-:W-:Y:S05]  /*13d0*/  BSYNC B0 ;  /* 0x0000000000007941 */ /* 0x000fea0003800000 */
.L_x_12010:
        /* <DEDUP_REMOVED lines=19> */
.L_x_12014:
[----:B------:R-:W-:-:S13]  /*1510*/  ISETP.GE.AND P0, PT, R25, R24, PT ;  /* 0x000000181900720c */ /* 0x000fda0003f06270 */
[----:B------:R-:W-:Y:S05]  /*1520*/  @P0 BRA `(.L_x_12016) ;  /* 0x0000000000300947 */ /* 0x000fea0003800000 */
[----:B0-----:R-:W0:Y:S01]  /*1530*/  LDC.64 R10, c[0x0][0x218] ;  /* 0x00008600ff0a7b82 */ /* 0x001e220000000a00 */
[----:B------:R-:W-:Y:S01]  /*1540*/  IMAD.IADD R13, R23, 0x1, R25 ;  /* 0x00000001170d7824 */ /* 0x000fe200078e0219 */
[----:B------:R-:W-:-:S03]  /*1550*/  IADD3 R25, R25, 0x80, RZ ;  /* 0x0000008019197810 */ /* 0x000fc60007ffe0ff */
[----:B0-----:R-:W-:-:S05]  /*1560*/  IMAD.WIDE.U32 R10, R13, 0x2, R10 ;  /* 0x000000020d0a7825 */ /* 0x001fca00078e000a */
[----:B------:R1:W-:Y:S02]  /*1570*/  STG.E.U16 desc[UR4][R10.64], R9 ;  /* 0x000000090a007986 */ /* 0x0003e4000c101504 */
.L_x_12015:
[----:B------:R-:W-:-:S13]  /*1580*/  ISETP.GE.AND P0, PT, R25, R24, PT ;  /* 0x000000181900720c */ /* 0x000fda0003f06270 */
[----:B------:R-:W-:Y:S05]  /*1590*/  @P0 BRA `(.L_x_12017) ;  /* 0x0000000000340947 */ /* 0x000fea0003800000 */
[----:B-1----:R-:W1:Y:S01]  /*15a0*/  LDC.64 R8, c[0x0][0x218] ;  /* 0x00008600ff087b82 */ /* 0x002e620000000a00 */
[----:B------:R-:W-:Y:S01]  /*15b0*/  IADD3 R11, R23, R25, RZ ;  /* 0x00000019170b7210 */ /* 0x000fe20007ffe0ff */
[----:B------:R-:W-:-:S04]  /*15c0*/  VIADD R25, R25, 0x80 ;  /* 0x0000008019197836 */ /* 0x000fc80000000000 */
[----:B-1----:R-:W-:-:S05]  /*15d0*/  IMAD.WIDE.U32 R8, R11, 0x2, R8 ;  /* 0x000000020b087825 */ /* 0x002fca00078e0008 */
[----:B------:R1:W-:Y:S02]  /*15e0*/  STG.E.U16 desc[UR4][R8.64], R7 ;  /* 0x0000000708007986 */ /* 0x0003e4000c101504 */
.L_x_12016:
        /* <DEDUP_REMOVED lines=8> */
.L_x_12017:
[----:B------:R-:W-:Y:S05]  /*1670*/  BSYNC B1 ;  /* 0x0000000000017941 */ /* 0x000fea0003800000 */
.L_x_12013:
[----:B------:R-:W-:-:S13]  /*1680*/  ISETP.GE.AND P0, PT, R25, R24, PT ;  /* 0x000000181900720c */ /* 0x000fda0003f06270 */
[----:B--2---:R-:W2:Y:S01]  /*1690*/  @!P0 LDC.64 R4, c[0x0][0x218] ;  /* 0x00008600ff048b82 */ /* 0x004ea20000000a00 */
[----:B------:R-:W-:Y:S01]  /*16a0*/  @!P0 IMAD.IADD R7, R23, 0x1, R25 ;  /* 0x0000000117078824 */ /* 0x000fe200078e0219 */
[----:B------:R-:W-:-:S03]  /*16b0*/  @!P0 IADD3 R25, R25, 0x80, RZ ;  /* 0x0000008019198810 */ /* 0x000fc60007ffe0ff */
[----:B--2---:R-:W-:-:S05]  /*16c0*/  @!P0 IMAD.WIDE.U32 R4, R7, 0x2, R4 ;  /* 0x0000000207048825 */ /* 0x004fca00078e0004 */
[----:B------:R2:W-:Y:S02]  /*16d0*/  @!P0 STG.E.U16 desc[UR4][R4.64], R3 ;  /* 0x0000000304008986 */ /* 0x0005e4000c101504 */
.L_x_12018:
[----:B------:R-:W-:Y:S05]  /*16e0*/  BSYNC B0 ;  /* 0x0000000000007941 */ /* 0x000fea0003800000 */
.L_x_12012:
        /* <DEDUP_REMOVED lines=8> */
.L_x_12019:
        /* <DEDUP_REMOVED lines=9> */
.L_x_14676:


//--------------------- .text._ZN2at6native18elementwise_kernelILi128ELi4EZNS0_15gpu_kernel_implIZZZNS0_28sigmoid_backward_kernel_cudaERNS_18TensorIteratorBaseEENKUlvE0_clEvENKUlvE1_clEvEUlN3c104HalfES8_E_EEvS4_RKT_EUliE_EEviT1_ --------------------------
	.section	.text._ZN2at6native18elementwise_kernelILi128ELi4EZNS0_15gpu_kernel_implIZZZNS0_28sigmoid_backward_kernel_cudaERNS_18TensorIteratorBaseEENKUlvE0_clEvENKUlvE1_clEvEUlN3c104HalfES8_E_EEvS4_RKT_EUliE_EEviT1_,"ax",@progbits
	.align	128
        .global         _ZN2at6native18elementwise_kernelILi128ELi4EZNS0_15gpu_kernel_implIZZZNS0_28sigmoid_backward_kernel_cudaERNS_18TensorIteratorBaseEENKUlvE0_clEvENKUlvE1_clEvEUlN3c104HalfES8_E_EEvS4_RKT_EUliE_EEviT1_
        .type           _ZN2at6native18elementwise_kernelILi128ELi4EZNS0_15gpu_kernel_implIZZZNS0_28sigmoid_backward_kernel_cudaERNS_18TensorIteratorBaseEENKUlvE0_clEvENKUlvE1_clEvEUlN3c104HalfES8_E_EEvS4_RKT_EUliE_EEviT1_,@function
        .size           _ZN2at6native18elementwise_kernelILi128ELi4EZNS0_15gpu_kernel_implIZZZNS0_28sigmoid_backward_kernel_cudaERNS_18TensorIteratorBaseEENKUlvE0_clEvENKUlvE1_clEvEUlN3c104HalfES8_E_EEvS4_RKT_EUliE_EEviT1_,(.L_x_14677 - _ZN2at6native18elementwise_kernelILi128ELi4EZNS0_15gpu_kernel_implIZZZNS0_28sigmoid_backward_kernel_cudaERNS_18TensorIteratorBaseEENKUlvE0_clEvENKUlvE1_clEvEUlN3c104HalfES8_E_EEvS4_RKT_EUliE_EEviT1_)
        .other          _ZN2at6native18elementwise_kernelILi128ELi4EZNS0_15gpu_kernel_implIZZZNS0_28sigmoid_backward_kernel_cudaERNS_18TensorIteratorBaseEENKUlvE0_clEvENKUlvE1_clEvEUlN3c104HalfES8_E_EEvS4_RKT_EUliE_EEviT1_,@"STO_CUDA_ENTRY STV_DEFAULT"
_ZN2at6native18elementwise_kernelILi128ELi4EZNS0_15gpu_kernel_implIZZZNS0_28sigmoid_backward_kernel_cudaERNS_18TensorIteratorBaseEENKUlvE0_clEvENKUlvE1_clEvEUlN3c104HalfES8_E_EEvS4_RKT_EUliE_EEviT1_:
.text._ZN2at6native18elementwise_kernelILi128ELi4EZNS0_15gpu_kernel_implIZZZNS0_28sigmoid_backward_kernel_cudaERNS_18TensorIteratorBaseEENKUlvE0_clEvENKUlvE1_clEvEUlN3c104HalfES8_E_EEvS4_RKT_EUliE_EEviT1_:
        /* <DEDUP_REMOVED lines=365> */
.L_x_12022:
        /* <DEDUP_REMOVED lines=23> */
.L_x_12026:
[----:B------:R-:W2:Y:S02]  /*1840*/  LDG.E.U8 R2, desc[UR36][R2.64] ;  /* 0x0000002402027981 */ /* 0x000ea4000c1e1100 */
[----:B--2---:R-:W-:-:S04]  /*1850*/  I2FP.F32.U32 R0, R2 ;  /* 0x0000000200007245 */ /* 0x004fc80000201000 */
[----:B------:R-:W-:-:S04]  /*1860*/  F2FP.F16.F32.PACK_AB R0, RZ, R0 ;  /* 0x00000000ff00723e */ /* 0x000fc800000000ff */
[----:B------:R-:W-:Y:S01]  /*1870*/  PRMT R19, R0, 0x7610, R19 ;  /* 0x0000761000137816 */ /* 0x000fe20000000013 */
[----:B------:R-:W-:Y:S06]  /*1880*/  BRA `(.L_x_12028) ;  /* 0x0000000c00bc7947 */ /* 0x000fec0003800000 */
.L_x_12025:
        /* <DEDUP_REMOVED lines=11> */
.L_x_12030:
[----:B------:R-:W2:Y:S02]  /*1940*/  LDG.E R2, desc[UR36][R2.64] ;  /* 0x0000002402027981 */ /* 0x000ea4000c1e1900 */
[----:B--2---:R-:W-:-:S04]  /*1950*/  I2FP.F32.S32 R0, R2 ;  /* 0x0000000200007245 */ /* 0x004fc80000201400 */
[----:B------:R-:W-:-:S04]  /*1960*/  F2FP.F16.F32.PACK_AB R0, RZ, R0 ;  /* 0x00000000ff00723e */ /* 0x000fc800000000ff */
[----:B------:R-:W-:Y:S01]  /*1970*/  PRMT R19, R0, 0x7610, R19 ;  /* 0x0000761000137816 */ /* 0x000fe20000000013 */
[----:B------:R-:W-:Y:S06]  /*1980*/  BRA `(.L_x_12028) ;  /* 0x0000000c007c7947 */ /* 0x000fec0003800000 */
.L_x_12029:
[----:B------:R-:W2:Y:S02]  /*1990*/  LDG.E.U16 R2, desc[UR36][R2.64] ;  /* 0x0000002402027981 */ /* 0x000ea4000c1e1500 */
[----:B--2---:R-:W0:Y:S02]  /*19a0*/  I2F.S16 R0, R2 ;  /* 0x0000000200007306 */ /* 0x004e240000101400 */
[----:B0-----:R-:W-:-:S04]  /*19b0*/  F2FP.F16.F32.PACK_AB R0, RZ, R0 ;  /* 0x00000000ff00723e */ /* 0x001fc800000000ff */
[----:B------:R-:W-:Y:S01]  /*19c0*/  PRMT R19, R0, 0x7610, R19 ;  /* 0x0000761000137816 */ /* 0x000fe20000000013 */
[----:B------:R-:W-:Y:S06]  /*19d0*/  BRA `(.L_x_12028) ;  /* 0x0000000c00687947 */ /* 0x000fec0003800000 */
.L_x_12024:
        /* <DEDUP_REMOVED lines=9> */
.L_x_12032:
[----:B------:R0:W5:Y:S01]  /*1a70*/  LDG.E.U16 R19, desc[UR36][R2.64] ;  /* 0x0000002402137981 */ /* 0x000162000c1e1500 */
[----:B------:R-:W-:Y:S05]  /*1a80*/  BRA `(.L_x_12028) ;  /* 0x0000000c003c7947 */ /* 0x000fea0003800000 */
.L_x_12031:
        /* <DEDUP_REMOVED lines=9> */
.L_x_12034:
[----:B------:R1:W5:Y:S01]  /*1b20*/  LDG.E.U16 R19, desc[UR36][R2.64] ;  /* 0x0000002402137981 */ /* 0x000362000c1e1500 */
[----:B------:R-:W-:Y:S05]  /*1b30*/  BRA `(.L_x_12028) ;  /* 0x0000000c00107947 */ /* 0x000fea0003800000 */
.L_x_12033:
        /* <DEDUP_REMOVED lines=9> */
.L_x_12023:
        /* <DEDUP_REMOVED lines=14> */
.L_x_12037:
        /* <DEDUP_REMOVED lines=9> */
.L_x_12036:
        /* <DEDUP_REMOVED lines=28> */
.L_x_12039:
        /* <DEDUP_REMOVED lines=15> */
.L_x_12038:
[----:B------:R-:W2:Y:S02]  /*1ff0*/  LDG.E.U16 R0, desc[UR36][R2.64] ;  /* 0x0000002402007981 */ /* 0x000ea4000c1e1500 */
[----:B--2---:R-:W-:-:S05]  /*2000*/  IMAD.U32 R0, R0, 0x10000, RZ ;  /* 0x0001000000007824 */ /* 0x004fca00078e00ff */
[----:B------:R-:W-:-:S04]  /*2010*/  F2FP.F16.F32.PACK_AB R0, RZ, R0 ;  /* 0x00000000ff00723e */ /* 0x000fc800000000ff */
[----:B------:R-:W-:Y:S01]  /*2020*/  PRMT R19, R0, 0x7610, R19 ;  /* 0x0000761000137816 */ /* 0x000fe20000000013 */
[----:B------:R-:W-:Y:S06]  /*2030*/  BRA `(.L_x_12028) ;  /* 0x0000000400d07947 */ /* 0x000fec0003800000 */
.L_x_12035:
        /* <DEDUP_REMOVED lines=13> */
.L_x_12042:
        /* <DEDUP_REMOVED lines=21> */
.L_x_12046:
[----:B------:R-:W-:Y:S05]  /*2260*/  BSYNC B1 ;  /* 0x0000000000017941 */ /* 0x000fea0003800000 */
.L_x_12045:
[----:B------:R-:W-:Y:S01]  /*2270*/  LEA R3, R0, 0x3b800000, 0x17 ;  /* 0x3b80000000037811 */ /* 0x000fe200078eb8ff */
[----:B------:R-:W-:-:S05]  /*2280*/  IMAD.SHL.U32 R0, R2, 0x100000, RZ ;  /* 0x0010000002007824 */ /* 0x000fca00078e00ff */
[----:B------:R-:W-:-:S07]  /*2290*/  LOP3.LUT R0, R3, R0, R4, 0xfe, !PT ;  /* 0x0000000003007212 */ /* 0x000fce00078efe04 */
.L_x_12044:
[----:B------:R-:W-:Y:S05]  /*22a0*/  BSYNC B0 ;  /* 0x0000000000007941 */ /* 0x000fea0003800000 */
.L_x_12043:
[----:B------:R-:W-:-:S04]  /*22b0*/  F2FP.F16.F32.PACK_AB R0, RZ, R0 ;  /* 0x00000000ff00723e */ /* 0x000fc800000000ff */
[----:B------:R-:W-:Y:S01]  /*22c0*/  PRMT R19, R0, 0x7610, R19 ;  /* 0x0000761000137816 */ /* 0x000fe20000000013 */
[----:B------:R-:W-:Y:S06]  /*22d0*/  BRA `(.L_x_12028) ;  /* 0x0000000400287947 */ /* 0x000fec0003800000 */
.L_x_12041:
        /* <DEDUP_REMOVED lines=21> */
.L_x_12050:
[----:B------:R-:W-:Y:S05]  /*2430*/  BSYNC B1 ;  /* 0x0000000000017941 */ /* 0x000fea0003800000 */
.L_x_12049:
[----:B------:R-:W-:Y:S01]  /*2440*/  LEA R3, R0, 0x37800000, 0x17 ;  /* 0x3780000000037811 */ /* 0x000fe200078eb8ff */
[----:B------:R-:W-:-:S05]  /*2450*/  IMAD.SHL.U32 R0, R2, 0x200000, RZ ;  /* 0x0020000002007824 */ /* 0x000fca00078e00ff */
[----:B------:R-:W-:-:S07]  /*2460*/  LOP3.LUT R0, R3, R0, R4, 0xfe, !PT ;  /* 0x0000000003007212 */ /* 0x000fce00078efe04 */
.L_x_12048:
[----:B------:R-:W-:Y:S05]  /*2470*/  BSYNC B0 ;  /* 0x0000000000007941 */ /* 0x000fea0003800000 */
.L_x_12047:
[----:B------:R-:W-:-:S04]  /*2480*/  F2FP.F16.F32.PACK_AB R0, RZ, R0 ;  /* 0x00000000ff00723e */ /* 0x000fc800000000ff */
[----:B------:R-:W-:Y:S01]  /*2490*/  PRMT R19, R0, 0x7610, R19 ;  /* 0x0000761000137816 */ /* 0x000fe20000000013 */
[----:B------:R-:W-:Y:S06]  /*24a0*/  BRA `(.L_x_12028) ;  /* 0x0000000000b47947 */ /* 0x000fec0003800000 */
.L_x_12040:
        /* <DEDUP_REMOVED lines=14> */
.L_x_12054:
[----:B------:R-:W-:Y:S05]  /*2590*/  BSYNC B0 ;  /* 0x0000000000007941 */ /* 0x000fea0003800000 */
.L_x_12053:
[----:B------:R-:W-:-:S04]  /*25a0*/  F2FP.F16.F32.PACK_AB R0, RZ, R0 ;  /* 0x00000000ff00723e */ /* 0x000fc800000000ff */
[----:B------:R-:W-:Y:S01]  /*25b0*/  PRMT R19, R0, 0x7610, R19 ;  /* 0x0000761000137816 */ /* 0x000fe20000000013 */
[----:B------:R-:W-:Y:S06]  /*25c0*/  BRA `(.L_x_12028) ;  /* 0x00000000006c7947 */ /* 0x000fec0003800000 */
.L_x_12027:
        /* <DEDUP_REMOVED lines=16> */
.L_x_12055:
[----:B------:R-:W-:Y:S01]  /*26d0*/  PRMT R19, RZ, 0x7610, R19 ;  /* 0x00007610ff137816 */ /* 0x000fe20000000013 */
[----:B------:R-:W-:Y:S06]  /*26e0*/  BRA `(.L_x_12028) ;  /* 0x0000000000247947 */ /* 0x000fec0003800000 */
.L_x_12052:
[----:B------:R-:W2:Y:S02]  /*26f0*/  LDG.E.64 R2, desc[UR36][R2.64] ;  /* 0x0000002402027981 */ /* 0x000ea4000c1e1b00 */
[----:B--2---:R-:W0:Y:S02]  /*2700*/  I2F.U64 R0, R2 ;  /* 0x0000000200007312 */ /* 0x004e240000301000 */
[----:B0-----:R-:W-:-:S04]  /*2710*/  F2FP.F16.F32.PACK_AB R0, RZ, R0 ;  /* 0x00000000ff00723e */ /* 0x001fc800000000ff */
[----:B------:R-:W-:Y:S01]  /*2720*/  PRMT R19, R0, 0x7610, R19 ;  /* 0x0000761000137816 */ /* 0x000fe20000000013 */
[----:B------:R-:W-:Y:S06]  /*2730*/  BRA `(.L_x_12028) ;  /* 0x0000000000107947 */ /* 0x000fec0003800000 */
.L_x_12051:
[----:B------:R-:W2:Y:S02]  /*2740*/  LDG.E R2, desc[UR36][R2.64] ;  /* 0x0000002402027981 */ /* 0x000ea4000c1e1900 */
[----:B--2---:R-:W-:-:S04]  /*2750*/  I2FP.F32.U32 R0, R2 ;  /* 0x0000000200007245 */ /* 0x004fc80000201000 */
[----:B------:R-:W-:-:S04]  /*2760*/  F2FP.F16.F32.PACK_AB R0, RZ, R0 ;  /* 0x00000000ff00723e */ /* 0x000fc800000000ff */
[----:B------:R-:W-:-:S07]  /*2770*/  PRMT R19, R0, 0x7610, R19 ;  /* 0x0000761000137816 */ /* 0x000fce0000000013 */
.L_x_12028:
        /* <DEDUP_REMOVED lines=19> */
.L_x_12059:
[----:B------:R-:W2:Y:S02]  /*28b0*/  LDG.E.U8 R2, desc[UR36][R2.64] ;  /* 0x0000002402027981 */ /* 0x000ea4000c1e1100 */
[----:B--2---:R-:W-:-:S04]  /*28c0*/  I2FP.F32.U32 R0, R2 ;  /* 0x0000000200007245 */ /* 0x004fc80000201000 */
[----:B------:R-:W-:Y:S01]  /*28d0*/  F2FP.F16.F32.PACK_AB R0, RZ, R0 ;  /* 0x00000000ff00723e */ /* 0x000fe200000000ff */
[----:B------:R-:W-:Y:S06]  /*28e0*/  BRA `(.L_x_12061) ;  /* 0x0000000c00887947 */ /* 0x000fec0003800000 */
.L_x_12058:
        /* <DEDUP_REMOVED lines=10> */
.L_x_12063:
[----:B------:R-:W2:Y:S02]  /*2990*/  LDG.E R2, desc[UR36][R2.64] ;  /* 0x0000002402027981 */ /* 0x000ea4000c1e1900 */
[----:B--2---:R-:W-:-:S04]  /*29a0*/  I2FP.F32.S32 R0, R2 ;  /* 0x0000000200007245 */ /* 0x004fc80000201400 */
[----:B------:R-:W-:Y:S01]  /*29b0*/  F2FP.F16.F32.PACK_AB R0, RZ, R0 ;  /* 0x00000000ff00723e */ /* 0x000fe200000000ff */
[----:B------:R-:W-:Y:S06]  /*29c0*/  BRA `(.L_x_12061) ;  /* 0x0000000c00507947 */ /* 0x000fec0003800000 */
.L_x_12062:
[----:B------:R-:W2:Y:S02]  /*29d0*/  LDG.E.U16 R2, desc[UR36][R2.64] ;  /* 0x0000002402027981 */ /* 0x000ea4000c1e1500 */
[----:B--2---:R-:W0:Y:S02]  /*29e0*/  I2F.S16 R0, R2 ;  /* 0x0000000200007306 */ /* 0x004e240000101400 */
[----:B0-----:R-:W-:Y:S01]  /*29f0*/  F2FP.F16.F32.PACK_AB R0, RZ, R0 ;  /* 0x00000000ff00723e */ /* 0x001fe200000000ff */
[----:B------:R-:W-:Y:S06]  /*2a00*/  BRA `(.L_x_12061) ;  /* 0x0000000c00407947 */ /* 0x000fec0003800000 */
.L_x_12057:
        /* <DEDUP_REMOVED lines=9> */
.L_x_12065:
[----:B------:R1:W5:Y:S01]  /*2aa0*/  LDG.E.U16 R0, desc[UR36][R2.64] ;  /* 0x0000002402007981 */ /* 0x000362000c1e1500 */
[----:B------:R-:W-:Y:S05]  /*2ab0*/  BRA `(.L_x_12061) ;  /* 0x0000000c00147947 */ /* 0x000fea0003800000 */
.L_x_12064:
        /* <DEDUP_REMOVED lines=9> */
.L_x_12067:
[----:B------:R0:W5:Y:S01]  /*2b50*/  LDG.E.U16 R0, desc[UR36][R2.64] ;  /* 0x0000002402007981 */ /* 0x000162000c1e1500 */
[----:B------:R-:W-:Y:S05]  /*2b60*/  BRA `(.L_x_12061) ;  /* 0x0000000800e87947 */ /* 0x000fea0003800000 */
.L_x_12066:
        /* <DEDUP_REMOVED lines=8> */
.L_x_12056:
        /* <DEDUP_REMOVED lines=13> */
.L_x_12070:
        /* <DEDUP_REMOVED lines=8> */
.L_x_12069:
        /* <DEDUP_REMOVED lines=28> */
.L_x_12072:
        /* <DEDUP_REMOVED lines=15> */
.L_x_12071:
[----:B------:R-:W2:Y:S02]  /*2ff0*/  LDG.E.U16 R0, desc[UR36][R2.64] ;  /* 0x0000002402007981 */ /* 0x000ea4000c1e1500 */
[----:B--2---:R-:W-:-:S05]  /*3000*/  IMAD.U32 R0, R0, 0x10000, RZ ;  /* 0x0001000000007824 */ /* 0x004fca00078e00ff */
[----:B------:R-:W-:Y:S01]  /*3010*/  F2FP.F16.F32.PACK_AB R0, RZ, R0 ;  /* 0x00000000ff00723e */ /* 0x000fe200000000ff */
[----:B------:R-:W-:Y:S06]  /*3020*/  BRA `(.L_x_12061) ;  /* 0x0000000400b87947 */ /* 0x000fec0003800000 */
.L_x_12068:
        /* <DEDUP_REMOVED lines=12> */
.L_x_12075:
        /* <DEDUP_REMOVED lines=21> */
.L_x_12079:
[----:B------:R-:W-:Y:S05]  /*3240*/  BSYNC B1 ;  /* 0x0000000000017941 */ /* 0x000fea0003800000 */
.L_x_12078:
[----:B------:R-:W-:Y:S01]  /*3250*/  LEA R3, R0, 0x3b800000, 0x17 ;  /* 0x3b80000000037811 */ /* 0x000fe200078eb8ff */
[----:B------:R-:W-:-:S05]  /*3260*/  IMAD.SHL.U32 R0, R2, 0x100000, RZ ;  /* 0x0010000002007824 */ /* 0x000fca00078e00ff */
[----:B------:R-:W-:-:S07]  /*3270*/  LOP3.LUT R0, R3, R0, R4, 0xfe, !PT ;  /* 0x0000000003007212 */ /* 0x000fce00078efe04 */
.L_x_12077:
[----:B------:R-:W-:Y:S05]  /*3280*/  BSYNC B0 ;  /* 0x0000000000007941 */ /* 0x000fea0003800000 */
.L_x_12076:
[----:B------:R-:W-:Y:S01]  /*3290*/  F2FP.F16.F32.PACK_AB R0, RZ, R0 ;  /* 0x00000000ff00723e */ /* 0x000fe200000000ff */
[----:B------:R-:W-:Y:S06]  /*32a0*/  BRA `(.L_x_12061) ;  /* 0x0000000400187947 */ /* 0x000fec0003800000 */
.L_x_12074:
        /* <DEDUP_REMOVED lines=21> */
.L_x_12083:
[----:B------:R-:W-:Y:S05]  /*3400*/  BSYNC B1 ;  /* 0x0000000000017941 */ /* 0x000fea0003800000 */
.L_x_12082:
[----:B------:R-:W-:Y:S01]  /*3410*/  LEA R3, R0, 0x37800000, 0x17 ;  /* 0x3780000000037811 */ /* 0x000fe200078eb8ff */
[----:B------:R-:W-:-:S05]  /*3420*/  IMAD.SHL.U32 R0, R2, 0x200000, RZ ;  /* 0x0020000002007824 */ /* 0x000fca00078e00ff */
[----:B------:R-:W-:-:S07]  /*3430*/  LOP3.LUT R0, R3, R0, R4, 0xfe, !PT ;  /* 0x0000000003007212 */ /* 0x000fce00078efe04 */
.L_x_12081:
[----:B------:R-:W-:Y:S05]  /*3440*/  BSYNC B0 ;  /* 0x0000000000007941 */ /* 0x000fea0003800000 */
.L_x_12080:
[----:B------:R-:W-:Y:S01]  /*3450*/  F2FP.F16.F32.PACK_AB R0, RZ, R0 ;  /* 0x00000000ff00723e */ /* 0x000fe200000000ff */
[----:B------:R-:W-:Y:S06]  /*3460*/  BRA `(.L_x_12061) ;  /* 0x0000000000a87947 */ /* 0x000fec0003800000 */
.L_x_12073:
        /* <DEDUP_REMOVED lines=14> */
.L_x_12087:
[----:B------:R-:W-:Y:S05]  /*3550*/  BSYNC B0 ;  /* 0x0000000000007941 */ /* 0x000fea0003800000 */
.L_x_12086:
[----:B------:R-:W-:Y:S01]  /*3560*/  F2FP.F16.F32.PACK_AB R0, RZ, R0 ;  /* 0x00000000ff00723e */ /* 0x000fe200000000ff */
[----:B------:R-:W-:Y:S06]  /*3570*/  BRA `(.L_x_12061) ;  /* 0x0000000000647947 */ /* 0x000fec0003800000 */
.L_x_12060:
        /* <DEDUP_REMOVED lines=16> */
.L_x_12088:
[----:B------:R-:W-:Y:S01]  /*3680*/  PRMT R0, RZ, 0x7610, R0 ;  /* 0x00007610ff007816 */ /* 0x000fe20000000000 */
[----:B------:R-:W-:Y:S06]  /*3690*/  BRA `(.L_x_12061) ;  /* 0x00000000001c7947 */ /* 0x000fec0003800000 */
.L_x_12085:
[----:B------:R-:W2:Y:S02]  /*36a0*/  LDG.E.64 R2, desc[UR36][R2.64] ;  /* 0x0000002402027981 */ /* 0x000ea4000c1e1b00 */
[----:B--2---:R-:W0:Y:S02]  /*36b0*/  I2F.U64 R0, R2 ;  /* 0x0000000200007312 */ /* 0x004e240000301000 */
[----:B0-----:R-:W-:Y:S01]  /*36c0*/  F2FP.F16.F32.PACK_AB R0, RZ, R0 ;  /* 0x00000000ff00723e */ /* 0x001fe200000000ff */
[----:B------:R-:W-:Y:S06]  /*36d0*/  BRA `(.L_x_12061) ;  /* 0x00000000000c7947 */ /* 0x000fec0003800000 */
.L_x_12084:
[----:B------:R-:W2:Y:S02]  /*36e0*/  LDG.E R2, desc[UR36][R2.64] ;  /* 0x0000002402027981 */ /* 0x000ea4000c1e1900 */
[----:B--2---:R-:W-:-:S04]  /*36f0*/  I2FP.F32.U32 R0, R2 ;  /* 0x0000000200007245 */ /* 0x004fc80000201000 */
[----:B------:R-:W-:-:S07]  /*3700*/  F2FP.F16.F32.PACK_AB R0, RZ, R0 ;  /* 0x00000000ff00723e */ /* 0x000fce00000000ff */
.L_x_12061:
[----:B------:R-:W2:Y:S01]  /*3710*/  LDC.U8 R5, c[0x0][0x491] ;  /* 0x00012440ff057b82 */ /* 0x000ea20000000000 */
[----:B-----5:R-:W-:Y:S02]  /*3720*/  HADD2.F32 R0, -RZ, R0.H0_H0 ;  /* 0x20000000ff007230 */ /* 0x020fe40000004100 */
[----:B------:R-:W-:-:S03]  /*3730*/  HADD2.F32 R19, -RZ, R19.H0_H0 ;  /* 0x20000013ff137230 */ /* 0x000fc60000004100 */
[----:B01----:R-:W-:-:S05]  /*3740*/  FADD.FTZ R2, -R0, 1 ;  /* 0x3f80000000027421 */ /* 0x003fca0000010100 */
[----:B------:R-:W-:-:S05]  /*3750*/  F2FP.F16.F32.PACK_AB R2, RZ, R2 ;  /* 0x00000002ff02723e */ /* 0x000fca00000000ff */
[----:B------:R-:W-:-:S05]  /*3760*/  HADD2.F32 R2, -RZ, R2.H0_H0 ;  /* 0x20000002ff027230 */ /* 0x000fca0000004100 */
[----:B------:R-:W-:Y:S01]  /*3770*/  FMUL.FTZ R2, R19, R2 ;  /* 0x0000000213027220 */ /* 0x000fe20000410000 */
[----:B--2---:R-:W-:-:S04]  /*3780*/  PRMT R4, R5, 0x9910, RZ ;  /* 0x0000991005047816 */ /* 0x004fc800000000ff */
        /* <DEDUP_REMOVED lines=18> */
.L_x_12092:
[----:B------:R-:W-:-:S06]  /*38b0*/  HADD2.F32 R3, -RZ, R3.H0_H0 ;  /* 0x20000003ff037230 */ /* 0x000fcc0000004100 */
[----:B------:R-:W0:Y:S02]  /*38c0*/  F2I.S64.TRUNC R2, R3 ;  /* 0x0000000300027311 */ /* 0x000e24000020d900 */
[----:B0-----:R1:W-:Y:S01]  /*38d0*/  STG.E.U8 desc[UR36][R16.64], R2 ;  /* 0x0000000210007986 */ /* 0x0013e2000c101124 */
[----:B------:R-:W-:Y:S05]  /*38e0*/  BRA `(.L_x_12094) ;  /* 0x0000000c00847947 */ /* 0x000fea0003800000 */
.L_x_12091:
        /* <DEDUP_REMOVED lines=10> */
.L_x_12096:
[----:B------:R-:W-:-:S06]  /*3990*/  HADD2.F32 R3, -RZ, R3.H0_H0 ;  /* 0x20000003ff037230 */ /* 0x000fcc0000004100 */
[----:B------:R-:W0:Y:S02]  /*39a0*/  F2I.FTZ.TRUNC.NTZ R3, R3 ;  /* 0x0000000300037305 */ /* 0x000e24000021f100 */
[----:B0-----:R3:W-:Y:S01]  /*39b0*/  STG.E desc[UR36][R16.64], R3 ;  /* 0x0000000310007986 */ /* 0x0017e2000c101924 */
[----:B------:R-:W-:Y:S05]  /*39c0*/  BRA `(.L_x_12094) ;  /* 0x0000000c004c7947 */ /* 0x000fea0003800000 */
.L_x_12095:
[----:B------:R-:W-:-:S06]  /*39d0*/  HADD2.F32 R3, -RZ, R3.H0_H0 ;  /* 0x20000003ff037230 */ /* 0x000fcc0000004100 */
[----:B------:R-:W0:Y:S02]  /*39e0*/  F2I.FTZ.TRUNC.NTZ R3, R3 ;  /* 0x0000000300037305 */ /* 0x000e24000021f100 */
[----:B0-----:R2:W-:Y:S01]  /*39f0*/  STG.E.U16 desc[UR36][R16.64], R3 ;  /* 0x0000000310007986 */ /* 0x0015e2000c101524 */
[----:B------:R-:W-:Y:S05]  /*3a00*/  BRA `(.L_x_12094) ;  /* 0x0000000c003c7947 */ /* 0x000fea0003800000 */
.L_x_12090:
        /* <DEDUP_REMOVED lines=9> */
.L_x_12098:
[----:B------:R0:W-:Y:S01]  /*3aa0*/  STG.E.U16 desc[UR36][R16.64], R3 ;  /* 0x0000000310007986 */ /* 0x0001e2000c101524 */
[----:B------:R-:W-:Y:S05]  /*3ab0*/  BRA `(.L_x_12094) ;  /* 0x0000000c00107947 */ /* 0x000fea0003800000 */
.L_x_12097:
        /* <DEDUP_REMOVED lines=10> */
.L_x_12100:
[----:B------:R-:W-:-:S05]  /*3b60*/  HADD2.F32 R0, -RZ, R3.H0_H0 ;  /* 0x20000003ff007230 */ /* 0x000fca0000004100 */
[----:B------:R-:W-:-:S04]  /*3b70*/  F2FP.F16.F32.PACK_AB R0, RZ, R0 ;  /* 0x00000000ff00723e */ /* 0x000fc800000000ff */
[----:B------:R-:W-:-:S05]  /*3b80*/  PRMT R0, R0, 0x5410, RZ ;  /* 0x0000541000007816 */ /* 0x000fca00000000ff */
[----:B------:R0:W-:Y:S01]  /*3b90*/  STG.E desc[UR36][R16.64], R0 ;  /* 0x0000000010007986 */ /* 0x0001e2000c101924 */
[----:B------:R-:W-:Y:S05]  /*3ba0*/  BRA `(.L_x_12094) ;  /* 0x0000000800d47947 */ /* 0x000fea0003800000 */
.L_x_12099:
[----:B------:R-:W-:-:S05]  /*3bb0*/  HADD2.F32 R2, -RZ, R3.H0_H0 ;  /* 0x20000003ff027230 */ /* 0x000fca0000004100 */
[----:B------:R-:W-:-:S06]  /*3bc0*/  FMUL.FTZ R2, R2, 1 ;  /* 0x3f80000002027820 */ /* 0x000fcc0000410000 */
[----:B------:R-:W0:Y:S02]  /*3bd0*/  F2F.F64.F32 R2, R2 ;  /* 0x0000000200027310 */ /* 0x000e240000201800 */
[----:B0-----:R0:W-:Y:S01]  /*3be0*/  STG.E.64 desc[UR36][R16.64], R2 ;  /* 0x0000000210007986 */ /* 0x0011e2000c101b24 */
[----:B------:R-:W-:Y:S05]  /*3bf0*/  BRA `(.L_x_12094) ;  /* 0x0000000800c07947 */ /* 0x000fea0003800000 */
.L_x_12089:
        /* <DEDUP_REMOVED lines=13> */
.L_x_12103:
[----:B------:R-:W-:Y:S01]  /*3cd0*/  HADD2.F32 R3, -RZ, R3.H0_H0 ;  /* 0x20000003ff037230 */ /* 0x000fe20000004100 */
[----:B------:R-:W-:-:S04]  /*3ce0*/  CS2R R6, SRZ ;  /* 0x0000000000067805 */ /* 0x000fc8000001ff00 */
[----:B------:R-:W-:-:S04]  /*3cf0*/  FMUL.FTZ R3, R3, 1 ;  /* 0x3f80000003037820 */ /* 0x000fc80000410000 */
[----:B------:R-:W0:Y:S02]  /*3d00*/  F2F.F64.F32 R4, R3 ;  /* 0x0000000300047310 */ /* 0x000e240000201800 */
[----:B0-----:R0:W-:Y:S01]  /*3d10*/  STG.E.128 desc[UR36][R16.64], R4 ;  /* 0x0000000410007986 */ /* 0x0011e2000c101d24 */
[----:B------:R-:W-:Y:S05]  /*3d20*/  BRA `(.L_x_12094) ;  /* 0x0000000800747947 */ /* 0x000fea0003800000 */
.L_x_12102:
        /* <DEDUP_REMOVED lines=21> */
.L_x_12107:
[----:B------:R-:W-:Y:S05]  /*3e80*/  BSYNC B0 ;  /* 0x0000000000007941 */ /* 0x000fea0003800000 */
.L_x_12106:
[----:B------:R-:W-:-:S05]  /*3e90*/  LOP3.LUT R3, R0, R3, RZ, 0xfc, !PT ;  /* 0x0000000300037212 */ /* 0x000fca00078efcff */
[----:B------:R0:W-:Y:S01]  /*3ea0*/  STG.E.U8 desc[UR36][R16.64], R3 ;  /* 0x0000000310007986 */ /* 0x0001e2000c101124 */
[----:B------:R-:W-:Y:S05]  /*3eb0*/  BRA `(.L_x_12094) ;  /* 0x0000000800107947 */ /* 0x000fea0003800000 */
.L_x_12105:
        /* <DEDUP_REMOVED lines=13> */
.L_x_12109:
[----:B------:R-:W-:Y:S01]  /*3f90*/  IMAD.MOV.U32 R0, RZ, RZ, 0x7f ;  /* 0x0000007fff007424 */ /* 0x000fe200078e00ff */
[----:B------:R-:W-:-:S04]  /*3fa0*/  ISETP.GT.U32.AND P0, PT, R2, 0x7f800000, PT ;  /* 0x7f8000000200780c */ /* 0x000fc80003f04070 */
[----:B------:R-:W-:-:S09]  /*3fb0*/  SEL R0, R0, 0x7c, P0 ;  /* 0x0000007c00007807 */ /* 0x000fd20000000000 */
.L_x_12110:
[----:B------:R-:W-:Y:S05]  /*3fc0*/  BSYNC B0 ;  /* 0x0000000000007941 */ /* 0x000fea0003800000 */
.L_x_12108:
[----:B------:R-:W-:-:S04]  /*3fd0*/  LOP3.LUT R2, R3, 0x80000000, RZ, 0xc0, !PT ;  /* 0x8000000003027812 */ /* 0x000fc800078ec0ff */
[----:B------:R-:W-:-:S04]  /*3fe0*/  SHF.R.U32.HI R3, RZ, 0x18, R2 ;  /* 0x00000018ff037819 */ /* 0x000fc80000011602 */
[----:B------:R-:W-:-:S05]  /*3ff0*/  LOP3.LUT R3, R0, R3, RZ, 0xfc, !PT ;  /* 0x0000000300037212 */ /* 0x000fca00078efcff */
[----:B------:R0:W-:Y:S01]  /*4000*/  STG.E.U8 desc[UR36][R16.64], R3 ;  /* 0x0000000310007986 */ /* 0x0001e2000c101124 */
[----:B------:R-:W-:Y:S05]  /*4010*/  BRA `(.L_x_12094) ;  /* 0x0000000400b87947 */ /* 0x000fea0003800000 */
.L_x_12104:
[----:B------:R-:W-:-:S05]  /*4020*/  HADD2.F32 R0, -RZ, R3.H0_H0 ;  /* 0x20000003ff007230 */ /* 0x000fca0000004100 */
[----:B------:R-:W-:-:S05]  /*4030*/  F2FP.BF16.F32.PACK_AB R0, RZ, R0 ;  /* 0x00000000ff00723e */ /* 0x000fca00000010ff */
[----:B------:R0:W-:Y:S01]  /*4040*/  STG.E.U16 desc[UR36][R16.64], R0 ;  /* 0x0000000010007986 */ /* 0x0001e2000c101524 */
[----:B------:R-:W-:Y:S05]  /*4050*/  BRA `(.L_x_12094) ;  /* 0x0000000400a87947 */ /* 0x000fea0003800000 */
.L_x_12101:
        /* <DEDUP_REMOVED lines=12> */
.L_x_12113:
        /* <DEDUP_REMOVED lines=17> */
.L_x_12116:
[----:B------:R-:W-:-:S04]  /*4230*/  LOP3.LUT R2, R3, 0x80000000, RZ, 0xc0, !PT ;  /* 0x8000000003027812 */ /* 0x000fc800078ec0ff */
[----:B------:R-:W-:-:S04]  /*4240*/  SHF.R.U32.HI R3, RZ, 0x18, R2 ;  /* 0x00000018ff037819 */ /* 0x000fc80000011602 */
[----:B------:R-:W-:-:S04]  /*4250*/  LOP3.LUT R0, R0, R3, RZ, 0xfc, !PT ;  /* 0x0000000300007212 */ /* 0x000fc800078efcff */
[----:B------:R-:W-:-:S07]  /*4260*/  PRMT R8, R0, 0x7610, R8 ;  /* 0x0000761000087816 */ /* 0x000fce0000000008 */
.L_x_12115:
[----:B------:R-:W-:Y:S05]  /*4270*/  BSYNC B0 ;  /* 0x0000000000007941 */ /* 0x000fea0003800000 */
.L_x_12114:
[----:B------:R0:W-:Y:S01]  /*4280*/  STG.E.U8 desc[UR36][R16.64], R8 ;  /* 0x0000000810007986 */ /* 0x0001e2000c101124 */
[----:B------:R-:W-:Y:S05]  /*4290*/  BRA `(.L_x_12094) ;  /* 0x0000000400187947 */ /* 0x000fea0003800000 */
.L_x_12112:
        /* <DEDUP_REMOVED lines=17> */
.L_x_12119:
[----:B------:R-:W-:-:S04]  /*43b0*/  LOP3.LUT R2, R3, 0x80000000, RZ, 0xc0, !PT ;  /* 0x8000000003027812 */ /* 0x000fc800078ec0ff */
[----:B------:R-:W-:-:S04]  /*43c0*/  SHF.R.U32.HI R3, RZ, 0x18, R2 ;  /* 0x00000018ff037819 */ /* 0x000fc80000011602 */
[----:B------:R-:W-:-:S04]  /*43d0*/  LOP3.LUT R0, R0, R3, RZ, 0xfc, !PT ;  /* 0x0000000300007212 */ /* 0x000fc800078efcff */
[----:B------:R-:W-:-:S07]  /*43e0*/  PRMT R8, R0, 0x7610, R8 ;  /* 0x0000761000087816 */ /* 0x000fce0000000008 */
.L_x_12118:
[----:B------:R-:W-:Y:S05]  /*43f0*/  BSYNC B0 ;  /* 0x0000000000007941 */ /* 0x000fea0003800000 */
.L_x_12117:
[----:B------:R0:W-:Y:S01]  /*4400*/  STG.E.U8 desc[UR36][R16.64], R8 ;  /* 0x0000000810007986 */ /* 0x0001e2000c101124 */
[----:B------:R-:W-:Y:S05]  /*4410*/  BRA `(.L_x_12094) ;  /* 0x0000000000b87947 */ /* 0x000fea0003800000 */
.L_x_12111:
        /* <DEDUP_REMOVED lines=22> */
.L_x_12093:
        /* <DEDUP_REMOVED lines=16> */
.L_x_12122:
[----:B------:R-:W-:Y:S05]  /*4680*/  BRA `(.L_x_12094) ;  /* 0x00000000001c7947 */ /* 0x000fea0003800000 */
.L_x_12121:
[----:B------:R-:W-:-:S06]  /*4690*/  HADD2.F32 R3, -RZ, R3.H0_H0 ;  /* 0x20000003ff037230 */ /* 0x000fcc0000004100 */
[----:B------:R-:W0:Y:S02]  /*46a0*/  F2I.U64.TRUNC R2, R3 ;  /* 0x0000000300027311 */ /* 0x000e24000020d800 */
[----:B0-----:R0:W-:Y:S01]  /*46b0*/  STG.E.64 desc[UR36][R16.64], R2 ;  /* 0x0000000210007986 */ /* 0x0011e2000c101b24 */
[----:B------:R-:W-:Y:S05]  /*46c0*/  BRA `(.L_x_12094) ;  /* 0x00000000000c7947 */ /* 0x000fea0003800000 */
.L_x_12120:
[----:B------:R-:W-:-:S06]  /*46d0*/  HADD2.F32 R3, -RZ, R3.H0_H0 ;  /* 0x20000003ff037230 */ /* 0x000fcc0000004100 */
[----:B------:R-:W0:Y:S02]  /*46e0*/  F2I.FTZ.U32.TRUNC.NTZ R3, R3 ;  /* 0x0000000300037305 */ /* 0x000e24000021f000 */
[----:B0-----:R0:W-:Y:S02]  /*46f0*/  STG.E desc[UR36][R16.64], R3 ;  /* 0x0000000310007986 */ /* 0x0011e4000c101924 */
.L_x_12094:
[----:B------:R-:W-:-:S04]  /*4700*/  IMAD R18, R18, 0x200, R23 ;  /* 0x0000020012127824 */ /* 0x000fc800078e0217 */
[----:B------:R-:W-:-:S07]  /*4710*/  VIADD R19, R18, 0x80 ;  /* 0x0000008012137836 */ /* 0x000fce0000000000 */
.L_x_12021:
[----:B------:R-:W-:Y:S05]  /*4720*/  BSYNC B6 ;  /* 0x0000000000067941 */ /* 0x000fea0003800000 */
.L_x_12020:
        /* <DEDUP_REMOVED lines=358> */
.L_x_12125:
        /* <DEDUP_REMOVED lines=23> */
.L_x_12129:
[----:B------:R-:W2:Y:S02]  /*5f00*/  LDG.E.U8 R2, desc[UR36][R2.64] ;  /* 0x0000002402027981 */ /* 0x000ea4000c1e1100 */
[----:B--2---:R-:W-:-:S04]  /*5f10*/  I2FP.F32.U32 R0, R2 ;  /* 0x0000000200007245 */ /* 0x004fc80000201000 */
[----:B------:R-:W-:-:S04]  /*5f20*/  F2FP.F16.F32.PACK_AB R0, RZ, R0 ;  /* 0x00000000ff00723e */ /* 0x000fc800000000ff */
[----:B------:R-:W-:Y:S01]  /*5f30*/  PRMT R22, R0, 0x7610, R22 ;  /* 0x0000761000167816 */ /* 0x000fe20000000016 */
[----:B------:R-:W-:Y:S06]  /*5f40*/  BRA `(.L_x_12131) ;  /* 0x0000000c00bc7947 */ /* 0x000fec0003800000 */
.L_x_12128:
        /* <DEDUP_REMOVED lines=11> */
.L_x_12133:
[----:B------:R-:W2:Y:S02]  /*6000*/  LDG.E R2, desc[UR36][R2.64] ;  /* 0x0000002402027981 */ /* 0x000ea4000c1e1900 */
[----:B--2---:R-:W-:-:S04]  /*6010*/  I2FP.F32.S32 R0, R2 ;  /* 0x0000000200007245 */ /* 0x004fc80000201400 */
[----:B------:R-:W-:-:S04]  /*6020*/  F2FP.F16.F32.PACK_AB R0, RZ, R0 ;  /* 0x00000000ff00723e */ /* 0x000fc800000000ff */
[----:B------:R-:W-:Y:S01]  /*6030*/  PRMT R22, R0, 0x7610, R22 ;  /* 0x0000761000167816 */ /* 0x000fe20000000016 */
[----:B------:R-:W-:Y:S06]  /*6040*/  BRA `(.L_x_12131) ;  /* 0x0000000c007c7947 */ /* 0x000fec0003800000 */
.L_x_12132:
[----:B------:R-:W2:Y:S02]  /*6050*/  LDG.E.U16 R2, desc[UR36][R2.64] ;  /* 0x0000002402027981 */ /* 0x000ea4000c1e1500 */
[----:B--2---:R-:W0:Y:S02]  /*6060*/  I2F.S16 R0, R2 ;  /* 0x0000000200007306 */ /* 0x004e240000101400 */
[----:B0-----:R-:W-:-:S04]  /*6070*/  F2FP.F16.F32.PACK_AB R0, RZ, R0 ;  /* 0x00000000ff00723e */ /* 0x001fc800000000ff */
[----:B------:R-:W-:Y:S01]  /*6080*/  PRMT R22, R0, 0x7610, R22 ;  /* 0x0000761000167816 */ /* 0x000fe20000000016 */
[----:B------:R-:W-:Y:S06]  /*6090*/  BRA `(.L_x_12131) ;  /* 0x0000000c00687947 */ /* 0x000fec0003800000 */
.L_x_12127:
        /* <DEDUP_REMOVED lines=9> */
.L_x_12135:
[----:B------:R1:W5:Y:S01]  /*6130*/  LDG.E.U16 R22, desc[UR36][R2.64] ;  /* 0x0000002402167981 */ /* 0x000362000c1e1500 */
[----:B------:R-:W-:Y:S05]  /*6140*/  BRA `(.L_x_12131) ;  /* 0x0000000c003c7947 */ /* 0x000fea0003800000 */
.L_x_12134:
        /* <DEDUP_REMOVED lines=9> */
.L_x_12137:
[----:B------:R0:W5:Y:S01]  /*61e0*/  LDG.E.U16 R22, desc[UR36][R2.64] ;  /* 0x0000002402167981 */ /* 0x000162000c1e1500 */
[----:B------:R-:W-:Y:S05]  /*61f0*/  BRA `(.L_x_12131) ;  /* 0x0000000c00107947 */ /* 0x000fea0003800000 */
.L_x_12136:
        /* <DEDUP_REMOVED lines=9> */
.L_x_12126:
        /* <DEDUP_REMOVED lines=14> */
.L_x_12140:
        /* <DEDUP_REMOVED lines=9> */
.L_x_12139:
        /* <DEDUP_REMOVED lines=28> */
.L_x_12142:
        /* <DEDUP_REMOVED lines=15> */
.L_x_12141:
[----:B------:R-:W2:Y:S02]  /*66b0*/  LDG.E.U16 R0, desc[UR36][R2.64] ;  /* 0x0000002402007981 */ /* 0x000ea4000c1e1500 */
[----:B--2---:R-:W-:-:S05]  /*66c0*/  IMAD.U32 R0, R0, 0x10000, RZ ;  /* 0x0001000000007824 */ /* 0x004fca00078e00ff */
[----:B------:R-:W-:-:S04]  /*66d0*/  F2FP.F16.F32.PACK_AB R0, RZ, R0 ;  /* 0x00000000ff00723e */ /* 0x000fc800000000ff */
[----:B------:R-:W-:Y:S01]  /*66e0*/  PRMT R22, R0, 0x7610, R22 ;  /* 0x0000761000167816 */ /* 0x000fe20000000016 */
[----:B------:R-:W-:Y:S06]  /*66f0*/  BRA `(.L_x_12131) ;  /* 0x0000000400d07947 */ /* 0x000fec0003800000 */
.L_x_12138:
        /* <DEDUP_REMOVED lines=13> */
.L_x_12145:
        /* <DEDUP_REMOVED lines=21> */
.L_x_12149:
[----:B------:R-:W-:Y:S05]  /*6920*/  BSYNC B1 ;  /* 0x0000000000017941 */ /* 0x000fea0003800000 */
.L_x_12148:
[----:B------:R-:W-:Y:S01]  /*6930*/  LEA R3, R0, 0x3b800000, 0x17 ;  /* 0x3b80000000037811 */ /* 0x000fe200078eb8ff */
[----:B------:R-:W-:-:S05]  /*6940*/  IMAD.SHL.U32 R0, R2, 0x100000, RZ ;  /* 0x0010000002007824 */ /* 0x000fca00078e00ff */
[----:B------:R-:W-:-:S07]  /*6950*/  LOP3.LUT R0, R3, R0, R4, 0xfe, !PT ;  /* 0x0000000003007212 */ /* 0x000fce00078efe04 */
.L_x_12147:
[----:B------:R-:W-:Y:S05]  /*6960*/  BSYNC B0 ;  /* 0x0000000000007941 */ /* 0x000fea0003800000 */
.L_x_12146:
[----:B------:R-:W-:-:S04]  /*6970*/  F2FP.F16.F32.PACK_AB R0, RZ, R0 ;  /* 0x00000000ff00723e */ /* 0x000fc800000000ff */
[----:B------:R-:W-:Y:S01]  /*6980*/  PRMT R22, R0, 0x7610, R22 ;  /* 0x0000761000167816 */ /* 0x000fe20000000016 */
[----:B------:R-:W-:Y:S06]  /*6990*/  BRA `(.L_x_12131) ;  /* 0x0000000400287947 */ /* 0x000fec0003800000 */
.L_x_12144:
        /* <DEDUP_REMOVED lines=21> */
.L_x_12153:
[----:B------:R-:W-:Y:S05]  /*6af0*/  BSYNC B1 ;  /* 0x0000000000017941 */ /* 0x000fea0003800000 */
.L_x_12152:
[----:B------:R-:W-:Y:S01]  /*6b00*/  LEA R3, R0, 0x37800000, 0x17 ;  /* 0x3780000000037811 */ /* 0x000fe200078eb8ff */
[----:B------:R-:W-:-:S05]  /*6b10*/  IMAD.SHL.U32 R0, R2, 0x200000, RZ ;  /* 0x0020000002007824 */ /* 0x000fca00078e00ff */
[----:B------:R-:W-:-:S07]  /*6b20*/  LOP3.LUT R0, R3, R0, R4, 0xfe, !PT ;  /* 0x0000000003007212 */ /* 0x000fce00078efe04 */
.L_x_12151:
[----:B------:R-:W-:Y:S05]  /*6b30*/  BSYNC B0 ;  /* 0x0000000000007941 */ /* 0x000fea0003800000 */
.L_x_12150:
[----:B------:R-:W-:-:S04]  /*6b40*/  F2FP.F16.F32.PACK_AB R0, RZ, R0 ;  /* 0x00000000ff00723e */ /* 0x000fc800000000ff */
[----:B------:R-:W-:Y:S01]  /*6b50*/  PRMT R22, R0, 0x7610, R22 ;  /* 0x0000761000167816 */ /* 0x000fe20000000016 */
[----:B------:R-:W-:Y:S06]  /*6b60*/  BRA `(.L_x_12131) ;  /* 0x0000000000b47947 */ /* 0x000fec0003800000 */
.L_x_12143:
        /* <DEDUP_REMOVED lines=14> */
.L_x_12157:
[----:B------:R-:W-:Y:S05]  /*6c50*/  BSYNC B0 ;  /* 0x0000000000007941 */ /* 0x000fea0003800000 */
.L_x_12156:
[----:B------:R-:W-:-:S04]  /*6c60*/  F2FP.F16.F32.PACK_AB R0, RZ, R0 ;  /* 0x00000000ff00723e */ /* 0x000fc800000000ff */
[----:B------:R-:W-:Y:S01]  /*6c70*/  PRMT R22, R0, 0x7610, R22 ;  /* 0x0000761000167816 */ /* 0x000fe20000000016 */
[----:B------:R-:W-:Y:S06]  /*6c80*/  BRA `(.L_x_12131) ;  /* 0x00000000006c7947 */ /* 0x000fec0003800000 */
.L_x_12130:
        /* <DEDUP_REMOVED lines=16> */
.L_x_12158:
[----:B------:R-:W-:Y:S01]  /*6d90*/  PRMT R22, RZ, 0x7610, R22 ;  /* 0x00007610ff167816 */ /* 0x000fe20000000016 */
[----:B------:R-:W-:Y:S06]  /*6da0*/  BRA `(.L_x_12131) ;  /* 0x0000000000247947 */ /* 0x000fec0003800000 */
.L_x_12155:
[----:B------:R-:W2:Y:S02]  /*6db0*/  LDG.E.64 R2, desc[UR36][R2.64] ;  /* 0x0000002402027981 */ /* 0x000ea4000c1e1b00 */
[----:B--2---:R-:W0:Y:S02]  /*6dc0*/  I2F.U64 R0, R2 ;  /* 0x0000000200007312 */ /* 0x004e240000301000 */
[----:B0-----:R-:W-:-:S04]  /*6dd0*/  F2FP.F16.F32.PACK_AB R0, RZ, R0 ;  /* 0x00000000ff00723e */ /* 0x001fc800000000ff */
[----:B------:R-:W-:Y:S01]  /*6de0*/  PRMT R22, R0, 0x7610, R22 ;  /* 0x0000761000167816 */ /* 0x000fe20000000016 */
[----:B------:R-:W-:Y:S06]  /*6df0*/  BRA `(.L_x_12131) ;  /* 0x0000000000107947 */ /* 0x000fec0003800000 */
.L_x_12154:
[----:B------:R-:W2:Y:S02]  /*6e00*/  LDG.E R2, desc[UR36][R2.64] ;  /* 0x0000002402027981 */ /* 0x000ea4000c1e1900 */
[----:B--2---:R-:W-:-:S04]  /*6e10*/  I2FP.F32.U32 R0, R2 ;  /* 0x0000000200007245 */ /* 0x004fc80000201000 */
[----:B------:R-:W-:-:S04]  /*6e20*/  F2FP.F16.F32.PACK_AB R0, RZ, R0 ;  /* 0x00000000ff00723e */ /* 0x000fc800000000ff */
[----:B------:R-:W-:-:S07]  /*6e30*/  PRMT R22, R0, 0x7610, R22 ;  /* 0x0000761000167816 */ /* 0x000fce0000000016 */
.L_x_12131:
        /* <DEDUP_REMOVED lines=19> */
.L_x_12162:
[----:B------:R-:W2:Y:S02]  /*6f70*/  LDG.E.U8 R2, desc[UR36][R2.64] ;  /* 0x0000002402027981 */ /* 0x000ea4000c1e1100 */
[----:B--2---:R-:W-:-:S04]  /*6f80*/  I2FP.F32.U32 R0, R2 ;  /* 0x0000000200007245 */ /* 0x004fc80000201000 */
[----:B------:R-:W-:Y:S01]  /*6f90*/  F2FP.F16.F32.PACK_AB R0, RZ, R0 ;  /* 0x00000000ff00723e */ /* 0x000fe200000000ff */
[----:B------:R-:W-:Y:S06]  /*6fa0*/  BRA `(.L_x_12164) ;  /* 0x0000000c00887947 */ /* 0x000fec0003800000 */
.L_x_12161:
        /* <DEDUP_REMOVED lines=10> */
.L_x_12166:
[----:B------:R-:W2:Y:S02]  /*7050*/  LDG.E R2, desc[UR36][R2.64] ;  /* 0x0000002402027981 */ /* 0x000ea4000c1e1900 */
[----:B--2---:R-:W-:-:S04]  /*7060*/  I2FP.F32.S32 R0, R2 ;  /* 0x0000000200007245 */ /* 0x004fc80000201400 */
[----:B------:R-:W-:Y:S01]  /*7070*/  F2FP.F16.F32.PACK_AB R0, RZ, R0 ;  /* 0x00000000ff00723e */ /* 0x000fe200000000ff */
[----:B------:R-:W-:Y:S06]  /*7080*/  BRA `(.L_x_12164) ;  /* 0x0000000c00507947 */ /* 0x000fec0003800000 */
.L_x_12165:
[----:B------:R-:W2:Y:S02]  /*7090*/  LDG.E.U16 R2, desc[UR36][R2.64] ;  /* 0x0000002402027981 */ /* 0x000ea4000c1e1500 */
[----:B--2---:R-:W0:Y:S02]  /*70a0*/  I2F.S16 R0, R2 ;  /* 0x0000000200007306 */ /* 0x004e240000101400 */
[----:B0-----:R-:W-:Y:S01]  /*70b0*/  F2FP.F16.F32.PACK_AB R0, RZ, R0 ;  /* 0x00000000ff00723e */ /* 0x001fe200000000ff */
[----:B------:R-:W-:Y:S06]  /*70c0*/  BRA `(.L_x_12164) ;  /* 0x0000000c00407947 */ /* 0x000fec0003800000 */
.L_x_12160:
        /* <DEDUP_REMOVED lines=9> */
.L_x_12168:
[----:B------:R1:W5:Y:S01]  /*7160*/  LDG.E.U16 R0, desc[UR36][R2.64] ;  /* 0x0000002402007981 */ /* 0x000362000c1e1500 */
[----:B------:R-:W-:Y:S05]  /*7170*/  BRA `(.L_x_12164) ;  /* 0x0000000c00147947 */ /* 0x000fea0003800000 */
.L_x_12167:
        /* <DEDUP_REMOVED lines=9> */
.L_x_12170:
[----:B------:R0:W5:Y:S01]  /*7210*/  LDG.E.U16 R0, desc[UR36][R2.64] ;  /* 0x0000002402007981 */ /* 0x000162000c1e1500 */
[----:B------:R-:W-:Y:S05]  /*7220*/  BRA `(.L_x_12164) ;  /* 0x0000000800e87947 */ /* 0x000fea0003800000 */
.L_x_12169:
        /* <DEDUP_REMOVED lines=8> */
.L_x_12159:
        /* <DEDUP_REMOVED lines=13> */
.L_x_12173:
        /* <DEDUP_REMOVED lines=8> */
.L_x_12172:
        /* <DEDUP_REMOVED lines=28> */
.L_x_12175:
        /* <DEDUP_REMOVED lines=15> */
.L_x_12174:
[----:B------:R-:W2:Y:S02]  /*76b0*/  LDG.E.U16 R0, desc[UR36][R2.64] ;  /* 0x0000002402007981 */ /* 0x000ea4000c1e1500 */
[----:B--2---:R-:W-:-:S05]  /*76c0*/  IMAD.U32 R0, R0, 0x10000, RZ ;  /* 0x0001000000007824 */ /* 0x004fca00078e00ff */
[----:B------:R-:W-:Y:S01]  /*76d0*/  F2FP.F16.F32.PACK_AB R0, RZ, R0 ;  /* 0x00000000ff00723e */ /* 0x000fe200000000ff */
[----:B------:R-:W-:Y:S06]  /*76e0*/  BRA `(.L_x_12164) ;  /* 0x0000000400b87947 */ /* 0x000fec0003800000 */
.L_x_12171:
        /* <DEDUP_REMOVED lines=12> */
.L_x_12178:
        /* <DEDUP_REMOVED lines=21> */
.L_x_12182:
[----:B------:R-:W-:Y:S05]  /*7900*/  BSYNC B1 ;  /* 0x0000000000017941 */ /* 0x000fea0003800000 */
.L_x_12181:
[----:B------:R-:W-:Y:S01]  /*7910*/  LEA R3, R0, 0x3b800000, 0x17 ;  /* 0x3b80000000037811 */ /* 0x000fe200078eb8ff */
[----:B------:R-:W-:-:S05]  /*7920*/  IMAD.SHL.U32 R0, R2, 0x100000, RZ ;  /* 0x0010000002007824 */ /* 0x000fca00078e00ff */
[----:B------:R-:W-:-:S07]  /*7930*/  LOP3.LUT R0, R3, R0, R4, 0xfe, !PT ;  /* 0x0000000003007212 */ /* 0x000fce00078efe04 */
.L_x_12180:
[----:B------:R-:W-:Y:S05]  /*7940*/  BSYNC B0 ;  /* 0x0000000000007941 */ /* 0x000fea0003800000 */
.L_x_12179:
[----:B------:R-:W-:Y:S01]  /*7950*/  F2FP.F16.F32.PACK_AB R0, RZ, R0 ;  /* 0x00000000ff00723e */ /* 0x000fe200000000ff */
[----:B------:R-:W-:Y:S06]  /*7960*/  BRA `(.L_x_12164) ;  /* 0x0000000400187947 */ /* 0x000fec0003800000 */
.L_x_12177:
        /* <DEDUP_REMOVED lines=21> */
.L_x_12186:
[----:B------:R-:W-:Y:S05]  /*7ac0*/  BSYNC B1 ;  /* 0x0000000000017941 */ /* 0x000fea0003800000 */
.L_x_12185:
[----:B------:R-:W-:Y:S01]  /*7ad0*/  LEA R3, R0, 0x37800000, 0x17 ;  /* 0x3780000000037811 */ /* 0x000fe200078eb8ff */
[----:B------:R-:W-:-:S05]  /*7ae0*/  IMAD.SHL.U32 R0, R2, 0x200000, RZ ;  /* 0x0020000002007824 */ /* 0x000fca00078e00ff */
[----:B------:R-:W-:-:S07]  /*7af0*/  LOP3.LUT R0, R3, R0, R4, 0xfe, !PT ;  /* 0x0000000003007212 */ /* 0x000fce00078efe04 */
.L_x_12184:
[----:B------:R-:W-:Y:S05]  /*7b00*/  BSYNC B0 ;  /* 0x0000000000007941 */ /* 0x000fea0003800000 */
.L_x_12183:
[----:B------:R-:W-:Y:S01]  /*7b10*/  F2FP.F16.F32.PACK_AB R0, RZ, R0 ;  /* 0x00000000ff00723e */ /* 0x000fe200000000ff */
[----:B------:R-:W-:Y:S06]  /*7b20*/  BRA `(.L_x_12164) ;  /* 0x0000000000a87947 */ /* 0x000fec0003800000 */
.L_x_12176:
        /* <DEDUP_REMOVED lines=14> */
.L_x_12190:
[----:B------:R-:W-:Y:S05]  /*7c10*/  BSYNC B0 ;  /* 0x0000000000007941 */ /* 0x000fea0003800000 */
.L_x_12189:
[----:B------:R-:W-:Y:S01]  /*7c20*/  F2FP.F16.F32.PACK_AB R0, RZ, R0 ;  /* 0x00000000ff00723e */ /* 0x000fe200000000ff */
[----:B------:R-:W-:Y:S06]  /*7c30*/  BRA `(.L_x_12164) ;  /* 0x0000000000647947 */ /* 0x000fec0003800000 */
.L_x_12163:
        /* <DEDUP_REMOVED lines=16> */
.L_x_12191:
[----:B------:R-:W-:Y:S01]  /*7d40*/  PRMT R0, RZ, 0x7610, R0 ;  /* 0x00007610ff007816 */ /* 0x000fe20000000000 */
[----:B------:R-:W-:Y:S06]  /*7d50*/  BRA `(.L_x_12164) ;  /* 0x00000000001c7947 */ /* 0x000fec0003800000 */
.L_x_12188:
[----:B------:R-:W2:Y:S02]  /*7d60*/  LDG.E.64 R2, desc[UR36][R2.64] ;  /* 0x0000002402027981 */ /* 0x000ea4000c1e1b00 */
[----:B--2---:R-:W0:Y:S02]  /*7d70*/  I2F.U64 R0, R2 ;  /* 0x0000000200007312 */ /* 0x004e240000301000 */
[----:B0-----:R-:W-:Y:S01]  /*7d80*/  F2FP.F16.F32.PACK_AB R0, RZ, R0 ;  /* 0x00000000ff00723e */ /* 0x001fe200000000ff */
[----:B------:R-:W-:Y:S06]  /*7d90*/  BRA `(.L_x_12164) ;  /* 0x00000000000c7947 */ /* 0x000fec0003800000 */
.L_x_12187:
[----:B------:R-:W2:Y:S02]  /*7da0*/  LDG.E R2, desc[UR36][R2.64] ;  /* 0x0000002402027981 */ /* 0x000ea4000c1e1900 */
[----:B--2---:R-:W-:-:S04]  /*7db0*/  I2FP.F32.U32 R0, R2 ;  /* 0x0000000200007245 */ /* 0x004fc80000201000 */
[----:B------:R-:W-:-:S07]  /*7dc0*/  F2FP.F16.F32.PACK_AB R0, RZ, R0 ;  /* 0x00000000ff00723e */ /* 0x000fce00000000ff */
.L_x_12164:
        /* <DEDUP_REMOVED lines=26> */
.L_x_12195:
[----:B------:R-:W-:-:S06]  /*7f70*/  HADD2.F32 R3, -RZ, R3.H0_H0 ;  /* 0x20000003ff037230 */ /* 0x000fcc0000004100 */
[----:B------:R-:W0:Y:S02]  /*7f80*/  F2I.S64.TRUNC R2, R3 ;  /* 0x0000000300027311 */ /* 0x000e24000020d900 */
[----:B0-----:R0:W-:Y:S01]  /*7f90*/  STG.E.U8 desc[UR36][R16.64], R2 ;  /* 0x0000000210007986 */ /* 0x0011e2000c101124 */
[----:B------:R-:W-:Y:S05]  /*7fa0*/  BRA `(.L_x_12197) ;  /* 0x0000000c00847947 */ /* 0x000fea0003800000 */
.L_x_12194:
        /* <DEDUP_REMOVED lines=10> */
.L_x_12199:
[----:B------:R-:W-:-:S06]  /*8050*/  HADD2.F32 R3, -RZ, R3.H0_H0 ;  /* 0x20000003ff037230 */ /* 0x000fcc0000004100 */
[----:B------:R-:W0:Y:S02]  /*8060*/  F2I.FTZ.TRUNC.NTZ R3, R3 ;  /* 0x0000000300037305 */ /* 0x000e24000021f100 */
[----:B0-----:R3:W-:Y:S01]  /*8070*/  STG.E desc[UR36][R16.64], R3 ;  /* 0x0000000310007986 */ /* 0x0017e2000c101924 */
[----:B------:R-:W-:Y:S05]  /*8080*/  BRA `(.L_x_12197) ;  /* 0x0000000c004c7947 */ /* 0x000fea0003800000 */
.L_x_12198:
[----:B------:R-:W-:-:S06]  /*8090*/  HADD2.F32 R3, -RZ, R3.H0_H0 ;  /* 0x20000003ff037230 */ /* 0x000fcc0000004100 */
[----:B------:R-:W0:Y:S02]  /*80a0*/  F2I.FTZ.TRUNC.NTZ R3, R3 ;  /* 0x0000000300037305 */ /* 0x000e24000021f100 */
[----:B0-----:R2:W-:Y:S01]  /*80b0*/  STG.E.U16 desc[UR36][R16.64], R3 ;  /* 0x0000000310007986 */ /* 0x0015e2000c101524 */
[----:B------:R-:W-:Y:S05]  /*80c0*/  BRA `(.L_x_12197) ;  /* 0x0000000c003c7947 */ /* 0x000fea0003800000 */
.L_x_12193:
        /* <DEDUP_REMOVED lines=9> */
.L_x_12201:
[----:B------:R0:W-:Y:S01]  /*8160*/  STG.E.U16 desc[UR36][R16.64], R3 ;  /* 0x0000000310007986 */ /* 0x0001e2000c101524 */
[----:B------:R-:W-:Y:S05]  /*8170*/  BRA `(.L_x_12197) ;  /* 0x0000000c00107947 */ /* 0x000fea0003800000 */
.L_x_12200:
        /* <DEDUP_REMOVED lines=10> */
.L_x_12203:
[----:B------:R-:W-:-:S05]  /*8220*/  HADD2.F32 R0, -RZ, R3.H0_H0 ;  /* 0x20000003ff007230 */ /* 0x000fca0000004100 */
[----:B------:R-:W-:-:S04]  /*8230*/  F2FP.F16.F32.PACK_AB R0, RZ, R0 ;  /* 0x00000000ff00723e */ /* 0x000fc800000000ff */
[----:B------:R-:W-:-:S05]  /*8240*/  PRMT R0, R0, 0x5410, RZ ;  /* 0x0000541000007816 */ /* 0x000fca00000000ff */
[----:B------:R0:W-:Y:S01]  /*8250*/  STG.E desc[UR36][R16.64], R0 ;  /* 0x0000000010007986 */ /* 0x0001e2000c101924 */
[----:B------:R-:W-:Y:S05]  /*8260*/  BRA `(.L_x_12197) ;  /* 0x0000000800d47947 */ /* 0x000fea0003800000 */
.L_x_12202:
[----:B------:R-:W-:-:S05]  /*8270*/  HADD2.F32 R2, -RZ, R3.H0_H0 ;  /* 0x20000003ff027230 */ /* 0x000fca0000004100 */
[----:B------:R-:W-:-:S06]  /*8280*/  FMUL.FTZ R2, R2, 1 ;  /* 0x3f80000002027820 */ /* 0x000fcc0000410000 */
[----:B------:R-:W0:Y:S02]  /*8290*/  F2F.F64.F32 R2, R2 ;  /* 0x0000000200027310 */ /* 0x000e240000201800 */
[----:B0-----:R0:W-:Y:S01]  /*82a0*/  STG.E.64 desc[UR36][R16.64], R2 ;  /* 0x0000000210007986 */ /* 0x0011e2000c101b24 */
[----:B------:R-:W-:Y:S05]  /*82b0*/  BRA `(.L_x_12197) ;  /* 0x0000000800c07947 */ /* 0x000fea0003800000 */
.L_x_12192:
        /* <DEDUP_REMOVED lines=13> */
.L_x_12206:
[----:B------:R-:W-:Y:S01]  /*8390*/  HADD2.F32 R3, -RZ, R3.H0_H0 ;  /* 0x20000003ff037230 */ /* 0x000fe20000004100 */
[----:B------:R-:W-:-:S04]  /*83a0*/  CS2R R6, SRZ ;  /* 0x0000000000067805 */ /* 0x000fc8000001ff00 */
[----:B------:R-:W-:-:S04]  /*83b0*/  FMUL.FTZ R3, R3, 1 ;  /* 0x3f80000003037820 */ /* 0x000fc80000410000 */
[----:B------:R-:W0:Y:S02]  /*83c0*/  F2F.F64.F32 R4, R3 ;  /* 0x0000000300047310 */ /* 0x000e240000201800 */
[----:B0-----:R0:W-:Y:S01]  /*83d0*/  STG.E.128 desc[UR36][R16.64], R4 ;  /* 0x0000000410007986 */ /* 0x0011e2000c101d24 */
[----:B------:R-:W-:Y:S05]  /*83e0*/  BRA `(.L_x_12197) ;  /* 0x0000000800747947 */ /* 0x000fea0003800000 */
.L_x_12205:
        /* <DEDUP_REMOVED lines=21> */
.L_x_12210:
[----:B------:R-:W-:Y:S05]  /*8540*/  BSYNC B0 ;  /* 0x0000000000007941 */ /* 0x000fea0003800000 */
.L_x_12209:
[----:B------:R-:W-:-:S05]  /*8550*/  LOP3.LUT R3, R0, R3, RZ, 0xfc, !PT ;  /* 0x0000000300037212 */ /* 0x000fca00078efcff */
[----:B------:R0:W-:Y:S01]  /*8560*/  STG.E.U8 desc[UR36][R16.64], R3 ;  /* 0x0000000310007986 */ /* 0x0001e2000c101124 */
[----:B------:R-:W-:Y:S05]  /*8570*/  BRA `(.L_x_12197) ;  /* 0x0000000800107947 */ /* 0x000fea0003800000 */
.L_x_12208:
        /* <DEDUP_REMOVED lines=13> */
.L_x_12212:
[----:B------:R-:W-:Y:S01]  /*8650*/  IMAD.MOV.U32 R0, RZ, RZ, 0x7f ;  /* 0x0000007fff007424 */ /* 0x000fe200078e00ff */
[----:B------:R-:W-:-:S04]  /*8660*/  ISETP.GT.U32.AND P0, PT, R2, 0x7f800000, PT ;  /* 0x7f8000000200780c */ /* 0x000fc80003f04070 */
[----:B------:R-:W-:-:S09]  /*8670*/  SEL R0, R0, 0x7c, P0 ;  /* 0x0000007c00007807 */ /* 0x000fd20000000000 */
.L_x_12213:
[----:B------:R-:W-:Y:S05]  /*8680*/  BSYNC B0 ;  /* 0x0000000000007941 */ /* 0x000fea0003800000 */
.L_x_12211:
[----:B------:R-:W-:-:S04]  /*8690*/  LOP3.LUT R2, R3, 0x80000000, RZ, 0xc0, !PT ;  /* 0x8000000003027812 */ /* 0x000fc800078ec0ff */
[----:B------:R-:W-:-:S04]  /*86a0*/  SHF.R.U32.HI R3, RZ, 0x18, R2 ;  /* 0x00000018ff037819 */ /* 0x000fc80000011602 */
[----:B------:R-:W-:-:S05]  /*86b0*/  LOP3.LUT R3, R0, R3, RZ, 0xfc, !PT ;  /* 0x0000000300037212 */ /* 0x000fca00078efcff */
[----:B------:R0:W-:Y:S01]  /*86c0*/  STG.E.U8 desc[UR36][R16.64], R3 ;  /* 0x0000000310007986 */ /* 0x0001e2000c101124 */
[----:B------:R-:W-:Y:S05]  /*86d0*/  BRA `(.L_x_12197) ;  /* 0x0000000400b87947 */ /* 0x000fea0003800000 */
.L_x_12207:
[----:B------:R-:W-:-:S05]  /*86e0*/  HADD2.F32 R0, -RZ, R3.H0_H0 ;  /* 0x20000003ff007230 */ /* 0x000fca0000004100 */
[----:B------:R-:W-:-:S05]  /*86f0*/  F2FP.BF16.F32.PACK_AB R0, RZ, R0 ;  /* 0x00000000ff00723e */ /* 0x000fca00000010ff */
[----:B------:R0:W-:Y:S01]  /*8700*/  STG.E.U16 desc[UR36][R16.64], R0 ;  /* 0x0000000010007986 */ /* 0x0001e2000c101524 */
[----:B------:R-:W-:Y:S05]  /*8710*/  BRA `(.L_x_12197) ;  /* 0x0000000400a87947 */ /* 0x000fea0003800000 */
.L_x_12204:
        /* <DEDUP_REMOVED lines=12> */
.L_x_12216:
        /* <DEDUP_REMOVED lines=17> */
.L_x_12219:
[----:B------:R-:W-:-:S04]  /*88f0*/  LOP3.LUT R2, R3, 0x80000000, RZ, 0xc0, !PT ;  /* 0x8000000003027812 */ /* 0x000fc800078ec0ff */
[----:B------:R-:W-:-:S04]  /*8900*/  SHF.R.U32.HI R3, RZ, 0x18, R2 ;  /* 0x00000018ff037819 */ /* 0x000fc80000011602 */
[----:B------:R-:W-:-:S04]  /*8910*/  LOP3.LUT R0, R0, R3, RZ, 0xfc, !PT ;  /* 0x0000000300007212 */ /* 0x000fc800078efcff */
[----:B------:R-:W-:-:S07]  /*8920*/  PRMT R8, R0, 0x7610, R8 ;  /* 0x0000761000087816 */ /* 0x000fce0000000008 */
.L_x_12218:
[----:B------:R-:W-:Y:S05]  /*8930*/  BSYNC B0 ;  /* 0x0000000000007941 */ /* 0x000fea0003800000 */
.L_x_12217:
[----:B------:R0:W-:Y:S01]  /*8940*/  STG.E.U8 desc[UR36][R16.64], R8 ;  /* 0x0000000810007986 */ /* 0x0001e2000c101124 */
[----:B------:R-:W-:Y:S05]  /*8950*/  BRA `(.L_x_12197) ;  /* 0x0000000400187947 */ /* 0x000fea0003800000 */
.L_x_12215:
        /* <DEDUP_REMOVED lines=17> */
.L_x_12222:
[----:B------:R-:W-:-:S04]  /*8a70*/  LOP3.LUT R2, R3, 0x80000000, RZ, 0xc0, !PT ;  /* 0x8000000003027812 */ /* 0x000fc800078ec0ff */
[----:B------:R-:W-:-:S04]  /*8a80*/  SHF.R.U32.HI R3, RZ, 0x18, R2 ;  /* 0x00000018ff037819 */ /* 0x000fc80000011602 */
[----:B------:R-:W-:-:S04]  /*8a90*/  LOP3.LUT R0, R0, R3, RZ, 0xfc, !PT ;  /* 0x0000000300007212 */ /* 0x000fc800078efcff */
[----:B------:R-:W-:-:S07]  /*8aa0*/  PRMT R8, R0, 0x7610, R8 ;  /* 0x0000761000087816 */ /* 0x000fce0000000008 */
.L_x_12221:
[----:B------:R-:W-:Y:S05]  /*8ab0*/  BSYNC B0 ;  /* 0x0000000000007941 */ /* 0x000fea0003800000 */
.L_x_12220:
[----:B------:R0:W-:Y:S01]  /*8ac0*/  STG.E.U8 desc[UR36][R16.64], R8 ;  /* 0x0000000810007986 */ /* 0x0001e2000c101124 */
[----:B------:R-:W-:Y:S05]  /*8ad0*/  BRA `(.L_x_12197) ;  /* 0x0000000000b87947 */ /* 0x000fea0003800000 */
.L_x_12214:
        /* <DEDUP_REMOVED lines=22> */
.L_x_12196:
        /* <DEDUP_REMOVED lines=16> */
.L_x_12225:
[----:B------:R-:W-:Y:S05]  /*8d40*/  BRA `(.L_x_12197) ;  /* 0x00000000001c7947 */ /* 0x000fea0003800000 */
.L_x_12224:
[----:B------:R-:W-:-:S06]  /*8d50*/  HADD2.F32 R3, -RZ, R3.H0_H0 ;  /* 0x20000003ff037230 */ /* 0x000fcc0000004100 */
[----:B------:R-:W0:Y:S02]  /*8d60*/  F2I.U64.TRUNC R2, R3 ;  /* 0x0000000300027311 */ /* 0x000e24000020d800 */
[----:B0-----:R0:W-:Y:S01]  /*8d70*/  STG.E.64 desc[UR36][R16.64], R2 ;  /* 0x0000000210007986 */ /* 0x0011e2000c101b24 */
[----:B------:R-:W-:Y:S05]  /*8d80*/  BRA `(.L_x_12197) ;  /* 0x00000000000c7947 */ /* 0x000fea0003800000 */
.L_x_12223:
[----:B------:R-:W-:-:S06]  /*8d90*/  HADD2.F32 R3, -RZ, R3.H0_H0 ;  /* 0x20000003ff037230 */ /* 0x000fcc0000004100 */
[----:B------:R-:W0:Y:S02]  /*8da0*/  F2I.FTZ.U32.TRUNC.NTZ R3, R3 ;  /* 0x0000000300037305 */ /* 0x000e24000021f000 */
[----:B0-----:R0:W-:Y:S02]  /*8db0*/  STG.E desc[UR36][R16.64], R3 ;  /* 0x0000000310007986 */ /* 0x0011e4000c101924 */
.L_x_12197:
[----:B------:R-:W-:-:S07]  /*8dc0*/  VIADD R19, R19, 0x80 ;  /* 0x0000008013137836 */ /* 0x000fce0000000000 */
.L_x_12124:
[----:B------:R-:W-:Y:S05]  /*8dd0*/  BSYNC B6 ;  /* 0x0000000000067941 */ /* 0x000fea0003800000 */
.L_x_12123:
        /* <DEDUP_REMOVED lines=358> */
.L_x_12228:
        /* <DEDUP_REMOVED lines=23> */
.L_x_12232:
[----:B------:R-:W2:Y:S02]  /*a5b0*/  LDG.E.U8 R2, desc[UR36][R2.64] ;  /* 0x0000002402027981 */ /* 0x000ea4000c1e1100 */
[----:B--2---:R-:W-:-:S04]  /*a5c0*/  I2FP.F32.U32 R0, R2 ;  /* 0x0000000200007245 */ /* 0x004fc80000201000 */
[----:B------:R-:W-:-:S04]  /*a5d0*/  F2FP.F16.F32.PACK_AB R0, RZ, R0 ;  /* 0x00000000ff00723e */ /* 0x000fc800000000ff */
[----:B------:R-:W-:Y:S01]  /*a5e0*/  PRMT R22, R0, 0x7610, R22 ;  /* 0x0000761000167816 */ /* 0x000fe20000000016 */
[----:B------:R-:W-:Y:S06]  /*a5f0*/  BRA `(.L_x_12234) ;  /* 0x0000000c00bc7947 */ /* 0x000fec0003800000 */
.L_x_12231:
        /* <DEDUP_REMOVED lines=11> */
.L_x_12236:
[----:B------:R-:W2:Y:S02]  /*a6b0*/  LDG.E R2, desc[UR36][R2.64] ;  /* 0x0000002402027981 */ /* 0x000ea4000c1e1900 */
[----:B--2---:R-:W-:-:S04]  /*a6c0*/  I2FP.F32.S32 R0, R2 ;  /* 0x0000000200007245 */ /* 0x004fc80000201400 */
[----:B------:R-:W-:-:S04]  /*a6d0*/  F2FP.F16.F32.PACK_AB R0, RZ, R0 ;  /* 0x00000000ff00723e */ /* 0x000fc800000000ff */
[----:B------:R-:W-:Y:S01]  /*a6e0*/  PRMT R22, R0, 0x7610, R22 ;  /* 0x0000761000167816 */ /* 0x000fe20000000016 */
[----:B------:R-:W-:Y:S06]  /*a6f0*/  BRA `(.L_x_12234) ;  /* 0x0000000c007c7947 */ /* 0x000fec0003800000 */
.L_x_12235:
[----:B------:R-:W2:Y:S02]  /*a700*/  LDG.E.U16 R2, desc[UR36][R2.64] ;  /* 0x0000002402027981 */ /* 0x000ea4000c1e1500 */
[----:B--2---:R-:W0:Y:S02]  /*a710*/  I2F.S16 R0, R2 ;  /* 0x0000000200007306 */ /* 0x004e240000101400 */
[----:B0-----:R-:W-:-:S04]  /*a720*/  F2FP.F16.F32.PACK_AB R0, RZ, R0 ;  /* 0x00000000ff00723e */ /* 0x001fc800000000ff */
[----:B------:R-:W-:Y:S01]  /*a730*/  PRMT R22, R0, 0x7610, R22 ;  /* 0x0000761000167816 */ /* 0x000fe20000000016 */
[----:B------:R-:W-:Y:S06]  /*a740*/  BRA `(.L_x_12234) ;  /* 0x0000000c00687947 */ /* 0x000fec0003800000 */
.L_x_12230:
        /* <DEDUP_REMOVED lines=9> */
.L_x_12238:
[----:B------:R0:W5:Y:S01]  /*a7e0*/  LDG.E.U16 R22, desc[UR36][R2.64] ;  /* 0x0000002402167981 */ /* 0x000162000c1e1500 */
[----:B------:R-:W-:Y:S05]  /*a7f0*/  BRA `(.L_x_12234) ;  /* 0x0000000c003c7947 */ /* 0x000fea0003800000 */
.L_x_12237:
        /* <DEDUP_REMOVED lines=9> */
.L_x_12240:
[----:B------:R1:W5:Y:S01]  /*a890*/  LDG.E.U16 R22, desc[UR36][R2.64] ;  /* 0x0000002402167981 */ /* 0x000362000c1e1500 */
[----:B------:R-:W-:Y:S05]  /*a8a0*/  BRA `(.L_x_12234) ;  /* 0x0000000c00107947 */ /* 0x000fea0003800000 */
.L_x_12239:
        /* <DEDUP_REMOVED lines=9> */
.L_x_12229:
        /* <DEDUP_REMOVED lines=14> */
.L_x_12243:
        /* <DEDUP_REMOVED lines=9> */
.L_x_12242:
        /* <DEDUP_REMOVED lines=28> */
.L_x_12245:
        /* <DEDUP_REMOVED lines=15> */
.L_x_12244:
[----:B------:R-:W2:Y:S02]  /*ad60*/  LDG.E.U16 R0, desc[UR36][R2.64] ;  /* 0x0000002402007981 */ /* 0x000ea4000c1e1500 */
[----:B--2---:R-:W-:-:S05]  /*ad70*/  IMAD.U32 R0, R0, 0x10000, RZ ;  /* 0x0001000000007824 */ /* 0x004fca00078e00ff */
[----:B------:R-:W-:-:S04]  /*ad80*/  F2FP.F16.F32.PACK_AB R0, RZ, R0 ;  /* 0x00000000ff00723e */ /* 0x000fc800000000ff */
[----:B------:R-:W-:Y:S01]  /*ad90*/  PRMT R22, R0, 0x7610, R22 ;  /* 0x0000761000167816 */ /* 0x000fe20000000016 */
[----:B------:R-:W-:Y:S06]  /*ada0*/  BRA `(.L_x_12234) ;  /* 0x0000000400d07947 */ /* 0x000fec0003800000 */
.L_x_12241:
        /* <DEDUP_REMOVED lines=13> */
.L_x_12248:
        /* <DEDUP_REMOVED lines=21> */
.L_x_12252:
[----:B------:R-:W-:Y:S05]  /*afd0*/  BSYNC B1 ;  /* 0x0000000000017941 */ /* 0x000fea0003800000 */
.L_x_12251:
[----:B------:R-:W-:Y:S01]  /*afe0*/  LEA R3, R0, 0x3b800000, 0x17 ;  /* 0x3b80000000037811 */ /* 0x000fe200078eb8ff */
[----:B------:R-:W-:-:S05]  /*aff0*/  IMAD.SHL.U32 R0, R2, 0x100000, RZ ;  /* 0x0010000002007824 */ /* 0x000fca00078e00ff */
[----:B------:R-:W-:-:S07]  /*b000*/  LOP3.LUT R0, R3, R0, R4, 0xfe, !PT ;  /* 0x0000000003007212 */ /* 0x000fce00078efe04 */
.L_x_12250:
[----:B------:R-:W-:Y:S05]  /*b010*/  BSYNC B0 ;  /* 0x0000000000007941 */ /* 0x000fea0003800000 */
.L_x_12249:
[----:B------:R-:W-:-:S04]  /*b020*/  F2FP.F16.F32.PACK_AB R0, RZ, R0 ;  /* 0x00000000ff00723e */ /* 0x000fc800000000ff */
[----:B------:R-:W-:Y:S01]  /*b030*/  PRMT R22, R0, 0x7610, R22 ;  /* 0x0000761000167816 */ /* 0x000fe20000000016 */
[----:B------:R-:W-:Y:S06]  /*b040*/  BRA `(.L_x_12234) ;  /* 0x0000000400287947 */ /* 0x000fec0003800000 */
.L_x_12247:
        /* <DEDUP_REMOVED lines=21> */
.L_x_12256:
[----:B------:R-:W-:Y:S05]  /*b1a0*/  BSYNC B1 ;  /* 0x0000000000017941 */ /* 0x000fea0003800000 */
.L_x_12255:
[----:B------:R-:W-:Y:S01]  /*b1b0*/  LEA R3, R0, 0x37800000, 0x17 ;  /* 0x3780000000037811 */ /* 0x000fe200078eb8ff */
[----:B------:R-:W-:-:S05]  /*b1c0*/  IMAD.SHL.U32 R0, R2, 0x200000, RZ ;  /* 0x0020000002007824 */ /* 0x000fca00078e00ff */
[----:B------:R-:W-:-:S07]  /*b1d0*/  LOP3.LUT R0, R3, R0, R4, 0xfe, !PT ;  /* 0x0000000003007212 */ /* 0x000fce00078efe04 */
.L_x_12254:
[----:B------:R-:W-:Y:S05]  /*b1e0*/  BSYNC B0 ;  /* 0x0000000000007941 */ /* 0x000fea0003800000 */
.L_x_12253:
[----:B------:R-:W-:-:S04]  /*b1f0*/  F2FP.F16.F32.PACK_AB R0, RZ, R0 ;  /* 0x00000000ff00723e */ /* 0x000fc800000000ff */
[----:B------:R-:W-:Y:S01]  /*b200*/  PRMT R22, R0, 0x7610, R22 ;  /* 0x0000761000167816 */ /* 0x000fe20000000016 */
[----:B------:R-:W-:Y:S06]  /*b210*/  BRA `(.L_x_12234) ;  /* 0x0000000000b47947 */ /* 0x000fec0003800000 */
.L_x_12246:
        /* <DEDUP_REMOVED lines=14> */
.L_x_12260:
[----:B------:R-:W-:Y:S05]  /*b300*/  BSYNC B0 ;  /* 0x0000000000007941 */ /* 0x000fea0003800000 */
.L_x_12259:
[----:B------:R-:W-:-:S04]  /*b310*/  F2FP.F16.F32.PACK_AB R0, RZ, R0 ;  /* 0x00000000ff00723e */ /* 0x000fc800000000ff */
[----:B------:R-:W-:Y:S01]  /*b320*/  PRMT R22, R0, 0x7610, R22 ;  /* 0x0000761000167816 */ /* 0x000fe20000000016 */
[----:B------:R-:W-:Y:S06]  /*b330*/  BRA `(.L_x_12234) ;  /* 0x00000000006c7947 */ /* 0x000fec0003800000 */
.L_x_12233:
        /* <DEDUP_REMOVED lines=16> */
.L_x_12261:
[----:B------:R-:W-:Y:S01]  /*b440*/  PRMT R22, RZ, 0x7610, R22 ;  /* 0x00007610ff167816 */ /* 0x000fe20000000016 */
[----:B------:R-:W-:Y:S06]  /*b450*/  BRA `(.L_x_12234) ;  /* 0x0000000000247947 */ /* 0x000fec0003800000 */
.L_x_12258:
[----:B------:R-:W2:Y:S02]  /*b460*/  LDG.E.64 R2, desc[UR36][R2.64] ;  /* 0x0000002402027981 */ /* 0x000ea4000c1e1b00 */
[----:B--2---:R-:W0:Y:S02]  /*b470*/  I2F.U64 R0, R2 ;  /* 0x0000000200007312 */ /* 0x004e240000301000 */
[----:B0-----:R-:W-:-:S04]  /*b480*/  F2FP.F16.F32.PACK_AB R0, RZ, R0 ;  /* 0x00000000ff00723e */ /* 0x001fc800000000ff */
[----:B------:R-:W-:Y:S01]  /*b490*/  PRMT R22, R0, 0x7610, R22 ;  /* 0x0000761000167816 */ /* 0x000fe20000000016 */
[----:B------:R-:W-:Y:S06]  /*b4a0*/  BRA `(.L_x_12234) ;  /* 0x0000000000107947 */ /* 0x000fec0003800000 */
.L_x_12257:
[----:B------:R-:W2:Y:S02]  /*b4b0*/  LDG.E R2, desc[UR36][R2.64] ;  /* 0x0000002402027981 */ /* 0x000ea4000c1e1900 */
[----:B--2---:R-:W-:-:S04]  /*b4c0*/  I2FP.F32.U32 R0, R2 ;  /* 0x0000000200007245 */ /* 0x004fc80000201000 */
[----:B------:R-:W-:-:S04]  /*b4d0*/  F2FP.F16.F32.PACK_AB R0, RZ, R0 ;  /* 0x00000000ff00723e */ /* 0x000fc800000000ff */
[----:B------:R-:W-:-:S07]  /*b4e0*/  PRMT R22, R0, 0x7610, R22 ;  /* 0x0000761000167816 */ /* 0x000fce0000000016 */
.L_x_12234:
        /* <DEDUP_REMOVED lines=19> */
.L_x_12265:
[----:B------:R-:W2:Y:S02]  /*b620*/  LDG.E.U8 R2, desc[UR36][R2.64] ;  /* 0x0000002402027981 */ /* 0x000ea4000c1e1100 */
[----:B--2---:R-:W-:-:S04]  /*b630*/  I2FP.F32.U32 R0, R2 ;  /* 0x0000000200007245 */ /* 0x004fc80000201000 */
[----:B------:R-:W-:Y:S01]  /*b640*/  F2FP.F16.F32.PACK_AB R0, RZ, R0 ;  /* 0x00000000ff00723e */ /* 0x000fe200000000ff */
[----:B------:R-:W-:Y:S06]  /*b650*/  BRA `(.L_x_12267) ;  /* 0x0000000c00887947 */ /* 0x000fec0003800000 */
.L_x_12264:
        /* <DEDUP_REMOVED lines=10> */
.L_x_12269:
[----:B------:R-:W2:Y:S02]  /*b700*/  LDG.E R2, desc[UR36][R2.64] ;  /* 0x0000002402027981 */ /* 0x000ea4000c1e1900 */
[----:B--2---:R-:W-:-:S04]  /*b710*/  I2FP.F32.S32 R0, R2 ;  /* 0x0000000200007245 */ /* 0x004fc80000201400 */
[----:B------:R-:W-:Y:S01]  /*b720*/  F2FP.F16.F32.PACK_AB R0, RZ, R0 ;  /* 0x00000000ff00723e */ /* 0x000fe200000000ff */
[----:B------:R-:W-:Y:S06]  /*b730*/  BRA `(.L_x_12267) ;  /* 0x0000000c00507947 */ /* 0x000fec0003800000 */
.L_x_12268:
[----:B------:R-:W2:Y:S02]  /*b740*/  LDG.E.U16 R2, desc[UR36][R2.64] ;  /* 0x0000002402027981 */ /* 0x000ea4000c1e1500 */
[----:B--2---:R-:W0:Y:S02]  /*b750*/  I2F.S16 R0, R2 ;  /* 0x0000000200007306 */ /* 0x004e240000101400 */
[----:B0-----:R-:W-:Y:S01]  /*b760*/  F2FP.F16.F32.PACK_AB R0, RZ, R0 ;  /* 0x00000000ff00723e */ /* 0x001fe200000000ff */
[----:B------:R-:W-:Y:S06]  /*b770*/  BRA `(.L_x_12267) ;  /* 0x0000000c00407947 */ /* 0x000fec0003800000 */
.L_x_12263:
        /* <DEDUP_REMOVED lines=9> */
.L_x_12271:
[----:B------:R0:W5:Y:S01]  /*b810*/  LDG.E.U16 R0, desc[UR36][R2.64] ;  /* 0x0000002402007981 */ /* 0x000162000c1e1500 */
[----:B------:R-:W-:Y:S05]  /*b820*/  BRA `(.L_x_12267) ;  /* 0x0000000c00147947 */ /* 0x000fea0003800000 */
.L_x_12270:
        /* <DEDUP_REMOVED lines=9> */
.L_x_12273:
[----:B------:R1:W5:Y:S01]  /*b8c0*/  LDG.E.U16 R0, desc[UR36][R2.64] ;  /* 0x0000002402007981 */ /* 0x000362000c1e1500 */
[----:B------:R-:W-:Y:S05]  /*b8d0*/  BRA `(.L_x_12267) ;  /* 0x0000000800e87947 */ /* 0x000fea0003800000 */
.L_x_12272:
        /* <DEDUP_REMOVED lines=8> */
.L_x_12262:
        /* <DEDUP_REMOVED lines=13> */
.L_x_12276:
        /* <DEDUP_REMOVED lines=8> */
.L_x_12275:
        /* <DEDUP_REMOVED lines=28> */
.L_x_12278:
        /* <DEDUP_REMOVED lines=15> */
.L_x_12277:
[----:B------:R-:W2:Y:S02]  /*bd60*/  LDG.E.U16 R0, desc[UR36][R2.64] ;  /* 0x0000002402007981 */ /* 0x000ea4000c1e1500 */
[----:B--2---:R-:W-:-:S05]  /*bd70*/  IMAD.U32 R0, R0, 0x10000, RZ ;  /* 0x0001000000007824 */ /* 0x004fca00078e00ff */
[----:B------:R-:W-:Y:S01]  /*bd80*/  F2FP.F16.F32.PACK_AB R0, RZ, R0 ;  /* 0x00000000ff00723e */ /* 0x000fe200000000ff */
[----:B------:R-:W-:Y:S06]  /*bd90*/  BRA `(.L_x_12267) ;  /* 0x0000000400b87947 */ /* 0x000fec0003800000 */
.L_x_12274:
        /* <DEDUP_REMOVED lines=12> */
.L_x_12281:
        /* <DEDUP_REMOVED lines=21> */
.L_x_12285:
[----:B------:R-:W-:Y:S05]  /*bfb0*/  BSYNC B1 ;  /* 0x0000000000017941 */ /* 0x000fea0003800000 */
.L_x_12284:
[----:B------:R-:W-:Y:S01]  /*bfc0*/  LEA R3, R0, 0x3b800000, 0x17 ;  /* 0x3b80000000037811 */ /* 0x000fe200078eb8ff */
[----:B------:R-:W-:-:S05]  /*bfd0*/  IMAD.SHL.U32 R0, R2, 0x100000, RZ ;  /* 0x0010000002007824 */ /* 0x000fca00078e00ff */
[----:B------:R-:W-:-:S07]  /*bfe0*/  LOP3.LUT R0, R3, R0, R4, 0xfe, !PT ;  /* 0x0000000003007212 */ /* 0x000fce00078efe04 */
.L_x_12283:
[----:B------:R-:W-:Y:S05]  /*bff0*/  BSYNC B0 ;  /* 0x0000000000007941 */ /* 0x000fea0003800000 */
.L_x_12282:
[----:B------:R-:W-:Y:S01]  /*c000*/  F2FP.F16.F32.PACK_AB R0, RZ, R0 ;  /* 0x00000000ff00723e */ /* 0x000fe200000000ff */
[----:B------:R-:W-:Y:S06]  /*c010*/  BRA `(.L_x_12267) ;  /* 0x0000000400187947 */ /* 0x000fec0003800000 */
.L_x_12280:
        /* <DEDUP_REMOVED lines=21> */
.L_x_12289:
[----:B------:R-:W-:Y:S05]  /*c170*/  BSYNC B1 ;  /* 0x0000000000017941 */ /* 0x000fea0003800000 */
.L_x_12288:
[----:B------:R-:W-:Y:S01]  /*c180*/  LEA R3, R0, 0x37800000, 0x17 ;  /* 0x3780000000037811 */ /* 0x000fe200078eb8ff */
[----:B------:R-:W-:-:S05]  /*c190*/  IMAD.SHL.U32 R0, R2, 0x200000, RZ ;  /* 0x0020000002007824 */ /* 0x000fca00078e00ff */
[----:B------:R-:W-:-:S07]  /*c1a0*/  LOP3.LUT R0, R3, R0, R4, 0xfe, !PT ;  /* 0x0000000003007212 */ /* 0x000fce00078efe04 */
.L_x_12287:
[----:B------:R-:W-:Y:S05]  /*c1b0*/  BSYNC B0 ;  /* 0x0000000000007941 */ /* 0x000fea0003800000 */
.L_x_12286:
[----:B------:R-:W-:Y:S01]  /*c1c0*/  F2FP.F16.F32.PACK_AB R0, RZ, R0 ;  /* 0x00000000ff00723e */ /* 0x000fe200000000ff */
[----:B------:R-:W-:Y:S06]  /*c1d0*/  BRA `(.L_x_12267) ;  /* 0x0000000000a87947 */ /* 0x000fec0003800000 */
.L_x_12279:
        /* <DEDUP_REMOVED lines=14> */
.L_x_12293:
[----:B------:R-:W-:Y:S05]  /*c2c0*/  BSYNC B0 ;  /* 0x0000000000007941 */ /* 0x000fea0003800000 */
.L_x_12292:
[----:B------:R-:W-:Y:S01]  /*c2d0*/  F2FP.F16.F32.PACK_AB R0, RZ, R0 ;  /* 0x00000000ff00723e */ /* 0x000fe200000000ff */
[----:B------:R-:W-:Y:S06]  /*c2e0*/  BRA `(.L_x_12267) ;  /* 0x0000000000647947 */ /* 0x000fec0003800000 */
.L_x_12266:
        /* <DEDUP_REMOVED lines=16> */
.L_x_12294:
[----:B------:R-:W-:Y:S01]  /*c3f0*/  PRMT R0, RZ, 0x7610, R0 ;  /* 0x00007610ff007816 */ /* 0x000fe20000000000 */
[----:B------:R-:W-:Y:S06]  /*c400*/  BRA `(.L_x_12267) ;  /* 0x00000000001c7947 */ /* 0x000fec0003800000 */
.L_x_12291:
[----:B------:R-:W2:Y:S02]  /*c410*/  LDG.E.64 R2, desc[UR36][R2.64] ;  /* 0x0000002402027981 */ /* 0x000ea4000c1e1b00 */
[----:B--2---:R-:W0:Y:S02]  /*c420*/  I2F.U64 R0, R2 ;  /* 0x0000000200007312 */ /* 0x004e240000301000 */
[----:B0-----:R-:W-:Y:S01]  /*c430*/  F2FP.F16.F32.PACK_AB R0, RZ, R0 ;  /* 0x00000000ff00723e */ /* 0x001fe200000000ff */
[----:B------:R-:W-:Y:S06]  /*c440*/  BRA `(.L_x_12267) ;  /* 0x00000000000c7947 */ /* 0x000fec0003800000 */
.L_x_12290:
[----:B------:R-:W2:Y:S02]  /*c450*/  LDG.E R2, desc[UR36][R2.64] ;  /* 0x0000002402027981 */ /* 0x000ea4000c1e1900 */
[----:B--2---:R-:W-:-:S04]  /*c460*/  I2FP.F32.U32 R0, R2 ;  /* 0x0000000200007245 */ /* 0x004fc80000201000 */
[----:B------:R-:W-:-:S07]  /*c470*/  F2FP.F16.F32.PACK_AB R0, RZ, R0 ;  /* 0x00000000ff00723e */ /* 0x000fce00000000ff */
.L_x_12267:
        /* <DEDUP_REMOVED lines=26> */
.L_x_12298:
[----:B------:R-:W-:-:S06]  /*c620*/  HADD2.F32 R3, -RZ, R3.H0_H0 ;  /* 0x20000003ff037230 */ /* 0x000fcc0000004100 */
[----:B------:R-:W0:Y:S02]  /*c630*/  F2I.S64.TRUNC R2, R3 ;  /* 0x0000000300027311 */ /* 0x000e24000020d900 */
[----:B0-----:R0:W-:Y:S01]  /*c640*/  STG.E.U8 desc[UR36][R16.64], R2 ;  /* 0x0000000210007986 */ /* 0x0011e2000c101124 */
[----:B------:R-:W-:Y:S05]  /*c650*/  BRA `(.L_x_12300) ;  /* 0x0000000c00847947 */ /* 0x000fea0003800000 */
.L_x_12297:
        /* <DEDUP_REMOVED lines=10> */
.L_x_12302:
[----:B------:R-:W-:-:S06]  /*c700*/  HADD2.F32 R3, -RZ, R3.H0_H0 ;  /* 0x20000003ff037230 */ /* 0x000fcc0000004100 */
[----:B------:R-:W0:Y:S02]  /*c710*/  F2I.FTZ.TRUNC.NTZ R3, R3 ;  /* 0x0000000300037305 */ /* 0x000e24000021f100 */
[----:B0-----:R0:W-:Y:S01]  /*c720*/  STG.E desc[UR36][R16.64], R3 ;  /* 0x0000000310007986 */ /* 0x0011e2000c101924 */
[----:B------:R-:W-:Y:S05]  /*c730*/  BRA `(.L_x_12300) ;  /* 0x0000000c004c7947 */ /* 0x000fea0003800000 */
.L_x_12301:
[----:B------:R-:W-:-:S06]  /*c740*/  HADD2.F32 R3, -RZ, R3.H0_H0 ;  /* 0x20000003ff037230 */ /* 0x000fcc0000004100 */
[----:B------:R-:W0:Y:S02]  /*c750*/  F2I.FTZ.TRUNC.NTZ R3, R3 ;  /* 0x0000000300037305 */ /* 0x000e24000021f100 */
[----:B0-----:R0:W-:Y:S01]  /*c760*/  STG.E.U16 desc[UR36][R16.64], R3 ;  /* 0x0000000310007986 */ /* 0x0011e2000c101524 */
[----:B------:R-:W-:Y:S05]  /*c770*/  BRA `(.L_x_12300) ;  /* 0x0000000c003c7947 */ /* 0x000fea0003800000 */
.L_x_12296:
        /* <DEDUP_REMOVED lines=9> */
.L_x_12304:
[----:B------:R0:W-:Y:S01]  /*c810*/  STG.E.U16 desc[UR36][R16.64], R3 ;  /* 0x0000000310007986 */ /* 0x0001e2000c101524 */
[----:B------:R-:W-:Y:S05]  /*c820*/  BRA `(.L_x_12300) ;  /* 0x0000000c00107947 */ /* 0x000fea0003800000 */
.L_x_12303:
        /* <DEDUP_REMOVED lines=10> */
.L_x_12306:
[----:B------:R-:W-:-:S05]  /*c8d0*/  HADD2.F32 R0, -RZ, R3.H0_H0 ;  /* 0x20000003ff007230 */ /* 0x000fca0000004100 */
[----:B------:R-:W-:-:S04]  /*c8e0*/  F2FP.F16.F32.PACK_AB R0, RZ, R0 ;  /* 0x00000000ff00723e */ /* 0x000fc800000000ff */
[----:B------:R-:W-:-:S05]  /*c8f0*/  PRMT R0, R0, 0x5410, RZ ;  /* 0x0000541000007816 */ /* 0x000fca00000000ff */
[----:B------:R0:W-:Y:S01]  /*c900*/  STG.E desc[UR36][R16.64], R0 ;  /* 0x0000000010007986 */ /* 0x0001e2000c101924 */
[----:B------:R-:W-:Y:S05]  /*c910*/  BRA `(.L_x_12300) ;  /* 0x0000000800d47947 */ /* 0x000fea0003800000 */
.L_x_12305:
[----:B------:R-:W-:-:S05]  /*c920*/  HADD2.F32 R2, -RZ, R3.H0_H0 ;  /* 0x20000003ff027230 */ /* 0x000fca0000004100 */
[----:B------:R-:W-:-:S06]  /*c930*/  FMUL.FTZ R2, R2, 1 ;  /* 0x3f80000002027820 */ /* 0x000fcc0000410000 */
[----:B------:R-:W0:Y:S02]  /*c940*/  F2F.F64.F32 R2, R2 ;  /* 0x0000000200027310 */ /* 0x000e240000201800 */
[----:B0-----:R0:W-:Y:S01]  /*c950*/  STG.E.64 desc[UR36][R16.64], R2 ;  /* 0x0000000210007986 */ /* 0x0011e2000c101b24 */
[----:B------:R-:W-:Y:S05]  /*c960*/  BRA `(.L_x_12300) ;  /* 0x0000000800c07947 */ /* 0x000fea0003800000 */
.L_x_12295:
        /* <DEDUP_REMOVED lines=13> */
.L_x_12309:
[----:B------:R-:W-:Y:S01]  /*ca40*/  HADD2.F32 R3, -RZ, R3.H0_H0 ;  /* 0x20000003ff037230 */ /* 0x000fe20000004100 */
[----:B------:R-:W-:-:S04]  /*ca50*/  CS2R R6, SRZ ;  /* 0x0000000000067805 */ /* 0x000fc8000001ff00 */
[----:B------:R-:W-:-:S04]  /*ca60*/  FMUL.FTZ R3, R3, 1 ;  /* 0x3f80000003037820 */ /* 0x000fc80000410000 */
[----:B------:R-:W0:Y:S02]  /*ca70*/  F2F.F64.F32 R4, R3 ;  /* 0x0000000300047310 */ /* 0x000e240000201800 */
[----:B0-----:R0:W-:Y:S01]  /*ca80*/  STG.E.128 desc[UR36][R16.64], R4 ;  /* 0x0000000410007986 */ /* 0x0011e2000c101d24 */
[----:B------:R-:W-:Y:S05]  /*ca90*/  BRA `(.L_x_12300) ;  /* 0x0000000800747947 */ /* 0x000fea0003800000 */
.L_x_12308:
        /* <DEDUP_REMOVED lines=21> */
.L_x_12313:
[----:B------:R-:W-:Y:S05]  /*cbf0*/  BSYNC B0 ;  /* 0x0000000000007941 */ /* 0x000fea0003800000 */
.L_x_12312:
[----:B------:R-:W-:-:S05]  /*cc00*/  LOP3.LUT R3, R0, R3, RZ, 0xfc, !PT ;  /* 0x0000000300037212 */ /* 0x000fca00078efcff */
[----:B------:R0:W-:Y:S01]  /*cc10*/  STG.E.U8 desc[UR36][R16.64], R3 ;  /* 0x0000000310007986 */ /* 0x0001e2000c101124 */
[----:B------:R-:W-:Y:S05]  /*cc20*/  BRA `(.L_x_12300) ;  /* 0x0000000800107947 */ /* 0x000fea0003800000 */
.L_x_12311:
        /* <DEDUP_REMOVED lines=13> */
.L_x_12315:
[----:B------:R-:W-:Y:S01]  /*cd00*/  IMAD.MOV.U32 R0, RZ, RZ, 0x7f ;  /* 0x0000007fff007424 */ /* 0x000fe200078e00ff */
[----:B------:R-:W-:-:S04]  /*cd10*/  ISETP.GT.U32.AND P0, PT, R2, 0x7f800000, PT ;  /* 0x7f8000000200780c */ /* 0x000fc80003f04070 */
[----:B------:R-:W-:-:S09]  /*cd20*/  SEL R0, R0, 0x7c, P0 ;  /* 0x0000007c00007807 */ /* 0x000fd20000000000 */
.L_x_12316:
[----:B------:R-:W-:Y:S05]  /*cd30*/  BSYNC B0 ;  /* 0x0000000000007941 */ /* 0x000fea0003800000 */
.L_x_12314:
[----:B------:R-:W-:-:S04]  /*cd40*/  LOP3.LUT R2, R3, 0x80000000, RZ, 0xc0, !PT ;  /* 0x8000000003027812 */ /* 0x000fc800078ec0ff */
[----:B------:R-:W-:-:S04]  /*cd50*/  SHF.R.U32.HI R3, RZ, 0x18, R2 ;  /* 0x00000018ff037819 */ /* 0x000fc80000011602 */
[----:B------:R-:W-:-:S05]  /*cd60*/  LOP3.LUT R3, R0, R3, RZ, 0xfc, !PT ;  /* 0x0000000300037212 */ /* 0x000fca00078efcff */
[----:B------:R0:W-:Y:S01]  /*cd70*/  STG.E.U8 desc[UR36][R16.64], R3 ;  /* 0x0000000310007986 */ /* 0x0001e2000c101124 */
[----:B------:R-:W-:Y:S05]  /*cd80*/  BRA `(.L_x_12300) ;  /* 0x0000000400b87947 */ /* 0x000fea0003800000 */
.L_x_12310:
[----:B------:R-:W-:-:S05]  /*cd90*/  HADD2.F32 R0, -RZ, R3.H0_H0 ;  /* 0x20000003ff007230 */ /* 0x000fca0000004100 */
[----:B------:R-:W-:-:S05]  /*cda0*/  F2FP.BF16.F32.PACK_AB R0, RZ, R0 ;  /* 0x00000000ff00723e */ /* 0x000fca00000010ff */
[----:B------:R0:W-:Y:S01]  /*cdb0*/  STG.E.U16 desc[UR36][R16.64], R0 ;  /* 0x0000000010007986 */ /* 0x0001e2000c101524 */
[----:B------:R-:W-:Y:S05]  /*cdc0*/  BRA `(.L_x_12300) ;  /* 0x0000000400a87947 */ /* 0x000fea0003800000 */
.L_x_12307:
        /* <DEDUP_REMOVED lines=12> */
.L_x_12319:
        /* <DEDUP_REMOVED lines=17> */
.L_x_12322:
[----:B------:R-:W-:-:S04]  /*cfa0*/  LOP3.LUT R2, R3, 0x80000000, RZ, 0xc0, !PT ;  /* 0x8000000003027812 */ /* 0x000fc800078ec0ff */
[----:B------:R-:W-:-:S04]  /*cfb0*/  SHF.R.U32.HI R3, RZ, 0x18, R2 ;  /* 0x00000018ff037819 */ /* 0x000fc80000011602 */
[----:B------:R-:W-:-:S04]  /*cfc0*/  LOP3.LUT R0, R0, R3, RZ, 0xfc, !PT ;  /* 0x0000000300007212 */ /* 0x000fc800078efcff */
[----:B------:R-:W-:-:S07]  /*cfd0*/  PRMT R8, R0, 0x7610, R8 ;  /* 0x0000761000087816 */ /* 0x000fce0000000008 */
.L_x_12321:
[----:B------:R-:W-:Y:S05]  /*cfe0*/  BSYNC B0 ;  /* 0x0000000000007941 */ /* 0x000fea0003800000 */
.L_x_12320:
[----:B------:R3:W-:Y:S01]  /*cff0*/  STG.E.U8 desc[UR36][R16.64], R8 ;  /* 0x0000000810007986 */ /* 0x0007e2000c101124 */
[----:B------:R-:W-:Y:S05]  /*d000*/  BRA `(.L_x_12300) ;  /* 0x0000000400187947 */ /* 0x000fea0003800000 */
.L_x_12318:
        /* <DEDUP_REMOVED lines=17> */
.L_x_12325:
[----:B------:R-:W-:-:S04]  /*d120*/  LOP3.LUT R2, R3, 0x80000000, RZ, 0xc0, !PT ;  /* 0x8000000003027812 */ /* 0x000fc800078ec0ff */
[----:B------:R-:W-:-:S04]  /*d130*/  SHF.R.U32.HI R3, RZ, 0x18, R2 ;  /* 0x00000018ff037819 */ /* 0x000fc80000011602 */
[----:B------:R-:W-:-:S04]  /*d140*/  LOP3.LUT R0, R0, R3, RZ, 0xfc, !PT ;  /* 0x0000000300007212 */ /* 0x000fc800078efcff */
[----:B------:R-:W-:-:S07]  /*d150*/  PRMT R8, R0, 0x7610, R8 ;  /* 0x0000761000087816 */ /* 0x000fce0000000008 */
.L_x_12324:
[----:B------:R-:W-:Y:S05]  /*d160*/  BSYNC B0 ;  /* 0x0000000000007941 */ /* 0x000fea0003800000 */
.L_x_12323:
[----:B------:R0:W-:Y:S01]  /*d170*/  STG.E.U8 desc[UR36][R16.64], R8 ;  /* 0x0000000810007986 */ /* 0x0001e2000c101124 */
[----:B------:R-:W-:Y:S05]  /*d180*/  BRA `(.L_x_12300) ;  /* 0x0000000000b87947 */ /* 0x000fea0003800000 */
.L_x_12317:
        /* <DEDUP_REMOVED lines=22> */
.L_x_12299:
        /* <DEDUP_REMOVED lines=16> */
.L_x_12328:
[----:B------:R-:W-:Y:S05]  /*d3f0*/  BRA `(.L_x_12300) ;  /* 0x00000000001c7947 */ /* 0x000fea0003800000 */
.L_x_12327:
[----:B------:R-:W-:-:S06]  /*d400*/  HADD2.F32 R3, -RZ, R3.H0_H0 ;  /* 0x20000003ff037230 */ /* 0x000fcc0000004100 */
[----:B------:R-:W0:Y:S02]  /*d410*/  F2I.U64.TRUNC R2, R3 ;  /* 0x0000000300027311 */ /* 0x000e24000020d800 */
[----:B0-----:R1:W-:Y:S01]  /*d420*/  STG.E.64 desc[UR36][R16.64], R2 ;  /* 0x0000000210007986 */ /* 0x0013e2000c101b24 */
[----:B------:R-:W-:Y:S05]  /*d430*/  BRA `(.L_x_12300) ;  /* 0x00000000000c7947 */ /* 0x000fea0003800000 */
.L_x_12326:
[----:B------:R-:W-:-:S06]  /*d440*/  HADD2.F32 R3, -RZ, R3.H0_H0 ;  /* 0x20000003ff037230 */ /* 0x000fcc0000004100 */
[----:B------:R-:W0:Y:S02]  /*d450*/  F2I.FTZ.U32.TRUNC.NTZ R3, R3 ;  /* 0x0000000300037305 */ /* 0x000e24000021f000 */
[----:B0-----:R0:W-:Y:S02]  /*d460*/  STG.E desc[UR36][R16.64], R3 ;  /* 0x0000000310007986 */ /* 0x0011e4000c101924 */
.L_x_12300:
[----:B------:R-:W-:-:S07]  /*d470*/  VIADD R19, R19, 0x80 ;  /* 0x0000008013137836 */ /* 0x000fce0000000000 */
.L_x_12227:
[----:B------:R-:W-:Y:S05]  /*d480*/  BSYNC B6 ;  /* 0x0000000000067941 */ /* 0x000fea0003800000 */
.L_x_12226:
        /* <DEDUP_REMOVED lines=357> */
.L_x_12329:
        /* <DEDUP_REMOVED lines=23> */
.L_x_12333:
[----:B------:R-:W2:Y:S02]  /*ec50*/  LDG.E.U8 R2, desc[UR36][R2.64] ;  /* 0x0000002402027981 */ /* 0x000ea4000c1e1100 */
[----:B--2---:R-:W-:-:S04]  /*ec60*/  I2FP.F32.U32 R0, R2 ;  /* 0x0000000200007245 */ /* 0x004fc80000201000 */
[----:B------:R-:W-:-:S04]  /*ec70*/  F2FP.F16.F32.PACK_AB R0, RZ, R0 ;  /* 0x00000000ff00723e */ /* 0x000fc800000000ff */
[----:B------:R-:W-:Y:S01]  /*ec80*/  PRMT R19, R0, 0x7610, R19 ;  /* 0x0000761000137816 */ /* 0x000fe20000000013 */
[----:B------:R-:W-:Y:S06]  /*ec90*/  BRA `(.L_x_12335) ;  /* 0x0000000c00bc7947 */ /* 0x000fec0003800000 */
.L_x_12332:
        /* <DEDUP_REMOVED lines=11> */
.L_x_12337:
[----:B------:R-:W2:Y:S02]  /*ed50*/  LDG.E R2, desc[UR36][R2.64] ;  /* 0x0000002402027981 */ /* 0x000ea4000c1e1900 */
[----:B--2---:R-:W-:-:S04]  /*ed60*/  I2FP.F32.S32 R0, R2 ;  /* 0x0000000200007245 */ /* 0x004fc80000201400 */
[----:B------:R-:W-:-:S04]  /*ed70*/  F2FP.F16.F32.PACK_AB R0, RZ, R0 ;  /* 0x00000000ff00723e */ /* 0x000fc800000000ff */
[----:B------:R-:W-:Y:S01]  /*ed80*/  PRMT R19, R0, 0x7610, R19 ;  /* 0x0000761000137816 */ /* 0x000fe20000000013 */
[----:B------:R-:W-:Y:S06]  /*ed90*/  BRA `(.L_x_12335) ;  /* 0x0000000c007c7947 */ /* 0x000fec0003800000 */
.L_x_12336:
[----:B------:R-:W2:Y:S02]  /*eda0*/  LDG.E.U16 R2, desc[UR36][R2.64] ;  /* 0x0000002402027981 */ /* 0x000ea4000c1e1500 */
[----:B--2---:R-:W0:Y:S02]  /*edb0*/  I2F.S16 R0, R2 ;  /* 0x0000000200007306 */ /* 0x004e240000101400 */
[----:B0-----:R-:W-:-:S04]  /*edc0*/  F2FP.F16.F32.PACK_AB R0, RZ, R0 ;  /* 0x00000000ff00723e */ /* 0x001fc800000000ff */
[----:B------:R-:W-:Y:S01]  /*edd0*/  PRMT R19, R0, 0x7610, R19 ;  /* 0x0000761000137816 */ /* 0x000fe20000000013 */
[----:B------:R-:W-:Y:S06]  /*ede0*/  BRA `(.L_x_12335) ;  /* 0x0000000c00687947 */ /* 0x000fec0003800000 */
.L_x_12331:
        /* <DEDUP_REMOVED lines=9> */
.L_x_12339:
[----:B------:R1:W5:Y:S01]  /*ee80*/  LDG.E.U16 R19, desc[UR36][R2.64] ;  /* 0x0000002402137981 */ /* 0x000362000c1e1500 */
[----:B------:R-:W-:Y:S05]  /*ee90*/  BRA `(.L_x_12335) ;  /* 0x0000000c003c7947 */ /* 0x000fea0003800000 */
.L_x_12338:
        /* <DEDUP_REMOVED lines=9> */
.L_x_12341:
[----:B------:R0:W5:Y:S01]  /*ef30*/  LDG.E.U16 R19, desc[UR36][R2.64] ;  /* 0x0000002402137981 */ /* 0x000162000c1e1500 */
[----:B------:R-:W-:Y:S05]  /*ef40*/  BRA `(.L_x_12335) ;  /* 0x0000000c00107947 */ /* 0x000fea0003800000 */
.L_x_12340:
        /* <DEDUP_REMOVED lines=9> */
.L_x_12330:
        /* <DEDUP_REMOVED lines=14> */
.L_x_12344:
        /* <DEDUP_REMOVED lines=9> */
.L_x_12343:
        /* <DEDUP_REMOVED lines=28> */
.L_x_12346:
        /* <DEDUP_REMOVED lines=15> */
.L_x_12345:
[----:B------:R-:W2:Y:S02]  /*f400*/  LDG.E.U16 R0, desc[UR36][R2.64] ;  /* 0x0000002402007981 */ /* 0x000ea4000c1e1500 */
[----:B--2---:R-:W-:-:S05]  /*f410*/  IMAD.U32 R0, R0, 0x10000, RZ ;  /* 0x0001000000007824 */ /* 0x004fca00078e00ff */
[----:B------:R-:W-:-:S04]  /*f420*/  F2FP.F16.F32.PACK_AB R0, RZ, R0 ;  /* 0x00000000ff00723e */ /* 0x000fc800000000ff */
[----:B------:R-:W-:Y:S01]  /*f430*/  PRMT R19, R0, 0x7610, R19 ;  /* 0x0000761000137816 */ /* 0x000fe20000000013 */
[----:B------:R-:W-:Y:S06]  /*f440*/  BRA `(.L_x_12335) ;  /* 0x0000000400d07947 */ /* 0x000fec0003800000 */
.L_x_12342:
        /* <DEDUP_REMOVED lines=13> */
.L_x_12349:
        /* <DEDUP_REMOVED lines=21> */
.L_x_12353:
[----:B------:R-:W-:Y:S05]  /*f670*/  BSYNC B1 ;  /* 0x0000000000017941 */ /* 0x000fea0003800000 */
.L_x_12352:
[----:B------:R-:W-:Y:S01]  /*f680*/  LEA R3, R0, 0x3b800000, 0x17 ;  /* 0x3b80000000037811 */ /* 0x000fe200078eb8ff */
[----:B------:R-:W-:-:S05]  /*f690*/  IMAD.SHL.U32 R0, R2, 0x100000, RZ ;  /* 0x0010000002007824 */ /* 0x000fca00078e00ff */
[----:B------:R-:W-:-:S07]  /*f6a0*/  LOP3.LUT R0, R3, R0, R4, 0xfe, !PT ;  /* 0x0000000003007212 */ /* 0x000fce00078efe04 */
.L_x_12351:
[----:B------:R-:W-:Y:S05]  /*f6b0*/  BSYNC B0 ;  /* 0x0000000000007941 */ /* 0x000fea0003800000 */
.L_x_12350:
[----:B------:R-:W-:-:S04]  /*f6c0*/  F2FP.F16.F32.PACK_AB R0, RZ, R0 ;  /* 0x00000000ff00723e */ /* 0x000fc800000000ff */
[----:B------:R-:W-:Y:S01]  /*f6d0*/  PRMT R19, R0, 0x7610, R19 ;  /* 0x0000761000137816 */ /* 0x000fe20000000013 */
[----:B------:R-:W-:Y:S06]  /*f6e0*/  BRA `(.L_x_12335) ;  /* 0x0000000400287947 */ /* 0x000fec0003800000 */
.L_x_12348:
        /* <DEDUP_REMOVED lines=21> */
.L_x_12357:
[----:B------:R-:W-:Y:S05]  /*f840*/  BSYNC B1 ;  /* 0x0000000000017941 */ /* 0x000fea0003800000 */
.L_x_12356:
[----:B------:R-:W-:Y:S01]  /*f850*/  LEA R3, R0, 0x37800000, 0x17 ;  /* 0x3780000000037811 */ /* 0x000fe200078eb8ff */
[----:B------:R-:W-:-:S05]  /*f860*/  IMAD.SHL.U32 R0, R2, 0x200000, RZ ;  /* 0x0020000002007824 */ /* 0x000fca00078e00ff */
[----:B------:R-:W-:-:S07]  /*f870*/  LOP3.LUT R0, R3, R0, R4, 0xfe, !PT ;  /* 0x0000000003007212 */ /* 0x000fce00078efe04 */
.L_x_12355:
[----:B------:R-:W-:Y:S05]  /*f880*/  BSYNC B0 ;  /* 0x0000000000007941 */ /* 0x000fea0003800000 */
.L_x_12354:
[----:B------:R-:W-:-:S04]  /*f890*/  F2FP.F16.F32.PACK_AB R0, RZ, R0 ;  /* 0x00000000ff00723e */ /* 0x000fc800000000ff */
[----:B------:R-:W-:Y:S01]  /*f8a0*/  PRMT R19, R0, 0x7610, R19 ;  /* 0x0000761000137816 */ /* 0x000fe20000000013 */
[----:B------:R-:W-:Y:S06]  /*f8b0*/  BRA `(.L_x_12335) ;  /* 0x0000000000b47947 */ /* 0x000fec0003800000 */
.L_x_12347:
        /* <DEDUP_REMOVED lines=14> */
.L_x_12361:
[----:B------:R-:W-:Y:S05]  /*f9a0*/  BSYNC B0 ;  /* 0x0000000000007941 */ /* 0x000fea0003800000 */
.L_x_12360:
[----:B------:R-:W-:-:S04]  /*f9b0*/  F2FP.F16.F32.PACK_AB R0, RZ, R0 ;  /* 0x00000000ff00723e */ /* 0x000fc800000000ff */
[----:B------:R-:W-:Y:S01]  /*f9c0*/  PRMT R19, R0, 0x7610, R19 ;  /* 0x0000761000137816 */ /* 0x000fe20000000013 */
[----:B------:R-:W-:Y:S06]  /*f9d0*/  BRA `(.L_x_12335) ;  /* 0x00000000006c7947 */ /* 0x000fec0003800000 */
.L_x_12334:
        /* <DEDUP_REMOVED lines=16> */
.L_x_12362:
[----:B------:R-:W-:Y:S01]  /*fae0*/  PRMT R19, RZ, 0x7610, R19 ;  /* 0x00007610ff137816 */ /* 0x000fe20000000013 */
[----:B------:R-:W-:Y:S06]  /*faf0*/  BRA `(.L_x_12335) ;  /* 0x0000000000247947 */ /* 0x000fec0003800000 */
.L_x_12359:
[----:B------:R-:W2:Y:S02]  /*fb00*/  LDG.E.64 R2, desc[UR36][R2.64] ;  /* 0x0000002402027981 */ /* 0x000ea4000c1e1b00 */
[----:B--2---:R-:W0:Y:S02]  /*fb10*/  I2F.U64 R0, R2 ;  /* 0x0000000200007312 */ /* 0x004e240000301000 */
[----:B0-----:R-:W-:-:S04]  /*fb20*/  F2FP.F16.F32.PACK_AB R0, RZ, R0 ;  /* 0x00000000ff00723e */ /* 0x001fc800000000ff */
[----:B------:R-:W-:Y:S01]  /*fb30*/  PRMT R19, R0, 0x7610, R19 ;  /* 0x0000761000137816 */ /* 0x000fe20000000013 */
[----:B------:R-:W-:Y:S06]  /*fb40*/  BRA `(.L_x_12335) ;  /* 0x0000000000107947 */ /* 0x000fec0003800000 */
.L_x_12358:
[----:B------:R-:W2:Y:S02]  /*fb50*/  LDG.E R2, desc[UR36][R2.64] ;  /* 0x0000002402027981 */ /* 0x000ea4000c1e1900 */
[----:B--2---:R-:W-:-:S04]  /*fb60*/  I2FP.F32.U32 R0, R2 ;  /* 0x0000000200007245 */ /* 0x004fc80000201000 */
[----:B------:R-:W-:-:S04]  /*fb70*/  F2FP.F16.F32.PACK_AB R0, RZ, R0 ;  /* 0x00000000ff00723e */ /* 0x000fc800000000ff */
[----:B------:R-:W-:-:S07]  /*fb80*/  PRMT R19, R0, 0x7610, R19 ;  /* 0x0000761000137816 */ /* 0x000fce0000000013 */
.L_x_12335:
        /* <DEDUP_REMOVED lines=19> */
.L_x_12366:
[----:B------:R-:W2:Y:S02]  /*fcc0*/  LDG.E.U8 R2, desc[UR36][R2.64] ;  /* 0x0000002402027981 */ /* 0x000ea4000c1e1100 */
[----:B--2---:R-:W-:-:S04]  /*fcd0*/  I2FP.F32.U32 R0, R2 ;  /* 0x0000000200007245 */ /* 0x004fc80000201000 */
[----:B------:R-:W-:Y:S01]  /*fce0*/  F2FP.F16.F32.PACK_AB R0, RZ, R0 ;  /* 0x00000000ff00723e */ /* 0x000fe200000000ff */
[----:B------:R-:W-:Y:S06]  /*fcf0*/  BRA `(.L_x_12368) ;  /* 0x0000000c00887947 */ /* 0x000fec0003800000 */
.L_x_12365:
        /* <DEDUP_REMOVED lines=10> */
.L_x_12370:
[----:B------:R-:W2:Y:S02]  /*fda0*/  LDG.E R2, desc[UR36][R2.64] ;  /* 0x0000002402027981 */ /* 0x000ea4000c1e1900 */
[----:B--2---:R-:W-:-:S04]  /*fdb0*/  I2FP.F32.S32 R0, R2 ;  /* 0x0000000200007245 */ /* 0x004fc80000201400 */
[----:B------:R-:W-:Y:S01]  /*fdc0*/  F2FP.F16.F32.PACK_AB R0, RZ, R0 ;  /* 0x00000000ff00723e */ /* 0x000fe200000000ff */
[----:B------:R-:W-:Y:S06]  /*fdd0*/  BRA `(.L_x_12368) ;  /* 0x0000000c00507947 */ /* 0x000fec0003800000 */
.L_x_12369:
[----:B------:R-:W2:Y:S02]  /*fde0*/  LDG.E.U16 R2, desc[UR36][R2.64] ;  /* 0x0000002402027981 */ /* 0x000ea4000c1e1500 */
[----:B--2---:R-:W0:Y:S02]  /*fdf0*/  I2F.S16 R0, R2 ;  /* 0x0000000200007306 */ /* 0x004e240000101400 */
[----:B0-----:R-:W-:Y:S01]  /*fe00*/  F2FP.F16.F32.PACK_AB R0, RZ, R0 ;  /* 0x00000000ff00723e */ /* 0x001fe200000000ff */
[----:B------:R-:W-:Y:S06]  /*fe10*/  BRA `(.L_x_12368) ;  /* 0x0000000c00407947 */ /* 0x000fec0003800000 */
.L_x_12364:
        /* <DEDUP_REMOVED lines=9> */
.L_x_12372:
[----:B------:R1:W5:Y:S01]  /*feb0*/  LDG.E.U16 R0, desc[UR36][R2.64] ;  /* 0x0000002402007981 */ /* 0x000362000c1e1500 */
[----:B------:R-:W-:Y:S05]  /*fec0*/  BRA `(.L_x_12368) ;  /* 0x0000000c00147947 */ /* 0x000fea0003800000 */
.L_x_12371:
        /* <DEDUP_REMOVED lines=9> */
.L_x_12374:
[----:B------:R0:W5:Y:S01]  /*ff60*/  LDG.E.U16 R0, desc[UR36][R2.64] ;  /* 0x0000002402007981 */ /* 0x000162000c1e1500 */
[----:B------:R-:W-:Y:S05]  /*ff70*/  BRA `(.L_x_12368) ;  /* 0x0000000800e87947 */ /* 0x000fea0003800000 */
.L_x_12373:
        /* <DEDUP_REMOVED lines=8> */
.L_x_12363:
        /* <DEDUP_REMOVED lines=13> */
.L_x_12377:
        /* <DEDUP_REMOVED lines=8> */
.L_x_12376:
        /* <DEDUP_REMOVED lines=28> */
.L_x_12379:
        /* <DEDUP_REMOVED lines=15> */
.L_x_12378:
[----:B------:R-:W2:Y:S02]  /*10400*/  LDG.E.U16 R0, desc[UR36][R2.64] ;  /* 0x0000002402007981 */ /* 0x000ea4000c1e1500 */
[----:B--2---:R-:W-:-:S05]  /*10410*/  IMAD.U32 R0, R0, 0x10000, RZ ;  /* 0x0001000000007824 */ /* 0x004fca00078e00ff */
[----:B------:R-:W-:Y:S01]  /*10420*/  F2FP.F16.F32.PACK_AB R0, RZ, R0 ;  /* 0x00000000ff00723e */ /* 0x000fe200000000ff */
[----:B------:R-:W-:Y:S06]  /*10430*/  BRA `(.L_x_12368) ;  /* 0x0000000400b87947 */ /* 0x000fec0003800000 */
.L_x_12375:
        /* <DEDUP_REMOVED lines=12> */
.L_x_12382:
        /* <DEDUP_REMOVED lines=21> */
.L_x_12386:
[----:B------:R-:W-:Y:S05]  /*10650*/  BSYNC B1 ;  /* 0x0000000000017941 */ /* 0x000fea0003800000 */
.L_x_12385:
[----:B------:R-:W-:Y:S01]  /*10660*/  LEA R3, R0, 0x3b800000, 0x17 ;  /* 0x3b80000000037811 */ /* 0x000fe200078eb8ff */
[----:B------:R-:W-:-:S05]  /*10670*/  IMAD.SHL.U32 R0, R2, 0x100000, RZ ;  /* 0x0010000002007824 */ /* 0x000fca00078e00ff */
[----:B------:R-:W-:-:S07]  /*10680*/  LOP3.LUT R0, R3, R0, R4, 0xfe, !PT ;  /* 0x0000000003007212 */ /* 0x000fce00078efe04 */
.L_x_12384:
[----:B------:R-:W-:Y:S05]  /*10690*/  BSYNC B0 ;  /* 0x0000000000007941 */ /* 0x000fea0003800000 */
.L_x_12383:
[----:B------:R-:W-:Y:S01]  /*106a0*/  F2FP.F16.F32.PACK_AB R0, RZ, R0 ;  /* 0x00000000ff00723e */ /* 0x000fe200000000ff */
[----:B------:R-:W-:Y:S06]  /*106b0*/  BRA `(.L_x_12368) ;  /* 0x0000000400187947 */ /* 0x000fec0003800000 */
.L_x_12381:
        /* <DEDUP_REMOVED lines=21> */
.L_x_12390:
[----:B------:R-:W-:Y:S05]  /*10810*/  BSYNC B1 ;  /* 0x0000000000017941 */ /* 0x000fea0003800000 */
.L_x_12389:
[----:B------:R-:W-:Y:S01]  /*10820*/  LEA R3, R0, 0x37800000, 0x17 ;  /* 0x3780000000037811 */ /* 0x000fe200078eb8ff */
[----:B------:R-:W-:-:S05]  /*10830*/  IMAD.SHL.U32 R0, R2, 0x200000, RZ ;  /* 0x0020000002007824 */ /* 0x000fca00078e00ff */
[----:B------:R-:W-:-:S07]  /*10840*/  LOP3.LUT R0, R3, R0, R4, 0xfe, !PT ;  /* 0x0000000003007212 */ /* 0x000fce00078efe04 */
.L_x_12388:
[----:B------:R-:W-:Y:S05]  /*10850*/  BSYNC B0 ;  /* 0x0000000000007941 */ /* 0x000fea0003800000 */
.L_x_12387:
[----:B------:R-:W-:Y:S01]  /*10860*/  F2FP.F16.F32.PACK_AB R0, RZ, R0 ;  /* 0x00000000ff00723e */ /* 0x000fe200000000ff */
[----:B------:R-:W-:Y:S06]  /*10870*/  BRA `(.L_x_12368) ;  /* 0x0000000000a87947 */ /* 0x000fec0003800000 */
.L_x_12380:
        /* <DEDUP_REMOVED lines=14> */
.L_x_12394:
[----:B------:R-:W-:Y:S05]  /*10960*/  BSYNC B0 ;  /* 0x0000000000007941 */ /* 0x000fea0003800000 */
.L_x_12393:
[----:B------:R-:W-:Y:S01]  /*10970*/  F2FP.F16.F32.PACK_AB R0, RZ, R0 ;  /* 0x00000000ff00723e */ /* 0x000fe200000000ff */
[----:B------:R-:W-:Y:S06]  /*10980*/  BRA `(.L_x_12368) ;  /* 0x0000000000647947 */ /* 0x000fec0003800000 */
.L_x_12367:
        /* <DEDUP_REMOVED lines=16> */
.L_x_12395:
[----:B------:R-:W-:Y:S01]  /*10a90*/  PRMT R0, RZ, 0x7610, R0 ;  /* 0x00007610ff007816 */ /* 0x000fe20000000000 */
[----:B------:R-:W-:Y:S06]  /*10aa0*/  BRA `(.L_x_12368) ;  /* 0x00000000001c7947 */ /* 0x000fec0003800000 */
.L_x_12392:
[----:B------:R-:W2:Y:S02]  /*10ab0*/  LDG.E.64 R2, desc[UR36][R2.64] ;  /* 0x0000002402027981 */ /* 0x000ea4000c1e1b00 */
[----:B--2---:R-:W0:Y:S02]  /*10ac0*/  I2F.U64 R0, R2 ;  /* 0x0000000200007312 */ /* 0x004e240000301000 */
[----:B0-----:R-:W-:Y:S01]  /*10ad0*/  F2FP.F16.F32.PACK_AB R0, RZ, R0 ;  /* 0x00000000ff00723e */ /* 0x001fe200000000ff */
[----:B------:R-:W-:Y:S06]  /*10ae0*/  BRA `(.L_x_12368) ;  /* 0x00000000000c7947 */ /* 0x000fec0003800000 */
.L_x_12391:
[----:B------:R-:W2:Y:S02]  /*10af0*/  LDG.E R2, desc[UR36][R2.64] ;  /* 0x0000002402027981 */ /* 0x000ea4000c1e1900 */
[----:B--2---:R-:W-:-:S04]  /*10b00*/  I2FP.F32.U32 R0, R2 ;  /* 0x0000000200007245 */ /* 0x004fc80000201000 */
[----:B------:R-:W-:-:S07]  /*10b10*/  F2FP.F16.F32.PACK_AB R0, RZ, R0 ;  /* 0x00000000ff00723e */ /* 0x000fce00000000ff */
.L_x_12368:
        /* <DEDUP_REMOVED lines=26> */
.L_x_12399:
[----:B------:R-:W-:-:S06]  /*10cc0*/  HADD2.F32 R3, -RZ, R3.H0_H0 ;  /* 0x20000003ff037230 */ /* 0x000fcc0000004100 */
[----:B------:R-:W0:Y:S02]  /*10cd0*/  F2I.S64.TRUNC R2, R3 ;  /* 0x0000000300027311 */ /* 0x000e24000020d900 */
[----:B0-----:R-:W-:Y:S01]  /*10ce0*/  STG.E.U8 desc[UR36][R16.64], R2 ;  /* 0x0000000210007986 */ /* 0x001fe2000c101124 */
[----:B------:R-:W-:Y:S05]  /*10cf0*/  EXIT ;  /* 0x000000000000794d */ /* 0x000fea0003800000 */
.L_x_12398:
        /* <DEDUP_REMOVED lines=10> */
.L_x_12402:
[----:B------:R-:W-:-:S06]  /*10da0*/  HADD2.F32 R3, -RZ, R3.H0_H0 ;  /* 0x20000003ff037230 */ /* 0x000fcc0000004100 */
[----:B------:R-:W0:Y:S02]  /*10db0*/  F2I.FTZ.TRUNC.NTZ R3, R3 ;  /* 0x0000000300037305 */ /* 0x000e24000021f100 */
[----:B0-----:R-:W-:Y:S01]  /*10dc0*/  STG.E desc[UR36][R16.64], R3 ;  /* 0x0000000310007986 */ /* 0x001fe2000c101924 */
[----:B------:R-:W-:Y:S05]  /*10dd0*/  EXIT ;  /* 0x000000000000794d */ /* 0x000fea0003800000 */
.L_x_12401:
[----:B------:R-:W-:-:S06]  /*10de0*/  HADD2.F32 R3, -RZ, R3.H0_H0 ;  /* 0x20000003ff037230 */ /* 0x000fcc0000004100 */
[----:B------:R-:W0:Y:S02]  /*10df0*/  F2I.FTZ.TRUNC.NTZ R3, R3 ;  /* 0x0000000300037305 */ /* 0x000e24000021f100 */
[----:B0-----:R-:W-:Y:S01]  /*10e00*/  STG.E.U16 desc[UR36][R16.64], R3 ;  /* 0x0000000310007986 */ /* 0x001fe2000c101524 */
[----:B------:R-:W-:Y:S05]  /*10e10*/  EXIT ;  /* 0x000000000000794d */ /* 0x000fea0003800000 */
.L_x_12397:
        /* <DEDUP_REMOVED lines=9> */
.L_x_12404:
[----:B------:R-:W-:Y:S01]  /*10eb0*/  STG.E.U16 desc[UR36][R16.64], R3 ;  /* 0x0000000310007986 */ /* 0x000fe2000c101524 */
[----:B------:R-:W-:Y:S05]  /*10ec0*/  EXIT ;  /* 0x000000000000794d */ /* 0x000fea0003800000 */
.L_x_12403:
        /* <DEDUP_REMOVED lines=10> */
.L_x_12406:
[----:B------:R-:W-:-:S05]  /*10f70*/  HADD2.F32 R0, -RZ, R3.H0_H0 ;  /* 0x20000003ff007230 */ /* 0x000fca0000004100 */
[----:B------:R-:W-:-:S04]  /*10f80*/  F2FP.F16.F32.PACK_AB R0, RZ, R0 ;  /* 0x00000000ff00723e */ /* 0x000fc800000000ff */
[----:B------:R-:W-:-:S05]  /*10f90*/  PRMT R0, R0, 0x5410, RZ ;  /* 0x0000541000007816 */ /* 0x000fca00000000ff */
[----:B------:R-:W-:Y:S01]  /*10fa0*/  STG.E desc[UR36][R16.64], R0 ;  /* 0x0000000010007986 */ /* 0x000fe2000c101924 */
[----:B------:R-:W-:Y:S05]  /*10fb0*/  EXIT ;  /* 0x000000000000794d */ /* 0x000fea0003800000 */
.L_x_12405:
[----:B------:R-:W-:-:S05]  /*10fc0*/  HADD2.F32 R2, -RZ, R3.H0_H0 ;  /* 0x20000003ff027230 */ /* 0x000fca0000004100 */
[----:B------:R-:W-:-:S06]  /*10fd0*/  FMUL.FTZ R2, R2, 1 ;  /* 0x3f80000002027820 */ /* 0x000fcc0000410000 */
[----:B------:R-:W0:Y:S02]  /*10fe0*/  F2F.F64.F32 R2, R2 ;  /* 0x0000000200027310 */ /* 0x000e240000201800 */
[----:B0-----:R-:W-:Y:S01]  /*10ff0*/  STG.E.64 desc[UR36][R16.64], R2 ;  /* 0x0000000210007986 */ /* 0x001fe2000c101b24 */
[----:B------:R-:W-:Y:S05]  /*11000*/  EXIT ;  /* 0x000000000000794d */ /* 0x000fea0003800000 */
.L_x_12396:
        /* <DEDUP_REMOVED lines=13> */
.L_x_12409:
[----:B------:R-:W-:Y:S01]  /*110e0*/  HADD2.F32 R3, -RZ, R3.H0_H0 ;  /* 0x20000003ff037230 */ /* 0x000fe20000004100 */
[----:B------:R-:W-:-:S04]  /*110f0*/  CS2R R6, SRZ ;  /* 0x0000000000067805 */ /* 0x000fc8000001ff00 */
[----:B------:R-:W-:-:S04]  /*11100*/  FMUL.FTZ R3, R3, 1 ;  /* 0x3f80000003037820 */ /* 0x000fc80000410000 */
[----:B------:R-:W0:Y:S02]  /*11110*/  F2F.F64.F32 R4, R3 ;  /* 0x0000000300047310 */ /* 0x000e240000201800 */
[----:B0-----:R-:W-:Y:S01]  /*11120*/  STG.E.128 desc[UR36][R16.64], R4 ;  /* 0x0000000410007986 */ /* 0x001fe2000c101d24 */
[----:B------:R-:W-:Y:S05]  /*11130*/  EXIT ;  /* 0x000000000000794d */ /* 0x000fea0003800000 */
.L_x_12408:
        /* <DEDUP_REMOVED lines=21> */
.L_x_12413:
[----:B------:R-:W-:Y:S05]  /*11290*/  BSYNC B0 ;  /* 0x0000000000007941 */ /* 0x000fea0003800000 */
.L_x_12412:
[----:B------:R-:W-:-:S05]  /*112a0*/  LOP3.LUT R3, R0, R3, RZ, 0xfc, !PT ;  /* 0x0000000300037212 */ /* 0x000fca00078efcff */
[----:B------:R-:W-:Y:S01]  /*112b0*/  STG.E.U8 desc[UR36][R16.64], R3 ;  /* 0x0000000310007986 */ /* 0x000fe2000c101124 */
[----:B------:R-:W-:Y:S05]  /*112c0*/  EXIT ;  /* 0x000000000000794d */ /* 0x000fea0003800000 */
.L_x_12411:
        /* <DEDUP_REMOVED lines=13> */
.L_x_12415:
[----:B------:R-:W-:Y:S01]  /*113a0*/  IMAD.MOV.U32 R0, RZ, RZ, 0x7f ;  /* 0x0000007fff007424 */ /* 0x000fe200078e00ff */
[----:B------:R-:W-:-:S04]  /*113b0*/  ISETP.GT.U32.AND P0, PT, R2, 0x7f800000, PT ;  /* 0x7f8000000200780c */ /* 0x000fc80003f04070 */
[----:B------:R-:W-:-:S09]  /*113c0*/  SEL R0, R0, 0x7c, P0 ;  /* 0x0000007c00007807 */ /* 0x000fd20000000000 */
.L_x_12416:
[----:B------:R-:W-:Y:S05]  /*113d0*/  BSYNC B0 ;  /* 0x0000000000007941 */ /* 0x000fea0003800000 */
.L_x_12414:
[----:B------:R-:W-:-:S04]  /*113e0*/  LOP3.LUT R2, R3, 0x80000000, RZ, 0xc0, !PT ;  /* 0x8000000003027812 */ /* 0x000fc800078ec0ff */
[----:B------:R-:W-:-:S04]  /*113f0*/  SHF.R.U32.HI R3, RZ, 0x18, R2 ;  /* 0x00000018ff037819 */ /* 0x000fc80000011602 */
[----:B------:R-:W-:-:S05]  /*11400*/  LOP3.LUT R3, R0, R3, RZ, 0xfc, !PT ;  /* 0x0000000300037212 */ /* 0x000fca00078efcff */
[----:B------:R-:W-:Y:S01]  /*11410*/  STG.E.U8 desc[UR36][R16.64], R3 ;  /* 0x0000000310007986 */ /* 0x000fe2000c101124 */
[----:B------:R-:W-:Y:S05]  /*11420*/  EXIT ;  /* 0x000000000000794d */ /* 0x000fea0003800000 */
.L_x_12410:
[----:B------:R-:W-:-:S05]  /*11430*/  HADD2.F32 R0, -RZ, R3.H0_H0 ;  /* 0x20000003ff007230 */ /* 0x000fca0000004100 */
[----:B------:R-:W-:-:S05]  /*11440*/  F2FP.BF16.F32.PACK_AB R0, RZ, R0 ;  /* 0x00000000ff00723e */ /* 0x000fca00000010ff */
[----:B------:R-:W-:Y:S01]  /*11450*/  STG.E.U16 desc[UR36][R16.64], R0 ;  /* 0x0000000010007986 */ /* 0x000fe2000c101524 */
[----:B------:R-:W-:Y:S05]  /*11460*/  EXIT ;  /* 0x000000000000794d */ /* 0x000fea0003800000 */
.L_x_12407:
        /* <DEDUP_REMOVED lines=12> */
.L_x_12419:
        /* <DEDUP_REMOVED lines=17> */
.L_x_12422:
[----:B------:R-:W-:-:S04]  /*11640*/  LOP3.LUT R2, R3, 0x80000000, RZ, 0xc0, !PT ;  /* 0x8000000003027812 */ /* 0x000fc800078ec0ff */
[----:B------:R-:W-:-:S04]  /*11650*/  SHF.R.U32.HI R3, RZ, 0x18, R2 ;  /* 0x00000018ff037819 */ /* 0x000fc80000011602 */
[----:B------:R-:W-:-:S04]  /*11660*/  LOP3.LUT R0, R0, R3, RZ, 0xfc, !PT ;  /* 0x0000000300007212 */ /* 0x000fc800078efcff */
[----:B------:R-:W-:-:S07]  /*11670*/  PRMT R8, R0, 0x7610, R8 ;  /* 0x0000761000087816 */ /* 0x000fce0000000008 */
.L_x_12421:
[----:B------:R-:W-:Y:S05]  /*11680*/  BSYNC B0 ;  /* 0x0000000000007941 */ /* 0x000fea0003800000 */
.L_x_12420:
[----:B------:R-:W-:Y:S01]  /*11690*/  STG.E.U8 desc[UR36][R16.64], R8 ;  /* 0x0000000810007986 */ /* 0x000fe2000c101124 */
[----:B------:R-:W-:Y:S05]  /*116a0*/  EXIT ;  /* 0x000000000000794d */ /* 0x000fea0003800000 */
.L_x_12418:
        /* <DEDUP_REMOVED lines=17> */
.L_x_12425:
[----:B------:R-:W-:-:S04]  /*117c0*/  LOP3.LUT R2, R3, 0x80000000, RZ, 0xc0, !PT ;  /* 0x8000000003027812 */ /* 0x000fc800078ec0ff */
[----:B------:R-:W-:-:S04]  /*117d0*/  SHF.R.U32.HI R3, RZ, 0x18, R2 ;  /* 0x00000018ff037819 */ /* 0x000fc80000011602 */
[----:B------:R-:W-:-:S04]  /*117e0*/  LOP3.LUT R0, R0, R3, RZ, 0xfc, !PT ;  /* 0x0000000300007212 */ /* 0x000fc800078efcff */
[----:B------:R-:W-:-:S07]  /*117f0*/  PRMT R8, R0, 0x7610, R8 ;  /* 0x0000761000087816 */ /* 0x000fce0000000008 */
.L_x_12424:
[----:B------:R-:W-:Y:S05]  /*11800*/  BSYNC B0 ;  /* 0x0000000000007941 */ /* 0x000fea0003800000 */
.L_x_12423:
[----:B------:R-:W-:Y:S01]  /*11810*/  STG.E.U8 desc[UR36][R16.64], R8 ;  /* 0x0000000810007986 */ /* 0x000fe2000c101124 */
[----:B------:R-:W-:Y:S05]  /*11820*/  EXIT ;  /* 0x000000000000794d */ /* 0x000fea0003800000 */
.L_x_12417:
        /* <DEDUP_REMOVED lines=22> */
.L_x_12400:
        /* <DEDUP_REMOVED lines=16> */
.L_x_12428:
[----:B------:R-:W-:Y:S05]  /*11a90*/  EXIT ;  /* 0x000000000000794d */ /* 0x000fea0003800000 */
.L_x_12427:
[----:B------:R-:W-:-:S06]  /*11aa0*/  HADD2.F32 R3, -RZ, R3.H0_H0 ;  /* 0x20000003ff037230 */ /* 0x000fcc0000004100 */
[----:B------:R-:W0:Y:S02]  /*11ab0*/  F2I.U64.TRUNC R2, R3 ;  /* 0x0000000300027311 */ /* 0x000e24000020d800 */
[----:B0-----:R-:W-:Y:S01]  /*11ac0*/  STG.E.64 desc[UR36][R16.64], R2 ;  /* 0x0000000210007986 */ /* 0x001fe2000c101b24 */
[----:B------:R-:W-:Y:S05]  /*11ad0*/  EXIT ;  /* 0x000000000000794d */ /* 0x000fea0003800000 */
.L_x_12426:
[----:B------:R-:W-:-:S06]  /*11ae0*/  HADD2.F32 R3, -RZ, R3.H0_H0 ;  /* 0x20000003ff037230 */ /* 0x000fcc0000004100 */
[----:B------:R-:W0:Y:S02]  /*11af0*/  F2I.FTZ.U32.TRUNC.NTZ R3, R3 ;  /* 0x0000000300037305 */ /* 0x000e24000021f000 */
[----:B0-----:R-:W-:Y:S01]  /*11b00*/  STG.E desc[UR36][R16.64], R3 ;  /* 0x0000000310007986 */ /* 0x001fe2000c101924 */
[----:B------:R-:W-:Y:S05]  /*11b10*/  EXIT ;  /* 0x000000000000794d */ /* 0x000fea0003800000 */
.L_x_12429:
        /* <DEDUP_REMOVED lines=14> */
.L_x_14677:


//--------------------- .text._ZN2at6native27unrolled_elementwise_kernelIZZZNS0_28sigmoid_backward_kernel_cudaERNS_18TensorIteratorBaseEENKUlvE0_clEvENKUlvE1_clEvEUlN3c104HalfES7_E_St5arrayIPcLm3EELi4E23TrivialOffsetCalculatorILi2EjESC_ILi1EjENS0_6memory12LoadWithCastILi2EEENSF_13StoreWithCastILi1EEEEEviT_T0_T2_T3_T4_T5_ --------------------------
	.section	.text._ZN2at6native27unrolled_elementwise_kernelIZZZNS0_28sigmoid_backward_kernel_cudaERNS_18TensorIteratorBaseEENKUlvE0_clEvENKUlvE1_clEvEUlN3c104HalfES7_E_St5arrayIPcLm3EELi4E23TrivialOffsetCalculatorILi2EjESC_ILi1EjENS0_6memory12LoadWithCastILi2EEENSF_13StoreWithCastILi1EEEEEviT_T0_T2_T3_T4_T5_,"ax",@progbits
	.align	128
        .global         _ZN2at6native27unrolled_elementwise_kernelIZZZNS0_28sigmoid_backward_kernel_cudaERNS_18TensorIteratorBaseEENKUlvE0_clEvENKUlvE1_clEvEUlN3c104HalfES7_E_St5arrayIPcLm3EELi4E23TrivialOffsetCalculatorILi2EjESC_ILi1EjENS0_6memory12LoadWithCastILi2EEENSF_13StoreWithCastILi1EEEEEviT_T0_T2_T3_T4_T5_
        .type           _ZN2at6native27unrolled_elementwise_kernelIZZZNS0_28sigmoid_backward_kernel_cudaERNS_18TensorIteratorBaseEENKUlvE0_clEvENKUlvE1_clEvEUlN3c104HalfES7_E_St5arrayIPcLm3EELi4E23TrivialOffsetCalculatorILi2EjESC_ILi1EjENS0_6memory12LoadWithCastILi2EEENSF_13StoreWithCastILi1EEEEEviT_T0_T2_T3_T4_T5_,@function
        .size           _ZN2at6native27unrolled_elementwise_kernelIZZZNS0_28sigmoid_backward_kernel_cudaERNS_18TensorIteratorBaseEENKUlvE0_clEvENKUlvE1_clEvEUlN3c104HalfES7_E_St5arrayIPcLm3EELi4E23TrivialOffsetCalculatorILi2EjESC_ILi1EjENS0_6memory12LoadWithCastILi2EEENSF_13StoreWithCastILi1EEEEEviT_T0_T2_T3_T4_T5_,(.L_x_14678 - _ZN2at6native27unrolled_elementwise_kernelIZZZNS0_28sigmoid_backward_kernel_cudaERNS_18TensorIteratorBaseEENKUlvE0_clEvENKUlvE1_clEvEUlN3c104HalfES7_E_St5arrayIPcLm3EELi4E23TrivialOffsetCalculatorILi2EjESC_ILi1EjENS0_6memory12LoadWithCastILi2EEENSF_13StoreWithCastILi1EEEEEviT_T0_T2_T3_T4_T5_)
        .other          _ZN2at6native27unrolled_elementwise_kernelIZZZNS0_28sigmoid_backward_kernel_cudaERNS_18TensorIteratorBaseEENKUlvE0_clEvENKUlvE1_clEvEUlN3c104HalfES7_E_St5arrayIPcLm3EELi4E23TrivialOffsetCalculatorILi2EjESC_ILi1EjENS0_6memory12LoadWithCastILi2EEENSF_13StoreWithCastILi1EEEEEviT_T0_T2_T3_T4_T5_,@"STO_CUDA_ENTRY STV_DEFAULT"
_ZN2at6native27unrolled_elementwise_kernelIZZZNS0_28sigmoid_backward_kernel_cudaERNS_18TensorIteratorBaseEENKUlvE0_clEvENKUlvE1_clEvEUlN3c104HalfES7_E_St5arrayIPcLm3EELi4E23TrivialOffsetCalculatorILi2EjESC_ILi1EjENS0_6memory12LoadWithCastILi2EEENSF_13StoreWithCastILi1EEEEEviT_T0_T2_T3_T4_T5_:
.text._ZN2at6native27unrolled_elementwise_kernelIZZZNS0_28sigmoid_backward_kernel_cudaERNS_18TensorIteratorBaseEENKUlvE0_clEvENKUlvE1_clEvEUlN3c104HalfES7_E_St5arrayIPcLm3EELi4E23TrivialOffsetCalculatorILi2EjESC_ILi1EjENS0_6memory12LoadWithCastILi2EEENSF_13StoreWithCastILi1EEEEEviT_T0_T2_T3_T4_T5_:
        /* <DEDUP_REMOVED lines=36> */
.L_x_12435:
[----:B------:R-:W2:Y:S02]  /*0240*/  LDG.E.U8 R4, desc[UR36][R4.64] ;  /* 0x0000002404047981 */ /* 0x000ea4000c1e1100 */
[----:B--2---:R-:W-:-:S04]  /*0250*/  I2FP.F32.U32 R0, R4 ;  /* 0x0000000400007245 */ /* 0x004fc80000201000 */
[----:B------:R-:W-:-:S04]  /*0260*/  F2FP.F16.F32.PACK_AB R0, RZ, R0 ;  /* 0x00000000ff00723e */ /* 0x000fc800000000ff */
[----:B------:R-:W-:Y:S01]  /*0270*/  PRMT R17, R0, 0x7610, R17 ;  /* 0x0000761000117816 */ /* 0x000fe20000000011 */
[----:B------:R-:W-:Y:S06]  /*0280*/  BRA `(.L_x_12437) ;  /* 0x0000000c00bc7947 */ /* 0x000fec0003800000 */
.L_x_12434:
        /* <DEDUP_REMOVED lines=11> */
.L_x_12439:
[----:B------:R-:W2:Y:S02]  /*0340*/  LDG.E R4, desc[UR36][R4.64] ;  /* 0x0000002404047981 */ /* 0x000ea4000c1e1900 */
[----:B--2---:R-:W-:-:S04]  /*0350*/  I2FP.F32.S32 R0, R4 ;  /* 0x0000000400007245 */ /* 0x004fc80000201400 */
[----:B------:R-:W-:-:S04]  /*0360*/  F2FP.F16.F32.PACK_AB R0, RZ, R0 ;  /* 0x00000000ff00723e */ /* 0x000fc800000000ff */
[----:B------:R-:W-:Y:S01]  /*0370*/  PRMT R17, R0, 0x7610, R17 ;  /* 0x0000761000117816 */ /* 0x000fe20000000011 */
[----:B------:R-:W-:Y:S06]  /*0380*/  BRA `(.L_x_12437) ;  /* 0x0000000c007c7947 */ /* 0x000fec0003800000 */
.L_x_12438:
[----:B------:R-:W2:Y:S02]  /*0390*/  LDG.E.U16 R4, desc[UR36][R4.64] ;  /* 0x0000002404047981 */ /* 0x000ea4000c1e1500 */
[----:B--2---:R-:W0:Y:S02]  /*03a0*/  I2F.S16 R0, R4 ;  /* 0x0000000400007306 */ /* 0x004e240000101400 */
[----:B0-----:R-:W-:-:S04]  /*03b0*/  F2FP.F16.F32.PACK_AB R0, RZ, R0 ;  /* 0x00000000ff00723e */ /* 0x001fc800000000ff */
[----:B------:R-:W-:Y:S01]  /*03c0*/  PRMT R17, R0, 0x7610, R17 ;  /* 0x0000761000117816 */ /* 0x000fe20000000011 */
[----:B------:R-:W-:Y:S06]  /*03d0*/  BRA `(.L_x_12437) ;  /* 0x0000000c00687947 */ /* 0x000fec0003800000 */
.L_x_12433:
        /* <DEDUP_REMOVED lines=9> */
.L_x_12441:
[----:B------:R1:W5:Y:S01]  /*0470*/  LDG.E.U16 R17, desc[UR36][R4.64] ;  /* 0x0000002404117981 */ /* 0x000362000c1e1500 */
[----:B------:R-:W-:Y:S05]  /*0480*/  BRA `(.L_x_12437) ;  /* 0x0000000c003c7947 */ /* 0x000fea0003800000 */
.L_x_12440:
        /* <DEDUP_REMOVED lines=9> */
.L_x_12443:
[----:B------:R0:W5:Y:S01]  /*0520*/  LDG.E.U16 R17, desc[UR36][R4.64] ;  /* 0x0000002404117981 */ /* 0x000162000c1e1500 */
[----:B------:R-:W-:Y:S05]  /*0530*/  BRA `(.L_x_12437) ;  /* 0x0000000c00107947 */ /* 0x000fea0003800000 */
.L_x_12442:
        /* <DEDUP_REMOVED lines=9> */
.L_x_12432:
        /* <DEDUP_REMOVED lines=14> */
.L_x_12446:
        /* <DEDUP_REMOVED lines=9> */
.L_x_12445:
        /* <DEDUP_REMOVED lines=28> */
.L_x_12448:
        /* <DEDUP_REMOVED lines=15> */
.L_x_12447:
[----:B------:R-:W2:Y:S02]  /*09f0*/  LDG.E.U16 R0, desc[UR36][R4.64] ;  /* 0x0000002404007981 */ /* 0x000ea4000c1e1500 */
[----:B--2---:R-:W-:-:S05]  /*0a00*/  IMAD.U32 R0, R0, 0x10000, RZ ;  /* 0x0001000000007824 */ /* 0x004fca00078e00ff */
[----:B------:R-:W-:-:S04]  /*0a10*/  F2FP.F16.F32.PACK_AB R0, RZ, R0 ;  /* 0x00000000ff00723e */ /* 0x000fc800000000ff */
[----:B------:R-:W-:Y:S01]  /*0a20*/  PRMT R17, R0, 0x7610, R17 ;  /* 0x0000761000117816 */ /* 0x000fe20000000011 */
[----:B------:R-:W-:Y:S06]  /*0a30*/  BRA `(.L_x_12437) ;  /* 0x0000000400d07947 */ /* 0x000fec0003800000 */
.L_x_12444:
        /* <DEDUP_REMOVED lines=13> */
.L_x_12451:
        /* <DEDUP_REMOVED lines=21> */
.L_x_12455:
[----:B------:R-:W-:Y:S05]  /*0c60*/  BSYNC B1 ;  /* 0x0000000000017941 */ /* 0x000fea0003800000 */
.L_x_12454:
[----:B------:R-:W-:Y:S01]  /*0c70*/  LEA R5, R0, 0x3b800000, 0x17 ;  /* 0x3b80000000057811 */ /* 0x000fe200078eb8ff */
[----:B------:R-:W-:-:S05]  /*0c80*/  IMAD.SHL.U32 R0, R3, 0x100000, RZ ;  /* 0x0010000003007824 */ /* 0x000fca00078e00ff */
[----:B------:R-:W-:-:S07]  /*0c90*/  LOP3.LUT R0, R5, R0, R6, 0xfe, !PT ;  /* 0x0000000005007212 */ /* 0x000fce00078efe06 */
.L_x_12453:
[----:B------:R-:W-:Y:S05]  /*0ca0*/  BSYNC B0 ;  /* 0x0000000000007941 */ /* 0x000fea0003800000 */
.L_x_12452:
[----:B------:R-:W-:-:S04]  /*0cb0*/  F2FP.F16.F32.PACK_AB R0, RZ, R0 ;  /* 0x00000000ff00723e */ /* 0x000fc800000000ff */
[----:B------:R-:W-:Y:S01]  /*0cc0*/  PRMT R17, R0, 0x7610, R17 ;  /* 0x0000761000117816 */ /* 0x000fe20000000011 */
[----:B------:R-:W-:Y:S06]  /*0cd0*/  BRA `(.L_x_12437) ;  /* 0x0000000400287947 */ /* 0x000fec0003800000 */
.L_x_12450:
        /* <DEDUP_REMOVED lines=21> */
.L_x_12459:
[----:B------:R-:W-:Y:S05]  /*0e30*/  BSYNC B1 ;  /* 0x0000000000017941 */ /* 0x000fea0003800000 */
.L_x_12458:
[----:B------:R-:W-:Y:S01]  /*0e40*/  LEA R5, R0, 0x37800000, 0x17 ;  /* 0x3780000000057811 */ /* 0x000fe200078eb8ff */
[----:B------:R-:W-:-:S05]  /*0e50*/  IMAD.SHL.U32 R0, R3, 0x200000, RZ ;  /* 0x0020000003007824 */ /* 0x000fca00078e00ff */
[----:B------:R-:W-:-:S07]  /*0e60*/  LOP3.LUT R0, R5, R0, R6, 0xfe, !PT ;  /* 0x0000000005007212 */ /* 0x000fce00078efe06 */
.L_x_12457:
[----:B------:R-:W-:Y:S05]  /*0e70*/  BSYNC B0 ;  /* 0x0000000000007941 */ /* 0x000fea0003800000 */
.L_x_12456:
[----:B------:R-:W-:-:S04]  /*0e80*/  F2FP.F16.F32.PACK_AB R0, RZ, R0 ;  /* 0x00000000ff00723e */ /* 0x000fc800000000ff */
[----:B------:R-:W-:Y:S01]  /*0e90*/  PRMT R17, R0, 0x7610, R17 ;  /* 0x0000761000117816 */ /* 0x000fe20000000011 */
[----:B------:R-:W-:Y:S06]  /*0ea0*/  BRA `(.L_x_12437) ;  /* 0x0000000000b47947 */ /* 0x000fec0003800000 */
.L_x_12449:
        /* <DEDUP_REMOVED lines=14> */
.L_x_12463:
[----:B------:R-:W-:Y:S05]  /*0f90*/  BSYNC B0 ;  /* 0x0000000000007941 */ /* 0x000fea0003800000 */
.L_x_12462:
[----:B------:R-:W-:-:S04]  /*0fa0*/  F2FP.F16.F32.PACK_AB R0, RZ, R0 ;  /* 0x00000000ff00723e */ /* 0x000fc800000000ff */
[----:B------:R-:W-:Y:S01]  /*0fb0*/  PRMT R17, R0, 0x7610, R17 ;  /* 0x0000761000117816 */ /* 0x000fe20000000011 */
[----:B------:R-:W-:Y:S06]  /*0fc0*/  BRA `(.L_x_12437) ;  /* 0x00000000006c7947 */ /* 0x000fec0003800000 */
.L_x_12436:
        /* <DEDUP_REMOVED lines=16> */
.L_x_12464:
[----:B------:R-:W-:Y:S01]  /*10d0*/  PRMT R17, RZ, 0x7610, R17 ;  /* 0x00007610ff117816 */ /* 0x000fe20000000011 */
[----:B------:R-:W-:Y:S06]  /*10e0*/  BRA `(.L_x_12437) ;  /* 0x0000000000247947 */ /* 0x000fec0003800000 */
.L_x_12461:
[----:B------:R-:W2:Y:S02]  /*10f0*/  LDG.E.64 R4, desc[UR36][R4.64] ;  /* 0x0000002404047981 */ /* 0x000ea4000c1e1b00 */
[----:B--2---:R-:W0:Y:S02]  /*1100*/  I2F.U64 R0, R4 ;  /* 0x0000000400007312 */ /* 0x004e240000301000 */
[----:B0-----:R-:W-:-:S04]  /*1110*/  F2FP.F16.F32.PACK_AB R0, RZ, R0 ;  /* 0x00000000ff00723e */ /* 0x001fc800000000ff */
[----:B------:R-:W-:Y:S01]  /*1120*/  PRMT R17, R0, 0x7610, R17 ;  /* 0x0000761000117816 */ /* 0x000fe20000000011 */
[----:B------:R-:W-:Y:S06]  /*1130*/  BRA `(.L_x_12437) ;  /* 0x0000000000107947 */ /* 0x000fec0003800000 */
.L_x_12460:
[----:B------:R-:W2:Y:S02]  /*1140*/  LDG.E R4, desc[UR36][R4.64] ;  /* 0x0000002404047981 */ /* 0x000ea4000c1e1900 */
[----:B--2---:R-:W-:-:S04]  /*1150*/  I2FP.F32.U32 R0, R4 ;  /* 0x0000000400007245 */ /* 0x004fc80000201000 */
[----:B------:R-:W-:-:S04]  /*1160*/  F2FP.F16.F32.PACK_AB R0, RZ, R0 ;  /* 0x00000000ff00723e */ /* 0x000fc800000000ff */
[----:B------:R-:W-:-:S07]  /*1170*/  PRMT R17, R0, 0x7610, R17 ;  /* 0x0000761000117816 */ /* 0x000fce0000000011 */
.L_x_12437:
        /* <DEDUP_REMOVED lines=21> */
.L_x_12468:
[----:B------:R-:W2:Y:S02]  /*12d0*/  LDG.E.U8 R4, desc[UR36][R4.64] ;  /* 0x0000002404047981 */ /* 0x000ea4000c1e1100 */
[----:B--2---:R-:W-:-:S04]  /*12e0*/  I2FP.F32.U32 R0, R4 ;  /* 0x0000000400007245 */ /* 0x004fc80000201000 */
[----:B------:R-:W-:-:S04]  /*12f0*/  F2FP.F16.F32.PACK_AB R0, RZ, R0 ;  /* 0x00000000ff00723e */ /* 0x000fc800000000ff */
[----:B------:R-:W-:Y:S01]  /*1300*/  PRMT R18, R0, 0x7610, R18 ;  /* 0x0000761000127816 */ /* 0x000fe20000000012 */
[----:B------:R-:W-:Y:S06]  /*1310*/  BRA `(.L_x_12470) ;  /* 0x0000000c00bc7947 */ /* 0x000fec0003800000 */
.L_x_12467:
        /* <DEDUP_REMOVED lines=11> */
.L_x_12472:
[----:B------:R-:W2:Y:S02]  /*13d0*/  LDG.E R4, desc[UR36][R4.64] ;  /* 0x0000002404047981 */ /* 0x000ea4000c1e1900 */
[----:B--2---:R-:W-:-:S04]  /*13e0*/  I2FP.F32.S32 R0, R4 ;  /* 0x0000000400007245 */ /* 0x004fc80000201400 */
[----:B------:R-:W-:-:S04]  /*13f0*/  F2FP.F16.F32.PACK_AB R0, RZ, R0 ;  /* 0x00000000ff00723e */ /* 0x000fc800000000ff */
[----:B------:R-:W-:Y:S01]  /*1400*/  PRMT R18, R0, 0x7610, R18 ;  /* 0x0000761000127816 */ /* 0x000fe20000000012 */
[----:B------:R-:W-:Y:S06]  /*1410*/  BRA `(.L_x_12470) ;  /* 0x0000000c007c7947 */ /* 0x000fec0003800000 */
.L_x_12471:
[----:B------:R-:W2:Y:S02]  /*1420*/  LDG.E.U16 R4, desc[UR36][R4.64] ;  /* 0x0000002404047981 */ /* 0x000ea4000c1e1500 */
[----:B--2---:R-:W0:Y:S02]  /*1430*/  I2F.S16 R0, R4 ;  /* 0x0000000400007306 */ /* 0x004e240000101400 */
[----:B0-----:R-:W-:-:S04]  /*1440*/  F2FP.F16.F32.PACK_AB R0, RZ, R0 ;  /* 0x00000000ff00723e */ /* 0x001fc800000000ff */
[----:B------:R-:W-:Y:S01]  /*1450*/  PRMT R18, R0, 0x7610, R18 ;  /* 0x0000761000127816 */ /* 0x000fe20000000012 */
[----:B------:R-:W-:Y:S06]  /*1460*/  BRA `(.L_x_12470) ;  /* 0x0000000c00687947 */ /* 0x000fec0003800000 */
.L_x_12466:
        /* <DEDUP_REMOVED lines=9> */
.L_x_12474:
[----:B------:R1:W5:Y:S01]  /*1500*/  LDG.E.U16 R18, desc[UR36][R4.64] ;  /* 0x0000002404127981 */ /* 0x000362000c1e1500 */
[----:B------:R-:W-:Y:S05]  /*1510*/  BRA `(.L_x_12470) ;  /* 0x0000000c003c7947 */ /* 0x000fea0003800000 */
.L_x_12473:
        /* <DEDUP_REMOVED lines=9> */
.L_x_12476:
[----:B------:R0:W5:Y:S01]  /*15b0*/  LDG.E.U16 R18, desc[UR36][R4.64] ;  /* 0x0000002404127981 */ /* 0x000162000c1e1500 */
[----:B------:R-:W-:Y:S05]  /*15c0*/  BRA `(.L_x_12470) ;  /* 0x0000000c00107947 */ /* 0x000fea0003800000 */
.L_x_12475:
        /* <DEDUP_REMOVED lines=9> */
.L_x_12465:
        /* <DEDUP_REMOVED lines=14> */
.L_x_12479:
        /* <DEDUP_REMOVED lines=9> */
.L_x_12478:
        /* <DEDUP_REMOVED lines=28> */
.L_x_12481:
        /* <DEDUP_REMOVED lines=15> */
.L_x_12480:
[----:B------:R-:W2:Y:S02]  /*1a80*/  LDG.E.U16 R0, desc[UR36][R4.64] ;  /* 0x0000002404007981 */ /* 0x000ea4000c1e1500 */
[----:B--2---:R-:W-:-:S05]  /*1a90*/  IMAD.U32 R0, R0, 0x10000, RZ ;  /* 0x0001000000007824 */ /* 0x004fca00078e00ff */
[----:B------:R-:W-:-:S04]  /*1aa0*/  F2FP.F16.F32.PACK_AB R0, RZ, R0 ;  /* 0x00000000ff00723e */ /* 0x000fc800000000ff */
[----:B------:R-:W-:Y:S01]  /*1ab0*/  PRMT R18, R0, 0x7610, R18 ;  /* 0x0000761000127816 */ /* 0x000fe20000000012 */
[----:B------:R-:W-:Y:S06]  /*1ac0*/  BRA `(.L_x_12470) ;  /* 0x0000000400d07947 */ /* 0x000fec0003800000 */
.L_x_12477:
        /* <DEDUP_REMOVED lines=13> */
.L_x_12484:
        /* <DEDUP_REMOVED lines=21> */
.L_x_12488:
[----:B------:R-:W-:Y:S05]  /*1cf0*/  BSYNC B1 ;  /* 0x0000000000017941 */ /* 0x000fea0003800000 */
.L_x_12487:
[----:B------:R-:W-:Y:S01]  /*1d00*/  LEA R5, R0, 0x3b800000, 0x17 ;  /* 0x3b80000000057811 */ /* 0x000fe200078eb8ff */
[----:B------:R-:W-:-:S05]  /*1d10*/  IMAD.SHL.U32 R0, R3, 0x100000, RZ ;  /* 0x0010000003007824 */ /* 0x000fca00078e00ff */
[----:B------:R-:W-:-:S07]  /*1d20*/  LOP3.LUT R0, R5, R0, R6, 0xfe, !PT ;  /* 0x0000000005007212 */ /* 0x000fce00078efe06 */
.L_x_12486:
[----:B------:R-:W-:Y:S05]  /*1d30*/  BSYNC B0 ;  /* 0x0000000000007941 */ /* 0x000fea0003800000 */
.L_x_12485:
[----:B------:R-:W-:-:S04]  /*1d40*/  F2FP.F16.F32.PACK_AB R0, RZ, R0 ;  /* 0x00000000ff00723e */ /* 0x000fc800000000ff */
[----:B------:R-:W-:Y:S01]  /*1d50*/  PRMT R18, R0, 0x7610, R18 ;  /* 0x0000761000127816 */ /* 0x000fe20000000012 */
[----:B------:R-:W-:Y:S06]  /*1d60*/  BRA `(.L_x_12470) ;  /* 0x0000000400287947 */ /* 0x000fec0003800000 */
.L_x_12483:
        /* <DEDUP_REMOVED lines=21> */
.L_x_12492:
[----:B------:R-:W-:Y:S05]  /*1ec0*/  BSYNC B1 ;  /* 0x0000000000017941 */ /* 0x000fea0003800000 */
.L_x_12491:
[----:B------:R-:W-:Y:S01]  /*1ed0*/  LEA R5, R0, 0x37800000, 0x17 ;  /* 0x3780000000057811 */ /* 0x000fe200078eb8ff */
[----:B------:R-:W-:-:S05]  /*1ee0*/  IMAD.SHL.U32 R0, R3, 0x200000, RZ ;  /* 0x0020000003007824 */ /* 0x000fca00078e00ff */
[----:B------:R-:W-:-:S07]  /*1ef0*/  LOP3.LUT R0, R5, R0, R6, 0xfe, !PT ;  /* 0x0000000005007212 */ /* 0x000fce00078efe06 */
.L_x_12490:
[----:B------:R-:W-:Y:S05]  /*1f00*/  BSYNC B0 ;  /* 0x0000000000007941 */ /* 0x000fea0003800000 */
.L_x_12489:
[----:B------:R-:W-:-:S04]  /*1f10*/  F2FP.F16.F32.PACK_AB R0, RZ, R0 ;  /* 0x00000000ff00723e */ /* 0x000fc800000000ff */
[----:B------:R-:W-:Y:S01]  /*1f20*/  PRMT R18, R0, 0x7610, R18 ;  /* 0x0000761000127816 */ /* 0x000fe20000000012 */
[----:B------:R-:W-:Y:S06]  /*1f30*/  BRA `(.L_x_12470) ;  /* 0x0000000000b47947 */ /* 0x000fec0003800000 */
.L_x_12482:
        /* <DEDUP_REMOVED lines=14> */
.L_x_12496:
[----:B------:R-:W-:Y:S05]  /*2020*/  BSYNC B0 ;  /* 0x0000000000007941 */ /* 0x000fea0003800000 */
.L_x_12495:
[----:B------:R-:W-:-:S04]  /*2030*/  F2FP.F16.F32.PACK_AB R0, RZ, R0 ;  /* 0x00000000ff00723e */ /* 0x000fc800000000ff */
[----:B------:R-:W-:Y:S01]  /*2040*/  PRMT R18, R0, 0x7610, R18 ;  /* 0x0000761000127816 */ /* 0x000fe20000000012 */
[----:B------:R-:W-:Y:S06]  /*2050*/  BRA `(.L_x_12470) ;  /* 0x00000000006c7947 */ /* 0x000fec0003800000 */
.L_x_12469:
        /* <DEDUP_REMOVED lines=16> */
.L_x_12497:
[----:B------:R-:W-:Y:S01]  /*2160*/  PRMT R18, RZ, 0x7610, R18 ;  /* 0x00007610ff127816 */ /* 0x000fe20000000012 */
[----:B------:R-:W-:Y:S06]  /*2170*/  BRA `(.L_x_12470) ;  /* 0x0000000000247947 */ /* 0x000fec0003800000 */
.L_x_12494:
[----:B------:R-:W2:Y:S02]  /*2180*/  LDG.E.64 R4, desc[UR36][R4.64] ;  /* 0x0000002404047981 */ /* 0x000ea4000c1e1b00 */
[----:B--2---:R-:W0:Y:S02]  /*2190*/  I2F.U64 R0, R4 ;  /* 0x0000000400007312 */ /* 0x004e240000301000 */
[----:B0-----:R-:W-:-:S04]  /*21a0*/  F2FP.F16.F32.PACK_AB R0, RZ, R0 ;  /* 0x00000000ff00723e */ /* 0x001fc800000000ff */
[----:B------:R-:W-:Y:S01]  /*21b0*/  PRMT R18, R0, 0x7610, R18 ;  /* 0x0000761000127816 */ /* 0x000fe20000000012 */
[----:B------:R-:W-:Y:S06]  /*21c0*/  BRA `(.L_x_12470) ;  /* 0x0000000000107947 */ /* 0x000fec0003800000 */
.L_x_12493:
[----:B------:R-:W2:Y:S02]  /*21d0*/  LDG.E R4, desc[UR36][R4.64] ;  /* 0x0000002404047981 */ /* 0x000ea4000c1e1900 */
[----:B--2---:R-:W-:-:S04]  /*21e0*/  I2FP.F32.U32 R0, R4 ;  /* 0x0000000400007245 */ /* 0x004fc80000201000 */
[----:B------:R-:W-:-:S04]  /*21f0*/  F2FP.F16.F32.PACK_AB R0, RZ, R0 ;  /* 0x00000000ff00723e */ /* 0x000fc800000000ff */
[----:B------:R-:W-:-:S07]  /*2200*/  PRMT R18, R0, 0x7610, R18 ;  /* 0x0000761000127816 */ /* 0x000fce0000000012 */
.L_x_12470:
[----:B------:R-:W-:-:S07]  /*2210*/  VIADD R27, R27, 0x80 ;  /* 0x000000801b1b7836 */ /* 0x000fce0000000000 */
.L_x_12431:
[----:B------:R-:W-:Y:S05]  /*2220*/  BSYNC B6 ;  /* 0x0000000000067941 */ /* 0x000fea0003800000 */
.L_x_12430:
        /* <DEDUP_REMOVED lines=26> */
.L_x_12503:
[----:B------:R-:W2:Y:S02]  /*23d0*/  LDG.E.U8 R4, desc[UR36][R4.64] ;  /* 0x0000002404047981 */ /* 0x000ea4000c1e1100 */
[----:B--2---:R-:W-:-:S04]  /*23e0*/  I2FP.F32.U32 R0, R4 ;  /* 0x0000000400007245 */ /* 0x004fc80000201000 */
[----:B------:R-:W-:-:S04]  /*23f0*/  F2FP.F16.F32.PACK_AB R0, RZ, R0 ;  /* 0x00000000ff00723e */ /* 0x000fc800000000ff */
[----:B------:R-:W-:Y:S01]  /*2400*/  PRMT R16, R0, 0x7610, R16 ;  /* 0x0000761000107816 */ /* 0x000fe20000000010 */
[----:B------:R-:W-:Y:S06]  /*2410*/  BRA `(.L_x_12505) ;  /* 0x0000000c00c07947 */ /* 0x000fec0003800000 */
.L_x_12502:
        /* <DEDUP_REMOVED lines=11> */
.L_x_12507:
[----:B------:R-:W2:Y:S02]  /*24d0*/  LDG.E R4, desc[UR36][R4.64] ;  /* 0x0000002404047981 */ /* 0x000ea4000c1e1900 */
[----:B--2---:R-:W-:-:S04]  /*24e0*/  I2FP.F32.S32 R0, R4 ;  /* 0x0000000400007245 */ /* 0x004fc80000201400 */
[----:B------:R-:W-:-:S04]  /*24f0*/  F2FP.F16.F32.PACK_AB R0, RZ, R0 ;  /* 0x00000000ff00723e */ /* 0x000fc800000000ff */
[----:B------:R-:W-:Y:S01]  /*2500*/  PRMT R16, R0, 0x7610, R16 ;  /* 0x0000761000107816 */ /* 0x000fe20000000010 */
[----:B------:R-:W-:Y:S06]  /*2510*/  BRA `(.L_x_12505) ;  /* 0x0000000c00807947 */ /* 0x000fec0003800000 */
.L_x_12506:
[----:B------:R-:W2:Y:S02]  /*2520*/  LDG.E.U16 R4, desc[UR36][R4.64] ;  /* 0x0000002404047981 */ /* 0x000ea4000c1e1500 */
[----:B--2---:R-:W0:Y:S02]  /*2530*/  I2F.S16 R0, R4 ;  /* 0x0000000400007306 */ /* 0x004e240000101400 */
[----:B0-----:R-:W-:-:S04]  /*2540*/  F2FP.F16.F32.PACK_AB R0, RZ, R0 ;  /* 0x00000000ff00723e */ /* 0x001fc800000000ff */
[----:B------:R-:W-:Y:S01]  /*2550*/  PRMT R16, R0, 0x7610, R16 ;  /* 0x0000761000107816 */ /* 0x000fe20000000010 */
[----:B------:R-:W-:Y:S06]  /*2560*/  BRA `(.L_x_12505) ;  /* 0x0000000c006c7947 */ /* 0x000fec0003800000 */
.L_x_12501:
        /* <DEDUP_REMOVED lines=9> */
.L_x_12509:
[----:B------:R1:W5:Y:S01]  /*2600*/  LDG.E.U16 R16, desc[UR36][R4.64] ;  /* 0x0000002404107981 */ /* 0x000362000c1e1500 */
[----:B------:R-:W-:Y:S05]  /*2610*/  BRA `(.L_x_12505) ;  /* 0x0000000c00407947 */ /* 0x000fea0003800000 */
.L_x_12508:
        /* <DEDUP_REMOVED lines=9> */
.L_x_12511:
[----:B------:R0:W5:Y:S01]  /*26b0*/  LDG.E.U16 R16, desc[UR36][R4.64] ;  /* 0x0000002404107981 */ /* 0x000162000c1e1500 */
[----:B------:R-:W-:Y:S05]  /*26c0*/  BRA `(.L_x_12505) ;  /* 0x0000000c00147947 */ /* 0x000fea0003800000 */
.L_x_12510:
        /* <DEDUP_REMOVED lines=9> */
.L_x_12500:
        /* <DEDUP_REMOVED lines=14> */
.L_x_12514:
        /* <DEDUP_REMOVED lines=9> */
.L_x_12513:
        /* <DEDUP_REMOVED lines=28> */
.L_x_12516:
        /* <DEDUP_REMOVED lines=16> */
.L_x_12515:
[----:B------:R-:W2:Y:S02]  /*2b90*/  LDG.E.U16 R0, desc[UR36][R4.64] ;  /* 0x0000002404007981 */ /* 0x000ea4000c1e1500 */
[----:B--2---:R-:W-:-:S05]  /*2ba0*/  IMAD.U32 R0, R0, 0x10000, RZ ;  /* 0x0001000000007824 */ /* 0x004fca00078e00ff */
[----:B------:R-:W-:-:S04]  /*2bb0*/  F2FP.F16.F32.PACK_AB R0, RZ, R0 ;  /* 0x00000000ff00723e */ /* 0x000fc800000000ff */
[----:B------:R-:W-:Y:S01]  /*2bc0*/  PRMT R16, R0, 0x7610, R16 ;  /* 0x0000761000107816 */ /* 0x000fe20000000010 */
[----:B------:R-:W-:Y:S06]  /*2bd0*/  BRA `(.L_x_12505) ;  /* 0x0000000400d07947 */ /* 0x000fec0003800000 */
.L_x_12512:
        /* <DEDUP_REMOVED lines=13> */
.L_x_12519:
        /* <DEDUP_REMOVED lines=21> */
.L_x_12523:
[----:B------:R-:W-:Y:S05]  /*2e00*/  BSYNC B1 ;  /* 0x0000000000017941 */ /* 0x000fea0003800000 */
.L_x_12522:
[----:B------:R-:W-:Y:S01]  /*2e10*/  LEA R5, R0, 0x3b800000, 0x17 ;  /* 0x3b80000000057811 */ /* 0x000fe200078eb8ff */
[----:B------:R-:W-:-:S05]  /*2e20*/  IMAD.SHL.U32 R0, R3, 0x100000, RZ ;  /* 0x0010000003007824 */ /* 0x000fca00078e00ff */
[----:B------:R-:W-:-:S07]  /*2e30*/  LOP3.LUT R0, R5, R0, R6, 0xfe, !PT ;  /* 0x0000000005007212 */ /* 0x000fce00078efe06 */
.L_x_12521:
[----:B------:R-:W-:Y:S05]  /*2e40*/  BSYNC B0 ;  /* 0x0000000000007941 */ /* 0x000fea0003800000 */
.L_x_12520:
[----:B------:R-:W-:-:S04]  /*2e50*/  F2FP.F16.F32.PACK_AB R0, RZ, R0 ;  /* 0x00000000ff00723e */ /* 0x000fc800000000ff */
[----:B------:R-:W-:Y:S01]  /*2e60*/  PRMT R16, R0, 0x7610, R16 ;  /* 0x0000761000107816 */ /* 0x000fe20000000010 */
[----:B------:R-:W-:Y:S06]  /*2e70*/  BRA `(.L_x_12505) ;  /* 0x0000000400287947 */ /* 0x000fec0003800000 */
.L_x_12518:
        /* <DEDUP_REMOVED lines=21> */
.L_x_12527:
[----:B------:R-:W-:Y:S05]  /*2fd0*/  BSYNC B1 ;  /* 0x0000000000017941 */ /* 0x000fea0003800000 */
.L_x_12526:
[----:B------:R-:W-:Y:S01]  /*2fe0*/  LEA R5, R0, 0x37800000, 0x17 ;  /* 0x3780000000057811 */ /* 0x000fe200078eb8ff */
[----:B------:R-:W-:-:S05]  /*2ff0*/  IMAD.SHL.U32 R0, R3, 0x200000, RZ ;  /* 0x0020000003007824 */ /* 0x000fca00078e00ff */
[----:B------:R-:W-:-:S07]  /*3000*/  LOP3.LUT R0, R5, R0, R6, 0xfe, !PT ;  /* 0x0000000005007212 */ /* 0x000fce00078efe06 */
.L_x_12525:
[----:B------:R-:W-:Y:S05]  /*3010*/  BSYNC B0 ;  /* 0x0000000000007941 */ /* 0x000fea0003800000 */
.L_x_12524:
[----:B------:R-:W-:-:S04]  /*3020*/  F2FP.F16.F32.PACK_AB R0, RZ, R0 ;  /* 0x00000000ff00723e */ /* 0x000fc800000000ff */
[----:B------:R-:W-:Y:S01]  /*3030*/  PRMT R16, R0, 0x7610, R16 ;  /* 0x0000761000107816 */ /* 0x000fe20000000010 */
[----:B------:R-:W-:Y:S06]  /*3040*/  BRA `(.L_x_12505) ;  /* 0x0000000000b47947 */ /* 0x000fec0003800000 */
.L_x_12517:
        /* <DEDUP_REMOVED lines=14> */
.L_x_12531:
[----:B------:R-:W-:Y:S05]  /*3130*/  BSYNC B0 ;  /* 0x0000000000007941 */ /* 0x000fea0003800000 */
.L_x_12530:
[----:B------:R-:W-:-:S04]  /*3140*/  F2FP.F16.F32.PACK_AB R0, RZ, R0 ;  /* 0x00000000ff00723e */ /* 0x000fc800000000ff */
[----:B------:R-:W-:Y:S01]  /*3150*/  PRMT R16, R0, 0x7610, R16 ;  /* 0x0000761000107816 */ /* 0x000fe20000000010 */
[----:B------:R-:W-:Y:S06]  /*3160*/  BRA `(.L_x_12505) ;  /* 0x00000000006c7947 */ /* 0x000fec0003800000 */
.L_x_12504:
        /* <DEDUP_REMOVED lines=16> */
.L_x_12532:
[----:B------:R-:W-:Y:S01]  /*3270*/  PRMT R16, RZ, 0x7610, R16 ;  /* 0x00007610ff107816 */ /* 0x000fe20000000010 */
[----:B------:R-:W-:Y:S06]  /*3280*/  BRA `(.L_x_12505) ;  /* 0x0000000000247947 */ /* 0x000fec0003800000 */
.L_x_12529:
[----:B------:R-:W2:Y:S02]  /*3290*/  LDG.E.64 R4, desc[UR36][R4.64] ;  /* 0x0000002404047981 */ /* 0x000ea4000c1e1b00 */
[----:B--2---:R-:W0:Y:S02]  /*32a0*/  I2F.U64 R0, R4 ;  /* 0x0000000400007312 */ /* 0x004e240000301000 */
[----:B0-----:R-:W-:-:S04]  /*32b0*/  F2FP.F16.F32.PACK_AB R0, RZ, R0 ;  /* 0x00000000ff00723e */ /* 0x001fc800000000ff */
[----:B------:R-:W-:Y:S01]  /*32c0*/  PRMT R16, R0, 0x7610, R16 ;  /* 0x0000761000107816 */ /* 0x000fe20000000010 */
[----:B------:R-:W-:Y:S06]  /*32d0*/  BRA `(.L_x_12505) ;  /* 0x0000000000107947 */ /* 0x000fec0003800000 */
.L_x_12528:
[----:B------:R-:W2:Y:S02]  /*32e0*/  LDG.E R4, desc[UR36][R4.64] ;  /* 0x0000002404047981 */ /* 0x000ea4000c1e1900 */
[----:B--2---:R-:W-:-:S04]  /*32f0*/  I2FP.F32.U32 R0, R4 ;  /* 0x0000000400007245 */ /* 0x004fc80000201000 */
[----:B------:R-:W-:-:S04]  /*3300*/  F2FP.F16.F32.PACK_AB R0, RZ, R0 ;  /* 0x00000000ff00723e */ /* 0x000fc800000000ff */
[----:B------:R-:W-:-:S07]  /*3310*/  PRMT R16, R0, 0x7610, R16 ;  /* 0x0000761000107816 */ /* 0x000fce0000000010 */
.L_x_12505:
        /* <DEDUP_REMOVED lines=21> */
.L_x_12536:
[----:B------:R-:W2:Y:S02]  /*3470*/  LDG.E.U8 R4, desc[UR36][R4.64] ;  /* 0x0000002404047981 */ /* 0x000ea4000c1e1100 */
[----:B--2---:R-:W-:-:S04]  /*3480*/  I2FP.F32.U32 R0, R4 ;  /* 0x0000000400007245 */ /* 0x004fc80000201000 */
[----:B------:R-:W-:-:S04]  /*3490*/  F2FP.F16.F32.PACK_AB R0, RZ, R0 ;  /* 0x00000000ff00723e */ /* 0x000fc800000000ff */
[----:B------:R-:W-:Y:S01]  /*34a0*/  PRMT R19, R0, 0x7610, R19 ;  /* 0x0000761000137816 */ /* 0x000fe20000000013 */
[----:B------:R-:W-:Y:S06]  /*34b0*/  BRA `(.L_x_12538) ;  /* 0x0000000c00bc7947 */ /* 0x000fec0003800000 */
.L_x_12535:
        /* <DEDUP_REMOVED lines=11> */
.L_x_12540:
[----:B------:R-:W2:Y:S02]  /*3570*/  LDG.E R4, desc[UR36][R4.64] ;  /* 0x0000002404047981 */ /* 0x000ea4000c1e1900 */
[----:B--2---:R-:W-:-:S04]  /*3580*/  I2FP.F32.S32 R0, R4 ;  /* 0x0000000400007245 */ /* 0x004fc80000201400 */
[----:B------:R-:W-:-:S04]  /*3590*/  F2FP.F16.F32.PACK_AB R0, RZ, R0 ;  /* 0x00000000ff00723e */ /* 0x000fc800000000ff */
[----:B------:R-:W-:Y:S01]  /*35a0*/  PRMT R19, R0, 0x7610, R19 ;  /* 0x0000761000137816 */ /* 0x000fe20000000013 */
[----:B------:R-:W-:Y:S06]  /*35b0*/  BRA `(.L_x_12538) ;  /* 0x0000000c007c7947 */ /* 0x000fec0003800000 */
.L_x_12539:
[----:B------:R-:W2:Y:S02]  /*35c0*/  LDG.E.U16 R4, desc[UR36][R4.64] ;  /* 0x0000002404047981 */ /* 0x000ea4000c1e1500 */
[----:B--2---:R-:W0:Y:S02]  /*35d0*/  I2F.S16 R0, R4 ;  /* 0x0000000400007306 */ /* 0x004e240000101400 */
[----:B0-----:R-:W-:-:S04]  /*35e0*/  F2FP.F16.F32.PACK_AB R0, RZ, R0 ;  /* 0x00000000ff00723e */ /* 0x001fc800000000ff */
[----:B------:R-:W-:Y:S01]  /*35f0*/  PRMT R19, R0, 0x7610, R19 ;  /* 0x0000761000137816 */ /* 0x000fe20000000013 */
[----:B------:R-:W-:Y:S06]  /*3600*/  BRA `(.L_x_12538) ;  /* 0x0000000c00687947 */ /* 0x000fec0003800000 */
.L_x_12534:
        /* <DEDUP_REMOVED lines=9> */
.L_x_12542:
[----:B------:R1:W5:Y:S01]  /*36a0*/  LDG.E.U16 R19, desc[UR36][R4.64] ;  /* 0x0000002404137981 */ /* 0x000362000c1e1500 */
[----:B------:R-:W-:Y:S05]  /*36b0*/  BRA `(.L_x_12538) ;  /* 0x0000000c003c7947 */ /* 0x000fea0003800000 */
.L_x_12541:
        /* <DEDUP_REMOVED lines=9> */
.L_x_12544:
[----:B------:R0:W5:Y:S01]  /*3750*/  LDG.E.U16 R19, desc[UR36][R4.64] ;  /* 0x0000002404137981 */ /* 0x000162000c1e1500 */
[----:B------:R-:W-:Y:S05]  /*3760*/  BRA `(.L_x_12538) ;  /* 0x0000000c00107947 */ /* 0x000fea0003800000 */
.L_x_12543:
        /* <DEDUP_REMOVED lines=9> */
.L_x_12533:
        /* <DEDUP_REMOVED lines=14> */
.L_x_12547:
        /* <DEDUP_REMOVED lines=9> */
.L_x_12546:
        /* <DEDUP_REMOVED lines=28> */
.L_x_12549:
        /* <DEDUP_REMOVED lines=15> */
.L_x_12548:
[----:B------:R-:W2:Y:S02]  /*3c20*/  LDG.E.U16 R0, desc[UR36][R4.64] ;  /* 0x0000002404007981 */ /* 0x000ea4000c1e1500 */
[----:B--2---:R-:W-:-:S05]  /*3c30*/  IMAD.U32 R0, R0, 0x10000, RZ ;  /* 0x0001000000007824 */ /* 0x004fca00078e00ff */
[----:B------:R-:W-:-:S04]  /*3c40*/  F2FP.F16.F32.PACK_AB R0, RZ, R0 ;  /* 0x00000000ff00723e */ /* 0x000fc800000000ff */
[----:B------:R-:W-:Y:S01]  /*3c50*/  PRMT R19, R0, 0x7610, R19 ;  /* 0x0000761000137816 */ /* 0x000fe20000000013 */
[----:B------:R-:W-:Y:S06]  /*3c60*/  BRA `(.L_x_12538) ;  /* 0x0000000400d07947 */ /* 0x000fec0003800000 */
.L_x_12545:
        /* <DEDUP_REMOVED lines=13> */
.L_x_12552:
        /* <DEDUP_REMOVED lines=21> */
.L_x_12556:
[----:B------:R-:W-:Y:S05]  /*3e90*/  BSYNC B1 ;  /* 0x0000000000017941 */ /* 0x000fea0003800000 */
.L_x_12555:
[----:B------:R-:W-:Y:S01]  /*3ea0*/  LEA R5, R0, 0x3b800000, 0x17 ;  /* 0x3b80000000057811 */ /* 0x000fe200078eb8ff */
[----:B------:R-:W-:-:S05]  /*3eb0*/  IMAD.SHL.U32 R0, R3, 0x100000, RZ ;  /* 0x0010000003007824 */ /* 0x000fca00078e00ff */
[----:B------:R-:W-:-:S07]  /*3ec0*/  LOP3.LUT R0, R5, R0, R6, 0xfe, !PT ;  /* 0x0000000005007212 */ /* 0x000fce00078efe06 */
.L_x_12554:
[----:B------:R-:W-:Y:S05]  /*3ed0*/  BSYNC B0 ;  /* 0x0000000000007941 */ /* 0x000fea0003800000 */
.L_x_12553:
[----:B------:R-:W-:-:S04]  /*3ee0*/  F2FP.F16.F32.PACK_AB R0, RZ, R0 ;  /* 0x00000000ff00723e */ /* 0x000fc800000000ff */
[----:B------:R-:W-:Y:S01]  /*3ef0*/  PRMT R19, R0, 0x7610, R19 ;  /* 0x0000761000137816 */ /* 0x000fe20000000013 */
[----:B------:R-:W-:Y:S06]  /*3f00*/  BRA `(.L_x_12538) ;  /* 0x0000000400287947 */ /* 0x000fec0003800000 */
.L_x_12551:
        /* <DEDUP_REMOVED lines=21> */
.L_x_12560:
[----:B------:R-:W-:Y:S05]  /*4060*/  BSYNC B1 ;  /* 0x0000000000017941 */ /* 0x000fea0003800000 */
.L_x_12559:
[----:B------:R-:W-:Y:S01]  /*4070*/  LEA R5, R0, 0x37800000, 0x17 ;  /* 0x3780000000057811 */ /* 0x000fe200078eb8ff */
[----:B------:R-:W-:-:S05]  /*4080*/  IMAD.SHL.U32 R0, R3, 0x200000, RZ ;  /* 0x0020000003007824 */ /* 0x000fca00078e00ff */
[----:B------:R-:W-:-:S07]  /*4090*/  LOP3.LUT R0, R5, R0, R6, 0xfe, !PT ;  /* 0x0000000005007212 */ /* 0x000fce00078efe06 */
.L_x_12558:
[----:B------:R-:W-:Y:S05]  /*40a0*/  BSYNC B0 ;  /* 0x0000000000007941 */ /* 0x000fea0003800000 */
.L_x_12557:
[----:B------:R-:W-:-:S04]  /*40b0*/  F2FP.F16.F32.PACK_AB R0, RZ, R0 ;  /* 0x00000000ff00723e */ /* 0x000fc800000000ff */
[----:B------:R-:W-:Y:S01]  /*40c0*/  PRMT R19, R0, 0x7610, R19 ;  /* 0x0000761000137816 */ /* 0x000fe20000000013 */
[----:B------:R-:W-:Y:S06]  /*40d0*/  BRA `(.L_x_12538) ;  /* 0x0000000000b47947 */ /* 0x000fec0003800000 */
.L_x_12550:
        /* <DEDUP_REMOVED lines=14> */
.L_x_12564:
[----:B------:R-:W-:Y:S05]  /*41c0*/  BSYNC B0 ;  /* 0x0000000000007941 */ /* 0x000fea0003800000 */
.L_x_12563:
[----:B------:R-:W-:-:S04]  /*41d0*/  F2FP.F16.F32.PACK_AB R0, RZ, R0 ;  /* 0x00000000ff00723e */ /* 0x000fc800000000ff */
[----:B------:R-:W-:Y:S01]  /*41e0*/  PRMT R19, R0, 0x7610, R19 ;  /* 0x0000761000137816 */ /* 0x000fe20000000013 */
[----:B------:R-:W-:Y:S06]  /*41f0*/  BRA `(.L_x_12538) ;  /* 0x00000000006c7947 */ /* 0x000fec0003800000 */
.L_x_12537:
        /* <DEDUP_REMOVED lines=16> */
.L_x_12565:
[----:B------:R-:W-:Y:S01]  /*4300*/  PRMT R19, RZ, 0x7610, R19 ;  /* 0x00007610ff137816 */ /* 0x000fe20000000013 */
[----:B------:R-:W-:Y:S06]  /*4310*/  BRA `(.L_x_12538) ;  /* 0x0000000000247947 */ /* 0x000fec0003800000 */
.L_x_12562:
[----:B------:R-:W2:Y:S02]  /*4320*/  LDG.E.64 R4, desc[UR36][R4.64] ;  /* 0x0000002404047981 */ /* 0x000ea4000c1e1b00 */
[----:B--2---:R-:W0:Y:S02]  /*4330*/  I2F.U64 R0, R4 ;  /* 0x0000000400007312 */ /* 0x004e240000301000 */
[----:B0-----:R-:W-:-:S04]  /*4340*/  F2FP.F16.F32.PACK_AB R0, RZ, R0 ;  /* 0x00000000ff00723e */ /* 0x001fc800000000ff */
[----:B------:R-:W-:Y:S01]  /*4350*/  PRMT R19, R0, 0x7610, R19 ;  /* 0x0000761000137816 */ /* 0x000fe20000000013 */
[----:B------:R-:W-:Y:S06]  /*4360*/  BRA `(.L_x_12538) ;  /* 0x0000000000107947 */ /* 0x000fec0003800000 */
.L_x_12561:
[----:B------:R-:W2:Y:S02]  /*4370*/  LDG.E R4, desc[UR36][R4.64] ;  /* 0x0000002404047981 */ /* 0x000ea4000c1e1900 */
[----:B--2---:R-:W-:-:S04]  /*4380*/  I2FP.F32.U32 R0, R4 ;  /* 0x0000000400007245 */ /* 0x004fc80000201000 */
[----:B------:R-:W-:-:S04]  /*4390*/  F2FP.F16.F32.PACK_AB R0, RZ, R0 ;  /* 0x00000000ff00723e */ /* 0x000fc800000000ff */
[----:B------:R-:W-:-:S07]  /*43a0*/  PRMT R19, R0, 0x7610, R19 ;  /* 0x0000761000137816 */ /* 0x000fce0000000013 */
.L_x_12538:
[----:B------:R-:W-:-:S07]  /*43b0*/  VIADD R27, R27, 0x80 ;  /* 0x000000801b1b7836 */ /* 0x000fce0000000000 */
.L_x_12499:
[----:B------:R-:W-:Y:S05]  /*43c0*/  BSYNC B6 ;  /* 0x0000000000067941 */ /* 0x000fea0003800000 */
.L_x_12498:
        /* <DEDUP_REMOVED lines=28> */
.L_x_12571:
[----:B------:R-:W2:Y:S02]  /*4590*/  LDG.E.U8 R4, desc[UR36][R4.64] ;  /* 0x0000002404047981 */ /* 0x000ea4000c1e1100 */
[----:B--2---:R-:W-:-:S04]  /*45a0*/  I2FP.F32.U32 R0, R4 ;  /* 0x0000000400007245 */ /* 0x004fc80000201000 */
[----:B------:R-:W-:-:S04]  /*45b0*/  F2FP.F16.F32.PACK_AB R0, RZ, R0 ;  /* 0x00000000ff00723e */ /* 0x000fc800000000ff */
[----:B------:R-:W-:Y:S01]  /*45c0*/  PRMT R23, R0, 0x7610, R23 ;  /* 0x0000761000177816 */ /* 0x000fe20000000017 */
[----:B------:R-:W-:Y:S06]  /*45d0*/  BRA `(.L_x_12573) ;  /* 0x0000000c00bc7947 */ /* 0x000fec0003800000 */
.L_x_12570:
        /* <DEDUP_REMOVED lines=11> */
.L_x_12575:
[----:B------:R-:W2:Y:S02]  /*4690*/  LDG.E R4, desc[UR36][R4.64] ;  /* 0x0000002404047981 */ /* 0x000ea4000c1e1900 */
[----:B--2---:R-:W-:-:S04]  /*46a0*/  I2FP.F32.S32 R0, R4 ;  /* 0x0000000400007245 */ /* 0x004fc80000201400 */
[----:B------:R-:W-:-:S04]  /*46b0*/  F2FP.F16.F32.PACK_AB R0, RZ, R0 ;  /* 0x00000000ff00723e */ /* 0x000fc800000000ff */
[----:B------:R-:W-:Y:S01]  /*46c0*/  PRMT R23, R0, 0x7610, R23 ;  /* 0x0000761000177816 */ /* 0x000fe20000000017 */
[----:B------:R-:W-:Y:S06]  /*46d0*/  BRA `(.L_x_12573) ;  /* 0x0000000c007c7947 */ /* 0x000fec0003800000 */
.L_x_12574:
[----:B------:R-:W2:Y:S02]  /*46e0*/  LDG.E.U16 R4, desc[UR36][R4.64] ;  /* 0x0000002404047981 */ /* 0x000ea4000c1e1500 */
[----:B--2---:R-:W0:Y:S02]  /*46f0*/  I2F.S16 R0, R4 ;  /* 0x0000000400007306 */ /* 0x004e240000101400 */
[----:B0-----:R-:W-:-:S04]  /*4700*/  F2FP.F16.F32.PACK_AB R0, RZ, R0 ;  /* 0x00000000ff00723e */ /* 0x001fc800000000ff */
[----:B------:R-:W-:Y:S01]  /*4710*/  PRMT R23, R0, 0x7610, R23 ;  /* 0x0000761000177816 */ /* 0x000fe20000000017 */
[----:B------:R-:W-:Y:S06]  /*4720*/  BRA `(.L_x_12573) ;  /* 0x0000000c00687947 */ /* 0x000fec0003800000 */
.L_x_12569:
        /* <DEDUP_REMOVED lines=9> */
.L_x_12577:
[----:B------:R1:W5:Y:S01]  /*47c0*/  LDG.E.U16 R23, desc[UR36][R4.64] ;  /* 0x0000002404177981 */ /* 0x000362000c1e1500 */
[----:B------:R-:W-:Y:S05]  /*47d0*/  BRA `(.L_x_12573) ;  /* 0x0000000c003c7947 */ /* 0x000fea0003800000 */
.L_x_12576:
        /* <DEDUP_REMOVED lines=9> */
.L_x_12579:
[----:B------:R0:W5:Y:S01]  /*4870*/  LDG.E.U16 R23, desc[UR36][R4.64] ;  /* 0x0000002404177981 */ /* 0x000162000c1e1500 */
[----:B------:R-:W-:Y:S05]  /*4880*/  BRA `(.L_x_12573) ;  /* 0x0000000c00107947 */ /* 0x000fea0003800000 */
.L_x_12578:
        /* <DEDUP_REMOVED lines=9> */
.L_x_12568:
        /* <DEDUP_REMOVED lines=14> */
.L_x_12582:
        /* <DEDUP_REMOVED lines=9> */
.L_x_12581:
        /* <DEDUP_REMOVED lines=28> */
.L_x_12584:
        /* <DEDUP_REMOVED lines=15> */
.L_x_12583:
[----:B------:R-:W2:Y:S02]  /*4d40*/  LDG.E.U16 R0, desc[UR36][R4.64] ;  /* 0x0000002404007981 */ /* 0x000ea4000c1e1500 */
[----:B--2---:R-:W-:-:S05]  /*4d50*/  IMAD.U32 R0, R0, 0x10000, RZ ;  /* 0x0001000000007824 */ /* 0x004fca00078e00ff */
[----:B------:R-:W-:-:S04]  /*4d60*/  F2FP.F16.F32.PACK_AB R0, RZ, R0 ;  /* 0x00000000ff00723e */ /* 0x000fc800000000ff */
[----:B------:R-:W-:Y:S01]  /*4d70*/  PRMT R23, R0, 0x7610, R23 ;  /* 0x0000761000177816 */ /* 0x000fe20000000017 */
[----:B------:R-:W-:Y:S06]  /*4d80*/  BRA `(.L_x_12573) ;  /* 0x0000000400d07947 */ /* 0x000fec0003800000 */
.L_x_12580:
        /* <DEDUP_REMOVED lines=13> */
.L_x_12587:
        /* <DEDUP_REMOVED lines=21> */
.L_x_12591:
[----:B------:R-:W-:Y:S05]  /*4fb0*/  BSYNC B1 ;  /* 0x0000000000017941 */ /* 0x000fea0003800000 */
.L_x_12590:
[----:B------:R-:W-:Y:S01]  /*4fc0*/  LEA R5, R0, 0x3b800000, 0x17 ;  /* 0x3b80000000057811 */ /* 0x000fe200078eb8ff */
[----:B------:R-:W-:-:S05]  /*4fd0*/  IMAD.SHL.U32 R0, R3, 0x100000, RZ ;  /* 0x0010000003007824 */ /* 0x000fca00078e00ff */
[----:B------:R-:W-:-:S07]  /*4fe0*/  LOP3.LUT R0, R5, R0, R6, 0xfe, !PT ;  /* 0x0000000005007212 */ /* 0x000fce00078efe06 */
.L_x_12589:
[----:B------:R-:W-:Y:S05]  /*4ff0*/  BSYNC B0 ;  /* 0x0000000000007941 */ /* 0x000fea0003800000 */
.L_x_12588:
[----:B------:R-:W-:-:S04]  /*5000*/  F2FP.F16.F32.PACK_AB R0, RZ, R0 ;  /* 0x00000000ff00723e */ /* 0x000fc800000000ff */
[----:B------:R-:W-:Y:S01]  /*5010*/  PRMT R23, R0, 0x7610, R23 ;  /* 0x0000761000177816 */ /* 0x000fe20000000017 */
[----:B------:R-:W-:Y:S06]  /*5020*/  BRA `(.L_x_12573) ;  /* 0x0000000400287947 */ /* 0x000fec0003800000 */
.L_x_12586:
        /* <DEDUP_REMOVED lines=21> */
.L_x_12595:
[----:B------:R-:W-:Y:S05]  /*5180*/  BSYNC B1 ;  /* 0x0000000000017941 */ /* 0x000fea0003800000 */
.L_x_12594:
[----:B------:R-:W-:Y:S01]  /*5190*/  LEA R5, R0, 0x37800000, 0x17 ;  /* 0x3780000000057811 */ /* 0x000fe200078eb8ff */
[----:B------:R-:W-:-:S05]  /*51a0*/  IMAD.SHL.U32 R0, R3, 0x200000, RZ ;  /* 0x0020000003007824 */ /* 0x000fca00078e00ff */
[----:B------:R-:W-:-:S07]  /*51b0*/  LOP3.LUT R0, R5, R0, R6, 0xfe, !PT ;  /* 0x0000000005007212 */ /* 0x000fce00078efe06 */
.L_x_12593:
[----:B------:R-:W-:Y:S05]  /*51c0*/  BSYNC B0 ;  /* 0x0000000000007941 */ /* 0x000fea0003800000 */
.L_x_12592:
[----:B------:R-:W-:-:S04]  /*51d0*/  F2FP.F16.F32.PACK_AB R0, RZ, R0 ;  /* 0x00000000ff00723e */ /* 0x000fc800000000ff */
[----:B------:R-:W-:Y:S01]  /*51e0*/  PRMT R23, R0, 0x7610, R23 ;  /* 0x0000761000177816 */ /* 0x000fe20000000017 */
[----:B------:R-:W-:Y:S06]  /*51f0*/  BRA `(.L_x_12573) ;  /* 0x0000000000b47947 */ /* 0x000fec0003800000 */
.L_x_12585:
        /* <DEDUP_REMOVED lines=14> */
.L_x_12599:
[----:B------:R-:W-:Y:S05]  /*52e0*/  BSYNC B0 ;  /* 0x0000000000007941 */ /* 0x000fea0003800000 */
.L_x_12598:
[----:B------:R-:W-:-:S04]  /*52f0*/  F2FP.F16.F32.PACK_AB R0, RZ, R0 ;  /* 0x00000000ff00723e */ /* 0x000fc800000000ff */
[----:B------:R-:W-:Y:S01]  /*5300*/  PRMT R23, R0, 0x7610, R23 ;  /* 0x0000761000177816 */ /* 0x000fe20000000017 */
[----:B------:R-:W-:Y:S06]  /*5310*/  BRA `(.L_x_12573) ;  /* 0x00000000006c7947 */ /* 0x000fec0003800000 */
.L_x_12572:
        /* <DEDUP_REMOVED lines=16> */
.L_x_12600:
[----:B------:R-:W-:Y:S01]  /*5420*/  PRMT R23, RZ, 0x7610, R23 ;  /* 0x00007610ff177816 */ /* 0x000fe20000000017 */
[----:B------:R-:W-:Y:S06]  /*5430*/  BRA `(.L_x_12573) ;  /* 0x0000000000247947 */ /* 0x000fec0003800000 */
.L_x_12597:
[----:B------:R-:W2:Y:S02]  /*5440*/  LDG.E.64 R4, desc[UR36][R4.64] ;  /* 0x0000002404047981 */ /* 0x000ea4000c1e1b00 */
[----:B--2---:R-:W0:Y:S02]  /*5450*/  I2F.U64 R0, R4 ;  /* 0x0000000400007312 */ /* 0x004e240000301000 */
[----:B0-----:R-:W-:-:S04]  /*5460*/  F2FP.F16.F32.PACK_AB R0, RZ, R0 ;  /* 0x00000000ff00723e */ /* 0x001fc800000000ff */
[----:B------:R-:W-:Y:S01]  /*5470*/  PRMT R23, R0, 0x7610, R23 ;  /* 0x0000761000177816 */ /* 0x000fe20000000017 */
[----:B------:R-:W-:Y:S06]  /*5480*/  BRA `(.L_x_12573) ;  /* 0x0000000000107947 */ /* 0x000fec0003800000 */
.L_x_12596:
[----:B------:R-:W2:Y:S02]  /*5490*/  LDG.E R4, desc[UR36][R4.64] ;  /* 0x0000002404047981 */ /* 0x000ea4000c1e1900 */
[----:B--2---:R-:W-:-:S04]  /*54a0*/  I2FP.F32.U32 R0, R4 ;  /* 0x0000000400007245 */ /* 0x004fc80000201000 */
[----:B------:R-:W-:-:S04]  /*54b0*/  F2FP.F16.F32.PACK_AB R0, RZ, R0 ;  /* 0x00000000ff00723e */ /* 0x000fc800000000ff */
[----:B------:R-:W-:-:S07]  /*54c0*/  PRMT R23, R0, 0x7610, R23 ;  /* 0x0000761000177816 */ /* 0x000fce0000000017 */
.L_x_12573:
        /* <DEDUP_REMOVED lines=22> */
.L_x_12604:
[----:B------:R-:W2:Y:S02]  /*5630*/  LDG.E.U8 R4, desc[UR36][R4.64] ;  /* 0x0000002404047981 */ /* 0x000ea4000c1e1100 */
[----:B--2---:R-:W-:-:S04]  /*5640*/  I2FP.F32.U32 R0, R4 ;  /* 0x0000000400007245 */ /* 0x004fc80000201000 */
[----:B------:R-:W-:-:S04]  /*5650*/  F2FP.F16.F32.PACK_AB R0, RZ, R0 ;  /* 0x00000000ff00723e */ /* 0x000fc800000000ff */
[----:B------:R-:W-:Y:S01]  /*5660*/  PRMT R24, R0, 0x7610, R24 ;  /* 0x0000761000187816 */ /* 0x000fe20000000018 */
[----:B------:R-:W-:Y:S06]  /*5670*/  BRA `(.L_x_12606) ;  /* 0x0000000c00bc7947 */ /* 0x000fec0003800000 */
.L_x_12603:
        /* <DEDUP_REMOVED lines=11> */
.L_x_12608:
[----:B------:R-:W2:Y:S02]  /*5730*/  LDG.E R4, desc[UR36][R4.64] ;  /* 0x0000002404047981 */ /* 0x000ea4000c1e1900 */
[----:B--2---:R-:W-:-:S04]  /*5740*/  I2FP.F32.S32 R0, R4 ;  /* 0x0000000400007245 */ /* 0x004fc80000201400 */
[----:B------:R-:W-:-:S04]  /*5750*/  F2FP.F16.F32.PACK_AB R0, RZ, R0 ;  /* 0x00000000ff00723e */ /* 0x000fc800000000ff */
[----:B------:R-:W-:Y:S01]  /*5760*/  PRMT R24, R0, 0x7610, R24 ;  /* 0x0000761000187816 */ /* 0x000fe20000000018 */
[----:B------:R-:W-:Y:S06]  /*5770*/  BRA `(.L_x_12606) ;  /* 0x0000000c007c7947 */ /* 0x000fec0003800000 */
.L_x_12607:
[----:B------:R-:W2:Y:S02]  /*5780*/  LDG.E.U16 R4, desc[UR36][R4.64] ;  /* 0x0000002404047981 */ /* 0x000ea4000c1e1500 */
[----:B--2---:R-:W0:Y:S02]  /*5790*/  I2F.S16 R0, R4 ;  /* 0x0000000400007306 */ /* 0x004e240000101400 */
[----:B0-----:R-:W-:-:S04]  /*57a0*/  F2FP.F16.F32.PACK_AB R0, RZ, R0 ;  /* 0x00000000ff00723e */ /* 0x001fc800000000ff */
[----:B------:R-:W-:Y:S01]  /*57b0*/  PRMT R24, R0, 0x7610, R24 ;  /* 0x0000761000187816 */ /* 0x000fe20000000018 */
[----:B------:R-:W-:Y:S06]  /*57c0*/  BRA `(.L_x_12606) ;  /* 0x0000000c00687947 */ /* 0x000fec0003800000 */
.L_x_12602:
        /* <DEDUP_REMOVED lines=9> */
.L_x_12610:
[----:B------:R1:W5:Y:S01]  /*5860*/  LDG.E.U16 R24, desc[UR36][R4.64] ;  /* 0x0000002404187981 */ /* 0x000362000c1e1500 */
[----:B------:R-:W-:Y:S05]  /*5870*/  BRA `(.L_x_12606) ;  /* 0x0000000c003c7947 */ /* 0x000fea0003800000 */
.L_x_12609:
        /* <DEDUP_REMOVED lines=9> */
.L_x_12612:
[----:B------:R0:W5:Y:S01]  /*5910*/  LDG.E.U16 R24, desc[UR36][R4.64] ;  /* 0x0000002404187981 */ /* 0x000162000c1e1500 */
[----:B------:R-:W-:Y:S05]  /*5920*/  BRA `(.L_x_12606) ;  /* 0x0000000c00107947 */ /* 0x000fea0003800000 */
.L_x_12611:
        /* <DEDUP_REMOVED lines=9> */
.L_x_12601:
        /* <DEDUP_REMOVED lines=14> */
.L_x_12615:
        /* <DEDUP_REMOVED lines=9> */
.L_x_12614:
        /* <DEDUP_REMOVED lines=28> */
.L_x_12617:
        /* <DEDUP_REMOVED lines=15> */
.L_x_12616:
[----:B------:R-:W2:Y:S02]  /*5de0*/  LDG.E.U16 R0, desc[UR36][R4.64] ;  /* 0x0000002404007981 */ /* 0x000ea4000c1e1500 */
[----:B--2---:R-:W-:-:S05]  /*5df0*/  IMAD.U32 R0, R0, 0x10000, RZ ;  /* 0x0001000000007824 */ /* 0x004fca00078e00ff */
[----:B------:R-:W-:-:S04]  /*5e00*/  F2FP.F16.F32.PACK_AB R0, RZ, R0 ;  /* 0x00000000ff00723e */ /* 0x000fc800000000ff */
[----:B------:R-:W-:Y:S01]  /*5e10*/  PRMT R24, R0, 0x7610, R24 ;  /* 0x0000761000187816 */ /* 0x000fe20000000018 */
[----:B------:R-:W-:Y:S06]  /*5e20*/  BRA `(.L_x_12606) ;  /* 0x0000000400d07947 */ /* 0x000fec0003800000 */
.L_x_12613:
        /* <DEDUP_REMOVED lines=13> */
.L_x_12620:
        /* <DEDUP_REMOVED lines=21> */
.L_x_12624:
[----:B------:R-:W-:Y:S05]  /*6050*/  BSYNC B1 ;  /* 0x0000000000017941 */ /* 0x000fea0003800000 */
.L_x_12623:
[----:B------:R-:W-:Y:S01]  /*6060*/  LEA R5, R0, 0x3b800000, 0x17 ;  /* 0x3b80000000057811 */ /* 0x000fe200078eb8ff */
[----:B------:R-:W-:-:S05]  /*6070*/  IMAD.SHL.U32 R0, R3, 0x100000, RZ ;  /* 0x0010000003007824 */ /* 0x000fca00078e00ff */
[----:B------:R-:W-:-:S07]  /*6080*/  LOP3.LUT R0, R5, R0, R6, 0xfe, !PT ;  /* 0x0000000005007212 */ /* 0x000fce00078efe06 */
.L_x_12622:
[----:B------:R-:W-:Y:S05]  /*6090*/  BSYNC B0 ;  /* 0x0000000000007941 */ /* 0x000fea0003800000 */
.L_x_12621:
[----:B------:R-:W-:-:S04]  /*60a0*/  F2FP.F16.F32.PACK_AB R0, RZ, R0 ;  /* 0x00000000ff00723e */ /* 0x000fc800000000ff */
[----:B------:R-:W-:Y:S01]  /*60b0*/  PRMT R24, R0, 0x7610, R24 ;  /* 0x0000761000187816 */ /* 0x000fe20000000018 */
[----:B------:R-:W-:Y:S06]  /*60c0*/  BRA `(.L_x_12606) ;  /* 0x0000000400287947 */ /* 0x000fec0003800000 */
.L_x_12619:
        /* <DEDUP_REMOVED lines=21> */
.L_x_12628:
[----:B------:R-:W-:Y:S05]  /*6220*/  BSYNC B1 ;  /* 0x0000000000017941 */ /* 0x000fea0003800000 */
.L_x_12627:
[----:B------:R-:W-:Y:S01]  /*6230*/  LEA R5, R0, 0x37800000, 0x17 ;  /* 0x3780000000057811 */ /* 0x000fe200078eb8ff */
[----:B------:R-:W-:-:S05]  /*6240*/  IMAD.SHL.U32 R0, R3, 0x200000, RZ ;  /* 0x0020000003007824 */ /* 0x000fca00078e00ff */
[----:B------:R-:W-:-:S07]  /*6250*/  LOP3.LUT R0, R5, R0, R6, 0xfe, !PT ;  /* 0x0000000005007212 */ /* 0x000fce00078efe06 */
.L_x_12626:
[----:B------:R-:W-:Y:S05]  /*6260*/  BSYNC B0 ;  /* 0x0000000000007941 */ /* 0x000fea0003800000 */
.L_x_12625:
[----:B------:R-:W-:-:S04]  /*6270*/  F2FP.F16.F32.PACK_AB R0, RZ, R0 ;  /* 0x00000000ff00723e */ /* 0x000fc800000000ff */
[----:B------:R-:W-:Y:S01]  /*6280*/  PRMT R24, R0, 0x7610, R24 ;  /* 0x0000761000187816 */ /* 0x000fe20000000018 */
[----:B------:R-:W-:Y:S06]  /*6290*/  BRA `(.L_x_12606) ;  /* 0x0000000000b47947 */ /* 0x000fec0003800000 */
.L_x_12618:
        /* <DEDUP_REMOVED lines=14> */
.L_x_12632:
[----:B------:R-:W-:Y:S05]  /*6380*/  BSYNC B0 ;  /* 0x0000000000007941 */ /* 0x000fea0003800000 */
.L_x_12631:
[----:B------:R-:W-:-:S04]  /*6390*/  F2FP.F16.F32.PACK_AB R0, RZ, R0 ;  /* 0x00000000ff00723e */ /* 0x000fc800000000ff */
[----:B------:R-:W-:Y:S01]  /*63a0*/  PRMT R24, R0, 0x7610, R24 ;  /* 0x0000761000187816 */ /* 0x000fe20000000018 */
[----:B------:R-:W-:Y:S06]  /*63b0*/  BRA `(.L_x_12606) ;  /* 0x00000000006c7947 */ /* 0x000fec0003800000 */
.L_x_12605:
        /* <DEDUP_REMOVED lines=16> */
.L_x_12633:
[----:B------:R-:W-:Y:S01]  /*64c0*/  PRMT R24, RZ, 0x7610, R24 ;  /* 0x00007610ff187816 */ /* 0x000fe20000000018 */
[----:B------:R-:W-:Y:S06]  /*64d0*/  BRA `(.L_x_12606) ;  /* 0x0000000000247947 */ /* 0x000fec0003800000 */
.L_x_12630:
[----:B------:R-:W2:Y:S02]  /*64e0*/  LDG.E.64 R4, desc[UR36][R4.64] ;  /* 0x0000002404047981 */ /* 0x000ea4000c1e1b00 */
[----:B--2---:R-:W0:Y:S02]  /*64f0*/  I2F.U64 R0, R4 ;  /* 0x0000000400007312 */ /* 0x004e240000301000 */
[----:B0-----:R-:W-:-:S04]  /*6500*/  F2FP.F16.F32.PACK_AB R0, RZ, R0 ;  /* 0x00000000ff00723e */ /* 0x001fc800000000ff */
[----:B------:R-:W-:Y:S01]  /*6510*/  PRMT R24, R0, 0x7610, R24 ;  /* 0x0000761000187816 */ /* 0x000fe20000000018 */
[----:B------:R-:W-:Y:S06]  /*6520*/  BRA `(.L_x_12606) ;  /* 0x0000000000107947 */ /* 0x000fec0003800000 */
.L_x_12629:
[----:B------:R-:W2:Y:S02]  /*6530*/  LDG.E R4, desc[UR36][R4.64] ;  /* 0x0000002404047981 */ /* 0x000ea4000c1e1900 */
[----:B--2---:R-:W-:-:S04]  /*6540*/  I2FP.F32.U32 R0, R4 ;  /* 0x0000000400007245 */ /* 0x004fc80000201000 */
[----:B------:R-:W-:-:S04]  /*6550*/  F2FP.F16.F32.PACK_AB R0, RZ, R0 ;  /* 0x00000000ff00723e */ /* 0x000fc800000000ff */
[----:B------:R-:W-:-:S07]  /*6560*/  PRMT R24, R0, 0x7610, R24 ;  /* 0x0000761000187816 */ /* 0x000fce0000000018 */
.L_x_12606:
[----:B------:R-:W-:-:S07]  /*6570*/  VIADD R27, R27, 0x80 ;  /* 0x000000801b1b7836 */ /* 0x000fce0000000000 */
.L_x_12567:
[----:B------:R-:W-:Y:S05]  /*6580*/  BSYNC B6 ;  /* 0x0000000000067941 */ /* 0x000fea0003800000 */
.L_x_12566:
        /* <DEDUP_REMOVED lines=26> */
.L_x_12639:
[----:B------:R-:W2:Y:S02]  /*6730*/  LDG.E.U8 R4, desc[UR36][R4.64] ;  /* 0x0000002404047981 */ /* 0x000ea4000c1e1100 */
[----:B--2---:R-:W-:-:S04]  /*6740*/  I2FP.F32.U32 R0, R4 ;  /* 0x0000000400007245 */ /* 0x004fc80000201000 */
[----:B------:R-:W-:-:S04]  /*6750*/  F2FP.F16.F32.PACK_AB R0, RZ, R0 ;  /* 0x00000000ff00723e */ /* 0x000fc800000000ff */
[----:B------:R-:W-:Y:S01]  /*6760*/  PRMT R22, R0, 0x7610, R22 ;  /* 0x0000761000167816 */ /* 0x000fe20000000016 */
[----:B------:R-:W-:Y:S06]  /*6770*/  BRA `(.L_x_12641) ;  /* 0x0000000c00bc7947 */ /* 0x000fec0003800000 */
.L_x_12638:
        /* <DEDUP_REMOVED lines=11> */
.L_x_12643:
[----:B------:R-:W2:Y:S02]  /*6830*/  LDG.E R4, desc[UR36][R4.64] ;  /* 0x0000002404047981 */ /* 0x000ea4000c1e1900 */
[----:B--2---:R-:W-:-:S04]  /*6840*/  I2FP.F32.S32 R0, R4 ;  /* 0x0000000400007245 */ /* 0x004fc80000201400 */
[----:B------:R-:W-:-:S04]  /*6850*/  F2FP.F16.F32.PACK_AB R0, RZ, R0 ;  /* 0x00000000ff00723e */ /* 0x000fc800000000ff */
[----:B------:R-:W-:Y:S01]  /*6860*/  PRMT R22, R0, 0x7610, R22 ;  /* 0x0000761000167816 */ /* 0x000fe20000000016 */
[----:B------:R-:W-:Y:S06]  /*6870*/  BRA `(.L_x_12641) ;  /* 0x0000000c007c7947 */ /* 0x000fec0003800000 */
.L_x_12642:
[----:B------:R-:W2:Y:S02]  /*6880*/  LDG.E.U16 R4, desc[UR36][R4.64] ;  /* 0x0000002404047981 */ /* 0x000ea4000c1e1500 */
[----:B--2---:R-:W0:Y:S02]  /*6890*/  I2F.S16 R0, R4 ;  /* 0x0000000400007306 */ /* 0x004e240000101400 */
[----:B0-----:R-:W-:-:S04]  /*68a0*/  F2FP.F16.F32.PACK_AB R0, RZ, R0 ;  /* 0x00000000ff00723e */ /* 0x001fc800000000ff */
[----:B------:R-:W-:Y:S01]  /*68b0*/  PRMT R22, R0, 0x7610, R22 ;  /* 0x0000761000167816 */ /* 0x000fe20000000016 */
[----:B------:R-:W-:Y:S06]  /*68c0*/  BRA `(.L_x_12641) ;  /* 0x0000000c00687947 */ /* 0x000fec0003800000 */
.L_x_12637:
        /* <DEDUP_REMOVED lines=9> */
.L_x_12645:
[----:B------:R0:W5:Y:S01]  /*6960*/  LDG.E.U16 R22, desc[UR36][R4.64] ;  /* 0x0000002404167981 */ /* 0x000162000c1e1500 */
[----:B------:R-:W-:Y:S05]  /*6970*/  BRA `(.L_x_12641) ;  /* 0x0000000c003c7947 */ /* 0x000fea0003800000 */
.L_x_12644:
        /* <DEDUP_REMOVED lines=9> */
.L_x_12647:
[----:B------:R1:W5:Y:S01]  /*6a10*/  LDG.E.U16 R22, desc[UR36][R4.64] ;  /* 0x0000002404167981 */ /* 0x000362000c1e1500 */
[----:B------:R-:W-:Y:S05]  /*6a20*/  BRA `(.L_x_12641) ;  /* 0x0000000c00107947 */ /* 0x000fea0003800000 */
.L_x_12646:
        /* <DEDUP_REMOVED lines=9> */
.L_x_12636:
        /* <DEDUP_REMOVED lines=14> */
.L_x_12650:
        /* <DEDUP_REMOVED lines=9> */
.L_x_12649:
        /* <DEDUP_REMOVED lines=28> */
.L_x_12652:
        /* <DEDUP_REMOVED lines=15> */
.L_x_12651:
[----:B------:R-:W2:Y:S02]  /*6ee0*/  LDG.E.U16 R0, desc[UR36][R4.64] ;  /* 0x0000002404007981 */ /* 0x000ea4000c1e1500 */
[----:B--2---:R-:W-:-:S05]  /*6ef0*/  IMAD.U32 R0, R0, 0x10000, RZ ;  /* 0x0001000000007824 */ /* 0x004fca00078e00ff */
[----:B------:R-:W-:-:S04]  /*6f00*/  F2FP.F16.F32.PACK_AB R0, RZ, R0 ;  /* 0x00000000ff00723e */ /* 0x000fc800000000ff */
[----:B------:R-:W-:Y:S01]  /*6f10*/  PRMT R22, R0, 0x7610, R22 ;  /* 0x0000761000167816 */ /* 0x000fe20000000016 */
[----:B------:R-:W-:Y:S06]  /*6f20*/  BRA `(.L_x_12641) ;  /* 0x0000000400d07947 */ /* 0x000fec0003800000 */
.L_x_12648:
        /* <DEDUP_REMOVED lines=13> */
.L_x_12655:
        /* <DEDUP_REMOVED lines=21> */
.L_x_12659:
[----:B------:R-:W-:Y:S05]  /*7150*/  BSYNC B1 ;  /* 0x0000000000017941 */ /* 0x000fea0003800000 */
.L_x_12658:
[----:B------:R-:W-:Y:S01]  /*7160*/  LEA R5, R0, 0x3b800000, 0x17 ;  /* 0x3b80000000057811 */ /* 0x000fe200078eb8ff */
[----:B------:R-:W-:-:S05]  /*7170*/  IMAD.SHL.U32 R0, R3, 0x100000, RZ ;  /* 0x0010000003007824 */ /* 0x000fca00078e00ff */
[----:B------:R-:W-:-:S07]  /*7180*/  LOP3.LUT R0, R5, R0, R6, 0xfe, !PT ;  /* 0x0000000005007212 */ /* 0x000fce00078efe06 */
.L_x_12657:
[----:B------:R-:W-:Y:S05]  /*7190*/  BSYNC B0 ;  /* 0x0000000000007941 */ /* 0x000fea0003800000 */
.L_x_12656:
[----:B------:R-:W-:-:S04]  /*71a0*/  F2FP.F16.F32.PACK_AB R0, RZ, R0 ;  /* 0x00000000ff00723e */ /* 0x000fc800000000ff */
[----:B------:R-:W-:Y:S01]  /*71b0*/  PRMT R22, R0, 0x7610, R22 ;  /* 0x0000761000167816 */ /* 0x000fe20000000016 */
[----:B------:R-:W-:Y:S06]  /*71c0*/  BRA `(.L_x_12641) ;  /* 0x0000000400287947 */ /* 0x000fec0003800000 */
.L_x_12654:
        /* <DEDUP_REMOVED lines=21> */
.L_x_12663:
[----:B------:R-:W-:Y:S05]  /*7320*/  BSYNC B1 ;  /* 0x0000000000017941 */ /* 0x000fea0003800000 */
.L_x_12662:
[----:B------:R-:W-:Y:S01]  /*7330*/  LEA R5, R0, 0x37800000, 0x17 ;  /* 0x3780000000057811 */ /* 0x000fe200078eb8ff */
[----:B------:R-:W-:-:S05]  /*7340*/  IMAD.SHL.U32 R0, R3, 0x200000, RZ ;  /* 0x0020000003007824 */ /* 0x000fca00078e00ff */
[----:B------:R-:W-:-:S07]  /*7350*/  LOP3.LUT R0, R5, R0, R6, 0xfe, !PT ;  /* 0x0000000005007212 */ /* 0x000fce00078efe06 */
.L_x_12661:
[----:B------:R-:W-:Y:S05]  /*7360*/  BSYNC B0 ;  /* 0x0000000000007941 */ /* 0x000fea0003800000 */
.L_x_12660:
[----:B------:R-:W-:-:S04]  /*7370*/  F2FP.F16.F32.PACK_AB R0, RZ, R0 ;  /* 0x00000000ff00723e */ /* 0x000fc800000000ff */
[----:B------:R-:W-:Y:S01]  /*7380*/  PRMT R22, R0, 0x7610, R22 ;  /* 0x0000761000167816 */ /* 0x000fe20000000016 */
[----:B------:R-:W-:Y:S06]  /*7390*/  BRA `(.L_x_12641) ;  /* 0x0000000000b47947 */ /* 0x000fec0003800000 */
.L_x_12653:
        /* <DEDUP_REMOVED lines=14> */
.L_x_12667:
[----:B------:R-:W-:Y:S05]  /*7480*/  BSYNC B0 ;  /* 0x0000000000007941 */ /* 0x000fea0003800000 */
.L_x_12666:
[----:B------:R-:W-:-:S04]  /*7490*/  F2FP.F16.F32.PACK_AB R0, RZ, R0 ;  /* 0x00000000ff00723e */ /* 0x000fc800000000ff */
[----:B------:R-:W-:Y:S01]  /*74a0*/  PRMT R22, R0, 0x7610, R22 ;  /* 0x0000761000167816 */ /* 0x000fe20000000016 */
[----:B------:R-:W-:Y:S06]  /*74b0*/  BRA `(.L_x_12641) ;  /* 0x00000000006c7947 */ /* 0x000fec0003800000 */
.L_x_12640:
        /* <DEDUP_REMOVED lines=16> */
.L_x_12668:
[----:B------:R-:W-:Y:S01]  /*75c0*/  PRMT R22, RZ, 0x7610, R22 ;  /* 0x00007610ff167816 */ /* 0x000fe20000000016 */
[----:B------:R-:W-:Y:S06]  /*75d0*/  BRA `(.L_x_12641) ;  /* 0x0000000000247947 */ /* 0x000fec0003800000 */
.L_x_12665:
[----:B------:R-:W2:Y:S02]  /*75e0*/  LDG.E.64 R4, desc[UR36][R4.64] ;  /* 0x0000002404047981 */ /* 0x000ea4000c1e1b00 */
[----:B--2---:R-:W0:Y:S02]  /*75f0*/  I2F.U64 R0, R4 ;  /* 0x0000000400007312 */ /* 0x004e240000301000 */
[----:B0-----:R-:W-:-:S04]  /*7600*/  F2FP.F16.F32.PACK_AB R0, RZ, R0 ;  /* 0x00000000ff00723e */ /* 0x001fc800000000ff */
[----:B------:R-:W-:Y:S01]  /*7610*/  PRMT R22, R0, 0x7610, R22 ;  /* 0x0000761000167816 */ /* 0x000fe20000000016 */
[----:B------:R-:W-:Y:S06]  /*7620*/  BRA `(.L_x_12641) ;  /* 0x0000000000107947 */ /* 0x000fec0003800000 */
.L_x_12664:
[----:B------:R-:W2:Y:S02]  /*7630*/  LDG.E R4, desc[UR36][R4.64] ;  /* 0x0000002404047981 */ /* 0x000ea4000c1e1900 */
[----:B--2---:R-:W-:-:S04]  /*7640*/  I2FP.F32.U32 R0, R4 ;  /* 0x0000000400007245 */ /* 0x004fc80000201000 */
[----:B------:R-:W-:-:S04]  /*7650*/  F2FP.F16.F32.PACK_AB R0, RZ, R0 ;  /* 0x00000000ff00723e */ /* 0x000fc800000000ff */
[----:B------:R-:W-:-:S07]  /*7660*/  PRMT R22, R0, 0x7610, R22 ;  /* 0x0000761000167816 */ /* 0x000fce0000000016 */
.L_x_12641:
        /* <DEDUP_REMOVED lines=21> */
.L_x_12672:
[----:B------:R-:W2:Y:S02]  /*77c0*/  LDG.E.U8 R4, desc[UR36][R4.64] ;  /* 0x0000002404047981 */ /* 0x000ea4000c1e1100 */
[----:B--2---:R-:W-:-:S04]  /*77d0*/  I2FP.F32.U32 R0, R4 ;  /* 0x0000000400007245 */ /* 0x004fc80000201000 */
[----:B------:R-:W-:Y:S01]  /*77e0*/  F2FP.F16.F32.PACK_AB R0, RZ, R0 ;  /* 0x00000000ff00723e */ /* 0x000fe200000000ff */
[----:B------:R-:W-:Y:S06]  /*77f0*/  BRA `(.L_x_12635) ;  /* 0x0000000c00847947 */ /* 0x000fec0003800000 */
.L_x_12671:
        /* <DEDUP_REMOVED lines=10> */
.L_x_12675:
[----:B------:R-:W2:Y:S02]  /*78a0*/  LDG.E R4, desc[UR36][R4.64] ;  /* 0x0000002404047981 */ /* 0x000ea4000c1e1900 */
[----:B--2---:R-:W-:-:S04]  /*78b0*/  I2FP.F32.S32 R0, R4 ;  /* 0x0000000400007245 */ /* 0x004fc80000201400 */
[----:B------:R-:W-:Y:S01]  /*78c0*/  F2FP.F16.F32.PACK_AB R0, RZ, R0 ;  /* 0x00000000ff00723e */ /* 0x000fe200000000ff */
[----:B------:R-:W-:Y:S06]  /*78d0*/  BRA `(.L_x_12635) ;  /* 0x0000000c004c7947 */ /* 0x000fec0003800000 */
.L_x_12674:
[----:B------:R-:W2:Y:S02]  /*78e0*/  LDG.E.U16 R4, desc[UR36][R4.64] ;  /* 0x0000002404047981 */ /* 0x000ea4000c1e1500 */
[----:B--2---:R-:W0:Y:S02]  /*78f0*/  I2F.S16 R0, R4 ;  /* 0x0000000400007306 */ /* 0x004e240000101400 */
[----:B0-----:R-:W-:Y:S01]  /*7900*/  F2FP.F16.F32.PACK_AB R0, RZ, R0 ;  /* 0x00000000ff00723e */ /* 0x001fe200000000ff */
[----:B------:R-:W-:Y:S06]  /*7910*/  BRA `(.L_x_12635) ;  /* 0x0000000c003c7947 */ /* 0x000fec0003800000 */
.L_x_12670:
        /* <DEDUP_REMOVED lines=9> */
.L_x_12677:
[----:B------:R2:W5:Y:S01]  /*79b0*/  LDG.E.U16 R0, desc[UR36][R4.64] ;  /* 0x0000002404007981 */ /* 0x000562000c1e1500 */
[----:B------:R-:W-:Y:S05]  /*79c0*/  BRA `(.L_x_12635) ;  /* 0x0000000c00107947 */ /* 0x000fea0003800000 */
.L_x_12676:
        /* <DEDUP_REMOVED lines=9> */
.L_x_12679:
[----:B------:R3:W5:Y:S01]  /*7a60*/  LDG.E.U16 R0, desc[UR36][R4.64] ;  /* 0x0000002404007981 */ /* 0x000762000c1e1500 */
[----:B------:R-:W-:Y:S05]  /*7a70*/  BRA `(.L_x_12635) ;  /* 0x0000000800e47947 */ /* 0x000fea0003800000 */
.L_x_12678:
        /* <DEDUP_REMOVED lines=8> */
.L_x_12669:
        /* <DEDUP_REMOVED lines=13> */
.L_x_12682:
        /* <DEDUP_REMOVED lines=8> */
.L_x_12681:
        /* <DEDUP_REMOVED lines=28> */
.L_x_12684:
        /* <DEDUP_REMOVED lines=14> */
.L_x_12683:
[----:B------:R-:W2:Y:S02]  /*7ef0*/  LDG.E.U16 R0, desc[UR36][R4.64] ;  /* 0x0000002404007981 */ /* 0x000ea4000c1e1500 */
[----:B--2---:R-:W-:-:S05]  /*7f00*/  IMAD.U32 R0, R0, 0x10000, RZ ;  /* 0x0001000000007824 */ /* 0x004fca00078e00ff */
[----:B------:R-:W-:Y:S01]  /*7f10*/  F2FP.F16.F32.PACK_AB R0, RZ, R0 ;  /* 0x00000000ff00723e */ /* 0x000fe200000000ff */
[----:B------:R-:W-:Y:S06]  /*7f20*/  BRA `(.L_x_12635) ;  /* 0x0000000400b87947 */ /* 0x000fec0003800000 */
.L_x_12680:
        /* <DEDUP_REMOVED lines=12> */
.L_x_12687:
        /* <DEDUP_REMOVED lines=21> */
.L_x_12691:
[----:B------:R-:W-:Y:S05]  /*8140*/  BSYNC B1 ;  /* 0x0000000000017941 */ /* 0x000fea0003800000 */
.L_x_12690:
[----:B------:R-:W-:Y:S01]  /*8150*/  LEA R5, R0, 0x3b800000, 0x17 ;  /* 0x3b80000000057811 */ /* 0x000fe200078eb8ff */
[----:B------:R-:W-:-:S05]  /*8160*/  IMAD.SHL.U32 R0, R3, 0x100000, RZ ;  /* 0x0010000003007824 */ /* 0x000fca00078e00ff */
[----:B------:R-:W-:-:S07]  /*8170*/  LOP3.LUT R0, R5, R0, R6, 0xfe, !PT ;  /* 0x0000000005007212 */ /* 0x000fce00078efe06 */
.L_x_12689:
[----:B------:R-:W-:Y:S05]  /*8180*/  BSYNC B0 ;  /* 0x0000000000007941 */ /* 0x000fea0003800000 */
.L_x_12688:
[----:B------:R-:W-:Y:S01]  /*8190*/  F2FP.F16.F32.PACK_AB R0, RZ, R0 ;  /* 0x00000000ff00723e */ /* 0x000fe200000000ff */
[----:B------:R-:W-:Y:S06]  /*81a0*/  BRA `(.L_x_12635) ;  /* 0x0000000400187947 */ /* 0x000fec0003800000 */
.L_x_12686:
        /* <DEDUP_REMOVED lines=21> */
.L_x_12695:
[----:B------:R-:W-:Y:S05]  /*8300*/  BSYNC B1 ;  /* 0x0000000000017941 */ /* 0x000fea0003800000 */
.L_x_12694:
[----:B------:R-:W-:Y:S01]  /*8310*/  LEA R5, R0, 0x37800000, 0x17 ;  /* 0x3780000000057811 */ /* 0x000fe200078eb8ff */
[----:B------:R-:W-:-:S05]  /*8320*/  IMAD.SHL.U32 R0, R3, 0x200000, RZ ;  /* 0x0020000003007824 */ /* 0x000fca00078e00ff */
[----:B------:R-:W-:-:S07]  /*8330*/  LOP3.LUT R0, R5, R0, R6, 0xfe, !PT ;  /* 0x0000000005007212 */ /* 0x000fce00078efe06 */
.L_x_12693:
[----:B------:R-:W-:Y:S05]  /*8340*/  BSYNC B0 ;  /* 0x0000000000007941 */ /* 0x000fea0003800000 */
.L_x_12692:
[----:B------:R-:W-:Y:S01]  /*8350*/  F2FP.F16.F32.PACK_AB R0, RZ, R0 ;  /* 0x00000000ff00723e */ /* 0x000fe200000000ff */
[----:B------:R-:W-:Y:S06]  /*8360*/  BRA `(.L_x_12635) ;  /* 0x0000000000a87947 */ /* 0x000fec0003800000 */
.L_x_12685:
        /* <DEDUP_REMOVED lines=14> */
.L_x_12699:
[----:B------:R-:W-:Y:S05]  /*8450*/  BSYNC B0 ;  /* 0x0000000000007941 */ /* 0x000fea0003800000 */
.L_x_12698:
[----:B------:R-:W-:Y:S01]  /*8460*/  F2FP.F16.F32.PACK_AB R0, RZ, R0 ;  /* 0x00000000ff00723e */ /* 0x000fe200000000ff */
[----:B------:R-:W-:Y:S06]  /*8470*/  BRA `(.L_x_12635) ;  /* 0x0000000000647947 */ /* 0x000fec0003800000 */
.L_x_12673:
        /* <DEDUP_REMOVED lines=16> */
.L_x_12700:
[----:B------:R-:W-:Y:S01]  /*8580*/  PRMT R0, RZ, 0x7610, R0 ;  /* 0x00007610ff007816 */ /* 0x000fe20000000000 */
[----:B------:R-:W-:Y:S06]  /*8590*/  BRA `(.L_x_12635) ;  /* 0x00000000001c7947 */ /* 0x000fec0003800000 */
.L_x_12697:
[----:B------:R-:W2:Y:S02]  /*85a0*/  LDG.E.64 R4, desc[UR36][R4.64] ;  /* 0x0000002404047981 */ /* 0x000ea4000c1e1b00 */
[----:B--2---:R-:W0:Y:S02]  /*85b0*/  I2F.U64 R0, R4 ;  /* 0x0000000400007312 */ /* 0x004e240000301000 */
[----:B0-----:R-:W-:Y:S01]  /*85c0*/  F2FP.F16.F32.PACK_AB R0, RZ, R0 ;  /* 0x00000000ff00723e */ /* 0x001fe200000000ff */
[----:B------:R-:W-:Y:S06]  /*85d0*/  BRA `(.L_x_12635) ;  /* 0x00000000000c7947 */ /* 0x000fec0003800000 */
.L_x_12696:
[----:B------:R-:W2:Y:S02]  /*85e0*/  LDG.E R4, desc[UR36][R4.64] ;  /* 0x0000002404047981 */ /* 0x000ea4000c1e1900 */
[----:B--2---:R-:W-:-:S04]  /*85f0*/  I2FP.F32.U32 R0, R4 ;  /* 0x0000000400007245 */ /* 0x004fc80000201000 */
[----:B------:R-:W-:-:S07]  /*8600*/  F2FP.F16.F32.PACK_AB R0, RZ, R0 ;  /* 0x00000000ff00723e */ /* 0x000fce00000000ff */
.L_x_12635:
[----:B------:R-:W-:Y:S05]  /*8610*/  BSYNC B6 ;  /* 0x0000000000067941 */ /* 0x000fea0003800000 */
.L_x_12634:
        /* <DEDUP_REMOVED lines=13> */
[----:B------:R-:W-:-:S05]  /*86f0*/  FADD.FTZ R3, -R18, 1 ;  /* 0x3f80000012037421 */ /* 0x000fca0000010100 */
[----:B------:R-:W-:-:S05]  /*8700*/  F2FP.F16.F32.PACK_AB R3, RZ, R3 ;  /* 0x00000003ff03723e */ /* 0x000fca00000000ff */
[----:B------:R-:W-:-:S05]  /*8710*/  HADD2.F32 R4, -RZ, R3.H0_H0 ;  /* 0x20000003ff047230 */ /* 0x000fca0000004100 */
[----:B------:R-:W-:-:S05]  /*8720*/  FMUL.FTZ R4, R17, R4 ;  /* 0x0000000411047220 */ /* 0x000fca0000410000 */
[----:B------:R-:W-:-:S05]  /*8730*/  F2FP.F16.F32.PACK_AB R4, RZ, R4 ;  /* 0x00000004ff04723e */ /* 0x000fca00000000ff */
[----:B------:R-:W-:-:S05]  /*8740*/  HADD2.F32 R3, -RZ, R4.H0_H0 ;  /* 0x20000004ff037230 */ /* 0x000fca0000004100 */
[----:B------:R-:W-:-:S05]  /*8750*/  FMUL.FTZ R3, R18, R3 ;  /* 0x0000000312037220 */ /* 0x000fca0000410000 */
[----:B------:R-:W-:-:S07]  /*8760*/  F2FP.F16.F32.PACK_AB R3, RZ, R3 ;  /* 0x00000003ff03723e */ /* 0x000fce00000000ff */
.L_x_12702:
[----:B------:R-:W-:Y:S05]  /*8770*/  BSYNC B0 ;  /* 0x0000000000007941 */ /* 0x000fea0003800000 */
.L_x_12701:
[----:B------:R-:W-:Y:S04]  /*8780*/  BSSY B0, `(.L_x_12703) ;  /* 0x000000c000007945 */ /* 0x000fe80003800000 */
[----:B------:R-:W-:Y:S05]  /*8790*/  @P0 BRA `(.L_x_12704) ;  /* 0x0000000000280947 */ /* 0x000fea0003800000 */
        /* <DEDUP_REMOVED lines=10> */
.L_x_12704:
[----:B------:R-:W-:Y:S05]  /*8840*/  BSYNC B0 ;  /* 0x0000000000007941 */ /* 0x000fea0003800000 */
.L_x_12703:
        /* <DEDUP_REMOVED lines=12> */
.L_x_12706:
[----:B------:R-:W-:Y:S05]  /*8910*/  BSYNC B0 ;  /* 0x0000000000007941 */ /* 0x000fea0003800000 */
.L_x_12705:
        /* <DEDUP_REMOVED lines=12> */
.L_x_12708:
[----:B------:R-:W-:Y:S05]  /*89e0*/  BSYNC B0 ;  /* 0x0000000000007941 */ /* 0x000fea0003800000 */
.L_x_12707:
        /* <DEDUP_REMOVED lines=24> */
.L_x_12714:
[----:B------:R-:W-:Y:S02]  /*8b70*/  HADD2.F32 R5, -RZ, R3.H0_H0 ;  /* 0x20000003ff057230 */ /* 0x000fe40000004100 */
[----:B------:R-:W-:-:S04]  /*8b80*/  IMAD.MOV.U32 R27, RZ, RZ, R26 ;  /* 0x000000ffff1b7224 */ /* 0x000fc800078e001a */
[----:B------:R-:W0:Y:S02]  /*8b90*/  F2I.S64.TRUNC R4, R5 ;  /* 0x0000000500047311 */ /* 0x000e24000020d900 */
[----:B0-----:R0:W-:Y:S01]  /*8ba0*/  STG.E.U8 desc[UR36][R8.64], R4 ;  /* 0x0000000408007986 */ /* 0x0011e2000c101124 */
[----:B------:R-:W-:Y:S05]  /*8bb0*/  BRA `(.L_x_12710) ;  /* 0x0000000c00d47947 */ /* 0x000fea0003800000 */
.L_x_12713:
        /* <DEDUP_REMOVED lines=11> */
.L_x_12717:
[----:B------:R-:W-:Y:S02]  /*8c70*/  HADD2.F32 R3, -RZ, R3.H0_H0 ;  /* 0x20000003ff037230 */ /* 0x000fe40000004100 */
[----:B------:R-:W-:-:S04]  /*8c80*/  IMAD.MOV.U32 R27, RZ, RZ, R26 ;  /* 0x000000ffff1b7224 */ /* 0x000fc800078e001a */
[----:B------:R-:W0:Y:S02]  /*8c90*/  F2I.FTZ.TRUNC.NTZ R3, R3 ;  /* 0x0000000300037305 */ /* 0x000e24000021f100 */
[----:B0-----:R0:W-:Y:S01]  /*8ca0*/  STG.E desc[UR36][R8.64], R3 ;  /* 0x0000000308007986 */ /* 0x0011e2000c101924 */
[----:B------:R-:W-:Y:S05]  /*8cb0*/  BRA `(.L_x_12710) ;  /* 0x0000000c00947947 */ /* 0x000fea0003800000 */
.L_x_12716:
[----:B------:R-:W-:Y:S02]  /*8cc0*/  HADD2.F32 R3, -RZ, R3.H0_H0 ;  /* 0x20000003ff037230 */ /* 0x000fe40000004100 */
[----:B------:R-:W-:-:S04]  /*8cd0*/  IMAD.MOV.U32 R27, RZ, RZ, R26 ;  /* 0x000000ffff1b7224 */ /* 0x000fc800078e001a */
[----:B------:R-:W0:Y:S02]  /*8ce0*/  F2I.FTZ.TRUNC.NTZ R3, R3 ;  /* 0x0000000300037305 */ /* 0x000e24000021f100 */
[----:B0-----:R0:W-:Y:S01]  /*8cf0*/  STG.E.U16 desc[UR36][R8.64], R3 ;  /* 0x0000000308007986 */ /* 0x0011e2000c101524 */
[----:B------:R-:W-:Y:S05]  /*8d00*/  BRA `(.L_x_12710) ;  /* 0x0000000c00807947 */ /* 0x000fea0003800000 */
.L_x_12712:
        /* <DEDUP_REMOVED lines=10> */
.L_x_12719:
[----:B------:R0:W-:Y:S01]  /*8db0*/  STG.E.U16 desc[UR36][R8.64], R3 ;  /* 0x0000000308007986 */ /* 0x0001e2000c101524 */
[----:B------:R-:W-:Y:S01]  /*8dc0*/  IMAD.MOV.U32 R27, RZ, RZ, R26 ;  /* 0x000000ffff1b7224 */ /* 0x000fe200078e001a */
[----:B------:R-:W-:Y:S06]  /*8dd0*/  BRA `(.L_x_12710) ;  /* 0x0000000c004c7947 */ /* 0x000fec0003800000 */
.L_x_12718:
        /* <DEDUP_REMOVED lines=11> */
.L_x_12721:
[----:B------:R-:W-:Y:S02]  /*8e90*/  HADD2.F32 R0, -RZ, R3.H0_H0 ;  /* 0x20000003ff007230 */ /* 0x000fe40000004100 */
[----:B------:R-:W-:-:S03]  /*8ea0*/  IMAD.MOV.U32 R27, RZ, RZ, R26 ;  /* 0x000000ffff1b7224 */ /* 0x000fc600078e001a */
[----:B------:R-:W-:-:S04]  /*8eb0*/  F2FP.F16.F32.PACK_AB R0, RZ, R0 ;  /* 0x00000000ff00723e */ /* 0x000fc800000000ff */
[----:B------:R-:W-:-:S05]  /*8ec0*/  PRMT R0, R0, 0x5410, RZ ;  /* 0x0000541000007816 */ /* 0x000fca00000000ff */
[----:B------:R0:W-:Y:S01]  /*8ed0*/  STG.E desc[UR36][R8.64], R0 ;  /* 0x0000000008007986 */ /* 0x0001e2000c101924 */
[----:B------:R-:W-:Y:S05]  /*8ee0*/  BRA `(.L_x_12710) ;  /* 0x0000000c00087947 */ /* 0x000fea0003800000 */
.L_x_12720:
[----:B------:R-:W-:Y:S02]  /*8ef0*/  HADD2.F32 R4, -RZ, R3.H0_H0 ;  /* 0x20000003ff047230 */ /* 0x000fe40000004100 */
[----:B------:R-:W-:-:S03]  /*8f00*/  IMAD.MOV.U32 R27, RZ, RZ, R26 ;  /* 0x000000ffff1b7224 */ /* 0x000fc600078e001a */
[----:B------:R-:W-:-:S06]  /*8f10*/  FMUL.FTZ R4, R4, 1 ;  /* 0x3f80000004047820 */ /* 0x000fcc0000410000 */
[----:B------:R-:W0:Y:S02]  /*8f20*/  F2F.F64.F32 R4, R4 ;  /* 0x0000000400047310 */ /* 0x000e240000201800 */
[----:B0-----:R0:W-:Y:S01]  /*8f30*/  STG.E.64 desc[UR36][R8.64], R4 ;  /* 0x0000000408007986 */ /* 0x0011e2000c101b24 */
[----:B------:R-:W-:Y:S05]  /*8f40*/  BRA `(.L_x_12710) ;  /* 0x0000000800f07947 */ /* 0x000fea0003800000 */
.L_x_12711:
        /* <DEDUP_REMOVED lines=14> */
.L_x_12724:
[----:B------:R-:W-:Y:S01]  /*9030*/  HADD2.F32 R3, -RZ, R3.H0_H0 ;  /* 0x20000003ff037230 */ /* 0x000fe20000004100 */
[----:B------:R-:W-:Y:S01]  /*9040*/  CS2R R6, SRZ ;  /* 0x0000000000067805 */ /* 0x000fe2000001ff00 */
[----:B------:R-:W-:-:S03]  /*9050*/  IMAD.MOV.U32 R27, RZ, RZ, R26 ;  /* 0x000000ffff1b7224 */ /* 0x000fc600078e001a */
[----:B------:R-:W-:-:S04]  /*9060*/  FMUL.FTZ R3, R3, 1 ;  /* 0x3f80000003037820 */ /* 0x000fc80000410000 */
[----:B------:R-:W0:Y:S02]  /*9070*/  F2F.F64.F32 R4, R3 ;  /* 0x0000000300047310 */ /* 0x000e240000201800 */
[----:B0-----:R0:W-:Y:S01]  /*9080*/  STG.E.128 desc[UR36][R8.64], R4 ;  /* 0x0000000408007986 */ /* 0x0011e2000c101d24 */
[----:B------:R-:W-:Y:S05]  /*9090*/  BRA `(.L_x_12710) ;  /* 0x00000008009c7947 */ /* 0x000fea0003800000 */
.L_x_12723:
        /* <DEDUP_REMOVED lines=21> */
.L_x_12728:
[----:B------:R-:W-:Y:S05]  /*91f0*/  BSYNC B0 ;  /* 0x0000000000007941 */ /* 0x000fea0003800000 */
.L_x_12727:
[----:B------:R-:W-:Y:S01]  /*9200*/  LOP3.LUT R5, R0, R5, RZ, 0xfc, !PT ;  /* 0x0000000500057212 */ /* 0x000fe200078efcff */
[----:B------:R-:W-:-:S04]  /*9210*/  IMAD.MOV.U32 R27, RZ, RZ, R26 ;  /* 0x000000ffff1b7224 */ /* 0x000fc800078e001a */
[----:B------:R3:W-:Y:S01]  /*9220*/  STG.E.U8 desc[UR36][R8.64], R5 ;  /* 0x0000000508007986 */ /* 0x0007e2000c101124 */
[----:B------:R-:W-:Y:S05]  /*9230*/  BRA `(.L_x_12710) ;  /* 0x0000000800347947 */ /* 0x000fea0003800000 */
.L_x_12726:
        /* <DEDUP_REMOVED lines=13> */
.L_x_12730:
[----:B------:R-:W-:Y:S01]  /*9310*/  IMAD.MOV.U32 R0, RZ, RZ, 0x7f ;  /* 0x0000007fff007424 */ /* 0x000fe200078e00ff */
[----:B------:R-:W-:-:S04]  /*9320*/  ISETP.GT.U32.AND P0, PT, R3, 0x7f800000, PT ;  /* 0x7f8000000300780c */ /* 0x000fc80003f04070 */
[----:B------:R-:W-:-:S09]  /*9330*/  SEL R0, R0, 0x7c, P0 ;  /* 0x0000007c00007807 */ /* 0x000fd20000000000 */
.L_x_12731:
[----:B------:R-:W-:Y:S05]  /*9340*/  BSYNC B0 ;  /* 0x0000000000007941 */ /* 0x000fea0003800000 */
.L_x_12729:
[----:B------:R-:W-:Y:S01]  /*9350*/  LOP3.LUT R3, R5, 0x80000000, RZ, 0xc0, !PT ;  /* 0x8000000005037812 */ /* 0x000fe200078ec0ff */
[----:B------:R-:W-:-:S03]  /*9360*/  IMAD.MOV.U32 R27, RZ, RZ, R26 ;  /* 0x000000ffff1b7224 */ /* 0x000fc600078e001a */
[----:B------:R-:W-:-:S04]  /*9370*/  SHF.R.U32.HI R3, RZ, 0x18, R3 ;  /* 0x00000018ff037819 */ /* 0x000fc80000011603 */
[----:B------:R-:W-:-:S05]  /*9380*/  LOP3.LUT R3, R0, R3, RZ, 0xfc, !PT ;  /* 0x0000000300037212 */ /* 0x000fca00078efcff */
[----:B------:R4:W-:Y:S01]  /*9390*/  STG.E.U8 desc[UR36][R8.64], R3 ;  /* 0x0000000308007986 */ /* 0x0009e2000c101124 */
[----:B------:R-:W-:Y:S05]  /*93a0*/  BRA `(.L_x_12710) ;  /* 0x0000000400d87947 */ /* 0x000fea0003800000 */
.L_x_12725:
[----:B------:R-:W-:Y:S02]  /*93b0*/  HADD2.F32 R0, -RZ, R3.H0_H0 ;  /* 0x20000003ff007230 */ /* 0x000fe40000004100 */
[----:B------:R-:W-:-:S03]  /*93c0*/  IMAD.MOV.U32 R27, RZ, RZ, R26 ;  /* 0x000000ffff1b7224 */ /* 0x000fc600078e001a */
[----:B------:R-:W-:-:S05]  /*93d0*/  F2FP.BF16.F32.PACK_AB R0, RZ, R0 ;  /* 0x00000000ff00723e */ /* 0x000fca00000010ff */
[----:B------:R2:W-:Y:S01]  /*93e0*/  STG.E.U16 desc[UR36][R8.64], R0 ;  /* 0x0000000008007986 */ /* 0x0005e2000c101524 */
[----:B------:R-:W-:Y:S05]  /*93f0*/  BRA `(.L_x_12710) ;  /* 0x0000000400c47947 */ /* 0x000fea0003800000 */
.L_x_12722:
        /* <DEDUP_REMOVED lines=13> */
.L_x_12734:
        /* <DEDUP_REMOVED lines=17> */
.L_x_12737:
[----:B------:R-:W-:-:S04]  /*95e0*/  LOP3.LUT R3, R5, 0x80000000, RZ, 0xc0, !PT ;  /* 0x8000000005037812 */ /* 0x000fc800078ec0ff */
[----:B------:R-:W-:-:S04]  /*95f0*/  SHF.R.U32.HI R3, RZ, 0x18, R3 ;  /* 0x00000018ff037819 */ /* 0x000fc80000011603 */
[----:B------:R-:W-:-:S04]  /*9600*/  LOP3.LUT R0, R0, R3, RZ, 0xfc, !PT ;  /* 0x0000000300007212 */ /* 0x000fc800078efcff */
[----:B------:R-:W-:-:S07]  /*9610*/  PRMT R4, R0, 0x7610, R4 ;  /* 0x0000761000047816 */ /* 0x000fce0000000004 */
.L_x_12736:
[----:B------:R-:W-:Y:S05]  /*9620*/  BSYNC B0 ;  /* 0x0000000000007941 */ /* 0x000fea0003800000 */
.L_x_12735:
[----:B------:R0:W-:Y:S01]  /*9630*/  STG.E.U8 desc[UR36][R8.64], R4 ;  /* 0x0000000408007986 */ /* 0x0001e2000c101124 */
[----:B------:R-:W-:Y:S01]  /*9640*/  IMAD.MOV.U32 R27, RZ, RZ, R26 ;  /* 0x000000ffff1b7224 */ /* 0x000fe200078e001a */
[----:B------:R-:W-:Y:S06]  /*9650*/  BRA `(.L_x_12710) ;  /* 0x00000004002c7947 */ /* 0x000fec0003800000 */
.L_x_12733:
        /* <DEDUP_REMOVED lines=17> */
.L_x_12740:
[----:B------:R-:W-:-:S04]  /*9770*/  LOP3.LUT R3, R5, 0x80000000, RZ, 0xc0, !PT ;  /* 0x8000000005037812 */ /* 0x000fc800078ec0ff */
[----:B------:R-:W-:-:S04]  /*9780*/  SHF.R.U32.HI R3, RZ, 0x18, R3 ;  /* 0x00000018ff037819 */ /* 0x000fc80000011603 */
[----:B------:R-:W-:-:S04]  /*9790*/  LOP3.LUT R0, R0, R3, RZ, 0xfc, !PT ;  /* 0x0000000300007212 */ /* 0x000fc800078efcff */
[----:B------:R-:W-:-:S07]  /*97a0*/  PRMT R4, R0, 0x7610, R4 ;  /* 0x0000761000047816 */ /* 0x000fce0000000004 */
.L_x_12739:
[----:B------:R-:W-:Y:S05]  /*97b0*/  BSYNC B0 ;  /* 0x0000000000007941 */ /* 0x000fea0003800000 */
.L_x_12738:
[----:B------:R0:W-:Y:S01]  /*97c0*/  STG.E.U8 desc[UR36][R8.64], R4 ;  /* 0x0000000408007986 */ /* 0x0001e2000c101124 */
[----:B------:R-:W-:Y:S01]  /*97d0*/  IMAD.MOV.U32 R27, RZ, RZ, R26 ;  /* 0x000000ffff1b7224 */ /* 0x000fe200078e001a */
[----:B------:R-:W-:Y:S06]  /*97e0*/  BRA `(.L_x_12710) ;  /* 0x0000000000c87947 */ /* 0x000fec0003800000 */
.L_x_12732:
        /* <DEDUP_REMOVED lines=23> */
.L_x_12715:
        /* <DEDUP_REMOVED lines=16> */
.L_x_12743:
[----:B------:R-:W-:Y:S01]  /*9a60*/  IMAD.MOV.U32 R27, RZ, RZ, R26 ;  /* 0x000000ffff1b7224 */ /* 0x000fe200078e001a */
[----:B------:R-:W-:Y:S06]  /*9a70*/  BRA `(.L_x_12710) ;  /* 0x0000000000247947 */ /* 0x000fec0003800000 */
.L_x_12742:
[----:B------:R-:W-:Y:S02]  /*9a80*/  HADD2.F32 R4, -RZ, R3.H0_H0 ;  /* 0x20000003ff047230 */ /* 0x000fe40000004100 */
[----:B------:R-:W-:-:S04]  /*9a90*/  IMAD.MOV.U32 R27, RZ, RZ, R26 ;  /* 0x000000ffff1b7224 */ /* 0x000fc800078e001a */
[----:B------:R-:W0:Y:S02]  /*9aa0*/  F2I.U64.TRUNC R4, R4 ;  /* 0x0000000400047311 */ /* 0x000e24000020d800 */
[----:B0-----:R0:W-:Y:S01]  /*9ab0*/  STG.E.64 desc[UR36][R8.64], R4 ;  /* 0x0000000408007986 */ /* 0x0011e2000c101b24 */
[----:B------:R-:W-:Y:S05]  /*9ac0*/  BRA `(.L_x_12710) ;  /* 0x0000000000107947 */ /* 0x000fea0003800000 */
.L_x_12741:
[----:B------:R-:W-:Y:S02]  /*9ad0*/  HADD2.F32 R3, -RZ, R3.H0_H0 ;  /* 0x20000003ff037230 */ /* 0x000fe40000004100 */
[----:B------:R-:W-:-:S04]  /*9ae0*/  IMAD.MOV.U32 R27, RZ, RZ, R26 ;  /* 0x000000ffff1b7224 */ /* 0x000fc800078e001a */
[----:B------:R-:W0:Y:S02]  /*9af0*/  F2I.FTZ.U32.TRUNC.NTZ R3, R3 ;  /* 0x0000000300037305 */ /* 0x000e24000021f000 */
[----:B0-----:R0:W-:Y:S02]  /*9b00*/  STG.E desc[UR36][R8.64], R3 ;  /* 0x0000000308007986 */ /* 0x0011e4000c101924 */
.L_x_12710:
[----:B------:R-:W-:Y:S05]  /*9b10*/  BSYNC B6 ;  /* 0x0000000000067941 */ /* 0x000fea0003800000 */
.L_x_12709:
        /* <DEDUP_REMOVED lines=25> */
.L_x_12749:
[----:B------:R-:W-:-:S06]  /*9cb0*/  HADD2.F32 R5, -RZ, R18.H0_H0 ;  /* 0x20000012ff057230 */ /* 0x000fcc0000004100 */
[----:B------:R-:W0:Y:S02]  /*9cc0*/  F2I.S64.TRUNC R4, R5 ;  /* 0x0000000500047311 */ /* 0x000e24000020d900 */
[----:B0-----:R0:W-:Y:S01]  /*9cd0*/  STG.E.U8 desc[UR36][R8.64], R4 ;  /* 0x0000000408007986 */ /* 0x0011e2000c101124 */
[----:B------:R-:W-:Y:S05]  /*9ce0*/  BRA `(.L_x_12751) ;  /* 0x0000000c00847947 */ /* 0x000fea0003800000 */
.L_x_12748:
        /* <DEDUP_REMOVED lines=10> */
.L_x_12753:
[----:B------:R-:W-:-:S04]  /*9d90*/  HADD2.F32 R18, -RZ, R18.H0_H0 ;  /* 0x20000012ff127230 */ /* 0x000fc80000004100 */
[----:B------:R-:W0:Y:S02]  /*9da0*/  F2I.FTZ.TRUNC.NTZ R3, R18 ;  /* 0x0000001200037305 */ /* 0x000e24000021f100 */
[----:B0-----:R0:W-:Y:S01]  /*9db0*/  STG.E desc[UR36][R8.64], R3 ;  /* 0x0000000308007986 */ /* 0x0011e2000c101924 */
[----:B------:R-:W-:Y:S05]  /*9dc0*/  BRA `(.L_x_12751) ;  /* 0x0000000c004c7947 */ /* 0x000fea0003800000 */
.L_x_12752:
[----:B------:R-:W-:-:S04]  /*9dd0*/  HADD2.F32 R18, -RZ, R18.H0_H0 ;  /* 0x20000012ff127230 */ /* 0x000fc80000004100 */
[----:B------:R-:W0:Y:S02]  /*9de0*/  F2I.FTZ.TRUNC.NTZ R3, R18 ;  /* 0x0000001200037305 */ /* 0x000e24000021f100 */
[----:B0-----:R0:W-:Y:S01]  /*9df0*/  STG.E.U16 desc[UR36][R8.64], R3 ;  /* 0x0000000308007986 */ /* 0x0011e2000c101524 */
[----:B------:R-:W-:Y:S05]  /*9e00*/  BRA `(.L_x_12751) ;  /* 0x0000000c003c7947 */ /* 0x000fea0003800000 */
.L_x_12747:
        /* <DEDUP_REMOVED lines=9> */
.L_x_12755:
[----:B------:R0:W-:Y:S01]  /*9ea0*/  STG.E.U16 desc[UR36][R8.64], R18 ;  /* 0x0000001208007986 */ /* 0x0001e2000c101524 */
[----:B------:R-:W-:Y:S05]  /*9eb0*/  BRA `(.L_x_12751) ;  /* 0x0000000c00107947 */ /* 0x000fea0003800000 */
.L_x_12754:
        /* <DEDUP_REMOVED lines=10> */
.L_x_12757:
[----:B------:R-:W-:-:S05]  /*9f60*/  HADD2.F32 R0, -RZ, R18.H0_H0 ;  /* 0x20000012ff007230 */ /* 0x000fca0000004100 */
[----:B------:R-:W-:-:S04]  /*9f70*/  F2FP.F16.F32.PACK_AB R0, RZ, R0 ;  /* 0x00000000ff00723e */ /* 0x000fc800000000ff */
[----:B------:R-:W-:-:S05]  /*9f80*/  PRMT R0, R0, 0x5410, RZ ;  /* 0x0000541000007816 */ /* 0x000fca00000000ff */
[----:B------:R0:W-:Y:S01]  /*9f90*/  STG.E desc[UR36][R8.64], R0 ;  /* 0x0000000008007986 */ /* 0x0001e2000c101924 */
[----:B------:R-:W-:Y:S05]  /*9fa0*/  BRA `(.L_x_12751) ;  /* 0x0000000800d47947 */ /* 0x000fea0003800000 */
.L_x_12756:
[----:B------:R-:W-:-:S05]  /*9fb0*/  HADD2.F32 R4, -RZ, R18.H0_H0 ;  /* 0x20000012ff047230 */ /* 0x000fca0000004100 */
[----:B------:R-:W-:-:S06]  /*9fc0*/  FMUL.FTZ R4, R4, 1 ;  /* 0x3f80000004047820 */ /* 0x000fcc0000410000 */
[----:B------:R-:W0:Y:S02]  /*9fd0*/  F2F.F64.F32 R4, R4 ;  /* 0x0000000400047310 */ /* 0x000e240000201800 */
[----:B0-----:R0:W-:Y:S01]  /*9fe0*/  STG.E.64 desc[UR36][R8.64], R4 ;  /* 0x0000000408007986 */ /* 0x0011e2000c101b24 */
[----:B------:R-:W-:Y:S05]  /*9ff0*/  BRA `(.L_x_12751) ;  /* 0x0000000800c07947 */ /* 0x000fea0003800000 */
.L_x_12746:
        /* <DEDUP_REMOVED lines=13> */
.L_x_12760:
[----:B------:R-:W-:Y:S01]  /*a0d0*/  HADD2.F32 R18, -RZ, R18.H0_H0 ;  /* 0x20000012ff127230 */ /* 0x000fe20000004100 */
[----:B------:R-:W-:-:S04]  /*a0e0*/  CS2R R6, SRZ ;  /* 0x0000000000067805 */ /* 0x000fc8000001ff00 */
[----:B------:R-:W-:-:S06]  /*a0f0*/  FMUL.FTZ R4, R18, 1 ;  /* 0x3f80000012047820 */ /* 0x000fcc0000410000 */
[----:B------:R-:W0:Y:S02]  /*a100*/  F2F.F64.F32 R4, R4 ;  /* 0x0000000400047310 */ /* 0x000e240000201800 */
[----:B0-----:R0:W-:Y:S01]  /*a110*/  STG.E.128 desc[UR36][R8.64], R4 ;  /* 0x0000000408007986 */ /* 0x0011e2000c101d24 */
[----:B------:R-:W-:Y:S05]  /*a120*/  BRA `(.L_x_12751) ;  /* 0x0000000800747947 */ /* 0x000fea0003800000 */
.L_x_12759:
        /* <DEDUP_REMOVED lines=21> */
.L_x_12764:
[----:B------:R-:W-:Y:S05]  /*a280*/  BSYNC B0 ;  /* 0x0000000000007941 */ /* 0x000fea0003800000 */
.L_x_12763:
[----:B------:R-:W-:-:S05]  /*a290*/  LOP3.LUT R5, R0, R5, RZ, 0xfc, !PT ;  /* 0x0000000500057212 */ /* 0x000fca00078efcff */
[----:B------:R3:W-:Y:S01]  /*a2a0*/  STG.E.U8 desc[UR36][R8.64], R5 ;  /* 0x0000000508007986 */ /* 0x0007e2000c101124 */
[----:B------:R-:W-:Y:S05]  /*a2b0*/  BRA `(.L_x_12751) ;  /* 0x0000000800107947 */ /* 0x000fea0003800000 */
.L_x_12762:
        /* <DEDUP_REMOVED lines=13> */
.L_x_12766:
[----:B------:R-:W-:Y:S01]  /*a390*/  IMAD.MOV.U32 R0, RZ, RZ, 0x7f ;  /* 0x0000007fff007424 */ /* 0x000fe200078e00ff */
[----:B------:R-:W-:-:S04]  /*a3a0*/  ISETP.GT.U32.AND P0, PT, R3, 0x7f800000, PT ;  /* 0x7f8000000300780c */ /* 0x000fc80003f04070 */
[----:B------:R-:W-:-:S09]  /*a3b0*/  SEL R0, R0, 0x7c, P0 ;  /* 0x0000007c00007807 */ /* 0x000fd20000000000 */
.L_x_12767:
[----:B------:R-:W-:Y:S05]  /*a3c0*/  BSYNC B0 ;  /* 0x0000000000007941 */ /* 0x000fea0003800000 */
.L_x_12765:
[----:B------:R-:W-:-:S04]  /*a3d0*/  LOP3.LUT R3, R5, 0x80000000, RZ, 0xc0, !PT ;  /* 0x8000000005037812 */ /* 0x000fc800078ec0ff */
[----:B------:R-:W-:-:S04]  /*a3e0*/  SHF.R.U32.HI R3, RZ, 0x18, R3 ;  /* 0x00000018ff037819 */ /* 0x000fc80000011603 */
[----:B------:R-:W-:-:S05]  /*a3f0*/  LOP3.LUT R3, R0, R3, RZ, 0xfc, !PT ;  /* 0x0000000300037212 */ /* 0x000fca00078efcff */
[----:B------:R4:W-:Y:S01]  /*a400*/  STG.E.U8 desc[UR36][R8.64], R3 ;  /* 0x0000000308007986 */ /* 0x0009e2000c101124 */
[----:B------:R-:W-:Y:S05]  /*a410*/  BRA `(.L_x_12751) ;  /* 0x0000000400b87947 */ /* 0x000fea0003800000 */
.L_x_12761:
[----:B------:R-:W-:-:S05]  /*a420*/  HADD2.F32 R0, -RZ, R18.H0_H0 ;  /* 0x20000012ff007230 */ /* 0x000fca0000004100 */
[----:B------:R-:W-:-:S05]  /*a430*/  F2FP.BF16.F32.PACK_AB R0, RZ, R0 ;  /* 0x00000000ff00723e */ /* 0x000fca00000010ff */
[----:B------:R2:W-:Y:S01]  /*a440*/  STG.E.U16 desc[UR36][R8.64], R0 ;  /* 0x0000000008007986 */ /* 0x0005e2000c101524 */
[----:B------:R-:W-:Y:S05]  /*a450*/  BRA `(.L_x_12751) ;  /* 0x0000000400a87947 */ /* 0x000fea0003800000 */
.L_x_12758:
        /* <DEDUP_REMOVED lines=12> */
.L_x_12770:
        /* <DEDUP_REMOVED lines=17> */
.L_x_12773:
[----:B------:R-:W-:-:S04]  /*a630*/  LOP3.LUT R3, R5, 0x80000000, RZ, 0xc0, !PT ;  /* 0x8000000005037812 */ /* 0x000fc800078ec0ff */
[----:B------:R-:W-:-:S04]  /*a640*/  SHF.R.U32.HI R3, RZ, 0x18, R3 ;  /* 0x00000018ff037819 */ /* 0x000fc80000011603 */
[----:B------:R-:W-:-:S04]  /*a650*/  LOP3.LUT R0, R0, R3, RZ, 0xfc, !PT ;  /* 0x0000000300007212 */ /* 0x000fc800078efcff */
[----:B------:R-:W-:-:S07]  /*a660*/  PRMT R4, R0, 0x7610, R4 ;  /* 0x0000761000047816 */ /* 0x000fce0000000004 */
.L_x_12772:
[----:B------:R-:W-:Y:S05]  /*a670*/  BSYNC B0 ;  /* 0x0000000000007941 */ /* 0x000fea0003800000 */
.L_x_12771:
[----:B------:R0:W-:Y:S01]  /*a680*/  STG.E.U8 desc[UR36][R8.64], R4 ;  /* 0x0000000408007986 */ /* 0x0001e2000c101124 */
[----:B------:R-:W-:Y:S05]  /*a690*/  BRA `(.L_x_12751) ;  /* 0x0000000400187947 */ /* 0x000fea0003800000 */
.L_x_12769:
        /* <DEDUP_REMOVED lines=17> */
.L_x_12776:
[----:B------:R-:W-:-:S04]  /*a7b0*/  LOP3.LUT R3, R5, 0x80000000, RZ, 0xc0, !PT ;  /* 0x8000000005037812 */ /* 0x000fc800078ec0ff */
[----:B------:R-:W-:-:S04]  /*a7c0*/  SHF.R.U32.HI R3, RZ, 0x18, R3 ;  /* 0x00000018ff037819 */ /* 0x000fc80000011603 */
[----:B------:R-:W-:-:S04]  /*a7d0*/  LOP3.LUT R0, R0, R3, RZ, 0xfc, !PT ;  /* 0x0000000300007212 */ /* 0x000fc800078efcff */
[----:B------:R-:W-:-:S07]  /*a7e0*/  PRMT R4, R0, 0x7610, R4 ;  /* 0x0000761000047816 */ /* 0x000fce0000000004 */
.L_x_12775:
[----:B------:R-:W-:Y:S05]  /*a7f0*/  BSYNC B0 ;  /* 0x0000000000007941 */ /* 0x000fea0003800000 */
.L_x_12774:
[----:B------:R0:W-:Y:S01]  /*a800*/  STG.E.U8 desc[UR36][R8.64], R4 ;  /* 0x0000000408007986 */ /* 0x0001e2000c101124 */
[----:B------:R-:W-:Y:S05]  /*a810*/  BRA `(.L_x_12751) ;  /* 0x0000000000b87947 */ /* 0x000fea0003800000 */
.L_x_12768:
        /* <DEDUP_REMOVED lines=22> */
.L_x_12750:
        /* <DEDUP_REMOVED lines=16> */
.L_x_12779:
[----:B------:R-:W-:Y:S05]  /*aa80*/  BRA `(.L_x_12751) ;  /* 0x00000000001c7947 */ /* 0x000fea0003800000 */
.L_x_12778:
[----:B------:R-:W-:-:S06]  /*aa90*/  HADD2.F32 R4, -RZ, R18.H0_H0 ;  /* 0x20000012ff047230 */ /* 0x000fcc0000004100 */
[----:B------:R-:W0:Y:S02]  /*aaa0*/  F2I.U64.TRUNC R4, R4 ;  /* 0x0000000400047311 */ /* 0x000e24000020d800 */
[----:B0-----:R0:W-:Y:S01]  /*aab0*/  STG.E.64 desc[UR36][R8.64], R4 ;  /* 0x0000000408007986 */ /* 0x0011e2000c101b24 */
[----:B------:R-:W-:Y:S05]  /*aac0*/  BRA `(.L_x_12751) ;  /* 0x00000000000c7947 */ /* 0x000fea0003800000 */
.L_x_12777:
[----:B------:R-:W-:-:S04]  /*aad0*/  HADD2.F32 R18, -RZ, R18.H0_H0 ;  /* 0x20000012ff127230 */ /* 0x000fc80000004100 */
[----:B------:R-:W0:Y:S02]  /*aae0*/  F2I.FTZ.U32.TRUNC.NTZ R3, R18 ;  /* 0x0000001200037305 */ /* 0x000e24000021f000 */
[----:B0-----:R0:W-:Y:S02]  /*aaf0*/  STG.E desc[UR36][R8.64], R3 ;  /* 0x0000000308007986 */ /* 0x0011e4000c101924 */
.L_x_12751:
        /* <DEDUP_REMOVED lines=25> */
.L_x_12783:
[----:B------:R-:W-:-:S06]  /*ac90*/  HADD2.F32 R5, -RZ, R16.H0_H0 ;  /* 0x20000010ff057230 */ /* 0x000fcc0000004100 */
[----:B------:R-:W0:Y:S02]  /*aca0*/  F2I.S64.TRUNC R4, R5 ;  /* 0x0000000500047311 */ /* 0x000e24000020d900 */
[----:B0-----:R0:W-:Y:S01]  /*acb0*/  STG.E.U8 desc[UR36][R8.64], R4 ;  /* 0x0000000408007986 */ /* 0x0011e2000c101124 */
[----:B------:R-:W-:Y:S05]  /*acc0*/  BRA `(.L_x_12785) ;  /* 0x0000000c00847947 */ /* 0x000fea0003800000 */
.L_x_12782:
        /* <DEDUP_REMOVED lines=10> */
.L_x_12787:
[----:B------:R-:W-:-:S04]  /*ad70*/  HADD2.F32 R16, -RZ, R16.H0_H0 ;  /* 0x20000010ff107230 */ /* 0x000fc80000004100 */
[----:B------:R-:W0:Y:S02]  /*ad80*/  F2I.FTZ.TRUNC.NTZ R3, R16 ;  /* 0x0000001000037305 */ /* 0x000e24000021f100 */
[----:B0-----:R0:W-:Y:S01]  /*ad90*/  STG.E desc[UR36][R8.64], R3 ;  /* 0x0000000308007986 */ /* 0x0011e2000c101924 */
[----:B------:R-:W-:Y:S05]  /*ada0*/  BRA `(.L_x_12785) ;  /* 0x0000000c004c7947 */ /* 0x000fea0003800000 */
.L_x_12786:
[----:B------:R-:W-:-:S04]  /*adb0*/  HADD2.F32 R16, -RZ, R16.H0_H0 ;  /* 0x20000010ff107230 */ /* 0x000fc80000004100 */
[----:B------:R-:W0:Y:S02]  /*adc0*/  F2I.FTZ.TRUNC.NTZ R3, R16 ;  /* 0x0000001000037305 */ /* 0x000e24000021f100 */
[----:B0-----:R0:W-:Y:S01]  /*add0*/  STG.E.U16 desc[UR36][R8.64], R3 ;  /* 0x0000000308007986 */ /* 0x0011e2000c101524 */
[----:B------:R-:W-:Y:S05]  /*ade0*/  BRA `(.L_x_12785) ;  /* 0x0000000c003c7947 */ /* 0x000fea0003800000 */
.L_x_12781:
        /* <DEDUP_REMOVED lines=9> */
.L_x_12789:
[----:B------:R0:W-:Y:S01]  /*ae80*/  STG.E.U16 desc[UR36][R8.64], R16 ;  /* 0x0000001008007986 */ /* 0x0001e2000c101524 */
[----:B------:R-:W-:Y:S05]  /*ae90*/  BRA `(.L_x_12785) ;  /* 0x0000000c00107947 */ /* 0x000fea0003800000 */
.L_x_12788:
        /* <DEDUP_REMOVED lines=10> */
.L_x_12791:
[----:B------:R-:W-:-:S05]  /*af40*/  HADD2.F32 R0, -RZ, R16.H0_H0 ;  /* 0x20000010ff007230 */ /* 0x000fca0000004100 */
[----:B------:R-:W-:-:S04]  /*af50*/  F2FP.F16.F32.PACK_AB R0, RZ, R0 ;  /* 0x00000000ff00723e */ /* 0x000fc800000000ff */
[----:B------:R-:W-:-:S05]  /*af60*/  PRMT R0, R0, 0x5410, RZ ;  /* 0x0000541000007816 */ /* 0x000fca00000000ff */
[----:B------:R2:W-:Y:S01]  /*af70*/  STG.E desc[UR36][R8.64], R0 ;  /* 0x0000000008007986 */ /* 0x0005e2000c101924 */
[----:B------:R-:W-:Y:S05]  /*af80*/  BRA `(.L_x_12785) ;  /* 0x0000000800d47947 */ /* 0x000fea0003800000 */
.L_x_12790:
[----:B------:R-:W-:-:S05]  /*af90*/  HADD2.F32 R4, -RZ, R16.H0_H0 ;  /* 0x20000010ff047230 */ /* 0x000fca0000004100 */
[----:B------:R-:W-:-:S06]  /*afa0*/  FMUL.FTZ R4, R4, 1 ;  /* 0x3f80000004047820 */ /* 0x000fcc0000410000 */
[----:B------:R-:W0:Y:S02]  /*afb0*/  F2F.F64.F32 R4, R4 ;  /* 0x0000000400047310 */ /* 0x000e240000201800 */
[----:B0-----:R4:W-:Y:S01]  /*afc0*/  STG.E.64 desc[UR36][R8.64], R4 ;  /* 0x0000000408007986 */ /* 0x0019e2000c101b24 */
[----:B------:R-:W-:Y:S05]  /*afd0*/  BRA `(.L_x_12785) ;  /* 0x0000000800c07947 */ /* 0x000fea0003800000 */
.L_x_12780:
        /* <DEDUP_REMOVED lines=13> */
.L_x_12794:
[----:B------:R-:W-:Y:S01]  /*b0b0*/  HADD2.F32 R16, -RZ, R16.H0_H0 ;  /* 0x20000010ff107230 */ /* 0x000fe20000004100 */
[----:B------:R-:W-:-:S04]  /*b0c0*/  CS2R R6, SRZ ;  /* 0x0000000000067805 */ /* 0x000fc8000001ff00 */
[----:B------:R-:W-:-:S06]  /*b0d0*/  FMUL.FTZ R4, R16, 1 ;  /* 0x3f80000010047820 */ /* 0x000fcc0000410000 */
[----:B------:R-:W0:Y:S02]  /*b0e0*/  F2F.F64.F32 R4, R4 ;  /* 0x0000000400047310 */ /* 0x000e240000201800 */
[----:B0-----:R0:W-:Y:S01]  /*b0f0*/  STG.E.128 desc[UR36][R8.64], R4 ;  /* 0x0000000408007986 */ /* 0x0011e2000c101d24 */
[----:B------:R-:W-:Y:S05]  /*b100*/  BRA `(.L_x_12785) ;  /* 0x0000000800747947 */ /* 0x000fea0003800000 */
.L_x_12793:
        /* <DEDUP_REMOVED lines=21> */
.L_x_12798:
[----:B------:R-:W-:Y:S05]  /*b260*/  BSYNC B0 ;  /* 0x0000000000007941 */ /* 0x000fea0003800000 */
.L_x_12797:
[----:B------:R-:W-:-:S05]  /*b270*/  LOP3.LUT R5, R0, R5, RZ, 0xfc, !PT ;  /* 0x0000000500057212 */ /* 0x000fca00078efcff */
[----:B------:R0:W-:Y:S01]  /*b280*/  STG.E.U8 desc[UR36][R8.64], R5 ;  /* 0x0000000508007986 */ /* 0x0001e2000c101124 */
[----:B------:R-:W-:Y:S05]  /*b290*/  BRA `(.L_x_12785) ;  /* 0x0000000800107947 */ /* 0x000fea0003800000 */
.L_x_12796:
        /* <DEDUP_REMOVED lines=13> */
.L_x_12800:
[----:B------:R-:W-:Y:S01]  /*b370*/  IMAD.MOV.U32 R0, RZ, RZ, 0x7f ;  /* 0x0000007fff007424 */ /* 0x000fe200078e00ff */
[----:B------:R-:W-:-:S04]  /*b380*/  ISETP.GT.U32.AND P0, PT, R3, 0x7f800000, PT ;  /* 0x7f8000000300780c */ /* 0x000fc80003f04070 */
[----:B------:R-:W-:-:S09]  /*b390*/  SEL R0, R0, 0x7c, P0 ;  /* 0x0000007c00007807 */ /* 0x000fd20000000000 */
.L_x_12801:
[----:B------:R-:W-:Y:S05]  /*b3a0*/  BSYNC B0 ;  /* 0x0000000000007941 */ /* 0x000fea0003800000 */
.L_x_12799:
[----:B------:R-:W-:-:S04]  /*b3b0*/  LOP3.LUT R3, R5, 0x80000000, RZ, 0xc0, !PT ;  /* 0x8000000005037812 */ /* 0x000fc800078ec0ff */
[----:B------:R-:W-:-:S04]  /*b3c0*/  SHF.R.U32.HI R3, RZ, 0x18, R3 ;  /* 0x00000018ff037819 */ /* 0x000fc80000011603 */
[----:B------:R-:W-:-:S05]  /*b3d0*/  LOP3.LUT R3, R0, R3, RZ, 0xfc, !PT ;  /* 0x0000000300037212 */ /* 0x000fca00078efcff */
[----:B------:R0:W-:Y:S01]  /*b3e0*/  STG.E.U8 desc[UR36][R8.64], R3 ;  /* 0x0000000308007986 */ /* 0x0001e2000c101124 */
[----:B------:R-:W-:Y:S05]  /*b3f0*/  BRA `(.L_x_12785) ;  /* 0x0000000400b87947 */ /* 0x000fea0003800000 */
.L_x_12795:
[----:B------:R-:W-:-:S05]  /*b400*/  HADD2.F32 R0, -RZ, R16.H0_H0 ;  /* 0x20000010ff007230 */ /* 0x000fca0000004100 */
[----:B------:R-:W-:-:S05]  /*b410*/  F2FP.BF16.F32.PACK_AB R0, RZ, R0 ;  /* 0x00000000ff00723e */ /* 0x000fca00000010ff */
[----:B------:R0:W-:Y:S01]  /*b420*/  STG.E.U16 desc[UR36][R8.64], R0 ;  /* 0x0000000008007986 */ /* 0x0001e2000c101524 */
[----:B------:R-:W-:Y:S05]  /*b430*/  BRA `(.L_x_12785) ;  /* 0x0000000400a87947 */ /* 0x000fea0003800000 */
.L_x_12792:
        /* <DEDUP_REMOVED lines=12> */
.L_x_12804:
        /* <DEDUP_REMOVED lines=17> */
.L_x_12807:
[----:B------:R-:W-:-:S04]  /*b610*/  LOP3.LUT R3, R5, 0x80000000, RZ, 0xc0, !PT ;  /* 0x8000000005037812 */ /* 0x000fc800078ec0ff */
[----:B------:R-:W-:-:S04]  /*b620*/  SHF.R.U32.HI R3, RZ, 0x18, R3 ;  /* 0x00000018ff037819 */ /* 0x000fc80000011603 */
[----:B------:R-:W-:-:S04]  /*b630*/  LOP3.LUT R0, R0, R3, RZ, 0xfc, !PT ;  /* 0x0000000300007212 */ /* 0x000fc800078efcff */
[----:B------:R-:W-:-:S07]  /*b640*/  PRMT R4, R0, 0x7610, R4 ;  /* 0x0000761000047816 */ /* 0x000fce0000000004 */
.L_x_12806:
[----:B------:R-:W-:Y:S05]  /*b650*/  BSYNC B0 ;  /* 0x0000000000007941 */ /* 0x000fea0003800000 */
.L_x_12805:
[----:B------:R0:W-:Y:S01]  /*b660*/  STG.E.U8 desc[UR36][R8.64], R4 ;  /* 0x0000000408007986 */ /* 0x0001e2000c101124 */
[----:B------:R-:W-:Y:S05]  /*b670*/  BRA `(.L_x_12785) ;  /* 0x0000000400187947 */ /* 0x000fea0003800000 */
.L_x_12803:
        /* <DEDUP_REMOVED lines=17> */
.L_x_12810:
[----:B------:R-:W-:-:S04]  /*b790*/  LOP3.LUT R3, R5, 0x80000000, RZ, 0xc0, !PT ;  /* 0x8000000005037812 */ /* 0x000fc800078ec0ff */
[----:B------:R-:W-:-:S04]  /*b7a0*/  SHF.R.U32.HI R3, RZ, 0x18, R3 ;  /* 0x00000018ff037819 */ /* 0x000fc80000011603 */
[----:B------:R-:W-:-:S04]  /*b7b0*/  LOP3.LUT R0, R0, R3, RZ, 0xfc, !PT ;  /* 0x0000000300007212 */ /* 0x000fc800078efcff */
[----:B------:R-:W-:-:S07]  /*b7c0*/  PRMT R4, R0, 0x7610, R4 ;  /* 0x0000761000047816 */ /* 0x000fce0000000004 */
.L_x_12809:
[----:B------:R-:W-:Y:S05]  /*b7d0*/  BSYNC B0 ;  /* 0x0000000000007941 */ /* 0x000fea0003800000 */
.L_x_12808:
[----:B------:R0:W-:Y:S01]  /*b7e0*/  STG.E.U8 desc[UR36][R8.64], R4 ;  /* 0x0000000408007986 */ /* 0x0001e2000c101124 */
[----:B------:R-:W-:Y:S05]  /*b7f0*/  BRA `(.L_x_12785) ;  /* 0x0000000000b87947 */ /* 0x000fea0003800000 */
.L_x_12802:
        /* <DEDUP_REMOVED lines=22> */
.L_x_12784:
        /* <DEDUP_REMOVED lines=16> */
.L_x_12813:
[----:B------:R-:W-:Y:S05]  /*ba60*/  BRA `(.L_x_12785) ;  /* 0x00000000001c7947 */ /* 0x000fea0003800000 */
.L_x_12812:
[----:B------:R-:W-:-:S06]  /*ba70*/  HADD2.F32 R4, -RZ, R16.H0_H0 ;  /* 0x20000010ff047230 */ /* 0x000fcc0000004100 */
[----:B------:R-:W0:Y:S02]  /*ba80*/  F2I.U64.TRUNC R4, R4 ;  /* 0x0000000400047311 */ /* 0x000e24000020d800 */
[----:B0-----:R0:W-:Y:S01]  /*ba90*/  STG.E.64 desc[UR36][R8.64], R4 ;  /* 0x0000000408007986 */ /* 0x0011e2000c101b24 */
[----:B------:R-:W-:Y:S05]  /*baa0*/  BRA `(.L_x_12785) ;  /* 0x00000000000c7947 */ /* 0x000fea0003800000 */
.L_x_12811:
[----:B------:R-:W-:-:S04]  /*bab0*/  HADD2.F32 R16, -RZ, R16.H0_H0 ;  /* 0x20000010ff107230 */ /* 0x000fc80000004100 */
[----:B------:R-:W0:Y:S02]  /*bac0*/  F2I.FTZ.U32.TRUNC.NTZ R3, R16 ;  /* 0x0000001000037305 */ /* 0x000e24000021f000 */
[----:B0-----:R0:W-:Y:S02]  /*bad0*/  STG.E desc[UR36][R8.64], R3 ;  /* 0x0000000308007986 */ /* 0x0011e4000c101924 */
.L_x_12785:
[----:B------:R-:W-:-:S07]  /*bae0*/  VIADD R27, R27, 0x80 ;  /* 0x000000801b1b7836 */ /* 0x000fce0000000000 */
.L_x_12745:
[----:B------:R-:W-:Y:S05]  /*baf0*/  BSYNC B6 ;  /* 0x0000000000067941 */ /* 0x000fea0003800000 */
.L_x_12744:
        /* <DEDUP_REMOVED lines=23> */
.L_x_12817:
[----:B------:R-:W-:-:S06]  /*bc70*/  HADD2.F32 R5, -RZ, R17.H0_H0 ;  /* 0x20000011ff057230 */ /* 0x000fcc0000004100 */
[----:B------:R-:W0:Y:S02]  /*bc80*/  F2I.S64.TRUNC R4, R5 ;  /* 0x0000000500047311 */ /* 0x000e24000020d900 */
[----:B0-----:R-:W-:Y:S01]  /*bc90*/  STG.E.U8 desc[UR36][R2.64], R4 ;  /* 0x0000000402007986 */ /* 0x001fe2000c101124 */
[----:B------:R-:W-:Y:S05]  /*bca0*/  EXIT ;  /* 0x000000000000794d */ /* 0x000fea0003800000 */
.L_x_12816:
        /* <DEDUP_REMOVED lines=10> */
.L_x_12820:
[----:B------:R-:W-:-:S06]  /*bd50*/  HADD2.F32 R17, -RZ, R17.H0_H0 ;  /* 0x20000011ff117230 */ /* 0x000fcc0000004100 */
[----:B------:R-:W0:Y:S02]  /*bd60*/  F2I.FTZ.TRUNC.NTZ R17, R17 ;  /* 0x0000001100117305 */ /* 0x000e24000021f100 */
[----:B0-----:R-:W-:Y:S01]  /*bd70*/  STG.E desc[UR36][R2.64], R17 ;  /* 0x0000001102007986 */ /* 0x001fe2000c101924 */
[----:B------:R-:W-:Y:S05]  /*bd80*/  EXIT ;  /* 0x000000000000794d */ /* 0x000fea0003800000 */
.L_x_12819:
[----:B------:R-:W-:-:S06]  /*bd90*/  HADD2.F32 R17, -RZ, R17.H0_H0 ;  /* 0x20000011ff117230 */ /* 0x000fcc0000004100 */
[----:B------:R-:W0:Y:S02]  /*bda0*/  F2I.FTZ.TRUNC.NTZ R17, R17 ;  /* 0x0000001100117305 */ /* 0x000e24000021f100 */
[----:B0-----:R-:W-:Y:S01]  /*bdb0*/  STG.E.U16 desc[UR36][R2.64], R17 ;  /* 0x0000001102007986 */ /* 0x001fe2000c101524 */
[----:B------:R-:W-:Y:S05]  /*bdc0*/  EXIT ;  /* 0x000000000000794d */ /* 0x000fea0003800000 */
.L_x_12815:
        /* <DEDUP_REMOVED lines=9> */
.L_x_12822:
[----:B------:R-:W-:Y:S01]  /*be60*/  STG.E.U16 desc[UR36][R2.64], R17 ;  /* 0x0000001102007986 */ /* 0x000fe2000c101524 */
[----:B------:R-:W-:Y:S05]  /*be70*/  EXIT ;  /* 0x000000000000794d */ /* 0x000fea0003800000 */
.L_x_12821:
        /* <DEDUP_REMOVED lines=10> */
.L_x_12824:
[----:B------:R-:W-:-:S05]  /*bf20*/  HADD2.F32 R0, -RZ, R17.H0_H0 ;  /* 0x20000011ff007230 */ /* 0x000fca0000004100 */
[----:B------:R-:W-:-:S04]  /*bf30*/  F2FP.F16.F32.PACK_AB R0, RZ, R0 ;  /* 0x00000000ff00723e */ /* 0x000fc800000000ff */
[----:B------:R-:W-:-:S05]  /*bf40*/  PRMT R0, R0, 0x5410, RZ ;  /* 0x0000541000007816 */ /* 0x000fca00000000ff */
[----:B------:R-:W-:Y:S01]  /*bf50*/  STG.E desc[UR36][R2.64], R0 ;  /* 0x0000000002007986 */ /* 0x000fe2000c101924 */
[----:B------:R-:W-:Y:S05]  /*bf60*/  EXIT ;  /* 0x000000000000794d */ /* 0x000fea0003800000 */
.L_x_12823:
[----:B------:R-:W-:-:S05]  /*bf70*/  HADD2.F32 R4, -RZ, R17.H0_H0 ;  /* 0x20000011ff047230 */ /* 0x000fca0000004100 */
[----:B------:R-:W-:-:S06]  /*bf80*/  FMUL.FTZ R4, R4, 1 ;  /* 0x3f80000004047820 */ /* 0x000fcc0000410000 */
[----:B------:R-:W0:Y:S02]  /*bf90*/  F2F.F64.F32 R4, R4 ;  /* 0x0000000400047310 */ /* 0x000e240000201800 */
[----:B0-----:R-:W-:Y:S01]  /*bfa0*/  STG.E.64 desc[UR36][R2.64], R4 ;  /* 0x0000000402007986 */ /* 0x001fe2000c101b24 */
[----:B------:R-:W-:Y:S05]  /*bfb0*/  EXIT ;  /* 0x000000000000794d */ /* 0x000fea0003800000 */
.L_x_12814:
        /* <DEDUP_REMOVED lines=13> */
.L_x_12827:
[----:B------:R-:W-:Y:S01]  /*c090*/  HADD2.F32 R17, -RZ, R17.H0_H0 ;  /* 0x20000011ff117230 */ /* 0x000fe20000004100 */
[----:B------:R-:W-:-:S04]  /*c0a0*/  CS2R R6, SRZ ;  /* 0x0000000000067805 */ /* 0x000fc8000001ff00 */
[----:B------:R-:W-:-:S06]  /*c0b0*/  FMUL.FTZ R4, R17, 1 ;  /* 0x3f80000011047820 */ /* 0x000fcc0000410000 */
[----:B------:R-:W0:Y:S02]  /*c0c0*/  F2F.F64.F32 R4, R4 ;  /* 0x0000000400047310 */ /* 0x000e240000201800 */
[----:B0-----:R-:W-:Y:S01]  /*c0d0*/  STG.E.128 desc[UR36][R2.64], R4 ;  /* 0x0000000402007986 */ /* 0x001fe2000c101d24 */
[----:B------:R-:W-:Y:S05]  /*c0e0*/  EXIT ;  /* 0x000000000000794d */ /* 0x000fea0003800000 */
.L_x_12826:
        /* <DEDUP_REMOVED lines=21> */
.L_x_12831:
[----:B------:R-:W-:Y:S05]  /*c240*/  BSYNC B0 ;  /* 0x0000000000007941 */ /* 0x000fea0003800000 */
.L_x_12830:
[----:B------:R-:W-:-:S05]  /*c250*/  LOP3.LUT R5, R0, R5, RZ, 0xfc, !PT ;  /* 0x0000000500057212 */ /* 0x000fca00078efcff */
[----:B------:R-:W-:Y:S01]  /*c260*/  STG.E.U8 desc[UR36][R2.64], R5 ;  /* 0x0000000502007986 */ /* 0x000fe2000c101124 */
[----:B------:R-:W-:Y:S05]  /*c270*/  EXIT ;  /* 0x000000000000794d */ /* 0x000fea0003800000 */
.L_x_12829:
        /* <DEDUP_REMOVED lines=13> */
.L_x_12833:
[----:B------:R-:W-:Y:S01]  /*c350*/  IMAD.MOV.U32 R0, RZ, RZ, 0x7f ;  /* 0x0000007fff007424 */ /* 0x000fe200078e00ff */
[----:B------:R-:W-:-:S04]  /*c360*/  ISETP.GT.U32.AND P0, PT, R4, 0x7f800000, PT ;  /* 0x7f8000000400780c */ /* 0x000fc80003f04070 */
[----:B------:R-:W-:-:S09]  /*c370*/  SEL R0, R0, 0x7c, P0 ;  /* 0x0000007c00007807 */ /* 0x000fd20000000000 */
.L_x_12834:
[----:B------:R-:W-:Y:S05]  /*c380*/  BSYNC B0 ;  /* 0x0000000000007941 */ /* 0x000fea0003800000 */
.L_x_12832:
[----:B------:R-:W-:-:S04]  /*c390*/  LOP3.LUT R4, R17, 0x80000000, RZ, 0xc0, !PT ;  /* 0x8000000011047812 */ /* 0x000fc800078ec0ff */
[----:B------:R-:W-:-:S04]  /*c3a0*/  SHF.R.U32.HI R5, RZ, 0x18, R4 ;  /* 0x00000018ff057819 */ /* 0x000fc80000011604 */
[----:B------:R-:W-:-:S05]  /*c3b0*/  LOP3.LUT R5, R0, R5, RZ, 0xfc, !PT ;  /* 0x0000000500057212 */ /* 0x000fca00078efcff */
[----:B------:R-:W-:Y:S01]  /*c3c0*/  STG.E.U8 desc[UR36][R2.64], R5 ;  /* 0x0000000502007986 */ /* 0x000fe2000c101124 */
[----:B------:R-:W-:Y:S05]  /*c3d0*/  EXIT ;  /* 0x000000000000794d */ /* 0x000fea0003800000 */
.L_x_12828:
[----:B------:R-:W-:-:S05]  /*c3e0*/  HADD2.F32 R0, -RZ, R17.H0_H0 ;  /* 0x20000011ff007230 */ /* 0x000fca0000004100 */
[----:B------:R-:W-:-:S05]  /*c3f0*/  F2FP.BF16.F32.PACK_AB R0, RZ, R0 ;  /* 0x00000000ff00723e */ /* 0x000fca00000010ff */
[----:B------:R-:W-:Y:S01]  /*c400*/  STG.E.U16 desc[UR36][R2.64], R0 ;  /* 0x0000000002007986 */ /* 0x000fe2000c101524 */
[----:B------:R-:W-:Y:S05]  /*c410*/  EXIT ;  /* 0x000000000000794d */ /* 0x000fea0003800000 */
.L_x_12825:
        /* <DEDUP_REMOVED lines=12> */
.L_x_12837:
        /* <DEDUP_REMOVED lines=17> */
.L_x_12840:
[----:B------:R-:W-:-:S04]  /*c5f0*/  LOP3.LUT R0, R17, 0x80000000, RZ, 0xc0, !PT ;  /* 0x8000000011007812 */ /* 0x000fc800078ec0ff */
[----:B------:R-:W-:-:S04]  /*c600*/  SHF.R.U32.HI R5, RZ, 0x18, R0 ;  /* 0x00000018ff057819 */ /* 0x000fc80000011600 */
[----:B------:R-:W-:-:S04]  /*c610*/  LOP3.LUT R4, R4, R5, RZ, 0xfc, !PT ;  /* 0x0000000504047212 */ /* 0x000fc800078efcff */
[----:B------:R-:W-:-:S07]  /*c620*/  PRMT R0, R4, 0x7610, R0 ;  /* 0x0000761004007816 */ /* 0x000fce0000000000 */
.L_x_12839:
[----:B------:R-:W-:Y:S05]  /*c630*/  BSYNC B0 ;  /* 0x0000000000007941 */ /* 0x000fea0003800000 */
.L_x_12838:
[----:B------:R-:W-:Y:S01]  /*c640*/  STG.E.U8 desc[UR36][R2.64], R0 ;  /* 0x0000000002007986 */ /* 0x000fe2000c101124 */
[----:B------:R-:W-:Y:S05]  /*c650*/  EXIT ;  /* 0x000000000000794d */ /* 0x000fea0003800000 */
.L_x_12836:
        /* <DEDUP_REMOVED lines=17> */
.L_x_12843:
[----:B------:R-:W-:-:S04]  /*c770*/  LOP3.LUT R0, R17, 0x80000000, RZ, 0xc0, !PT ;  /* 0x8000000011007812 */ /* 0x000fc800078ec0ff */
[----:B------:R-:W-:-:S04]  /*c780*/  SHF.R.U32.HI R5, RZ, 0x18, R0 ;  /* 0x00000018ff057819 */ /* 0x000fc80000011600 */
[----:B------:R-:W-:-:S04]  /*c790*/  LOP3.LUT R4, R4, R5, RZ, 0xfc, !PT ;  /* 0x0000000504047212 */ /* 0x000fc800078efcff */
[----:B------:R-:W-:-:S07]  /*c7a0*/  PRMT R0, R4, 0x7610, R0 ;  /* 0x0000761004007816 */ /* 0x000fce0000000000 */
.L_x_12842:
[----:B------:R-:W-:Y:S05]  /*c7b0*/  BSYNC B0 ;  /* 0x0000000000007941 */ /* 0x000fea0003800000 */
.L_x_12841:
[----:B------:R-:W-:Y:S01]  /*c7c0*/  STG.E.U8 desc[UR36][R2.64], R0 ;  /* 0x0000000002007986 */ /* 0x000fe2000c101124 */
[----:B------:R-:W-:Y:S05]  /*c7d0*/  EXIT ;  /* 0x000000000000794d */ /* 0x000fea0003800000 */
.L_x_12835:
        /* <DEDUP_REMOVED lines=22> */
.L_x_12818:
        /* <DEDUP_REMOVED lines=16> */
.L_x_12846:
[----:B------:R-:W-:Y:S05]  /*ca40*/  EXIT ;  /* 0x000000000000794d */ /* 0x000fea0003800000 */
.L_x_12845:
[----:B------:R-:W-:-:S06]  /*ca50*/  HADD2.F32 R4, -RZ, R17.H0_H0 ;  /* 0x20000011ff047230 */ /* 0x000fcc0000004100 */
[----:B------:R-:W0:Y:S02]  /*ca60*/  F2I.U64.TRUNC R4, R4 ;  /* 0x0000000400047311 */ /* 0x000e24000020d800 */
[----:B0-----:R-:W-:Y:S01]  /*ca70*/  STG.E.64 desc[UR36][R2.64], R4 ;  /* 0x0000000402007986 */ /* 0x001fe2000c101b24 */
[----:B------:R-:W-:Y:S05]  /*ca80*/  EXIT ;  /* 0x000000000000794d */ /* 0x000fea0003800000 */
.L_x_12844:
[----:B------:R-:W-:-:S06]  /*ca90*/  HADD2.F32 R17, -RZ, R17.H0_H0 ;  /* 0x20000011ff117230 */ /* 0x000fcc0000004100 */
[----:B------:R-:W0:Y:S02]  /*caa0*/  F2I.FTZ.U32.TRUNC.NTZ R17, R17 ;  /* 0x0000001100117305 */ /* 0x000e24000021f000 */
[----:B0-----:R-:W-:Y:S01]  /*cab0*/  STG.E desc[UR36][R2.64], R17 ;  /* 0x0000001102007986 */ /* 0x001fe2000c101924 */
[----:B------:R-:W-:Y:S05]  /*cac0*/  EXIT ;  /* 0x000000000000794d */ /* 0x000fea0003800000 */
.L_x_12847:
        /* <DEDUP_REMOVED lines=11> */
.L_x_14678:


//--------------------- .text._ZN2at6native18elementwise_kernelILi128ELi4EZNS0_22gpu_kernel_impl_nocastIZZZNS0_28sigmoid_backward_kernel_cudaERNS_18TensorIteratorBaseEENKUlvE0_clEvENKUlvE1_clEvEUlN3c104HalfES8_E_EEvS4_RKT_EUliE_EEviT1_ --------------------------
	.section	.text._ZN2at6native18elementwise_kernelILi128ELi4EZNS0_22gpu_kernel_impl_nocastIZZZNS0_28sigmoid_backward_kernel_cudaERNS_18TensorIteratorBaseEENKUlvE0_clEvENKUlvE1_clEvEUlN3c104HalfES8_E_EEvS4_RKT_EUliE_EEviT1_,"ax",@progbits
	.align	128
        .global         _ZN2at6native18elementwise_kernelILi128ELi4EZNS0_22gpu_kernel_impl_nocastIZZZNS0_28sigmoid_backward_kernel_cudaERNS_18TensorIteratorBaseEENKUlvE0_clEvENKUlvE1_clEvEUlN3c104HalfES8_E_EEvS4_RKT_EUliE_EEviT1_
        .type           _ZN2at6native18elementwise_kernelILi128ELi4EZNS0_22gpu_kernel_impl_nocastIZZZNS0_28sigmoid_backward_kernel_cudaERNS_18TensorIteratorBaseEENKUlvE0_clEvENKUlvE1_clEvEUlN3c104HalfES8_E_EEvS4_RKT_EUliE_EEviT1_,@function
        .size           _ZN2at6native18elementwise_kernelILi128ELi4EZNS0_22gpu_kernel_impl_nocastIZZZNS0_28sigmoid_backward_kernel_cudaERNS_18TensorIteratorBaseEENKUlvE0_clEvENKUlvE1_clEvEUlN3c104HalfES8_E_EEvS4_RKT_EUliE_EEviT1_,(.L_x_14679 - _ZN2at6native18elementwise_kernelILi128ELi4EZNS0_22gpu_kernel_impl_nocastIZZZNS0_28sigmoid_backward_kernel_cudaERNS_18TensorIteratorBaseEENKUlvE0_clEvENKUlvE1_clEvEUlN3c104HalfES8_E_EEvS4_RKT_EUliE_EEviT1_)
        .other          _ZN2at6native18elementwise_kernelILi128ELi4EZNS0_22gpu_kernel_impl_nocastIZZZNS0_28sigmoid_backward_kernel_cudaERNS_18TensorIteratorBaseEENKUlvE0_clEvENKUlvE1_clEvEUlN3c104HalfES8_E_EEvS4_RKT_EUliE_EEviT1_,@"STO_CUDA_ENTRY STV_DEFAULT"
_ZN2at6native18elementwise_kernelILi128ELi4EZNS0_22gpu_kernel_impl_nocastIZZZNS0_28sigmoid_backward_kernel_cudaERNS_18TensorIteratorBaseEENKUlvE0_clEvENKUlvE1_clEvEUlN3c104HalfES8_E_EEvS4_RKT_EUliE_EEviT1_:
.text._ZN2at6native18elementwise_kernelILi128ELi4EZNS0_22gpu_kernel_impl_nocastIZZZNS0_28sigmoid_backward_kernel_cudaERNS_18TensorIteratorBaseEENKUlvE0_clEvENKUlvE1_clEvEUlN3c104HalfES8_E_EEvS4_RKT_EUliE_EEviT1_:
        /* <DEDUP_REMOVED lines=363> */
.L_x_12850:
        /* <DEDUP_REMOVED lines=11> */
[----:B------:R-:W-:-:S05]  /*1760*/  FADD.FTZ R2, -R0, 1 ;  /* 0x3f80000000027421 */ /* 0x000fca0000010100 */
[----:B------:R-:W-:Y:S01]  /*1770*/  F2FP.F16.F32.PACK_AB R2, RZ, R2 ;  /* 0x00000002ff02723e */ /* 0x000fe200000000ff */
[----:B---3--:R-:W-:-:S04]  /*1780*/  HADD2.F32 R4, -RZ, R6.H0_H0 ;  /* 0x20000006ff047230 */ /* 0x008fc80000004100 */
[----:B------:R-:W-:-:S05]  /*1790*/  HADD2.F32 R11, -RZ, R2.H0_H0 ;  /* 0x20000002ff0b7230 */ /* 0x000fca0000004100 */
[----:B------:R-:W-:-:S05]  /*17a0*/  FMUL.FTZ R4, R4, R11 ;  /* 0x0000000b04047220 */ /* 0x000fca0000410000 */
[----:B------:R-:W-:-:S05]  /*17b0*/  F2FP.F16.F32.PACK_AB R4, RZ, R4 ;  /* 0x00000004ff04723e */ /* 0x000fca00000000ff */
[----:B------:R-:W-:Y:S01]  /*17c0*/  HADD2.F32 R9, -RZ, R4.H0_H0 ;  /* 0x20000004ff097230 */ /* 0x000fe20000004100 */
[----:B------:R-:W-:-:S04]  /*17d0*/  IADD3 R4, P0, R5, UR8, RZ ;  /* 0x0000000805047c10 */ /* 0x000fc8000ff1e0ff */
[----:B------:R-:W-:Y:S01]  /*17e0*/  FMUL.FTZ R9, R0, R9 ;  /* 0x0000000900097220 */ /* 0x000fe20000410000 */
[----:B------:R-:W-:-:S04]  /*17f0*/  IADD3.X R5, RZ, UR9, RZ, P0, !PT ;  /* 0x00000009ff057c10 */ /* 0x000fc800087fe4ff */
[----:B------:R-:W-:-:S05]  /*1800*/  F2FP.F16.F32.PACK_AB R9, RZ, R9 ;  /* 0x00000009ff09723e */ /* 0x000fca00000000ff */
[----:B------:R0:W-:Y:S02]  /*1810*/  STG.E.U16 desc[UR4][R4.64], R9 ;  /* 0x0000000904007986 */ /* 0x0001e4000c101504 */
.L_x_12849:
[----:B------:R-:W-:Y:S05]  /*1820*/  BSYNC B0 ;  /* 0x0000000000007941 */ /* 0x000fea0003800000 */
.L_x_12848:
        /* <DEDUP_REMOVED lines=356> */
.L_x_12853:
        /* <DEDUP_REMOVED lines=20> */
[----:B------:R-:W-:Y:S02]  /*2fb0*/  IADD3.X R5, RZ, UR9, RZ, P0, !PT ;  /* 0x00000009ff057c10 */ /* 0x000fe400087fe4ff */
[----:B------:R-:W-:Y:S02]  /*2fc0*/  ISETP.GE.AND P0, PT, R3, UR6, PT ;  /* 0x0000000603007c0c */ /* 0x000fe4000bf06270 */
[----:B------:R-:W-:-:S05]  /*2fd0*/  F2FP.F16.F32.PACK_AB R9, RZ, R9 ;  /* 0x00000009ff09723e */ /* 0x000fca00000000ff */
[----:B------:R1:W-:Y:S06]  /*2fe0*/  STG.E.U16 desc[UR4][R4.64], R9 ;  /* 0x0000000904007986 */ /* 0x0003ec000c101504 */
        /* <DEDUP_REMOVED lines=354> */
.L_x_12854:
        /* <DEDUP_REMOVED lines=23> */
.L_x_12852:
[----:B------:R-:W-:Y:S05]  /*4780*/  BSYNC B0 ;  /* 0x0000000000007941 */ /* 0x000fea0003800000 */
.L_x_12851:
        /* <DEDUP_REMOVED lines=355> */
.L_x_12855:
        /* <DEDUP_REMOVED lines=10> */
[----:B------:R-:W-:-:S05]  /*5e60*/  FADD.FTZ R4, -R0, 1 ;  /* 0x3f80000000047421 */ /* 0x000fca0000010100 */
[----:B------:R-:W-:Y:S01]  /*5e70*/  F2FP.F16.F32.PACK_AB R4, RZ, R4 ;  /* 0x00000004ff04723e */ /* 0x000fe200000000ff */
[----:B---3--:R-:W-:Y:S01]  /*5e80*/  HADD2.F32 R8, -RZ, R2.H0_H0 ;  /* 0x20000002ff087230 */ /* 0x008fe20000004100 */
[----:B------:R-:W-:-:S03]  /*5e90*/  IADD3 R2, P0, R5, UR6, RZ ;  /* 0x0000000605027c10 */ /* 0x000fc6000ff1e0ff */
[----:B------:R-:W-:Y:S01]  /*5ea0*/  HADD2.F32 R9, -RZ, R4.H0_H0 ;  /* 0x20000004ff097230 */ /* 0x000fe20000004100 */
[----:B------:R-:W-:-:S04]  /*5eb0*/  IADD3.X R3, RZ, UR7, RZ, P0, !PT ;  /* 0x00000007ff037c10 */ /* 0x000fc800087fe4ff */
[----:B------:R-:W-:-:S05]  /*5ec0*/  FMUL.FTZ R8, R8, R9 ;  /* 0x0000000908087220 */ /* 0x000fca0000410000 */
[----:B------:R-:W-:-:S05]  /*5ed0*/  F2FP.F16.F32.PACK_AB R8, RZ, R8 ;  /* 0x00000008ff08723e */ /* 0x000fca00000000ff */
[----:B------:R-:W-:-:S05]  /*5ee0*/  HADD2.F32 R7, -RZ, R8.H0_H0 ;  /* 0x20000008ff077230 */ /* 0x000fca0000004100 */
[----:B------:R-:W-:-:S05]  /*5ef0*/  FMUL.FTZ R7, R0, R7 ;  /* 0x0000000700077220 */ /* 0x000fca0000410000 */
[----:B------:R-:W-:-:S05]  /*5f00*/  F2FP.F16.F32.PACK_AB R7, RZ, R7 ;  /* 0x00000007ff07723e */ /* 0x000fca00000000ff */
[----:B------:R-:W-:Y:S01]  /*5f10*/  STG.E.U16 desc[UR4][R2.64], R7 ;  /* 0x0000000702007986 */ /* 0x000fe2000c101504 */
[----:B------:R-:W-:Y:S05]  /*5f20*/  EXIT ;  /* 0x000000000000794d */ /* 0x000fea0003800000 */
.L_x_12856:
        /* <DEDUP_REMOVED lines=13> */
.L_x_14679:


//--------------------- .text._ZN2at6native27unrolled_elementwise_kernelIZZZNS0_28sigmoid_backward_kernel_cudaERNS_18TensorIteratorBaseEENKUlvE0_clEvENKUlvE1_clEvEUlN3c104HalfES7_E_St5arrayIPcLm3EELi4E23TrivialOffsetCalculatorILi2EjESC_ILi1EjENS0_6memory15LoadWithoutCastENSF_16StoreWithoutCastEEEviT_T0_T2_T3_T4_T5_ --------------------------
	.section	.text._ZN2at6native27unrolled_elementwise_kernelIZZZNS0_28sigmoid_backward_kernel_cudaERNS_18TensorIteratorBaseEENKUlvE0_clEvENKUlvE1_clEvEUlN3c104HalfES7_E_St5arrayIPcLm3EELi4E23TrivialOffsetCalculatorILi2EjESC_ILi1EjENS0_6memory15LoadWithoutCastENSF_16StoreWithoutCastEEEviT_T0_T2_T3_T4_T5_,"ax",@progbits
	.align	128
        .global         _ZN2at6native27unrolled_elementwise_kernelIZZZNS0_28sigmoid_backward_kernel_cudaERNS_18TensorIteratorBaseEENKUlvE0_clEvENKUlvE1_clEvEUlN3c104HalfES7_E_St5arrayIPcLm3EELi4E23TrivialOffsetCalculatorILi2EjESC_ILi1EjENS0_6memory15LoadWithoutCastENSF_16StoreWithoutCastEEEviT_T0_T2_T3_T4_T5_
        .type           _ZN2at6native27unrolled_elementwise_kernelIZZZNS0_28sigmoid_backward_kernel_cudaERNS_18TensorIteratorBaseEENKUlvE0_clEvENKUlvE1_clEvEUlN3c104HalfES7_E_St5arrayIPcLm3EELi4E23TrivialOffsetCalculatorILi2EjESC_ILi1EjENS0_6memory15LoadWithoutCastENSF_16StoreWithoutCastEEEviT_T0_T2_T3_T4_T5_,@function
        .size           _ZN2at6native27unrolled_elementwise_kernelIZZZNS0_28sigmoid_backward_kernel_cudaERNS_18TensorIteratorBaseEENKUlvE0_clEvENKUlvE1_clEvEUlN3c104HalfES7_E_St5arrayIPcLm3EELi4E23TrivialOffsetCalculatorILi2EjESC_ILi1EjENS0_6memory15LoadWithoutCastENSF_16StoreWithoutCastEEEviT_T0_T2_T3_T4_T5_,(.L_x_14680 - _ZN2at6native27unrolled_elementwise_kernelIZZZNS0_28sigmoid_backward_kernel_cudaERNS_18TensorIteratorBaseEENKUlvE0_clEvENKUlvE1_clEvEUlN3c104HalfES7_E_St5arrayIPcLm3EELi4E23TrivialOffsetCalculatorILi2EjESC_ILi1EjENS0_6memory15LoadWithoutCastENSF_16StoreWithoutCastEEEviT_T0_T2_T3_T4_T5_)
        .other          _ZN2at6native27unrolled_elementwise_kernelIZZZNS0_28sigmoid_backward_kernel_cudaERNS_18TensorIteratorBaseEENKUlvE0_clEvENKUlvE1_clEvEUlN3c104HalfES7_E_St5arrayIPcLm3EELi4E23TrivialOffsetCalculatorILi2EjESC_ILi1EjENS0_6memory15LoadWithoutCastENSF_16StoreWithoutCastEEEviT_T0_T2_T3_T4_T5_,@"STO_CUDA_ENTRY STV_DEFAULT"
_ZN2at6native27unrolled_elementwise_kernelIZZZNS0_28sigmoid_backward_kernel_cudaERNS_18TensorIteratorBaseEENKUlvE0_clEvENKUlvE1_clEvEUlN3c104HalfES7_E_St5arrayIPcLm3EELi4E23TrivialOffsetCalculatorILi2EjESC_ILi1EjENS0_6memory15LoadWithoutCastENSF_16StoreWithoutCastEEEviT_T0_T2_T3_T4_T5_:
.text._ZN2at6native27unrolled_elementwise_kernelIZZZNS0_28sigmoid_backward_kernel_cudaERNS_18TensorIteratorBaseEENKUlvE0_clEvENKUlvE1_clEvEUlN3c104HalfES7_E_St5arrayIPcLm3EELi4E23TrivialOffsetCalculatorILi2EjESC_ILi1EjENS0_6memory15LoadWithoutCastENSF_16StoreWithoutCastEEEviT_T0_T2_T3_T4_T5_:
        /* <DEDUP_REMOVED lines=74> */
.L_x_12858:
[----:B------:R-:W-:Y:S05]  /*04a0*/  BSYNC B0 ;  /* 0x0000000000007941 */ /* 0x000fea0003800000 */
.L_x_12857:
        /* <DEDUP_REMOVED lines=12> */
.L_x_12860:
[----:B------:R-:W-:Y:S05]  /*0570*/  BSYNC B0 ;  /* 0x0000000000007941 */ /* 0x000fea0003800000 */
.L_x_12859:
        /* <DEDUP_REMOVED lines=12> */
.L_x_12862:
[----:B------:R-:W-:Y:S05]  /*0640*/  BSYNC B0 ;  /* 0x0000000000007941 */ /* 0x000fea0003800000 */
.L_x_12861:
        /* <DEDUP_REMOVED lines=12> */
.L_x_12864:
[----:B------:R-:W-:Y:S05]  /*0710*/  BSYNC B0 ;  /* 0x0000000000007941 */ /* 0x000fea0003800000 */
.L_x_12863:
        /* <DEDUP_REMOVED lines=13> */
.L_x_12866:
[----:B------:R-:W-:Y:S05]  /*07f0*/  BSYNC B0 ;  /* 0x0000000000007941 */ /* 0x000fea0003800000 */
.L_x_12865:
[----:B------:R-:W-:-:S13]  /*0800*/  ISETP.GE.AND P0, PT, R5, R12, PT ;  /* 0x0000000c0500720c */ /* 0x000fda0003f06270 */
[----:B------:R-:W-:Y:S05]  /*0810*/  @P0 EXIT ;  /* 0x000000000000094d */ /* 0x000fea0003800000 */
[----:B01----:R-:W0:Y:S01]  /*0820*/  LDC.64 R2, c[0x0][0x218] ;  /* 0x00008600ff027b82 */ /* 0x003e220000000a00 */
[----:B------:R-:W-:-:S05]  /*0830*/  LEA R5, R0, R5, 0x9 ;  /* 0x0000000500057211 */ /* 0x000fca00078e48ff */
[----:B0-----:R-:W-:-:S05]  /*0840*/  IMAD.WIDE.U32 R2, R5, 0x2, R2 ;  /* 0x0000000205027825 */ /* 0x001fca00078e0002 */
[----:B------:R-:W-:Y:S01]  /*0850*/  STG.E.U16 desc[UR4][R2.64], R10 ;  /* 0x0000000a02007986 */ /* 0x000fe2000c101504 */
[----:B------:R-:W-:Y:S05]  /*0860*/  EXIT ;  /* 0x000000000000794d */ /* 0x000fea0003800000 */
.L_x_12867:
        /* <DEDUP_REMOVED lines=9> */
.L_x_14680:


//--------------------- .text._ZN2at6native29vectorized_elementwise_kernelILi2EZZZNS0_28sigmoid_backward_kernel_cudaERNS_18TensorIteratorBaseEENKUlvE0_clEvENKUlvE1_clEvEUlN3c104HalfES7_E_St5arrayIPcLm3EEEEviT0_T1_ --------------------------
	.section	.text._ZN2at6native29vectorized_elementwise_kernelILi2EZZZNS0_28sigmoid_backward_kernel_cudaERNS_18TensorIteratorBaseEENKUlvE0_clEvENKUlvE1_clEvEUlN3c104HalfES7_E_St5arrayIPcLm3EEEEviT0_T1_,"ax",@progbits
	.align	128
        .global         _ZN2at6native29vectorized_elementwise_kernelILi2EZZZNS0_28sigmoid_backward_kernel_cudaERNS_18TensorIteratorBaseEENKUlvE0_clEvENKUlvE1_clEvEUlN3c104HalfES7_E_St5arrayIPcLm3EEEEviT0_T1_
        .type           _ZN2at6native29vectorized_elementwise_kernelILi2EZZZNS0_28sigmoid_backward_kernel_cudaERNS_18TensorIteratorBaseEENKUlvE0_clEvENKUlvE1_clEvEUlN3c104HalfES7_E_St5arrayIPcLm3EEEEviT0_T1_,@function
        .size           _ZN2at6native29vectorized_elementwise_kernelILi2EZZZNS0_28sigmoid_backward_kernel_cudaERNS_18TensorIteratorBaseEENKUlvE0_clEvENKUlvE1_clEvEUlN3c104HalfES7_E_St5arrayIPcLm3EEEEviT0_T1_,(.L_x_14681 - _ZN2at6native29vectorized_elementwise_kernelILi2EZZZNS0_28sigmoid_backward_kernel_cudaERNS_18TensorIteratorBaseEENKUlvE0_clEvENKUlvE1_clEvEUlN3c104HalfES7_E_St5arrayIPcLm3EEEEviT0_T1_)
        .other          _ZN2at6native29vectorized_elementwise_kernelILi2EZZZNS0_28sigmoid_backward_kernel_cudaERNS_18TensorIteratorBaseEENKUlvE0_clEvENKUlvE1_clEvEUlN3c104HalfES7_E_St5arrayIPcLm3EEEEviT0_T1_,@"STO_CUDA_ENTRY STV_DEFAULT"
_ZN2at6native29vectorized_elementwise_kernelILi2EZZZNS0_28sigmoid_backward_kernel_cudaERNS_18TensorIteratorBaseEENKUlvE0_clEvENKUlvE1_clEvEUlN3c104HalfES7_E_St5arrayIPcLm3EEEEviT0_T1_:
.text._ZN2at6native29vectorized_elementwise_kernelILi2EZZZNS0_28sigmoid_backward_kernel_cudaERNS_18TensorIteratorBaseEENKUlvE0_clEvENKUlvE1_clEvEUlN3c104HalfES7_E_St5arrayIPcLm3EEEEviT0_T1_:
        /* <DEDUP_REMOVED lines=13> */
[----:B------:R-:W3:Y:S01]  /*00d0*/  LDG.E R9, desc[UR4][R14.64] ;  /* 0x000000040e097981 */ /* 0x000ee2000c1e1900 */
[----:B--2---:R-:W-:-:S03]  /*00e0*/  IMAD.WIDE R2, R23, 0x2, R4 ;  /* 0x0000000217027825 */ /* 0x004fc600078e0204 */
[----:B------:R-:W2:Y:S01]  /*00f0*/  LDG.E R18, desc[UR4][R14.64+0x200] ;  /* 0x000200040e127981 */ /* 0x000ea2000c1e1900 */
[----:B------:R-:W-:-:S03]  /*0100*/  IMAD.WIDE.U32 R12, R0, 0x4, R2 ;  /* 0x00000004000c7825 */ /* 0x000fc600078e0002 */
[----:B------:R-:W4:Y:S04]  /*0110*/  LDG.E R4, desc[UR4][R14.64+0x400] ;  /* 0x000400040e047981 */ /* 0x000f28000c1e1900 */
[----:B------:R-:W5:Y:S04]  /*0120*/  LDG.E R17, desc[UR4][R12.64] ;  /* 0x000000040c117981 */ /* 0x000f68000c1e1900 */
[----:B------:R-:W4:Y:S04]  /*0130*/  LDG.E R7, desc[UR4][R12.64+0x200] ;  /* 0x000200040c077981 */ /* 0x000f28000c1e1900 */
[----:B------:R-:W4:Y:S04]  /*0140*/  LDG.E R5, desc[UR4][R14.64+0x600] ;  /* 0x000600040e057981 */ /* 0x000f28000c1e1900 */
[----:B------:R-:W4:Y:S04]  /*0150*/  LDG.E R2, desc[UR4][R12.64+0x400] ;  /* 0x000400040c027981 */ /* 0x000f28000c1e1900 */
[----:B------:R0:W4:Y:S01]  /*0160*/  LDG.E R3, desc[UR4][R12.64+0x600] ;  /* 0x000600040c037981 */ /* 0x000122000c1e1900 */
[----:B---3--:R-:W-:-:S02]  /*0170*/  HADD2.F32 R10, -RZ, R9.H0_H0 ;  /* 0x20000009ff0a7230 */ /* 0x008fc40000004100 */
[----:B------:R-:W-:-:S03]  /*0180*/  HADD2.F32 R9, -RZ, R9.H1_H1 ;  /* 0x30000009ff097230 */ /* 0x000fc60000004100 */
[----:B------:R-:W-:Y:S02]  /*0190*/  FADD.FTZ R6, -R10, 1 ;  /* 0x3f8000000a067421 */ /* 0x000fe40000010100 */
[----:B------:R-:W-:-:S03]  /*01a0*/  FADD.FTZ R8, -R9, 1 ;  /* 0x3f80000009087421 */ /* 0x000fc60000010100 */
[----:B------:R-:W-:Y:S02]  /*01b0*/  F2FP.F16.F32.PACK_AB R6, RZ, R6 ;  /* 0x00000006ff06723e */ /* 0x000fe400000000ff */
[----:B------:R-:W-:Y:S01]  /*01c0*/  F2FP.F16.F32.PACK_AB R11, RZ, R8 ;  /* 0x00000008ff0b723e */ /* 0x000fe200000000ff */
[----:B--2---:R-:W-:Y:S02]  /*01d0*/  HADD2.F32 R8, -RZ, R18.H0_H0 ;  /* 0x20000012ff087230 */ /* 0x004fe40000004100 */
[----:B------:R-:W-:Y:S02]  /*01e0*/  HADD2.F32 R16, -RZ, R6.H0_H0 ;  /* 0x20000006ff107230 */ /* 0x000fe40000004100 */
[----:B------:R-:W-:Y:S02]  /*01f0*/  HADD2.F32 R6, -RZ, R18.H1_H1 ;  /* 0x30000012ff067230 */ /* 0x000fe40000004100 */
[----:B0-----:R-:W-:Y:S01]  /*0200*/  FADD.FTZ R13, -R8, 1 ;  /* 0x3f800000080d7421 */ /* 0x001fe20000010100 */
[----:B------:R-:W-:-:S02]  /*0210*/  HADD2.F32 R15, -RZ, R11.H0_H0 ;  /* 0x2000000bff0f7230 */ /* 0x000fc40000004100 */
[--C-:B-----5:R-:W-:Y:S02]  /*0220*/  HADD2.F32 R11, -RZ, R17.reuse.H0_H0 ;  /* 0x20000011ff0b7230 */ /* 0x120fe40000004100 */
[----:B------:R-:W-:Y:S02]  /*0230*/  HADD2.F32 R12, -RZ, R17.H1_H1 ;  /* 0x30000011ff0c7230 */ /* 0x000fe40000004100 */
[----:B------:R-:W-:Y:S01]  /*0240*/  FADD.FTZ R14, -R6, 1 ;  /* 0x3f800000060e7421 */ /* 0x000fe20000010100 */
[----:B------:R-:W-:Y:S01]  /*0250*/  F2FP.F16.F32.PACK_AB R13, RZ, R13 ;  /* 0x0000000dff0d723e */ /* 0x000fe200000000ff */
[----:B------:R-:W-:Y:S01]  /*0260*/  FMUL.FTZ R11, R11, R16 ;  /* 0x000000100b0b7220 */ /* 0x000fe20000410000 */
[----:B------:R-:W-:Y:S02]  /*0270*/  FMUL.FTZ R12, R12, R15 ;  /* 0x0000000f0c0c7220 */ /* 0x000fe40000410000 */
[----:B------:R-:W-:Y:S01]  /*0280*/  F2FP.F16.F32.PACK_AB R15, RZ, R14 ;  /* 0x0000000eff0f723e */ /* 0x000fe200000000ff */
[----:B------:R-:W-:Y:S01]  /*0290*/  HADD2.F32 R14, -RZ, R13.H0_H0 ;  /* 0x2000000dff0e7230 */ /* 0x000fe20000004100 */
[----:B------:R-:W-:Y:S01]  /*02a0*/  F2FP.F16.F32.PACK_AB R11, RZ, R11 ;  /* 0x0000000bff0b723e */ /* 0x000fe200000000ff */
[----:B----4-:R-:W-:Y:S01]  /*02b0*/  HADD2.F32 R13, -RZ, R7.H0_H0 ;  /* 0x20000007ff0d7230 */ /* 0x010fe20000004100 */
[----:B------:R-:W-:Y:S01]  /*02c0*/  F2FP.F16.F32.PACK_AB R12, RZ, R12 ;  /* 0x0000000cff0c723e */ /* 0x000fe200000000ff */
[----:B------:R-:W-:-:S02]  /*02d0*/  HADD2.F32 R16, -RZ, R15.H0_H0 ;  /* 0x2000000fff107230 */ /* 0x000fc40000004100 */
[----:B------:R-:W-:Y:S02]  /*02e0*/  HADD2.F32 R11, -RZ, R11.H0_H0 ;  /* 0x2000000bff0b7230 */ /* 0x000fe40000004100 */
[----:B------:R-:W-:Y:S01]  /*02f0*/  FMUL.FTZ R13, R13, R14 ;  /* 0x0000000e0d0d7220 */ /* 0x000fe20000410000 */
[----:B------:R-:W-:Y:S02]  /*0300*/  HADD2.F32 R7, -RZ, R7.H1_H1 ;  /* 0x30000007ff077230 */ /* 0x000fe40000004100 */
[----:B------:R-:W-:Y:S02]  /*0310*/  HADD2.F32 R12, -RZ, R12.H0_H0 ;  /* 0x2000000cff0c7230 */ /* 0x000fe40000004100 */
[----:B------:R-:W-:Y:S01]  /*0320*/  FMUL.FTZ R10, R10, R11 ;  /* 0x0000000b0a0a7220 */ /* 0x000fe20000410000 */
[----:B------:R-:W-:Y:S01]  /*0330*/  F2FP.F16.F32.PACK_AB R15, RZ, R13 ;  /* 0x0000000dff0f723e */ /* 0x000fe200000000ff */
[----:B------:R-:W-:Y:S01]  /*0340*/  FMUL.FTZ R14, R7, R16 ;  /* 0x00000010070e7220 */ /* 0x000fe20000410000 */
[----:B------:R-:W-:-:S02]  /*0350*/  HADD2.F32 R7, -RZ, R4.H0_H0 ;  /* 0x20000004ff077230 */ /* 0x000fc40000004100 */
[----:B------:R-:W-:Y:S01]  /*0360*/  FMUL.FTZ R9, R9, R12 ;  /* 0x0000000c09097220 */ /* 0x000fe20000410000 */
[--C-:B------:R-:W-:Y:S02]  /*0370*/  HADD2.F32 R11, -RZ, R5.reuse.H0_H0 ;  /* 0x20000005ff0b7230 */ /* 0x100fe40000004100 */
[----:B------:R-:W-:Y:S02]  /*0380*/  HADD2.F32 R12, -RZ, R4.H1_H1 ;  /* 0x30000004ff0c7230 */ /* 0x000fe40000004100 */
[----:B------:R-:W-:Y:S02]  /*0390*/  HADD2.F32 R13, -RZ, R5.H1_H1 ;  /* 0x30000005ff0d7230 */ /* 0x000fe40000004100 */
[----:B------:R-:W-:Y:S01]  /*03a0*/  FADD.FTZ R4, -R7, 1 ;  /* 0x3f80000007047421 */ /* 0x000fe20000010100 */
[----:B------:R-:W-:Y:S02]  /*03b0*/  HADD2.F32 R15, -RZ, R15.H0_H0 ;  /* 0x2000000fff0f7230 */ /* 0x000fe40000004100 */
[----:B------:R-:W-:Y:S01]  /*03c0*/  FADD.FTZ R16, -R11, 1 ;  /* 0x3f8000000b107421 */ /* 0x000fe20000010100 */
[----:B------:R-:W-:Y:S01]  /*03d0*/  FADD.FTZ R5, -R12, 1 ;  /* 0x3f8000000c057421 */ /* 0x000fe20000010100 */
[----:B------:R-:W-:Y:S01]  /*03e0*/  FADD.FTZ R19, -R13, 1 ;  /* 0x3f8000000d137421 */ /* 0x000fe20000010100 */
[----:B------:R-:W-:Y:S01]  /*03f0*/  FMUL.FTZ R8, R8, R15 ;  /* 0x0000000f08087220 */ /* 0x000fe20000410000 */
[----:B------:R-:W-:-:S02]  /*0400*/  F2FP.F16.F32.PACK_AB R15, RZ, R4 ;  /* 0x00000004ff0f723e */ /* 0x000fc400000000ff */
[----:B------:R-:W-:Y:S02]  /*0410*/  F2FP.F16.F32.PACK_AB R18, RZ, R16 ;  /* 0x00000010ff12723e */ /* 0x000fe400000000ff */
[----:B------:R-:W-:Y:S02]  /*0420*/  F2FP.F16.F32.PACK_AB R17, RZ, R5 ;  /* 0x00000005ff11723e */ /* 0x000fe400000000ff */
[----:B------:R-:W-:Y:S01]  /*0430*/  F2FP.F16.F32.PACK_AB R20, RZ, R19 ;  /* 0x00000013ff14723e */ /* 0x000fe200000000ff */
[----:B------:R-:W0:Y:S01]  /*0440*/  LDC.64 R4, c[0x0][0x218] ;  /* 0x00008600ff047b82 */ /* 0x000e220000000a00 */
[----:B------:R-:W-:Y:S02]  /*0450*/  HADD2.F32 R16, -RZ, R15.H0_H0 ;  /* 0x2000000fff107230 */ /* 0x000fe40000004100 */
[----:B------:R-:W-:Y:S02]  /*0460*/  HADD2.F32 R19, -RZ, R18.H0_H0 ;  /* 0x20000012ff137230 */ /* 0x000fe40000004100 */
[----:B------:R-:W-:-:S02]  /*0470*/  HADD2.F32 R15, -RZ, R2.H0_H0 ;  /* 0x20000002ff0f7230 */ /* 0x000fc40000004100 */
[----:B------:R-:W-:Y:S02]  /*0480*/  HADD2.F32 R18, -RZ, R3.H0_H0 ;  /* 0x20000003ff127230 */ /* 0x000fe40000004100 */
[----:B------:R-:W-:Y:S02]  /*0490*/  HADD2.F32 R17, -RZ, R17.H0_H0 ;  /* 0x20000011ff117230 */ /* 0x000fe40000004100 */
[----:B------:R-:W-:Y:S02]  /*04a0*/  HADD2.F32 R20, -RZ, R20.H0_H0 ;  /* 0x20000014ff147230 */ /* 0x000fe40000004100 */
[----:B------:R-:W-:Y:S02]  /*04b0*/  HADD2.F32 R2, -RZ, R2.H1_H1 ;  /* 0x30000002ff027230 */ /* 0x000fe40000004100 */
[----:B------:R-:W-:Y:S01]  /*04c0*/  HADD2.F32 R3, -RZ, R3.H1_H1 ;  /* 0x30000003ff037230 */ /* 0x000fe20000004100 */
[----:B------:R-:W-:Y:S01]  /*04d0*/  F2FP.F16.F32.PACK_AB R14, RZ, R14 ;  /* 0x0000000eff0e723e */ /* 0x000fe200000000ff */
[----:B------:R-:W-:Y:S01]  /*04e0*/  FMUL.FTZ R15, R15, R16 ;  /* 0x000000100f0f7220 */ /* 0x000fe20000410000 */
[----:B------:R-:W-:Y:S01]  /*04f0*/  FMUL.FTZ R2, R2, R17 ;  /* 0x0000001102027220 */ /* 0x000fe20000410000 */
[----:B------:R-:W-:Y:S01]  /*0500*/  FMUL.FTZ R18, R18, R19 ;  /* 0x0000001312127220 */ /* 0x000fe20000410000 */
[----:B------:R-:W-:Y:S01]  /*0510*/  FMUL.FTZ R20, R3, R20 ;  /* 0x0000001403147220 */ /* 0x000fe20000410000 */
[----:B------:R-:W-:Y:S01]  /*0520*/  HADD2.F32 R3, -RZ, R14.H0_H0 ;  /* 0x2000000eff037230 */ /* 0x000fe20000004100 */
[----:B------:R-:W-:-:S02]  /*0530*/  F2FP.F16.F32.PACK_AB R15, RZ, R15 ;  /* 0x0000000fff0f723e */ /* 0x000fc400000000ff */
[----:B------:R-:W-:Y:S02]  /*0540*/  F2FP.F16.F32.PACK_AB R14, RZ, R2 ;  /* 0x00000002ff0e723e */ /* 0x000fe400000000ff */
[----:B------:R-:W-:Y:S02]  /*0550*/  F2FP.F16.F32.PACK_AB R18, RZ, R18 ;  /* 0x00000012ff12723e */ /* 0x000fe400000000ff */
[----:B------:R-:W-:Y:S01]  /*0560*/  F2FP.F16.F32.PACK_AB R20, RZ, R20 ;  /* 0x00000014ff14723e */ /* 0x000fe200000000ff */
[----:B------:R-:W-:Y:S02]  /*0570*/  HADD2.F32 R2, -RZ, R15.H0_H0 ;  /* 0x2000000fff027230 */ /* 0x000fe40000004100 */
[----:B------:R-:W-:Y:S02]  /*0580*/  HADD2.F32 R15, -RZ, R14.H0_H0 ;  /* 0x2000000eff0f7230 */ /* 0x000fe40000004100 */
[----:B------:R-:W-:Y:S02]  /*0590*/  HADD2.F32 R18, -RZ, R18.H0_H0 ;  /* 0x20000012ff127230 */ /* 0x000fe40000004100 */
[----:B------:R-:W-:-:S02]  /*05a0*/  HADD2.F32 R20, -RZ, R20.H0_H0 ;  /* 0x20000014ff147230 */ /* 0x000fc40000004100 */
[----:B------:R-:W-:Y:S01]  /*05b0*/  FMUL.FTZ R3, R6, R3 ;  /* 0x0000000306037220 */ /* 0x000fe20000410000 */
[----:B0-----:R-:W-:-:S04]  /*05c0*/  IMAD.WIDE.U32 R4, R23, 0x2, R4 ;  /* 0x0000000217047825 */ /* 0x001fc800078e0004 */
[----:B------:R-:W-:Y:S01]  /*05d0*/  FMUL.FTZ R2, R7, R2 ;  /* 0x0000000207027220 */ /* 0x000fe20000410000 */
        /* <DEDUP_REMOVED lines=13> */
.L_x_12868:
        /* <DEDUP_REMOVED lines=93> */
[----:B0-----:R-:W-:-:S05]  /*0c80*/  FADD.FTZ R14, -R27, 1 ;  /* 0x3f8000001b0e7421 */ /* 0x001fca0000010100 */
[----:B------:R-:W-:-:S05]  /*0c90*/  F2FP.F16.F32.PACK_AB R14, RZ, R14 ;  /* 0x0000000eff0e723e */ /* 0x000fca00000000ff */
[----:B------:R-:W-:-:S05]  /*0ca0*/  HADD2.F32 R15, -RZ, R14.H0_H0 ;  /* 0x2000000eff0f7230 */ /* 0x000fca0000004100 */
[----:B------:R-:W-:-:S05]  /*0cb0*/  FMUL.FTZ R15, R26, R15 ;  /* 0x0000000f1a0f7220 */ /* 0x000fca0000410000 */
[----:B------:R-:W-:-:S05]  /*0cc0*/  F2FP.F16.F32.PACK_AB R15, RZ, R15 ;  /* 0x0000000fff0f723e */ /* 0x000fca00000000ff */
[----:B------:R-:W-:-:S05]  /*0cd0*/  HADD2.F32 R14, -RZ, R15.H0_H0 ;  /* 0x2000000fff0e7230 */ /* 0x000fca0000004100 */
[----:B------:R-:W-:-:S05]  /*0ce0*/  FMUL.FTZ R16, R27, R14 ;  /* 0x0000000e1b107220 */ /* 0x000fca0000410000 */
[----:B------:R-:W-:-:S07]  /*0cf0*/  F2FP.F16.F32.PACK_AB R16, RZ, R16 ;  /* 0x00000010ff10723e */ /* 0x000fce00000000ff */
.L_x_12870:
[----:B------:R-:W-:Y:S05]  /*0d00*/  BSYNC B0 ;  /* 0x0000000000007941 */ /* 0x000fea0003800000 */
.L_x_12869:
        /* <DEDUP_REMOVED lines=14> */
[----:B-----5:R-:W-:Y:S02]  /*0df0*/  @!P0 IADD3 R27, R23, R25, RZ ;  /* 0x00000019171b8210 */ /* 0x020fe40007ffe0ff */
[----:B------:R-:W-:Y:S02]  /*0e00*/  ISETP.GE.AND P4, PT, R21, R24, PT ;  /* 0x000000181500720c */ /* 0x000fe40003f86270 */
[----:B------:R-:W-:Y:S01]  /*0e10*/  IADD3 R21, R25, 0x380, RZ ;  /* 0x0000038019157810 */ /* 0x000fe20007ffe0ff */
[----:B0-----:R-:W-:-:S03]  /*0e20*/  @!P0 IMAD.WIDE.U32 R14, R27, 0x2, R14 ;  /* 0x000000021b0e8825 */ /* 0x001fc600078e000e */
[----:B------:R-:W-:-:S03]  /*0e30*/  ISETP.GE.AND P5, PT, R21, R24, PT ;  /* 0x000000181500720c */ /* 0x000fc60003fa6270 */
[----:B------:R-:W-:Y:S10]  /*0e40*/  @P6 BRA `(.L_x_12872) ;  /* 0x0000000000286947 */ /* 0x000ff40003800000 */
[----:B------:R-:W-:Y:S02]  /*0e50*/  HADD2.F32 R13, -RZ, R13.H0_H0 ;  /* 0x2000000dff0d7230 */ /* 0x000fe40000004100 */
        /* <DEDUP_REMOVED lines=9> */
.L_x_12872:
[----:B------:R-:W-:Y:S05]  /*0ef0*/  BSYNC B0 ;  /* 0x0000000000007941 */ /* 0x000fea0003800000 */
.L_x_12871:
[----:B------:R-:W-:Y:S01]  /*0f00*/  ISETP.NE.AND P6, PT, R19, RZ, PT ;  /* 0x000000ff1300720c */ /* 0x000fe20003fc5270 */
[----:B------:R-:W-:-:S12]  /*0f10*/  BSSY B0, `(.L_x_12873) ;  /* 0x000000c000007945 */ /* 0x000fd80003800000 */
[----:B------:R-:W-:Y:S05]  /*0f20*/  @P6 BRA `(.L_x_12874) ;  /* 0x0000000000286947 */ /* 0x000fea0003800000 */
        /* <DEDUP_REMOVED lines=10> */
.L_x_12874:
[----:B------:R-:W-:Y:S05]  /*0fd0*/  BSYNC B0 ;  /* 0x0000000000007941 */ /* 0x000fea0003800000 */
.L_x_12873:
[----:B------:R-:W-:Y:S04]  /*0fe0*/  BSSY B0, `(.L_x_12875) ;  /* 0x000000c000007945 */ /* 0x000fe80003800000 */
        /* <DEDUP_REMOVED lines=11> */
.L_x_12876:
[----:B------:R-:W-:Y:S05]  /*10a0*/  BSYNC B0 ;  /* 0x0000000000007941 */ /* 0x000fea0003800000 */
.L_x_12875:
        /* <DEDUP_REMOVED lines=12> */
.L_x_12878:
[----:B------:R-:W-:Y:S05]  /*1170*/  BSYNC B0 ;  /* 0x0000000000007941 */ /* 0x000fea0003800000 */
.L_x_12877:
        /* <DEDUP_REMOVED lines=12> */
.L_x_12880:
[----:B------:R-:W-:Y:S05]  /*1240*/  BSYNC B0 ;  /* 0x0000000000007941 */ /* 0x000fea0003800000 */
.L_x_12879:
        /* <DEDUP_REMOVED lines=12> */
.L_x_12882:
[----:B------:R-:W-:Y:S05]  /*1310*/  BSYNC B0 ;  /* 0x0000000000007941 */ /* 0x000fea0003800000 */
.L_x_12881:
        /* <DEDUP_REMOVED lines=12> */
.L_x_12884:
[----:B------:R-:W-:Y:S05]  /*13e0*/  BSYNC B0 ;  /* 0x0000000000007941 */ /* 0x000fea0003800000 */
.L_x_12883:
        /* <DEDUP_REMOVED lines=8> */
[----:B------:R-:W-:Y:S02]  /*1470*/  PRMT R6, R13, 0x7610, R6 ;  /* 0x000076100d067816 */ /* 0x000fe40000000006 */
        /* <DEDUP_REMOVED lines=10> */
.L_x_12887:
[----:B------:R-:W-:-:S13]  /*1520*/  ISETP.GE.AND P0, PT, R25, R24, PT ;  /* 0x000000181900720c */ /* 0x000fda0003f06270 */
[----:B------:R-:W-:Y:S05]  /*1530*/  @P0 BRA `(.L_x_12889) ;  /* 0x0000000000300947 */ /* 0x000fea0003800000 */
[----:B0-----:R-:W0:Y:S01]  /*1540*/  LDC.64 R10, c[0x0][0x218] ;  /* 0x00008600ff0a7b82 */ /* 0x001e220000000a00 */
[----:B------:R-:W-:Y:S02]  /*1550*/  IADD3 R13, R23, R25, RZ ;  /* 0x00000019170d7210 */ /* 0x000fe40007ffe0ff */
[----:B------:R-:W-:-:S03]  /*1560*/  IADD3 R25, R25, 0x80, RZ ;  /* 0x0000008019197810 */ /* 0x000fc60007ffe0ff */
[----:B0-----:R-:W-:-:S05]  /*1570*/  IMAD.WIDE.U32 R10, R13, 0x2, R10 ;  /* 0x000000020d0a7825 */ /* 0x001fca00078e000a */
[----:B------:R1:W-:Y:S02]  /*1580*/  STG.E.U16 desc[UR4][R10.64], R9 ;  /* 0x000000090a007986 */ /* 0x0003e4000c101504 */
.L_x_12888:
[----:B------:R-:W-:-:S13]  /*1590*/  ISETP.GE.AND P0, PT, R25, R24, PT ;  /* 0x000000181900720c */ /* 0x000fda0003f06270 */
[----:B------:R-:W-:Y:S05]  /*15a0*/  @P0 BRA `(.L_x_12890) ;  /* 0x0000000000340947 */ /* 0x000fea0003800000 */
[----:B-1----:R-:W1:Y:S01]  /*15b0*/  LDC.64 R8, c[0x0][0x218] ;  /* 0x00008600ff087b82 */ /* 0x002e620000000a00 */
[----:B------:R-:W-:Y:S02]  /*15c0*/  IADD3 R11, R23, R25, RZ ;  /* 0x00000019170b7210 */ /* 0x000fe40007ffe0ff */
[----:B------:R-:W-:-:S03]  /*15d0*/  IADD3 R25, R25, 0x80, RZ ;  /* 0x0000008019197810 */ /* 0x000fc60007ffe0ff */
[----:B-1----:R-:W-:-:S05]  /*15e0*/  IMAD.WIDE.U32 R8, R11, 0x2, R8 ;  /* 0x000000020b087825 */ /* 0x002fca00078e0008 */
[----:B------:R1:W-:Y:S02]  /*15f0*/  STG.E.U16 desc[UR4][R8.64], R7 ;  /* 0x0000000708007986 */ /* 0x0003e4000c101504 */
.L_x_12889:
        /* <DEDUP_REMOVED lines=8> */
.L_x_12890:
[----:B------:R-:W-:Y:S05]  /*1680*/  BSYNC B1 ;  /* 0x0000000000017941 */ /* 0x000fea0003800000 */
.L_x_12886:
[----:B------:R-:W-:-:S13]  /*1690*/  ISETP.GE.AND P0, PT, R25, R24, PT ;  /* 0x000000181900720c */ /* 0x000fda0003f06270 */
[----:B--2---:R-:W2:Y:S01]  /*16a0*/  @!P0 LDC.64 R4, c[0x0][0x218] ;  /* 0x00008600ff048b82 */ /* 0x004ea20000000a00 */
[----:B------:R-:W-:Y:S02]  /*16b0*/  @!P0 IADD3 R7, R23, R25, RZ ;  /* 0x0000001917078210 */ /* 0x000fe40007ffe0ff */
[----:B------:R-:W-:-:S03]  /*16c0*/  @!P0 IADD3 R25, R25, 0x80, RZ ;  /* 0x0000008019198810 */ /* 0x000fc60007ffe0ff */
[----:B--2---:R-:W-:-:S05]  /*16d0*/  @!P0 IMAD.WIDE.U32 R4, R7, 0x2, R4 ;  /* 0x0000000207048825 */ /* 0x004fca00078e0004 */
[----:B------:R2:W-:Y:S02]  /*16e0*/  @!P0 STG.E.U16 desc[UR4][R4.64], R3 ;  /* 0x0000000304008986 */ /* 0x0005e4000c101504 */
.L_x_12891:
[----:B------:R-:W-:Y:S05]  /*16f0*/  BSYNC B0 ;  /* 0x0000000000007941 */ /* 0x000fea0003800000 */
.L_x_12885:
        /* <DEDUP_REMOVED lines=8> */
.L_x_12892:
        /* <DEDUP_REMOVED lines=16> */
.L_x_14681:


//--------------------- .text._ZN2at6native29vectorized_elementwise_kernelILi4EZZZNS0_28sigmoid_backward_kernel_cudaERNS_18TensorIteratorBaseEENKUlvE0_clEvENKUlvE1_clEvEUlN3c104HalfES7_E_St5arrayIPcLm3EEEEviT0_T1_ --------------------------
	.section	.text._ZN2at6native29vectorized_elementwise_kernelILi4EZZZNS0_28sigmoid_backward_kernel_cudaERNS_18TensorIteratorBaseEENKUlvE0_clEvENKUlvE1_clEvEUlN3c104HalfES7_E_St5arrayIPcLm3EEEEviT0_T1_,"ax",@progbits
	.align	128
        .global         _ZN2at6native29vectorized_elementwise_kernelILi4EZZZNS0_28sigmoid_backward_kernel_cudaERNS_18TensorIteratorBaseEENKUlvE0_clEvENKUlvE1_clEvEUlN3c104HalfES7_E_St5arrayIPcLm3EEEEviT0_T1_
        .type           _ZN2at6native29vectorized_elementwise_kernelILi4EZZZNS0_28sigmoid_backward_kernel_cudaERNS_18TensorIteratorBaseEENKUlvE0_clEvENKUlvE1_clEvEUlN3c104HalfES7_E_St5arrayIPcLm3EEEEviT0_T1_,@function
        .size           _ZN2at6native29vectorized_elementwise_kernelILi4EZZZNS0_28sigmoid_backward_kernel_cudaERNS_18TensorIteratorBaseEENKUlvE0_clEvENKUlvE1_clEvEUlN3c104HalfES7_E_St5arrayIPcLm3EEEEviT0_T1_,(.L_x_14682 - _ZN2at6native29vectorized_elementwise_kernelILi4EZZZNS0_28sigmoid_backward_kernel_cudaERNS_18TensorIteratorBaseEENKUlvE0_clEvENKUlvE1_clEvEUlN3c104HalfES7_E_St5arrayIPcLm3EEEEviT0_T1_)
        .other          _ZN2at6native29vectorized_elementwise_kernelILi4EZZZNS0_28sigmoid_backward_kernel_cudaERNS_18TensorIteratorBaseEENKUlvE0_clEvENKUlvE1_clEvEUlN3c104HalfES7_E_St5arrayIPcLm3EEEEviT0_T1_,@"STO_CUDA_ENTRY STV_DEFAULT"
_ZN2at6native29vectorized_elementwise_kernelILi4EZZZNS0_28sigmoid_backward_kernel_cudaERNS_18TensorIteratorBaseEENKUlvE0_clEvENKUlvE1_clEvEUlN3c104HalfES7_E_St5arrayIPcLm3EEEEviT0_T1_:
.text._ZN2at6native29vectorized_elementwise_kernelILi4EZZZNS0_28sigmoid_backward_kernel_cudaERNS_18TensorIteratorBaseEENKUlvE0_clEvENKUlvE1_clEvEUlN3c104HalfES7_E_St5arrayIPcLm3EEEEviT0_T1_:
        /* <DEDUP_REMOVED lines=18> */
[----:B------:R0:W5:Y:S01]  /*0120*/  LDG.E.64 R2, desc[UR4][R12.64+0x400] ;  /* 0x000400040c027981 */ /* 0x000162000c1e1b00 */
[--C-:B---3--:R-:W-:Y:S02]  /*0130*/  HADD2.F32 R11, -RZ, R6.reuse.H0_H0 ;  /* 0x20000006ff0b7230 */ /* 0x108fe40000004100 */
[----:B------:R-:W-:-:S03]  /*0140*/  HADD2.F32 R10, -RZ, R6.H1_H1 ;  /* 0x30000006ff0a7230 */ /* 0x000fc60000004100 */
[----:B------:R-:W-:Y:S02]  /*0150*/  FADD.FTZ R6, -R11, 1 ;  /* 0x3f8000000b067421 */ /* 0x000fe40000010100 */
[----:B------:R-:W-:-:S03]  /*0160*/  FADD.FTZ R16, -R10, 1 ;  /* 0x3f8000000a107421 */ /* 0x000fc60000010100 */
[----:B0-----:R-:W-:Y:S02]  /*0170*/  F2FP.F16.F32.PACK_AB R13, RZ, R6 ;  /* 0x00000006ff0d723e */ /* 0x001fe400000000ff */
[----:B------:R-:W-:Y:S01]  /*0180*/  F2FP.F16.F32.PACK_AB R16, RZ, R16 ;  /* 0x00000010ff10723e */ /* 0x000fe200000000ff */
[----:B----4-:R-:W-:Y:S02]  /*0190*/  HADD2.F32 R12, -RZ, R8.H0_H0 ;  /* 0x20000008ff0c7230 */ /* 0x010fe40000004100 */
[----:B------:R-:W-:Y:S02]  /*01a0*/  HADD2.F32 R6, -RZ, R7.H0_H0 ;  /* 0x20000007ff067230 */ /* 0x000fe40000004100 */
[----:B------:R-:W-:Y:S02]  /*01b0*/  HADD2.F32 R17, -RZ, R13.H0_H0 ;  /* 0x2000000dff117230 */ /* 0x000fe40000004100 */
[----:B------:R-:W-:Y:S02]  /*01c0*/  HADD2.F32 R15, -RZ, R16.H0_H0 ;  /* 0x20000010ff0f7230 */ /* 0x000fe40000004100 */
[----:B------:R-:W-:-:S02]  /*01d0*/  HADD2.F32 R8, -RZ, R8.H1_H1 ;  /* 0x30000008ff087230 */ /* 0x000fc40000004100 */
[----:B------:R-:W-:Y:S01]  /*01e0*/  FADD.FTZ R13, -R6, 1 ;  /* 0x3f800000060d7421 */ /* 0x000fe20000010100 */
[----:B------:R-:W-:Y:S02]  /*01f0*/  HADD2.F32 R7, -RZ, R7.H1_H1 ;  /* 0x30000007ff077230 */ /* 0x000fe40000004100 */
[----:B------:R-:W-:Y:S01]  /*0200*/  FMUL.FTZ R12, R12, R17 ;  /* 0x000000110c0c7220 */ /* 0x000fe20000410000 */
[----:B------:R-:W-:Y:S01]  /*0210*/  FMUL.FTZ R8, R8, R15 ;  /* 0x0000000f08087220 */ /* 0x000fe20000410000 */
[----:B------:R-:W-:Y:S01]  /*0220*/  F2FP.F16.F32.PACK_AB R13, RZ, R13 ;  /* 0x0000000dff0d723e */ /* 0x000fe200000000ff */
[----:B------:R-:W-:Y:S02]  /*0230*/  FADD.FTZ R14, -R7, 1 ;  /* 0x3f800000070e7421 */ /* 0x000fe40000010100 */
[----:B------:R-:W-:Y:S02]  /*0240*/  F2FP.F16.F32.PACK_AB R12, RZ, R12 ;  /* 0x0000000cff0c723e */ /* 0x000fe400000000ff */
[----:B------:R-:W-:Y:S01]  /*0250*/  F2FP.F16.F32.PACK_AB R8, RZ, R8 ;  /* 0x00000008ff08723e */ /* 0x000fe200000000ff */
[--C-:B------:R-:W-:Y:S01]  /*0260*/  HADD2.F32 R15, -RZ, R9.reuse.H0_H0 ;  /* 0x20000009ff0f7230 */ /* 0x100fe20000004100 */
[----:B------:R-:W-:Y:S01]  /*0270*/  F2FP.F16.F32.PACK_AB R16, RZ, R14 ;  /* 0x0000000eff10723e */ /* 0x000fe200000000ff */
[----:B------:R-:W-:-:S02]  /*0280*/  HADD2.F32 R17, -RZ, R9.H1_H1 ;  /* 0x30000009ff117230 */ /* 0x000fc40000004100 */
[----:B------:R-:W-:Y:S02]  /*0290*/  HADD2.F32 R14, -RZ, R13.H0_H0 ;  /* 0x2000000dff0e7230 */ /* 0x000fe40000004100 */
[----:B------:R-:W-:Y:S02]  /*02a0*/  HADD2.F32 R12, -RZ, R12.H0_H0 ;  /* 0x2000000cff0c7230 */ /* 0x000fe40000004100 */
[----:B------:R-:W-:Y:S02]  /*02b0*/  HADD2.F32 R9, -RZ, R8.H0_H0 ;  /* 0x20000008ff097230 */ /* 0x000fe40000004100 */
[----:B------:R-:W-:Y:S01]  /*02c0*/  FMUL.FTZ R15, R15, R14 ;  /* 0x0000000e0f0f7220 */ /* 0x000fe20000410000 */
[----:B--2---:R-:W-:Y:S02]  /*02d0*/  HADD2.F32 R13, -RZ, R4.H1_H1 ;  /* 0x30000004ff0d7230 */ /* 0x004fe40000004100 */
[----:B------:R-:W-:Y:S01]  /*02e0*/  FMUL.FTZ R11, R11, R12 ;  /* 0x0000000c0b0b7220 */ /* 0x000fe20000410000 */
[----:B------:R-:W-:-:S02]  /*02f0*/  HADD2.F32 R12, -RZ, R5.H0_H0 ;  /* 0x20000005ff0c7230 */ /* 0x000fc40000004100 */
[----:B------:R-:W-:Y:S01]  /*0300*/  FMUL.FTZ R10, R10, R9 ;  /* 0x000000090a0a7220 */ /* 0x000fe20000410000 */
[----:B------:R-:W-:Y:S02]  /*0310*/  HADD2.F32 R9, -RZ, R4.H0_H0 ;  /* 0x20000004ff097230 */ /* 0x000fe40000004100 */
[----:B------:R-:W-:Y:S02]  /*0320*/  HADD2.F32 R14, -RZ, R5.H1_H1 ;  /* 0x30000005ff0e7230 */ /* 0x000fe40000004100 */
[----:B------:R-:W-:Y:S01]  /*0330*/  FADD.FTZ R19, -R13, 1 ;  /* 0x3f8000000d137421 */ /* 0x000fe20000010100 */
[----:B------:R-:W-:Y:S01]  /*0340*/  FADD.FTZ R20, -R12, 1 ;  /* 0x3f8000000c147421 */ /* 0x000fe20000010100 */
[----:B------:R-:W-:Y:S01]  /*0350*/  FADD.FTZ R18, -R9, 1 ;  /* 0x3f80000009127421 */ /* 0x000fe20000010100 */
[----:B------:R-:W-:Y:S02]  /*0360*/  HADD2.F32 R16, -RZ, R16.H0_H0 ;  /* 0x20000010ff107230 */ /* 0x000fe40000004100 */
[----:B------:R-:W-:Y:S01]  /*0370*/  FADD.FTZ R21, -R14, 1 ;  /* 0x3f8000000e157421 */ /* 0x000fe20000010100 */
[----:B------:R-:W0:Y:S01]  /*0380*/  LDC.64 R4, c[0x0][0x218] ;  /* 0x00008600ff047b82 */ /* 0x000e220000000a00 */
[----:B------:R-:W-:-:S02]  /*0390*/  F2FP.F16.F32.PACK_AB R19, RZ, R19 ;  /* 0x00000013ff13723e */ /* 0x000fc400000000ff */
[----:B------:R-:W-:Y:S02]  /*03a0*/  F2FP.F16.F32.PACK_AB R18, RZ, R18 ;  /* 0x00000012ff12723e */ /* 0x000fe400000000ff */
[----:B------:R-:W-:Y:S02]  /*03b0*/  F2FP.F16.F32.PACK_AB R20, RZ, R20 ;  /* 0x00000014ff14723e */ /* 0x000fe400000000ff */
[----:B------:R-:W-:Y:S01]  /*03c0*/  F2FP.F16.F32.PACK_AB R22, RZ, R21 ;  /* 0x00000015ff16723e */ /* 0x000fe200000000ff */
[----:B------:R-:W-:Y:S01]  /*03d0*/  FMUL.FTZ R8, R17, R16 ;  /* 0x0000001011087220 */ /* 0x000fe20000410000 */
[--C-:B-----5:R-:W-:Y:S02]  /*03e0*/  HADD2.F32 R17, -RZ, R2.reuse.H0_H0 ;  /* 0x20000002ff117230 */ /* 0x120fe40000004100 */
[----:B------:R-:W-:Y:S02]  /*03f0*/  HADD2.F32 R16, -RZ, R2.H1_H1 ;  /* 0x30000002ff107230 */ /* 0x000fe40000004100 */
[----:B------:R-:W-:-:S02]  /*0400*/  HADD2.F32 R2, -RZ, R3.H0_H0 ;  /* 0x20000003ff027230 */ /* 0x000fc40000004100 */
[----:B------:R-:W-:Y:S02]  /*0410*/  HADD2.F32 R3, -RZ, R3.H1_H1 ;  /* 0x30000003ff037230 */ /* 0x000fe40000004100 */
[----:B------:R-:W-:Y:S02]  /*0420*/  HADD2.F32 R18, -RZ, R18.H0_H0 ;  /* 0x20000012ff127230 */ /* 0x000fe40000004100 */
[----:B------:R-:W-:Y:S02]  /*0430*/  HADD2.F32 R19, -RZ, R19.H0_H0 ;  /* 0x20000013ff137230 */ /* 0x000fe40000004100 */
[----:B------:R-:W-:Y:S02]  /*0440*/  HADD2.F32 R21, -RZ, R20.H0_H0 ;  /* 0x20000014ff157230 */ /* 0x000fe40000004100 */
[----:B------:R-:W-:Y:S01]  /*0450*/  HADD2.F32 R22, -RZ, R22.H0_H0 ;  /* 0x20000016ff167230 */ /* 0x000fe20000004100 */
        /* <DEDUP_REMOVED lines=9> */
[----:B------:R-:W-:Y:S02]  /*04f0*/  F2FP.F16.F32.PACK_AB R3, RZ, R2 ;  /* 0x00000002ff03723e */ /* 0x000fe400000000ff */
[----:B------:R-:W-:Y:S01]  /*0500*/  F2FP.F16.F32.PACK_AB R22, RZ, R22 ;  /* 0x00000016ff16723e */ /* 0x000fe200000000ff */
[----:B------:R-:W-:Y:S01]  /*0510*/  FMUL.FTZ R6, R6, R15 ;  /* 0x0000000f06067220 */ /* 0x000fe20000410000 */
[----:B------:R-:W-:Y:S02]  /*0520*/  HADD2.F32 R8, -RZ, R8.H0_H0 ;  /* 0x20000008ff087230 */ /* 0x000fe40000004100 */
[----:B------:R-:W-:-:S02]  /*0530*/  HADD2.F32 R2, -RZ, R17.H0_H0 ;  /* 0x20000011ff027230 */ /* 0x000fc40000004100 */
[----:B------:R-:W-:Y:S02]  /*0540*/  HADD2.F32 R16, -RZ, R16.H0_H0 ;  /* 0x20000010ff107230 */ /* 0x000fe40000004100 */
[----:B------:R-:W-:Y:S02]  /*0550*/  HADD2.F32 R3, -RZ, R3.H0_H0 ;  /* 0x20000003ff037230 */ /* 0x000fe40000004100 */
[----:B------:R-:W-:Y:S02]  /*0560*/  HADD2.F32 R15, -RZ, R22.H0_H0 ;  /* 0x20000016ff0f7230 */ /* 0x000fe40000004100 */
        /* <DEDUP_REMOVED lines=11> */
[----:B------:R-:W-:Y:S04]  /*0620*/  STG.E.64 desc[UR4][R4.64], R10 ;  /* 0x0000000a04007986 */ /* 0x000fe8000c101b04 */
[----:B------:R-:W-:Y:S01]  /*0630*/  STG.E.64 desc[UR4][R4.64+0x400], R2 ;  /* 0x0004000204007986 */ /* 0x000fe2000c101b04 */
[----:B------:R-:W-:Y:S05]  /*0640*/  EXIT ;  /* 0x000000000000794d */ /* 0x000fea0003800000 */
.L_x_12893:
        /* <DEDUP_REMOVED lines=101> */
.L_x_12895:
[----:B------:R-:W-:Y:S05]  /*0ca0*/  BSYNC B0 ;  /* 0x0000000000007941 */ /* 0x000fea0003800000 */
.L_x_12894:
        /* <DEDUP_REMOVED lines=30> */
.L_x_12897:
[----:B------:R-:W-:Y:S05]  /*0e90*/  BSYNC B0 ;  /* 0x0000000000007941 */ /* 0x000fea0003800000 */
.L_x_12896:
        /* <DEDUP_REMOVED lines=13> */
.L_x_12899:
[----:B------:R-:W-:Y:S05]  /*0f70*/  BSYNC B0 ;  /* 0x0000000000007941 */ /* 0x000fea0003800000 */
.L_x_12898:
        /* <DEDUP_REMOVED lines=12> */
.L_x_12901:
[----:B------:R-:W-:Y:S05]  /*1040*/  BSYNC B0 ;  /* 0x0000000000007941 */ /* 0x000fea0003800000 */
.L_x_12900:
        /* <DEDUP_REMOVED lines=12> */
.L_x_12903:
[----:B------:R-:W-:Y:S05]  /*1110*/  BSYNC B0 ;  /* 0x0000000000007941 */ /* 0x000fea0003800000 */
.L_x_12902:
        /* <DEDUP_REMOVED lines=12> */
.L_x_12905:
[----:B------:R-:W-:Y:S05]  /*11e0*/  BSYNC B0 ;  /* 0x0000000000007941 */ /* 0x000fea0003800000 */
.L_x_12904:
        /* <DEDUP_REMOVED lines=12> */
.L_x_12907:
[----:B------:R-:W-:Y:S05]  /*12b0*/  BSYNC B0 ;  /* 0x0000000000007941 */ /* 0x000fea0003800000 */
.L_x_12906:
        /* <DEDUP_REMOVED lines=12> */
.L_x_12909:
[----:B------:R-:W-:Y:S05]  /*1380*/  BSYNC B0 ;  /* 0x0000000000007941 */ /* 0x000fea0003800000 */
.L_x_12908:
        /* <DEDUP_REMOVED lines=19> */
.L_x_12912:
[----:B------:R-:W-:-:S13]  /*14c0*/  ISETP.GE.AND P0, PT, R25, R24, PT ;  /* 0x000000181900720c */ /* 0x000fda0003f06270 */
[----:B------:R-:W-:Y:S05]  /*14d0*/  @P0 BRA `(.L_x_12914) ;  /* 0x0000000000300947 */ /* 0x000fea0003800000 */
[----:B0-----:R-:W0:Y:S01]  /*14e0*/  LDC.64 R10, c[0x0][0x218] ;  /* 0x00008600ff0a7b82 */ /* 0x001e220000000a00 */
[----:B------:R-:W-:Y:S02]  /*14f0*/  IADD3 R13, R23, R25, RZ ;  /* 0x00000019170d7210 */ /* 0x000fe40007ffe0ff */
[----:B------:R-:W-:-:S03]  /*1500*/  IADD3 R25, R25, 0x80, RZ ;  /* 0x0000008019197810 */ /* 0x000fc60007ffe0ff */
[----:B0-----:R-:W-:-:S05]  /*1510*/  IMAD.WIDE.U32 R10, R13, 0x2, R10 ;  /* 0x000000020d0a7825 */ /* 0x001fca00078e000a */
[----:B------:R1:W-:Y:S02]  /*1520*/  STG.E.U16 desc[UR4][R10.64], R9 ;  /* 0x000000090a007986 */ /* 0x0003e4000c101504 */
.L_x_12913:
[----:B------:R-:W-:-:S13]  /*1530*/  ISETP.GE.AND P0, PT, R25, R24, PT ;  /* 0x000000181900720c */ /* 0x000fda0003f06270 */
[----:B------:R-:W-:Y:S05]  /*1540*/  @P0 BRA `(.L_x_12915) ;  /* 0x0000000000340947 */ /* 0x000fea0003800000 */
[----:B-1----:R-:W1:Y:S01]  /*1550*/  LDC.64 R8, c[0x0][0x218] ;  /* 0x00008600ff087b82 */ /* 0x002e620000000a00 */
[----:B------:R-:W-:Y:S02]  /*1560*/  IADD3 R11, R23, R25, RZ ;  /* 0x00000019170b7210 */ /* 0x000fe40007ffe0ff */
[----:B------:R-:W-:-:S03]  /*1570*/  IADD3 R25, R25, 0x80, RZ ;  /* 0x0000008019197810 */ /* 0x000fc60007ffe0ff */
[----:B-1----:R-:W-:-:S05]  /*1580*/  IMAD.WIDE.U32 R8, R11, 0x2, R8 ;  /* 0x000000020b087825 */ /* 0x002fca00078e0008 */
[----:B------:R1:W-:Y:S02]  /*1590*/  STG.E.U16 desc[UR4][R8.64], R7 ;  /* 0x0000000708007986 */ /* 0x0003e4000c101504 */
.L_x_12914:
        /* <DEDUP_REMOVED lines=8> */
.L_x_12915:
[----:B------:R-:W-:Y:S05]  /*1620*/  BSYNC B1 ;  /* 0x0000000000017941 */ /* 0x000fea0003800000 */
.L_x_12911:
[----:B------:R-:W-:-:S13]  /*1630*/  ISETP.GE.AND P0, PT, R25, R24, PT ;  /* 0x000000181900720c */ /* 0x000fda0003f06270 */
[----:B--2---:R-:W2:Y:S01]  /*1640*/  @!P0 LDC.64 R4, c[0x0][0x218] ;  /* 0x00008600ff048b82 */ /* 0x004ea20000000a00 */
[----:B------:R-:W-:Y:S02]  /*1650*/  @!P0 IADD3 R7, R23, R25, RZ ;  /* 0x0000001917078210 */ /* 0x000fe40007ffe0ff */
[----:B------:R-:W-:-:S03]  /*1660*/  @!P0 IADD3 R25, R25, 0x80, RZ ;  /* 0x0000008019198810 */ /* 0x000fc60007ffe0ff */
[----:B--2---:R-:W-:-:S05]  /*1670*/  @!P0 IMAD.WIDE.U32 R4, R7, 0x2, R4 ;  /* 0x0000000207048825 */ /* 0x004fca00078e0004 */
[----:B------:R2:W-:Y:S02]  /*1680*/  @!P0 STG.E.U16 desc[UR4][R4.64], R3 ;  /* 0x0000000304008986 */ /* 0x0005e4000c101504 */
.L_x_12916:
[----:B------:R-:W-:Y:S05]  /*1690*/  BSYNC B0 ;  /* 0x0000000000007941 */ /* 0x000fea0003800000 */
.L_x_12910:
        /* <DEDUP_REMOVED lines=8> */
.L_x_12917:
        /* <DEDUP_REMOVED lines=14> */
.L_x_14682:


//--------------------- .text._ZN2at6native29vectorized_elementwise_kernelILi8EZZZNS0_28sigmoid_backward_kernel_cudaERNS_18TensorIteratorBaseEENKUlvE0_clEvENKUlvE1_clEvEUlN3c104HalfES7_E_St5arrayIPcLm3EEEEviT0_T1_ --------------------------
	.section	.text._ZN2at6native29vectorized_elementwise_kernelILi8EZZZNS0_28sigmoid_backward_kernel_cudaERNS_18TensorIteratorBaseEENKUlvE0_clEvENKUlvE1_clEvEUlN3c104HalfES7_E_St5arrayIPcLm3EEEEviT0_T1_,"ax",@progbits
	.align	128
        .global         _ZN2at6native29vectorized_elementwise_kernelILi8EZZZNS0_28sigmoid_backward_kernel_cudaERNS_18TensorIteratorBaseEENKUlvE0_clEvENKUlvE1_clEvEUlN3c104HalfES7_E_St5arrayIPcLm3EEEEviT0_T1_
        .type           _ZN2at6native29vectorized_elementwise_kernelILi8EZZZNS0_28sigmoid_backward_kernel_cudaERNS_18TensorIteratorBaseEENKUlvE0_clEvENKUlvE1_clEvEUlN3c104HalfES7_E_St5arrayIPcLm3EEEEviT0_T1_,@function
        .size           _ZN2at6native29vectorized_elementwise_kernelILi8EZZZNS0_28sigmoid_backward_kernel_cudaERNS_18TensorIteratorBaseEENKUlvE0_clEvENKUlvE1_clEvEUlN3c104HalfES7_E_St5arrayIPcLm3EEEEviT0_T1_,(.L_x_14683 - _ZN2at6native29vectorized_elementwise_kernelILi8EZZZNS0_28sigmoid_backward_kernel_cudaERNS_18TensorIteratorBaseEENKUlvE0_clEvENKUlvE1_clEvEUlN3c104HalfES7_E_St5arrayIPcLm3EEEEviT0_T1_)
        .other          _ZN2at6native29vectorized_elementwise_kernelILi8EZZZNS0_28sigmoid_backward_kernel_cudaERNS_18TensorIteratorBaseEENKUlvE0_clEvENKUlvE1_clEvEUlN3c104HalfES7_E_St5arrayIPcLm3EEEEviT0_T1_,@"STO_CUDA_ENTRY STV_DEFAULT"
_ZN2at6native29vectorized_elementwise_kernelILi8EZZZNS0_28sigmoid_backward_kernel_cudaERNS_18TensorIteratorBaseEENKUlvE0_clEvENKUlvE1_clEvEUlN3c104HalfES7_E_St5arrayIPcLm3EEEEviT0_T1_:
.text._ZN2at6native29vectorized_elementwise_kernelILi8EZZZNS0_28sigmoid_backward_kernel_cudaERNS_18TensorIteratorBaseEENKUlvE0_clEvENKUlvE1_clEvEUlN3c104HalfES7_E_St5arrayIPcLm3EEEEviT0_T1_:
        /* <DEDUP_REMOVED lines=16> */
[----:B------:R0:W2:Y:S01]  /*0100*/  LDG.E.128 R4, desc[UR4][R2.64] ;  /* 0x0000000402047981 */ /* 0x0000a2000c1e1d00 */
[--C-:B---3--:R-:W-:Y:S02]  /*0110*/  HADD2.F32 R14, -RZ, R8.reuse.H0_H0 ;  /* 0x20000008ff0e7230 */ /* 0x108fe40000004100 */
[----:B------:R-:W-:Y:S02]  /*0120*/  HADD2.F32 R15, -RZ, R8.H1_H1 ;  /* 0x30000008ff0f7230 */ /* 0x000fe40000004100 */
[--C-:B------:R-:W-:Y:S02]  /*0130*/  HADD2.F32 R13, -RZ, R9.reuse.H0_H0 ;  /* 0x20000009ff0d7230 */ /* 0x100fe40000004100 */
[----:B------:R-:W-:Y:S01]  /*0140*/  FADD.FTZ R12, -R14, 1 ;  /* 0x3f8000000e0c7421 */ /* 0x000fe20000010100 */
[----:B------:R-:W-:Y:S02]  /*0150*/  HADD2.F32 R9, -RZ, R9.H1_H1 ;  /* 0x30000009ff097230 */ /* 0x000fe40000004100 */
[----:B------:R-:W-:Y:S01]  /*0160*/  FADD.FTZ R8, -R15, 1 ;  /* 0x3f8000000f087421 */ /* 0x000fe20000010100 */
[----:B------:R-:W-:Y:S01]  /*0170*/  FADD.FTZ R16, -R13, 1 ;  /* 0x3f8000000d107421 */ /* 0x000fe20000010100 */
[----:B------:R-:W-:Y:S01]  /*0180*/  F2FP.F16.F32.PACK_AB R12, RZ, R12 ;  /* 0x0000000cff0c723e */ /* 0x000fe200000000ff */
[----:B------:R-:W-:-:S02]  /*0190*/  FADD.FTZ R18, -R9, 1 ;  /* 0x3f80000009127421 */ /* 0x000fc40000010100 */
[----:B0-----:R-:W-:Y:S01]  /*01a0*/  F2FP.F16.F32.PACK_AB R2, RZ, R8 ;  /* 0x00000008ff02723e */ /* 0x001fe200000000ff */
[----:B------:R-:W-:Y:S01]  /*01b0*/  HADD2.F32 R8, -RZ, R10.H0_H0 ;  /* 0x2000000aff087230 */ /* 0x000fe20000004100 */
[----:B------:R-:W-:Y:S01]  /*01c0*/  F2FP.F16.F32.PACK_AB R3, RZ, R16 ;  /* 0x00000010ff03723e */ /* 0x000fe200000000ff */
[----:B------:R-:W-:Y:S01]  /*01d0*/  HADD2.F32 R17, -RZ, R12.H0_H0 ;  /* 0x2000000cff117230 */ /* 0x000fe20000004100 */
[----:B------:R-:W-:Y:S01]  /*01e0*/  F2FP.F16.F32.PACK_AB R18, RZ, R18 ;  /* 0x00000012ff12723e */ /* 0x000fe200000000ff */
[----:B--2---:R-:W-:Y:S02]  /*01f0*/  HADD2.F32 R16, -RZ, R4.H0_H0 ;  /* 0x20000004ff107230 */ /* 0x004fe40000004100 */
[----:B------:R-:W-:Y:S01]  /*0200*/  FADD.FTZ R20, -R8, 1 ;  /* 0x3f80000008147421 */ /* 0x000fe20000010100 */
[----:B------:R-:W-:Y:S02]  /*0210*/  HADD2.F32 R12, -RZ, R10.H1_H1 ;  /* 0x3000000aff0c7230 */ /* 0x000fe40000004100 */
[----:B------:R-:W-:-:S02]  /*0220*/  HADD2.F32 R10, -RZ, R11.H0_H0 ;  /* 0x2000000bff0a7230 */ /* 0x000fc40000004100 */
[----:B------:R-:W-:Y:S01]  /*0230*/  FMUL.FTZ R16, R16, R17 ;  /* 0x0000001110107220 */ /* 0x000fe20000410000 */
[----:B------:R-:W-:Y:S02]  /*0240*/  HADD2.F32 R11, -RZ, R11.H1_H1 ;  /* 0x3000000bff0b7230 */ /* 0x000fe40000004100 */
[----:B------:R-:W-:Y:S01]  /*0250*/  FADD.FTZ R21, -R12, 1 ;  /* 0x3f8000000c157421 */ /* 0x000fe20000010100 */
[----:B------:R-:W-:Y:S02]  /*0260*/  HADD2.F32 R19, -RZ, R18.H0_H0 ;  /* 0x20000012ff137230 */ /* 0x000fe40000004100 */
[----:B------:R-:W-:Y:S01]  /*0270*/  FADD.FTZ R22, -R10, 1 ;  /* 0x3f8000000a167421 */ /* 0x000fe20000010100 */
[----:B------:R-:W-:Y:S02]  /*0280*/  HADD2.F32 R2, -RZ, R2.H0_H0 ;  /* 0x20000002ff027230 */ /* 0x000fe40000004100 */
[----:B------:R-:W-:Y:S01]  /*0290*/  FADD.FTZ R24, -R11, 1 ;  /* 0x3f8000000b187421 */ /* 0x000fe20000010100 */
[----:B------:R-:W-:Y:S01]  /*02a0*/  HADD2.F32 R3, -RZ, R3.H0_H0 ;  /* 0x20000003ff037230 */ /* 0x000fe20000004100 */
[----:B------:R-:W-:Y:S01]  /*02b0*/  F2FP.F16.F32.PACK_AB R20, RZ, R20 ;  /* 0x00000014ff14723e */ /* 0x000fe200000000ff */
[----:B------:R-:W-:Y:S01]  /*02c0*/  HADD2.F32 R17, -RZ, R4.H1_H1 ;  /* 0x30000004ff117230 */ /* 0x000fe20000004100 */
[----:B------:R-:W-:Y:S01]  /*02d0*/  F2FP.F16.F32.PACK_AB R21, RZ, R21 ;  /* 0x00000015ff15723e */ /* 0x000fe200000000ff */
[--C-:B------:R-:W-:Y:S01]  /*02e0*/  HADD2.F32 R18, -RZ, R5.reuse.H0_H0 ;  /* 0x20000005ff127230 */ /* 0x100fe20000004100 */
[----:B------:R-:W-:Y:S01]  /*02f0*/  F2FP.F16.F32.PACK_AB R22, RZ, R22 ;  /* 0x00000016ff16723e */ /* 0x000fe200000000ff */
[----:B------:R-:W-:-:S02]  /*0300*/  HADD2.F32 R4, -RZ, R5.H1_H1 ;  /* 0x30000005ff047230 */ /* 0x000fc40000004100 */
[----:B------:R-:W-:Y:S01]  /*0310*/  FMUL.FTZ R17, R17, R2 ;  /* 0x0000000211117220 */ /* 0x000fe20000410000 */
[----:B------:R-:W-:Y:S01]  /*0320*/  F2FP.F16.F32.PACK_AB R24, RZ, R24 ;  /* 0x00000018ff18723e */ /* 0x000fe200000000ff */
[----:B------:R-:W-:Y:S01]  /*0330*/  FMUL.FTZ R18, R18, R3 ;  /* 0x0000000312127220 */ /* 0x000fe20000410000 */
[----:B------:R-:W-:Y:S01]  /*0340*/  HADD2.F32 R5, -RZ, R6.H0_H0 ;  /* 0x20000006ff057230 */ /* 0x000fe20000004100 */
[----:B------:R-:W0:Y:S01]  /*0350*/  LDC.64 R2, c[0x0][0x218] ;  /* 0x00008600ff027b82 */ /* 0x000e220000000a00 */
[----:B------:R-:W-:Y:S01]  /*0360*/  FMUL.FTZ R4, R4, R19 ;  /* 0x0000001304047220 */ /* 0x000fe20000410000 */
[----:B------:R-:W-:Y:S01]  /*0370*/  HADD2.F32 R19, -RZ, R7.H0_H0 ;  /* 0x20000007ff137230 */ /* 0x000fe20000004100 */
[----:B------:R-:W-:Y:S01]  /*0380*/  F2FP.F16.F32.PACK_AB R16, RZ, R16 ;  /* 0x00000010ff10723e */ /* 0x000fe200000000ff */
[----:B------:R-:W-:Y:S01]  /*0390*/  HADD2.F32 R20, -RZ, R20.H0_H0 ;  /* 0x20000014ff147230 */ /* 0x000fe20000004100 */
[----:B------:R-:W-:Y:S01]  /*03a0*/  F2FP.F16.F32.PACK_AB R18, RZ, R18 ;  /* 0x00000012ff12723e */ /* 0x000fe200000000ff */
[----:B------:R-:W-:Y:S01]  /*03b0*/  HADD2.F32 R21, -RZ, R21.H0_H0 ;  /* 0x20000015ff157230 */ /* 0x000fe20000004100 */
[----:B------:R-:W-:Y:S01]  /*03c0*/  F2FP.F16.F32.PACK_AB R4, RZ, R4 ;  /* 0x00000004ff04723e */ /* 0x000fe200000000ff */
[----:B------:R-:W-:-:S02]  /*03d0*/  HADD2.F32 R6, -RZ, R6.H1_H1 ;  /* 0x30000006ff067230 */ /* 0x000fc40000004100 */
[----:B------:R-:W-:Y:S01]  /*03e0*/  FMUL.FTZ R5, R5, R20 ;  /* 0x0000001405057220 */ /* 0x000fe20000410000 */
[----:B------:R-:W-:Y:S01]  /*03f0*/  HADD2.F32 R7, -RZ, R7.H1_H1 ;  /* 0x30000007ff077230 */ /* 0x000fe20000004100 */
[----:B------:R-:W-:Y:S01]  /*0400*/  F2FP.F16.F32.PACK_AB R20, RZ, R17 ;  /* 0x00000011ff14723e */ /* 0x000fe200000000ff */
[----:B------:R-:W-:Y:S02]  /*0410*/  HADD2.F32 R22, -RZ, R22.H0_H0 ;  /* 0x20000016ff167230 */ /* 0x000fe40000004100 */
[----:B------:R-:W-:Y:S01]  /*0420*/  FMUL.FTZ R6, R6, R21 ;  /* 0x0000001506067220 */ /* 0x000fe20000410000 */
[----:B------:R-:W-:Y:S01]  /*0430*/  HADD2.F32 R24, -RZ, R24.H0_H0 ;  /* 0x20000018ff187230 */ /* 0x000fe20000004100 */
[----:B------:R-:W-:Y:S01]  /*0440*/  F2FP.F16.F32.PACK_AB R5, RZ, R5 ;  /* 0x00000005ff05723e */ /* 0x000fe200000000ff */
[----:B------:R-:W-:Y:S02]  /*0450*/  HADD2.F32 R17, -RZ, R16.H0_H0 ;  /* 0x20000010ff117230 */ /* 0x000fe40000004100 */
[----:B------:R-:W-:Y:S01]  /*0460*/  FMUL.FTZ R19, R19, R22 ;  /* 0x0000001613137220 */ /* 0x000fe20000410000 */
[----:B------:R-:W-:Y:S01]  /*0470*/  F2FP.F16.F32.PACK_AB R6, RZ, R6 ;  /* 0x00000006ff06723e */ /* 0x000fe200000000ff */
[----:B------:R-:W-:Y:S01]  /*0480*/  FMUL.FTZ R7, R7, R24 ;  /* 0x0000001807077220 */ /* 0x000fe20000410000 */
[----:B------:R-:W-:-:S02]  /*0490*/  HADD2.F32 R20, -RZ, R20.H0_H0 ;  /* 0x20000014ff147230 */ /* 0x000fc40000004100 */
[----:B------:R-:W-:Y:S01]  /*04a0*/  FMUL.FTZ R14, R14, R17 ;  /* 0x000000110e0e7220 */ /* 0x000fe20000410000 */
[----:B------:R-:W-:Y:S01]  /*04b0*/  F2FP.F16.F32.PACK_AB R19, RZ, R19 ;  /* 0x00000013ff13723e */ /* 0x000fe200000000ff */
[----:B------:R-:W-:Y:S01]  /*04c0*/  HADD2.F32 R18, -RZ, R18.H0_H0 ;  /* 0x20000012ff127230 */ /* 0x000fe20000004100 */
[----:B------:R-:W-:Y:S01]  /*04d0*/  F2FP.F16.F32.PACK_AB R16, RZ, R7 ;  /* 0x00000007ff10723e */ /* 0x000fe200000000ff */
[----:B------:R-:W-:Y:S02]  /*04e0*/  HADD2.F32 R4, -RZ, R4.H0_H0 ;  /* 0x20000004ff047230 */ /* 0x000fe40000004100 */
[----:B------:R-:W-:Y:S01]  /*04f0*/  FMUL.FTZ R15, R15, R20 ;  /* 0x000000140f0f7220 */ /* 0x000fe20000410000 */
[----:B------:R-:W-:Y:S02]  /*0500*/  HADD2.F32 R5, -RZ, R5.H0_H0 ;  /* 0x20000005ff057230 */ /* 0x000fe40000004100 */
[----:B------:R-:W-:Y:S01]  /*0510*/  FMUL.FTZ R13, R13, R18 ;  /* 0x000000120d0d7220 */ /* 0x000fe20000410000 */
[----:B------:R-:W-:-:S02]  /*0520*/  HADD2.F32 R7, -RZ, R6.H0_H0 ;  /* 0x20000006ff077230 */ /* 0x000fc40000004100 */
[----:B------:R-:W-:Y:S01]  /*0530*/  FMUL.FTZ R4, R9, R4 ;  /* 0x0000000409047220 */ /* 0x000fe20000410000 */
[----:B------:R-:W-:Y:S02]  /*0540*/  HADD2.F32 R19, -RZ, R19.H0_H0 ;  /* 0x20000013ff137230 */ /* 0x000fe40000004100 */
[----:B------:R-:W-:Y:S01]  /*0550*/  FMUL.FTZ R5, R8, R5 ;  /* 0x0000000508057220 */ /* 0x000fe20000410000 */
[----:B------:R-:W-:Y:S02]  /*0560*/  HADD2.F32 R16, -RZ, R16.H0_H0 ;  /* 0x20000010ff107230 */ /* 0x000fe40000004100 */
[----:B------:R-:W-:Y:S01]  /*0570*/  FMUL.FTZ R6, R12, R7 ;  /* 0x000000070c067220 */ /* 0x000fe20000410000 */
[----:B0-----:R-:W-:-:S04]  /*0580*/  IMAD.WIDE.U32 R2, R23, 0x2, R2 ;  /* 0x0000000217027825 */ /* 0x001fc800078e0002 */
[----:B------:R-:W-:Y:S01]  /*0590*/  FMUL.FTZ R19, R10, R19 ;  /* 0x000000130a137220 */ /* 0x000fe20000410000 */
[----:B------:R-:W-:Y:S01]  /*05a0*/  F2FP.F16.F32.PACK_AB R12, R15, R14 ;  /* 0x0000000e0f0c723e */ /* 0x000fe200000000ff */
[----:B------:R-:W-:Y:S01]  /*05b0*/  FMUL.FTZ R16, R11, R16 ;  /* 0x000000100b107220 */ /* 0x000fe20000410000 */
[----:B------:R-:W-:Y:S01]  /*05c0*/  F2FP.F16.F32.PACK_AB R13, R4, R13 ;  /* 0x0000000d040d723e */ /* 0x000fe200000000ff */
[----:B------:R-:W-:Y:S01]  /*05d0*/  IMAD.WIDE R2, R0, 0x10, R2 ;  /* 0x0000001000027825 */ /* 0x000fe200078e0202 */
[----:B------:R-:W-:Y:S02]  /*05e0*/  F2FP.F16.F32.PACK_AB R14, R6, R5 ;  /* 0x00000005060e723e */ /* 0x000fe400000000ff */
[----:B------:R-:W-:-:S05]  /*05f0*/  F2FP.F16.F32.PACK_AB R15, R16, R19 ;  /* 0x00000013100f723e */ /* 0x000fca00000000ff */
[----:B------:R-:W-:Y:S01]  /*0600*/  STG.E.128 desc[UR4][R2.64], R12 ;  /* 0x0000000c02007986 */ /* 0x000fe2000c101d04 */
[----:B------:R-:W-:Y:S05]  /*0610*/  EXIT ;  /* 0x000000000000794d */ /* 0x000fea0003800000 */
.L_x_12918:
        /* <DEDUP_REMOVED lines=101> */
.L_x_12920:
[----:B------:R-:W-:Y:S05]  /*0c70*/  BSYNC B0 ;  /* 0x0000000000007941 */ /* 0x000fea0003800000 */
.L_x_12919:
        /* <DEDUP_REMOVED lines=30> */
.L_x_12922:
[----:B------:R-:W-:Y:S05]  /*0e60*/  BSYNC B0 ;  /* 0x0000000000007941 */ /* 0x000fea0003800000 */
.L_x_12921:
        /* <DEDUP_REMOVED lines=13> */
.L_x_12924:
[----:B------:R-:W-:Y:S05]  /*0f40*/  BSYNC B0 ;  /* 0x0000000000007941 */ /* 0x000fea0003800000 */
.L_x_12923:
        /* <DEDUP_REMOVED lines=12> */
.L_x_12926:
[----:B------:R-:W-:Y:S05]  /*1010*/  BSYNC B0 ;  /* 0x0000000000007941 */ /* 0x000fea0003800000 */
.L_x_12925:
        /* <DEDUP_REMOVED lines=12> */
.L_x_12928:
[----:B------:R-:W-:Y:S05]  /*10e0*/  BSYNC B0 ;  /* 0x0000000000007941 */ /* 0x000fea0003800000 */
.L_x_12927:
        /* <DEDUP_REMOVED lines=12> */
.L_x_12930:
[----:B------:R-:W-:Y:S05]  /*11b0*/  BSYNC B0 ;  /* 0x0000000000007941 */ /* 0x000fea0003800000 */
.L_x_12929:
        /* <DEDUP_REMOVED lines=12> */
.L_x_12932:
[----:B------:R-:W-:Y:S05]  /*1280*/  BSYNC B0 ;  /* 0x0000000000007941 */ /* 0x000fea0003800000 */
.L_x_12931:
        /* <DEDUP_REMOVED lines=12> */
.L_x_12934:
[----:B------:R-:W-:Y:S05]  /*1350*/  BSYNC B0 ;  /* 0x0000000000007941 */ /* 0x000fea0003800000 */
.L_x_12933:
        /* <DEDUP_REMOVED lines=19> */
.L_x_12937:
[----:B------:R-:W-:-:S13]  /*1490*/  ISETP.GE.AND P0, PT, R25, R24, PT ;  /* 0x000000181900720c */ /* 0x000fda0003f06270 */
[----:B------:R-:W-:Y:S05]  /*14a0*/  @P0 BRA `(.L_x_12939) ;  /* 0x0000000000300947 */ /* 0x000fea0003800000 */
[----:B0-----:R-:W0:Y:S01]  /*14b0*/  LDC.64 R10, c[0x0][0x218] ;  /* 0x00008600ff0a7b82 */ /* 0x001e220000000a00 */
[----:B------:R-:W-:Y:S02]  /*14c0*/  IADD3 R13, R23, R25, RZ ;  /* 0x00000019170d7210 */ /* 0x000fe40007ffe0ff */
[----:B------:R-:W-:-:S03]  /*14d0*/  IADD3 R25, R25, 0x80, RZ ;  /* 0x0000008019197810 */ /* 0x000fc60007ffe0ff */
[----:B0-----:R-:W-:-:S05]  /*14e0*/  IMAD.WIDE.U32 R10, R13, 0x2, R10 ;  /* 0x000000020d0a7825 */ /* 0x001fca00078e000a */
[----:B------:R1:W-:Y:S02]  /*14f0*/  STG.E.U16 desc[UR4][R10.64], R9 ;  /* 0x000000090a007986 */ /* 0x0003e4000c101504 */
.L_x_12938:
[----:B------:R-:W-:-:S13]  /*1500*/  ISETP.GE.AND P0, PT, R25, R24, PT ;  /* 0x000000181900720c */ /* 0x000fda0003f06270 */
[----:B------:R-:W-:Y:S05]  /*1510*/  @P0 BRA `(.L_x_12940) ;  /* 0x0000000000340947 */ /* 0x000fea0003800000 */
[----:B-1----:R-:W1:Y:S01]  /*1520*/  LDC.64 R8, c[0x0][0x218] ;  /* 0x00008600ff087b82 */ /* 0x002e620000000a00 */
[----:B------:R-:W-:Y:S02]  /*1530*/  IADD3 R11, R23, R25, RZ ;  /* 0x00000019170b7210 */ /* 0x000fe40007ffe0ff */
[----:B------:R-:W-:-:S03]  /*1540*/  IADD3 R25, R25, 0x80, RZ ;  /* 0x0000008019197810 */ /* 0x000fc60007ffe0ff */
[----:B-1----:R-:W-:-:S05]  /*1550*/  IMAD.WIDE.U32 R8, R11, 0x2, R8 ;  /* 0x000000020b087825 */ /* 0x002fca00078e0008 */
[----:B------:R1:W-:Y:S02]  /*1560*/  STG.E.U16 desc[UR4][R8.64], R7 ;  /* 0x0000000708007986 */ /* 0x0003e4000c101504 */
.L_x_12939:
        /* <DEDUP_REMOVED lines=8> */
.L_x_12940:
[----:B------:R-:W-:Y:S05]  /*15f0*/  BSYNC B1 ;  /* 0x0000000000017941 */ /* 0x000fea0003800000 */
.L_x_12936:
[----:B------:R-:W-:-:S13]  /*1600*/  ISETP.GE.AND P0, PT, R25, R24, PT ;  /* 0x000000181900720c */ /* 0x000fda0003f06270 */
[----:B--2---:R-:W2:Y:S01]  /*1610*/  @!P0 LDC.64 R4, c[0x0][0x218] ;  /* 0x00008600ff048b82 */ /* 0x004ea20000000a00 */
[----:B------:R-:W-:Y:S02]  /*1620*/  @!P0 IADD3 R7, R23, R25, RZ ;  /* 0x0000001917078210 */ /* 0x000fe40007ffe0ff */
[----:B------:R-:W-:-:S03]  /*1630*/  @!P0 IADD3 R25, R25, 0x80, RZ ;  /* 0x0000008019198810 */ /* 0x000fc60007ffe0ff */
[----:B--2---:R-:W-:-:S05]  /*1640*/  @!P0 IMAD.WIDE.U32 R4, R7, 0x2, R4 ;  /* 0x0000000207048825 */ /* 0x004fca00078e0004 */
[----:B------:R2:W-:Y:S02]  /*1650*/  @!P0 STG.E.U16 desc[UR4][R4.64], R3 ;  /* 0x0000000304008986 */ /* 0x0005e4000c101504 */
.L_x_12941:
[----:B------:R-:W-:Y:S05]  /*1660*/  BSYNC B0 ;  /* 0x0000000000007941 */ /* 0x000fea0003800000 */
.L_x_12935:
        /* <DEDUP_REMOVED lines=8> */
.L_x_12942:
        /* <DEDUP_REMOVED lines=9> */
.L_x_14683:


//--------------------- .text._ZN2at6native18elementwise_kernelILi128ELi4EZNS0_15gpu_kernel_implIZZZNS0_28sigmoid_backward_kernel_cudaERNS_18TensorIteratorBaseEENKUlvE0_clEvENKUlvE0_clEvEUlffE_EEvS4_RKT_EUliE_EEviT1_ --------------------------
	.section	.text._ZN2at6native18elementwise_kernelILi128ELi4EZNS0_15gpu_kernel_implIZZZNS0_28sigmoid_backward_kernel_cudaERNS_18TensorIteratorBaseEENKUlvE0_clEvENKUlvE0_clEvEUlffE_EEvS4_RKT_EUliE_EEviT1_,"ax",@progbits
	.align	128
        .global         _ZN2at6native18elementwise_kernelILi128ELi4EZNS0_15gpu_kernel_implIZZZNS0_28sigmoid_backward_kernel_cudaERNS_18TensorIteratorBaseEENKUlvE0_clEvENKUlvE0_clEvEUlffE_EEvS4_RKT_EUliE_EEviT1_
        .type           _ZN2at6native18elementwise_kernelILi128ELi4EZNS0_15gpu_kernel_implIZZZNS0_28sigmoid_backward_kernel_cudaERNS_18TensorIteratorBaseEENKUlvE0_clEvENKUlvE0_clEvEUlffE_EEvS4_RKT_EUliE_EEviT1_,@function
        .size           _ZN2at6native18elementwise_kernelILi128ELi4EZNS0_15gpu_kernel_implIZZZNS0_28sigmoid_backward_kernel_cudaERNS_18TensorIteratorBaseEENKUlvE0_clEvENKUlvE0_clEvEUlffE_EEvS4_RKT_EUliE_EEviT1_,(.L_x_14684 - _ZN2at6native18elementwise_kernelILi128ELi4EZNS0_15gpu_kernel_implIZZZNS0_28sigmoid_backward_kernel_cudaERNS_18TensorIteratorBaseEENKUlvE0_clEvENKUlvE0_clEvEUlffE_EEvS4_RKT_EUliE_EEviT1_)
        .other          _ZN2at6native18elementwise_kernelILi128ELi4EZNS0_15gpu_kernel_implIZZZNS0_28sigmoid_backward_kernel_cudaERNS_18TensorIteratorBaseEENKUlvE0_clEvENKUlvE0_clEvEUlffE_EEvS4_RKT_EUliE_EEviT1_,@"STO_CUDA_ENTRY STV_DEFAULT"
_ZN2at6native18elementwise_kernelILi128ELi4EZNS0_15gpu_kernel_implIZZZNS0_28sigmoid_backward_kernel_cudaERNS_18TensorIteratorBaseEENKUlvE0_clEvENKUlvE0_clEvEUlffE_EEvS4_RKT_EUliE_EEviT1_:
.text._ZN2at6native18elementwise_kernelILi128ELi4EZNS0_15gpu_kernel_implIZZZNS0_28sigmoid_backward_kernel_cudaERNS_18TensorIteratorBaseEENKUlvE0_clEvENKUlvE0_clEvEUlffE_EEvS4_RKT_EUliE_EEviT1_:
        /* <DEDUP_REMOVED lines=365> */
.L_x_12945:
        /* <DEDUP_REMOVED lines=22> */
.L_x_12950:
[----:B------:R-:W2:Y:S02]  /*1830*/  LDG.E.U8 R2, desc[UR36][R2.64] ;  /* 0x0000002402027981 */ /* 0x000ea4000c1e1100 */
[----:B--2---:R-:W-:Y:S01]  /*1840*/  I2FP.F32.U32 R19, R2 ;  /* 0x0000000200137245 */ /* 0x004fe20000201000 */
[----:B------:R-:W-:Y:S06]  /*1850*/  BRA `(.L_x_12952) ;  /* 0x0000000c002c7947 */ /* 0x000fec0003800000 */
.L_x_12949:
        /* <DEDUP_REMOVED lines=9> */
.L_x_12954:
[----:B------:R-:W2:Y:S02]  /*18f0*/  LDG.E R2, desc[UR36][R2.64] ;  /* 0x0000002402027981 */ /* 0x000ea4000c1e1900 */
[----:B--2---:R-:W-:Y:S01]  /*1900*/  I2FP.F32.S32 R19, R2 ;  /* 0x0000000200137245 */ /* 0x004fe20000201400 */
[----:B------:R-:W-:Y:S06]  /*1910*/  BRA `(.L_x_12952) ;  /* 0x0000000800fc7947 */ /* 0x000fec0003800000 */
.L_x_12953:
[----:B------:R-:W2:Y:S02]  /*1920*/  LDG.E.U16 R2, desc[UR36][R2.64] ;  /* 0x0000002402027981 */ /* 0x000ea4000c1e1500 */
[----:B--2---:R0:W1:Y:S01]  /*1930*/  I2F.S16 R19, R2 ;  /* 0x0000000200137306 */ /* 0x0040620000101400 */
[----:B------:R-:W-:Y:S05]  /*1940*/  BRA `(.L_x_12952) ;  /* 0x0000000800f07947 */ /* 0x000fea0003800000 */
.L_x_12948:
        /* <DEDUP_REMOVED lines=8> */
.L_x_12956:
[----:B------:R-:W2:Y:S02]  /*19d0*/  LDG.E.U16 R2, desc[UR36][R2.64] ;  /* 0x0000002402027981 */ /* 0x000ea4000c1e1500 */
[----:B--2---:R-:W-:Y:S01]  /*19e0*/  HADD2.F32 R19, -RZ, R2.H0_H0 ;  /* 0x20000002ff137230 */ /* 0x004fe20000004100 */
[----:B------:R-:W-:Y:S06]  /*19f0*/  BRA `(.L_x_12952) ;  /* 0x0000000800c47947 */ /* 0x000fec0003800000 */
.L_x_12955:
        /* <DEDUP_REMOVED lines=8> */
.L_x_12958:
[----:B------:R-:W2:Y:S02]  /*1a80*/  LDG.E.U16 R2, desc[UR36][R2.64] ;  /* 0x0000002402027981 */ /* 0x000ea4000c1e1500 */
[----:B--2---:R-:W-:Y:S01]  /*1a90*/  HADD2.F32 R19, -RZ, R2.H0_H0 ;  /* 0x20000002ff137230 */ /* 0x004fe20000004100 */
[----:B------:R-:W-:Y:S06]  /*1aa0*/  BRA `(.L_x_12952) ;  /* 0x0000000800987947 */ /* 0x000fec0003800000 */
.L_x_12957:
[----:B------:R-:W2:Y:S01]  /*1ab0*/  LDG.E.64 R2, desc[UR36][R2.64] ;  /* 0x0000002402027981 */ /* 0x000ea2000c1e1b00 */
[----:B------:R-:W-:Y:S01]  /*1ac0*/  UMOV UR4, 0xf0000000 ;  /* 0xf000000000047882 */ /* 0x000fe20000000000 */
[----:B------:R-:W-:Y:S01]  /*1ad0*/  UMOV UR5, 0x380fffff ;  /* 0x380fffff00057882 */ /* 0x000fe20000000000 */
[----:B--2---:R-:W0:Y:S01]  /*1ae0*/  F2F.F32.F64 R19, R2 ;  /* 0x0000000200137310 */ /* 0x004e220000301000 */
[----:B------:R-:W-:-:S14]  /*1af0*/  DSETP.GEU.AND P0, PT, |R2|, UR4, PT ;  /* 0x0000000402007e2a */ /* 0x000fdc000bf0e200 */
[----:B0-----:R-:W-:Y:S01]  /*1b00*/  @!P0 FMUL R19, R19, 1.175494350822287508e-38 ;  /* 0x0080000013138820 */ /* 0x001fe20000400000 */
[----:B------:R-:W-:Y:S06]  /*1b10*/  BRA `(.L_x_12952) ;  /* 0x00000008007c7947 */ /* 0x000fec0003800000 */
.L_x_12947:
        /* <DEDUP_REMOVED lines=12> */
.L_x_12961:
[----:B------:R-:W2:Y:S01]  /*1be0*/  LDG.E.64 R2, desc[UR36][R2.64] ;  /* 0x0000002402027981 */ /* 0x000ea2000c1e1b00 */
[----:B------:R-:W-:Y:S01]  /*1bf0*/  UMOV UR4, 0xf0000000 ;  /* 0xf000000000047882 */ /* 0x000fe20000000000 */
[----:B------:R-:W-:Y:S01]  /*1c00*/  UMOV UR5, 0x380fffff ;  /* 0x380fffff00057882 */ /* 0x000fe20000000000 */
[----:B--2---:R-:W0:Y:S01]  /*1c10*/  F2F.F32.F64 R19, R2 ;  /* 0x0000000200137310 */ /* 0x004e220000301000 */
[----:B------:R-:W-:-:S14]  /*1c20*/  DSETP.GEU.AND P0, PT, |R2|, UR4, PT ;  /* 0x0000000402007e2a */ /* 0x000fdc000bf0e200 */
[----:B0-----:R-:W-:Y:S01]  /*1c30*/  @!P0 FMUL R19, R19, 1.175494350822287508e-38 ;  /* 0x0080000013138820 */ /* 0x001fe20000400000 */
[----:B------:R-:W-:Y:S06]  /*1c40*/  BRA `(.L_x_12952) ;  /* 0x0000000800307947 */ /* 0x000fec0003800000 */
.L_x_12960:
        /* <DEDUP_REMOVED lines=26> */
.L_x_12963:
        /* <DEDUP_REMOVED lines=13> */
.L_x_12962:
[----:B------:R-:W2:Y:S02]  /*1ec0*/  LDG.E.U16 R2, desc[UR36][R2.64] ;  /* 0x0000002402027981 */ /* 0x000ea4000c1e1500 */
[----:B--2---:R-:W-:Y:S01]  /*1ed0*/  IMAD.U32 R19, R2, 0x10000, RZ ;  /* 0x0001000002137824 */ /* 0x004fe200078e00ff */
[----:B------:R-:W-:Y:S06]  /*1ee0*/  BRA `(.L_x_12952) ;  /* 0x0000000400887947 */ /* 0x000fec0003800000 */
.L_x_12959:
        /* <DEDUP_REMOVED lines=11> */
.L_x_12966:
        /* <DEDUP_REMOVED lines=20> */
.L_x_12968:
[----:B------:R-:W-:Y:S05]  /*20e0*/  BSYNC B0 ;  /* 0x0000000000007941 */ /* 0x000fea0003800000 */
.L_x_12967:
[----:B------:R-:W-:Y:S01]  /*20f0*/  IMAD.SHL.U32 R2, R2, 0x100000, RZ ;  /* 0x0010000002027824 */ /* 0x000fe200078e00ff */
[----:B------:R-:W-:-:S04]  /*2100*/  LEA R0, R0, 0x3b800000, 0x17 ;  /* 0x3b80000000007811 */ /* 0x000fc800078eb8ff */
[----:B------:R-:W-:Y:S01]  /*2110*/  LOP3.LUT R19, R0, R2, R19, 0xfe, !PT ;  /* 0x0000000200137212 */ /* 0x000fe200078efe13 */
[----:B------:R-:W-:Y:S06]  /*2120*/  BRA `(.L_x_12952) ;  /* 0x0000000000f87947 */ /* 0x000fec0003800000 */
.L_x_12965:
        /* <DEDUP_REMOVED lines=20> */
.L_x_12970:
[----:B------:R-:W-:Y:S05]  /*2270*/  BSYNC B0 ;  /* 0x0000000000007941 */ /* 0x000fea0003800000 */
.L_x_12969:
[----:B------:R-:W-:Y:S01]  /*2280*/  IMAD.SHL.U32 R2, R2, 0x200000, RZ ;  /* 0x0020000002027824 */ /* 0x000fe200078e00ff */
[----:B------:R-:W-:-:S04]  /*2290*/  LEA R0, R0, 0x37800000, 0x17 ;  /* 0x3780000000007811 */ /* 0x000fc800078eb8ff */
[----:B------:R-:W-:Y:S01]  /*22a0*/  LOP3.LUT R19, R0, R2, R19, 0xfe, !PT ;  /* 0x0000000200137212 */ /* 0x000fe200078efe13 */
[----:B------:R-:W-:Y:S06]  /*22b0*/  BRA `(.L_x_12952) ;  /* 0x0000000000947947 */ /* 0x000fec0003800000 */
.L_x_12964:
        /* <DEDUP_REMOVED lines=14> */
.L_x_12951:
        /* <DEDUP_REMOVED lines=16> */
.L_x_12973:
[----:B------:R-:W-:Y:S01]  /*24a0*/  IMAD.MOV.U32 R19, RZ, RZ, RZ ;  /* 0x000000ffff137224 */ /* 0x000fe200078e00ff */
[----:B------:R-:W-:Y:S06]  /*24b0*/  BRA `(.L_x_12952) ;  /* 0x0000000000147947 */ /* 0x000fec0003800000 */
.L_x_12972:
[----:B------:R-:W2:Y:S02]  /*24c0*/  LDG.E.64 R2, desc[UR36][R2.64] ;  /* 0x0000002402027981 */ /* 0x000ea4000c1e1b00 */
[----:B--2---:R0:W1:Y:S01]  /*24d0*/  I2F.U64 R19, R2 ;  /* 0x0000000200137312 */ /* 0x0040620000301000 */
[----:B------:R-:W-:Y:S05]  /*24e0*/  BRA `(.L_x_12952) ;  /* 0x0000000000087947 */ /* 0x000fea0003800000 */
.L_x_12971:
[----:B------:R-:W2:Y:S02]  /*24f0*/  LDG.E R2, desc[UR36][R2.64] ;  /* 0x0000002402027981 */ /* 0x000ea4000c1e1900 */
[----:B--2---:R-:W-:-:S07]  /*2500*/  I2FP.F32.U32 R19, R2 ;  /* 0x0000000200137245 */ /* 0x004fce0000201000 */
.L_x_12952:
[----:B------:R-:W-:Y:S05]  /*2510*/  BSYNC B6 ;  /* 0x0000000000067941 */ /* 0x000fea0003800000 */
.L_x_12946:
        /* <DEDUP_REMOVED lines=19> */
.L_x_12978:
[----:B------:R-:W2:Y:S02]  /*2650*/  LDG.E.U8 R0, desc[UR36][R2.64] ;  /* 0x0000002402007981 */ /* 0x000ea4000c1e1100 */
[----:B--2---:R-:W-:Y:S01]  /*2660*/  I2FP.F32.U32 R0, R0 ;  /* 0x0000000000007245 */ /* 0x004fe20000201000 */
[----:B------:R-:W-:Y:S06]  /*2670*/  BRA `(.L_x_12980) ;  /* 0x0000000c002c7947 */ /* 0x000fec0003800000 */
.L_x_12977:
        /* <DEDUP_REMOVED lines=9> */
.L_x_12982:
[----:B------:R-:W2:Y:S02]  /*2710*/  LDG.E R0, desc[UR36][R2.64] ;  /* 0x0000002402007981 */ /* 0x000ea4000c1e1900 */
[----:B--2---:R-:W-:Y:S01]  /*2720*/  I2FP.F32.S32 R0, R0 ;  /* 0x0000000000007245 */ /* 0x004fe20000201400 */
[----:B------:R-:W-:Y:S06]  /*2730*/  BRA `(.L_x_12980) ;  /* 0x0000000800fc7947 */ /* 0x000fec0003800000 */
.L_x_12981:
[----:B------:R-:W2:Y:S02]  /*2740*/  LDG.E.U16 R0, desc[UR36][R2.64] ;  /* 0x0000002402007981 */ /* 0x000ea4000c1e1500 */
[----:B--2---:R-:W4:Y:S01]  /*2750*/  I2F.S16 R0, R0 ;  /* 0x0000000000007306 */ /* 0x004f220000101400 */
[----:B------:R-:W-:Y:S05]  /*2760*/  BRA `(.L_x_12980) ;  /* 0x0000000800f07947 */ /* 0x000fea0003800000 */
.L_x_12976:
        /* <DEDUP_REMOVED lines=8> */
.L_x_12984:
[----:B------:R-:W2:Y:S02]  /*27f0*/  LDG.E.U16 R0, desc[UR36][R2.64] ;  /* 0x0000002402007981 */ /* 0x000ea4000c1e1500 */
[----:B--2---:R-:W-:Y:S01]  /*2800*/  HADD2.F32 R0, -RZ, R0.H0_H0 ;  /* 0x20000000ff007230 */ /* 0x004fe20000004100 */
[----:B------:R-:W-:Y:S06]  /*2810*/  BRA `(.L_x_12980) ;  /* 0x0000000800c47947 */ /* 0x000fec0003800000 */
.L_x_12983:
        /* <DEDUP_REMOVED lines=8> */
.L_x_12986:
[----:B------:R-:W2:Y:S02]  /*28a0*/  LDG.E.U16 R0, desc[UR36][R2.64] ;  /* 0x0000002402007981 */ /* 0x000ea4000c1e1500 */
[----:B--2---:R-:W-:Y:S01]  /*28b0*/  HADD2.F32 R0, -RZ, R0.H0_H0 ;  /* 0x20000000ff007230 */ /* 0x004fe20000004100 */
[----:B------:R-:W-:Y:S06]  /*28c0*/  BRA `(.L_x_12980) ;  /* 0x0000000800987947 */ /* 0x000fec0003800000 */
.L_x_12985:
[----:B------:R-:W2:Y:S01]  /*28d0*/  LDG.E.64 R2, desc[UR36][R2.64] ;  /* 0x0000002402027981 */ /* 0x000ea2000c1e1b00 */
[----:B------:R-:W-:Y:S01]  /*28e0*/  UMOV UR4, 0xf0000000 ;  /* 0xf000000000047882 */ /* 0x000fe20000000000 */
[----:B------:R-:W-:Y:S01]  /*28f0*/  UMOV UR5, 0x380fffff ;  /* 0x380fffff00057882 */ /* 0x000fe20000000000 */
[----:B--2---:R-:W0:Y:S01]  /*2900*/  F2F.F32.F64 R0, R2 ;  /* 0x0000000200007310 */ /* 0x004e220000301000 */
[----:B------:R-:W-:-:S14]  /*2910*/  DSETP.GEU.AND P0, PT, |R2|, UR4, PT ;  /* 0x0000000402007e2a */ /* 0x000fdc000bf0e200 */
[----:B0-----:R-:W-:Y:S01]  /*2920*/  @!P0 FMUL R0, R0, 1.175494350822287508e-38 ;  /* 0x0080000000008820 */ /* 0x001fe20000400000 */
[----:B------:R-:W-:Y:S06]  /*2930*/  BRA `(.L_x_12980) ;  /* 0x00000008007c7947 */ /* 0x000fec0003800000 */
.L_x_12975:
        /* <DEDUP_REMOVED lines=12> */
.L_x_12989:
[----:B------:R-:W2:Y:S01]  /*2a00*/  LDG.E.64 R2, desc[UR36][R2.64] ;  /* 0x0000002402027981 */ /* 0x000ea2000c1e1b00 */
[----:B------:R-:W-:Y:S01]  /*2a10*/  UMOV UR4, 0xf0000000 ;  /* 0xf000000000047882 */ /* 0x000fe20000000000 */
[----:B------:R-:W-:Y:S01]  /*2a20*/  UMOV UR5, 0x380fffff ;  /* 0x380fffff00057882 */ /* 0x000fe20000000000 */
[----:B--2---:R-:W0:Y:S01]  /*2a30*/  F2F.F32.F64 R0, R2 ;  /* 0x0000000200007310 */ /* 0x004e220000301000 */
[----:B------:R-:W-:-:S14]  /*2a40*/  DSETP.GEU.AND P0, PT, |R2|, UR4, PT ;  /* 0x0000000402007e2a */ /* 0x000fdc000bf0e200 */
[----:B0-----:R-:W-:Y:S01]  /*2a50*/  @!P0 FMUL R0, R0, 1.175494350822287508e-38 ;  /* 0x0080000000008820 */ /* 0x001fe20000400000 */
[----:B------:R-:W-:Y:S06]  /*2a60*/  BRA `(.L_x_12980) ;  /* 0x0000000800307947 */ /* 0x000fec0003800000 */
.L_x_12988:
        /* <DEDUP_REMOVED lines=26> */
.L_x_12991:
        /* <DEDUP_REMOVED lines=13> */
.L_x_12990:
[----:B------:R-:W2:Y:S02]  /*2ce0*/  LDG.E.U16 R0, desc[UR36][R2.64] ;  /* 0x0000002402007981 */ /* 0x000ea4000c1e1500 */
[----:B--2---:R-:W-:Y:S01]  /*2cf0*/  IMAD.U32 R0, R0, 0x10000, RZ ;  /* 0x0001000000007824 */ /* 0x004fe200078e00ff */
[----:B------:R-:W-:Y:S06]  /*2d00*/  BRA `(.L_x_12980) ;  /* 0x0000000400887947 */ /* 0x000fec0003800000 */
.L_x_12987:
        /* <DEDUP_REMOVED lines=11> */
.L_x_12994:
        /* <DEDUP_REMOVED lines=20> */
.L_x_12996:
[----:B------:R-:W-:Y:S05]  /*2f00*/  BSYNC B0 ;  /* 0x0000000000007941 */ /* 0x000fea0003800000 */
.L_x_12995:
[----:B------:R-:W-:Y:S01]  /*2f10*/  LEA R3, R0, 0x3b800000, 0x17 ;  /* 0x3b80000000037811 */ /* 0x000fe200078eb8ff */
[----:B------:R-:W-:-:S05]  /*2f20*/  IMAD.SHL.U32 R0, R2, 0x100000, RZ ;  /* 0x0010000002007824 */ /* 0x000fca00078e00ff */
[----:B------:R-:W-:Y:S01]  /*2f30*/  LOP3.LUT R0, R3, R0, R4, 0xfe, !PT ;  /* 0x0000000003007212 */ /* 0x000fe200078efe04 */
[----:B------:R-:W-:Y:S06]  /*2f40*/  BRA `(.L_x_12980) ;  /* 0x0000000000f87947 */ /* 0x000fec0003800000 */
.L_x_12993:
        /* <DEDUP_REMOVED lines=20> */
.L_x_12998:
[----:B------:R-:W-:Y:S05]  /*3090*/  BSYNC B0 ;  /* 0x0000000000007941 */ /* 0x000fea0003800000 */
.L_x_12997:
[----:B------:R-:W-:Y:S01]  /*30a0*/  LEA R3, R0, 0x37800000, 0x17 ;  /* 0x3780000000037811 */ /* 0x000fe200078eb8ff */
[----:B------:R-:W-:-:S05]  /*30b0*/  IMAD.SHL.U32 R0, R2, 0x200000, RZ ;  /* 0x0020000002007824 */ /* 0x000fca00078e00ff */
[----:B------:R-:W-:Y:S01]  /*30c0*/  LOP3.LUT R0, R3, R0, R4, 0xfe, !PT ;  /* 0x0000000003007212 */ /* 0x000fe200078efe04 */
[----:B------:R-:W-:Y:S06]  /*30d0*/  BRA `(.L_x_12980) ;  /* 0x0000000000947947 */ /* 0x000fec0003800000 */
.L_x_12992:
        /* <DEDUP_REMOVED lines=14> */
.L_x_12979:
        /* <DEDUP_REMOVED lines=16> */
.L_x_13001:
[----:B------:R-:W-:Y:S01]  /*32c0*/  IMAD.MOV.U32 R0, RZ, RZ, RZ ;  /* 0x000000ffff007224 */ /* 0x000fe200078e00ff */
[----:B------:R-:W-:Y:S06]  /*32d0*/  BRA `(.L_x_12980) ;  /* 0x0000000000147947 */ /* 0x000fec0003800000 */
.L_x_13000:
[----:B------:R-:W2:Y:S02]  /*32e0*/  LDG.E.64 R2, desc[UR36][R2.64] ;  /* 0x0000002402027981 */ /* 0x000ea4000c1e1b00 */
[----:B--2---:R0:W1:Y:S01]  /*32f0*/  I2F.U64 R0, R2 ;  /* 0x0000000200007312 */ /* 0x0040620000301000 */
[----:B------:R-:W-:Y:S05]  /*3300*/  BRA `(.L_x_12980) ;  /* 0x0000000000087947 */ /* 0x000fea0003800000 */
.L_x_12999:
[----:B------:R-:W2:Y:S02]  /*3310*/  LDG.E R0, desc[UR36][R2.64] ;  /* 0x0000002402007981 */ /* 0x000ea4000c1e1900 */
[----:B--2---:R-:W-:-:S07]  /*3320*/  I2FP.F32.U32 R0, R0 ;  /* 0x0000000000007245 */ /* 0x004fce0000201000 */
.L_x_12980:
[----:B------:R-:W-:Y:S05]  /*3330*/  BSYNC B6 ;  /* 0x0000000000067941 */ /* 0x000fea0003800000 */
.L_x_12974:
[----:B------:R-:W0:Y:S02]  /*3340*/  LDC.U8 R4, c[0x0][0x491] ;  /* 0x00012440ff047b82 */ /* 0x000e240000000000 */
[----:B012345:R-:W-:-:S04]  /*3350*/  FADD.FTZ R2, -R0, 1 ;  /* 0x3f80000000027421 */ /* 0x03ffc80000010100 */
[----:B------:R-:W-:-:S04]  /*3360*/  FMUL.FTZ R19, R2, R19 ;  /* 0x0000001302137220 */ /* 0x000fc80000410000 */
        /* <DEDUP_REMOVED lines=15> */
.L_x_13005:
[----:B------:R-:W0:Y:S02]  /*3460*/  F2I.S64.TRUNC R2, R2 ;  /* 0x0000000200027311 */ /* 0x000e24000020d900 */
[----:B0-----:R-:W-:-:S05]  /*3470*/  IMAD.MOV.U32 R5, RZ, RZ, R2 ;  /* 0x000000ffff057224 */ /* 0x001fca00078e0002 */
[----:B------:R0:W-:Y:S01]  /*3480*/  STG.E.U8 desc[UR36][R16.64], R5 ;  /* 0x0000000510007986 */ /* 0x0001e2000c101124 */
[----:B------:R-:W-:Y:S05]  /*3490*/  BRA `(.L_x_13007) ;  /* 0x0000000c00407947 */ /* 0x000fea0003800000 */
.L_x_13004:
        /* <DEDUP_REMOVED lines=9> */
.L_x_13009:
[----:B------:R-:W0:Y:S02]  /*3530*/  F2I.FTZ.TRUNC.NTZ R3, R2 ;  /* 0x0000000200037305 */ /* 0x000e24000021f100 */
[----:B0-----:R0:W-:Y:S01]  /*3540*/  STG.E desc[UR36][R16.64], R3 ;  /* 0x0000000310007986 */ /* 0x0011e2000c101924 */
[----:B------:R-:W-:Y:S05]  /*3550*/  BRA `(.L_x_13007) ;  /* 0x0000000c00107947 */ /* 0x000fea0003800000 */
.L_x_13008:
[----:B------:R-:W0:Y:S02]  /*3560*/  F2I.FTZ.TRUNC.NTZ R3, R2 ;  /* 0x0000000200037305 */ /* 0x000e24000021f100 */
[----:B0-----:R0:W-:Y:S01]  /*3570*/  STG.E.U16 desc[UR36][R16.64], R3 ;  /* 0x0000000310007986 */ /* 0x0011e2000c101524 */
[----:B------:R-:W-:Y:S05]  /*3580*/  BRA `(.L_x_13007) ;  /* 0x0000000c00047947 */ /* 0x000fea0003800000 */
.L_x_13003:
        /* <DEDUP_REMOVED lines=8> */
.L_x_13011:
[----:B------:R-:W-:-:S05]  /*3610*/  F2FP.F16.F32.PACK_AB R2, RZ, R2 ;  /* 0x00000002ff02723e */ /* 0x000fca00000000ff */
[----:B------:R0:W-:Y:S01]  /*3620*/  STG.E.U16 desc[UR36][R16.64], R2 ;  /* 0x0000000210007986 */ /* 0x0001e2000c101524 */
[----:B------:R-:W-:Y:S05]  /*3630*/  BRA `(.L_x_13007) ;  /* 0x0000000800d87947 */ /* 0x000fea0003800000 */
.L_x_13010:
        /* <DEDUP_REMOVED lines=9> */
.L_x_13013:
[----:B------:R-:W-:-:S04]  /*36d0*/  F2FP.F16.F32.PACK_AB R3, RZ, R2 ;  /* 0x00000002ff03723e */ /* 0x000fc800000000ff */
[----:B------:R-:W-:-:S05]  /*36e0*/  PRMT R3, R3, 0x5410, RZ ;  /* 0x0000541003037816 */ /* 0x000fca00000000ff */
[----:B------:R2:W-:Y:S01]  /*36f0*/  STG.E desc[UR36][R16.64], R3 ;  /* 0x0000000310007986 */ /* 0x0005e2000c101924 */
[----:B------:R-:W-:Y:S05]  /*3700*/  BRA `(.L_x_13007) ;  /* 0x0000000800a47947 */ /* 0x000fea0003800000 */
.L_x_13012:
[----:B------:R-:W-:-:S06]  /*3710*/  FMUL.FTZ R2, R2, 1 ;  /* 0x3f80000002027820 */ /* 0x000fcc0000410000 */
[----:B------:R-:W0:Y:S02]  /*3720*/  F2F.F64.F32 R2, R2 ;  /* 0x0000000200027310 */ /* 0x000e240000201800 */
[----:B0-----:R4:W-:Y:S01]  /*3730*/  STG.E.64 desc[UR36][R16.64], R2 ;  /* 0x0000000210007986 */ /* 0x0019e2000c101b24 */
[----:B------:R-:W-:Y:S05]  /*3740*/  BRA `(.L_x_13007) ;  /* 0x0000000800947947 */ /* 0x000fea0003800000 */
.L_x_13002:
        /* <DEDUP_REMOVED lines=12> */
.L_x_13016:
[----:B------:R-:W-:Y:S01]  /*3810*/  FMUL.FTZ R4, R2, 1 ;  /* 0x3f80000002047820 */ /* 0x000fe20000410000 */
[----:B------:R-:W-:-:S05]  /*3820*/  CS2R R6, SRZ ;  /* 0x0000000000067805 */ /* 0x000fca000001ff00 */
[----:B------:R-:W0:Y:S02]  /*3830*/  F2F.F64.F32 R4, R4 ;  /* 0x0000000400047310 */ /* 0x000e240000201800 */
[----:B0-----:R0:W-:Y:S01]  /*3840*/  STG.E.128 desc[UR36][R16.64], R4 ;  /* 0x0000000410007986 */ /* 0x0011e2000c101d24 */
[----:B------:R-:W-:Y:S05]  /*3850*/  BRA `(.L_x_13007) ;  /* 0x0000000800507947 */ /* 0x000fea0003800000 */
.L_x_13015:
        /* <DEDUP_REMOVED lines=20> */
.L_x_13020:
[----:B------:R-:W-:Y:S05]  /*39a0*/  BSYNC B0 ;  /* 0x0000000000007941 */ /* 0x000fea0003800000 */
.L_x_13019:
[----:B------:R-:W-:-:S05]  /*39b0*/  LOP3.LUT R5, R0, R5, RZ, 0xfc, !PT ;  /* 0x0000000500057212 */ /* 0x000fca00078efcff */
[----:B------:R0:W-:Y:S01]  /*39c0*/  STG.E.U8 desc[UR36][R16.64], R5 ;  /* 0x0000000510007986 */ /* 0x0001e2000c101124 */
[----:B------:R-:W-:Y:S05]  /*39d0*/  BRA `(.L_x_13007) ;  /* 0x0000000400f07947 */ /* 0x000fea0003800000 */
.L_x_13018:
        /* <DEDUP_REMOVED lines=12> */
.L_x_13022:
[----:B------:R-:W-:Y:S01]  /*3aa0*/  IMAD.MOV.U32 R0, RZ, RZ, 0x7f ;  /* 0x0000007fff007424 */ /* 0x000fe200078e00ff */
[----:B------:R-:W-:-:S04]  /*3ab0*/  ISETP.GT.U32.AND P0, PT, R4, 0x7f800000, PT ;  /* 0x7f8000000400780c */ /* 0x000fc80003f04070 */
[----:B------:R-:W-:-:S09]  /*3ac0*/  SEL R0, R0, 0x7c, P0 ;  /* 0x0000007c00007807 */ /* 0x000fd20000000000 */
.L_x_13023:
[----:B------:R-:W-:Y:S05]  /*3ad0*/  BSYNC B0 ;  /* 0x0000000000007941 */ /* 0x000fea0003800000 */
.L_x_13021:
[----:B------:R-:W-:-:S04]  /*3ae0*/  LOP3.LUT R2, R2, 0x80000000, RZ, 0xc0, !PT ;  /* 0x8000000002027812 */ /* 0x000fc800078ec0ff */
[----:B------:R-:W-:-:S04]  /*3af0*/  SHF.R.U32.HI R3, RZ, 0x18, R2 ;  /* 0x00000018ff037819 */ /* 0x000fc80000011602 */
[----:B------:R-:W-:-:S05]  /*3b00*/  LOP3.LUT R3, R0, R3, RZ, 0xfc, !PT ;  /* 0x0000000300037212 */ /* 0x000fca00078efcff */
[----:B------:R0:W-:Y:S01]  /*3b10*/  STG.E.U8 desc[UR36][R16.64], R3 ;  /* 0x0000000310007986 */ /* 0x0001e2000c101124 */
[----:B------:R-:W-:Y:S05]  /*3b20*/  BRA `(.L_x_13007) ;  /* 0x00000004009c7947 */ /* 0x000fea0003800000 */
.L_x_13017:
[----:B------:R-:W-:-:S05]  /*3b30*/  F2FP.BF16.F32.PACK_AB R2, RZ, R2 ;  /* 0x00000002ff02723e */ /* 0x000fca00000010ff */
[----:B------:R0:W-:Y:S01]  /*3b40*/  STG.E.U16 desc[UR36][R16.64], R2 ;  /* 0x0000000210007986 */ /* 0x0001e2000c101524 */
[----:B------:R-:W-:Y:S05]  /*3b50*/  BRA `(.L_x_13007) ;  /* 0x0000000400907947 */ /* 0x000fea0003800000 */
.L_x_13014:
        /* <DEDUP_REMOVED lines=11> */
.L_x_13026:
        /* <DEDUP_REMOVED lines=16> */
.L_x_13029:
[----:B------:R-:W-:-:S04]  /*3d10*/  LOP3.LUT R2, R2, 0x80000000, RZ, 0xc0, !PT ;  /* 0x8000000002027812 */ /* 0x000fc800078ec0ff */
[----:B------:R-:W-:-:S04]  /*3d20*/  SHF.R.U32.HI R3, RZ, 0x18, R2 ;  /* 0x00000018ff037819 */ /* 0x000fc80000011602 */
[----:B------:R-:W-:-:S04]  /*3d30*/  LOP3.LUT R0, R0, R3, RZ, 0xfc, !PT ;  /* 0x0000000300007212 */ /* 0x000fc800078efcff */
[----:B------:R-:W-:-:S07]  /*3d40*/  PRMT R8, R0, 0x7610, R8 ;  /* 0x0000761000087816 */ /* 0x000fce0000000008 */
.L_x_13028:
[----:B------:R-:W-:Y:S05]  /*3d50*/  BSYNC B0 ;  /* 0x0000000000007941 */ /* 0x000fea0003800000 */
.L_x_13027:
[----:B------:R0:W-:Y:S01]  /*3d60*/  STG.E.U8 desc[UR36][R16.64], R8 ;  /* 0x0000000810007986 */ /* 0x0001e2000c101124 */
[----:B------:R-:W-:Y:S05]  /*3d70*/  BRA `(.L_x_13007) ;  /* 0x0000000400087947 */ /* 0x000fea0003800000 */
.L_x_13025:
        /* <DEDUP_REMOVED lines=16> */
.L_x_13032:
[----:B------:R-:W-:-:S04]  /*3e80*/  LOP3.LUT R2, R2, 0x80000000, RZ, 0xc0, !PT ;  /* 0x8000000002027812 */ /* 0x000fc800078ec0ff */
[----:B------:R-:W-:-:S04]  /*3e90*/  SHF.R.U32.HI R3, RZ, 0x18, R2 ;  /* 0x00000018ff037819 */ /* 0x000fc80000011602 */
[----:B------:R-:W-:-:S04]  /*3ea0*/  LOP3.LUT R0, R0, R3, RZ, 0xfc, !PT ;  /* 0x0000000300007212 */ /* 0x000fc800078efcff */
[----:B------:R-:W-:-:S07]  /*3eb0*/  PRMT R8, R0, 0x7610, R8 ;  /* 0x0000761000087816 */ /* 0x000fce0000000008 */
.L_x_13031:
[----:B------:R-:W-:Y:S05]  /*3ec0*/  BSYNC B0 ;  /* 0x0000000000007941 */ /* 0x000fea0003800000 */
.L_x_13030:
[----:B------:R0:W-:Y:S01]  /*3ed0*/  STG.E.U8 desc[UR36][R16.64], R8 ;  /* 0x0000000810007986 */ /* 0x0001e2000c101124 */
[----:B------:R-:W-:Y:S05]  /*3ee0*/  BRA `(.L_x_13007) ;  /* 0x0000000000ac7947 */ /* 0x000fea0003800000 */
.L_x_13024:
        /* <DEDUP_REMOVED lines=21> */
.L_x_13006:
        /* <DEDUP_REMOVED lines=16> */
.L_x_13035:
[----:B------:R-:W-:Y:S05]  /*4140*/  BRA `(.L_x_13007) ;  /* 0x0000000000147947 */ /* 0x000fea0003800000 */
.L_x_13034:
[----:B------:R-:W0:Y:S02]  /*4150*/  F2I.U64.TRUNC R2, R2 ;  /* 0x0000000200027311 */ /* 0x000e24000020d800 */
[----:B0-----:R0:W-:Y:S01]  /*4160*/  STG.E.64 desc[UR36][R16.64], R2 ;  /* 0x0000000210007986 */ /* 0x0011e2000c101b24 */
[----:B------:R-:W-:Y:S05]  /*4170*/  BRA `(.L_x_13007) ;  /* 0x0000000000087947 */ /* 0x000fea0003800000 */
.L_x_13033:
[----:B------:R-:W0:Y:S02]  /*4180*/  F2I.FTZ.U32.TRUNC.NTZ R3, R2 ;  /* 0x0000000200037305 */ /* 0x000e24000021f000 */
[----:B0-----:R0:W-:Y:S02]  /*4190*/  STG.E desc[UR36][R16.64], R3 ;  /* 0x0000000310007986 */ /* 0x0011e4000c101924 */
.L_x_13007:
[----:B------:R-:W-:-:S04]  /*41a0*/  IMAD R18, R18, 0x200, R23 ;  /* 0x0000020012127824 */ /* 0x000fc800078e0217 */
[----:B------:R-:W-:-:S07]  /*41b0*/  VIADD R19, R18, 0x80 ;  /* 0x0000008012137836 */ /* 0x000fce0000000000 */
.L_x_12944:
[----:B------:R-:W-:Y:S05]  /*41c0*/  BSYNC B7 ;  /* 0x0000000000077941 */ /* 0x000fea0003800000 */
.L_x_12943:
        /* <DEDUP_REMOVED lines=358> */
.L_x_13038:
        /* <DEDUP_REMOVED lines=22> */
.L_x_13043:
[----:B------:R-:W2:Y:S02]  /*5990*/  LDG.E.U8 R2, desc[UR36][R2.64] ;  /* 0x0000002402027981 */ /* 0x000ea4000c1e1100 */
[----:B--2---:R-:W-:Y:S01]  /*59a0*/  I2FP.F32.U32 R22, R2 ;  /* 0x0000000200167245 */ /* 0x004fe20000201000 */
[----:B------:R-:W-:Y:S06]  /*59b0*/  BRA `(.L_x_13045) ;  /* 0x0000000c002c7947 */ /* 0x000fec0003800000 */
.L_x_13042:
        /* <DEDUP_REMOVED lines=9> */
.L_x_13047:
[----:B------:R-:W2:Y:S02]  /*5a50*/  LDG.E R2, desc[UR36][R2.64] ;  /* 0x0000002402027981 */ /* 0x000ea4000c1e1900 */
[----:B--2---:R-:W-:Y:S01]  /*5a60*/  I2FP.F32.S32 R22, R2 ;  /* 0x0000000200167245 */ /* 0x004fe20000201400 */
[----:B------:R-:W-:Y:S06]  /*5a70*/  BRA `(.L_x_13045) ;  /* 0x0000000800fc7947 */ /* 0x000fec0003800000 */
.L_x_13046:
[----:B------:R-:W2:Y:S02]  /*5a80*/  LDG.E.U16 R2, desc[UR36][R2.64] ;  /* 0x0000002402027981 */ /* 0x000ea4000c1e1500 */
[----:B--2---:R0:W1:Y:S01]  /*5a90*/  I2F.S16 R22, R2 ;  /* 0x0000000200167306 */ /* 0x0040620000101400 */
[----:B------:R-:W-:Y:S05]  /*5aa0*/  BRA `(.L_x_13045) ;  /* 0x0000000800f07947 */ /* 0x000fea0003800000 */
.L_x_13041:
        /* <DEDUP_REMOVED lines=8> */
.L_x_13049:
[----:B------:R-:W2:Y:S02]  /*5b30*/  LDG.E.U16 R2, desc[UR36][R2.64] ;  /* 0x0000002402027981 */ /* 0x000ea4000c1e1500 */
[----:B--2---:R-:W-:Y:S01]  /*5b40*/  HADD2.F32 R22, -RZ, R2.H0_H0 ;  /* 0x20000002ff167230 */ /* 0x004fe20000004100 */
[----:B------:R-:W-:Y:S06]  /*5b50*/  BRA `(.L_x_13045) ;  /* 0x0000000800c47947 */ /* 0x000fec0003800000 */
.L_x_13048:
        /* <DEDUP_REMOVED lines=8> */
.L_x_13051:
[----:B------:R-:W2:Y:S02]  /*5be0*/  LDG.E.U16 R2, desc[UR36][R2.64] ;  /* 0x0000002402027981 */ /* 0x000ea4000c1e1500 */
[----:B--2---:R-:W-:Y:S01]  /*5bf0*/  HADD2.F32 R22, -RZ, R2.H0_H0 ;  /* 0x20000002ff167230 */ /* 0x004fe20000004100 */
[----:B------:R-:W-:Y:S06]  /*5c00*/  BRA `(.L_x_13045) ;  /* 0x0000000800987947 */ /* 0x000fec0003800000 */
.L_x_13050:
[----:B------:R-:W2:Y:S01]  /*5c10*/  LDG.E.64 R2, desc[UR36][R2.64] ;  /* 0x0000002402027981 */ /* 0x000ea2000c1e1b00 */
[----:B------:R-:W-:Y:S01]  /*5c20*/  UMOV UR4, 0xf0000000 ;  /* 0xf000000000047882 */ /* 0x000fe20000000000 */
[----:B------:R-:W-:Y:S01]  /*5c30*/  UMOV UR5, 0x380fffff ;  /* 0x380fffff00057882 */ /* 0x000fe20000000000 */
[----:B--2---:R-:W0:Y:S01]  /*5c40*/  F2F.F32.F64 R22, R2 ;  /* 0x0000000200167310 */ /* 0x004e220000301000 */
[----:B------:R-:W-:-:S14]  /*5c50*/  DSETP.GEU.AND P0, PT, |R2|, UR4, PT ;  /* 0x0000000402007e2a */ /* 0x000fdc000bf0e200 */
[----:B0-----:R-:W-:Y:S01]  /*5c60*/  @!P0 FMUL R22, R22, 1.175494350822287508e-38 ;  /* 0x0080000016168820 */ /* 0x001fe20000400000 */
[----:B------:R-:W-:Y:S06]  /*5c70*/  BRA `(.L_x_13045) ;  /* 0x00000008007c7947 */ /* 0x000fec0003800000 */
.L_x_13040:
        /* <DEDUP_REMOVED lines=12> */
.L_x_13054:
[----:B------:R-:W2:Y:S01]  /*5d40*/  LDG.E.64 R2, desc[UR36][R2.64] ;  /* 0x0000002402027981 */ /* 0x000ea2000c1e1b00 */
[----:B------:R-:W-:Y:S01]  /*5d50*/  UMOV UR4, 0xf0000000 ;  /* 0xf000000000047882 */ /* 0x000fe20000000000 */
[----:B------:R-:W-:Y:S01]  /*5d60*/  UMOV UR5, 0x380fffff ;  /* 0x380fffff00057882 */ /* 0x000fe20000000000 */
[----:B--2---:R-:W0:Y:S01]  /*5d70*/  F2F.F32.F64 R22, R2 ;  /* 0x0000000200167310 */ /* 0x004e220000301000 */
[----:B------:R-:W-:-:S14]  /*5d80*/  DSETP.GEU.AND P0, PT, |R2|, UR4, PT ;  /* 0x0000000402007e2a */ /* 0x000fdc000bf0e200 */
[----:B0-----:R-:W-:Y:S01]  /*5d90*/  @!P0 FMUL R22, R22, 1.175494350822287508e-38 ;  /* 0x0080000016168820 */ /* 0x001fe20000400000 */
[----:B------:R-:W-:Y:S06]  /*5da0*/  BRA `(.L_x_13045) ;  /* 0x0000000800307947 */ /* 0x000fec0003800000 */
.L_x_13053:
        /* <DEDUP_REMOVED lines=26> */
.L_x_13056:
        /* <DEDUP_REMOVED lines=13> */
.L_x_13055:
[----:B------:R-:W2:Y:S02]  /*6020*/  LDG.E.U16 R2, desc[UR36][R2.64] ;  /* 0x0000002402027981 */ /* 0x000ea4000c1e1500 */
[----:B--2---:R-:W-:Y:S01]  /*6030*/  IMAD.U32 R22, R2, 0x10000, RZ ;  /* 0x0001000002167824 */ /* 0x004fe200078e00ff */
[----:B------:R-:W-:Y:S06]  /*6040*/  BRA `(.L_x_13045) ;  /* 0x0000000400887947 */ /* 0x000fec0003800000 */
.L_x_13052:
        /* <DEDUP_REMOVED lines=11> */
.L_x_13059:
        /* <DEDUP_REMOVED lines=20> */
.L_x_13061:
[----:B------:R-:W-:Y:S05]  /*6240*/  BSYNC B0 ;  /* 0x0000000000007941 */ /* 0x000fea0003800000 */
.L_x_13060:
[----:B------:R-:W-:Y:S01]  /*6250*/  IMAD.SHL.U32 R2, R2, 0x100000, RZ ;  /* 0x0010000002027824 */ /* 0x000fe200078e00ff */
[----:B------:R-:W-:-:S04]  /*6260*/  LEA R3, R0, 0x3b800000, 0x17 ;  /* 0x3b80000000037811 */ /* 0x000fc800078eb8ff */
[----:B------:R-:W-:Y:S01]  /*6270*/  LOP3.LUT R22, R3, R2, R22, 0xfe, !PT ;  /* 0x0000000203167212 */ /* 0x000fe200078efe16 */
[----:B------:R-:W-:Y:S06]  /*6280*/  BRA `(.L_x_13045) ;  /* 0x0000000000f87947 */ /* 0x000fec0003800000 */
.L_x_13058:
        /* <DEDUP_REMOVED lines=20> */
.L_x_13063:
[----:B------:R-:W-:Y:S05]  /*63d0*/  BSYNC B0 ;  /* 0x0000000000007941 */ /* 0x000fea0003800000 */
.L_x_13062:
[----:B------:R-:W-:Y:S01]  /*63e0*/  IMAD.SHL.U32 R2, R2, 0x200000, RZ ;  /* 0x0020000002027824 */ /* 0x000fe200078e00ff */
[----:B------:R-:W-:-:S04]  /*63f0*/  LEA R3, R0, 0x37800000, 0x17 ;  /* 0x3780000000037811 */ /* 0x000fc800078eb8ff */
[----:B------:R-:W-:Y:S01]  /*6400*/  LOP3.LUT R22, R3, R2, R22, 0xfe, !PT ;  /* 0x0000000203167212 */ /* 0x000fe200078efe16 */
[----:B------:R-:W-:Y:S06]  /*6410*/  BRA `(.L_x_13045) ;  /* 0x0000000000947947 */ /* 0x000fec0003800000 */
.L_x_13057:
        /* <DEDUP_REMOVED lines=14> */
.L_x_13044:
        /* <DEDUP_REMOVED lines=16> */
.L_x_13066:
[----:B------:R-:W-:Y:S01]  /*6600*/  IMAD.MOV.U32 R22, RZ, RZ, RZ ;  /* 0x000000ffff167224 */ /* 0x000fe200078e00ff */
[----:B------:R-:W-:Y:S06]  /*6610*/  BRA `(.L_x_13045) ;  /* 0x0000000000147947 */ /* 0x000fec0003800000 */
.L_x_13065:
[----:B------:R-:W2:Y:S02]  /*6620*/  LDG.E.64 R22, desc[UR36][R2.64] ;  /* 0x0000002402167981 */ /* 0x000ea4000c1e1b00 */
[----:B--2---:R0:W1:Y:S01]  /*6630*/  I2F.U64 R22, R22 ;  /* 0x0000001600167312 */ /* 0x0040620000301000 */
[----:B------:R-:W-:Y:S05]  /*6640*/  BRA `(.L_x_13045) ;  /* 0x0000000000087947 */ /* 0x000fea0003800000 */
.L_x_13064:
[----:B------:R-:W2:Y:S02]  /*6650*/  LDG.E R2, desc[UR36][R2.64] ;  /* 0x0000002402027981 */ /* 0x000ea4000c1e1900 */
[----:B--2---:R-:W-:-:S07]  /*6660*/  I2FP.F32.U32 R22, R2 ;  /* 0x0000000200167245 */ /* 0x004fce0000201000 */
.L_x_13045:
[----:B------:R-:W-:Y:S05]  /*6670*/  BSYNC B6 ;  /* 0x0000000000067941 */ /* 0x000fea0003800000 */
.L_x_13039:
        /* <DEDUP_REMOVED lines=19> */
.L_x_13071:
[----:B------:R-:W2:Y:S02]  /*67b0*/  LDG.E.U8 R0, desc[UR36][R2.64] ;  /* 0x0000002402007981 */ /* 0x000ea4000c1e1100 */
[----:B--2---:R-:W-:Y:S01]  /*67c0*/  I2FP.F32.U32 R0, R0 ;  /* 0x0000000000007245 */ /* 0x004fe20000201000 */
[----:B------:R-:W-:Y:S06]  /*67d0*/  BRA `(.L_x_13073) ;  /* 0x0000000c002c7947 */ /* 0x000fec0003800000 */
.L_x_13070:
        /* <DEDUP_REMOVED lines=9> */
.L_x_13075:
[----:B------:R-:W2:Y:S02]  /*6870*/  LDG.E R0, desc[UR36][R2.64] ;  /* 0x0000002402007981 */ /* 0x000ea4000c1e1900 */
[----:B--2---:R-:W-:Y:S01]  /*6880*/  I2FP.F32.S32 R0, R0 ;  /* 0x0000000000007245 */ /* 0x004fe20000201400 */
[----:B------:R-:W-:Y:S06]  /*6890*/  BRA `(.L_x_13073) ;  /* 0x0000000800fc7947 */ /* 0x000fec0003800000 */
.L_x_13074:
[----:B------:R-:W2:Y:S02]  /*68a0*/  LDG.E.U16 R0, desc[UR36][R2.64] ;  /* 0x0000002402007981 */ /* 0x000ea4000c1e1500 */
[----:B--2---:R-:W0:Y:S01]  /*68b0*/  I2F.S16 R0, R0 ;  /* 0x0000000000007306 */ /* 0x004e220000101400 */
[----:B------:R-:W-:Y:S05]  /*68c0*/  BRA `(.L_x_13073) ;  /* 0x0000000800f07947 */ /* 0x000fea0003800000 */
.L_x_13069:
        /* <DEDUP_REMOVED lines=8> */
.L_x_13077:
[----:B------:R-:W2:Y:S02]  /*6950*/  LDG.E.U16 R0, desc[UR36][R2.64] ;  /* 0x0000002402007981 */ /* 0x000ea4000c1e1500 */
[----:B--2---:R-:W-:Y:S01]  /*6960*/  HADD2.F32 R0, -RZ, R0.H0_H0 ;  /* 0x20000000ff007230 */ /* 0x004fe20000004100 */
[----:B------:R-:W-:Y:S06]  /*6970*/  BRA `(.L_x_13073) ;  /* 0x0000000800c47947 */ /* 0x000fec0003800000 */
.L_x_13076:
        /* <DEDUP_REMOVED lines=8> */
.L_x_13079:
[----:B------:R-:W2:Y:S02]  /*6a00*/  LDG.E.U16 R0, desc[UR36][R2.64] ;  /* 0x0000002402007981 */ /* 0x000ea4000c1e1500 */
[----:B--2---:R-:W-:Y:S01]  /*6a10*/  HADD2.F32 R0, -RZ, R0.H0_H0 ;  /* 0x20000000ff007230 */ /* 0x004fe20000004100 */
[----:B------:R-:W-:Y:S06]  /*6a20*/  BRA `(.L_x_13073) ;  /* 0x0000000800987947 */ /* 0x000fec0003800000 */
.L_x_13078:
[----:B------:R-:W2:Y:S01]  /*6a30*/  LDG.E.64 R2, desc[UR36][R2.64] ;  /* 0x0000002402027981 */ /* 0x000ea2000c1e1b00 */
[----:B------:R-:W-:Y:S01]  /*6a40*/  UMOV UR4, 0xf0000000 ;  /* 0xf000000000047882 */ /* 0x000fe20000000000 */
[----:B------:R-:W-:Y:S01]  /*6a50*/  UMOV UR5, 0x380fffff ;  /* 0x380fffff00057882 */ /* 0x000fe20000000000 */
[----:B--2---:R-:W0:Y:S01]  /*6a60*/  F2F.F32.F64 R0, R2 ;  /* 0x0000000200007310 */ /* 0x004e220000301000 */
[----:B------:R-:W-:-:S14]  /*6a70*/  DSETP.GEU.AND P0, PT, |R2|, UR4, PT ;  /* 0x0000000402007e2a */ /* 0x000fdc000bf0e200 */
[----:B0-----:R-:W-:Y:S01]  /*6a80*/  @!P0 FMUL R0, R0, 1.175494350822287508e-38 ;  /* 0x0080000000008820 */ /* 0x001fe20000400000 */
[----:B------:R-:W-:Y:S06]  /*6a90*/  BRA `(.L_x_13073) ;  /* 0x00000008007c7947 */ /* 0x000fec0003800000 */
.L_x_13068:
        /* <DEDUP_REMOVED lines=12> */
.L_x_13082:
[----:B------:R-:W2:Y:S01]  /*6b60*/  LDG.E.64 R2, desc[UR36][R2.64] ;  /* 0x0000002402027981 */ /* 0x000ea2000c1e1b00 */
[----:B------:R-:W-:Y:S01]  /*6b70*/  UMOV UR4, 0xf0000000 ;  /* 0xf000000000047882 */ /* 0x000fe20000000000 */
[----:B------:R-:W-:Y:S01]  /*6b80*/  UMOV UR5, 0x380fffff ;  /* 0x380fffff00057882 */ /* 0x000fe20000000000 */
[----:B--2---:R-:W0:Y:S01]  /*6b90*/  F2F.F32.F64 R0, R2 ;  /* 0x0000000200007310 */ /* 0x004e220000301000 */
[----:B------:R-:W-:-:S14]  /*6ba0*/  DSETP.GEU.AND P0, PT, |R2|, UR4, PT ;  /* 0x0000000402007e2a */ /* 0x000fdc000bf0e200 */
[----:B0-----:R-:W-:Y:S01]  /*6bb0*/  @!P0 FMUL R0, R0, 1.175494350822287508e-38 ;  /* 0x0080000000008820 */ /* 0x001fe20000400000 */
[----:B------:R-:W-:Y:S06]  /*6bc0*/  BRA `(.L_x_13073) ;  /* 0x0000000800307947 */ /* 0x000fec0003800000 */
.L_x_13081:
        /* <DEDUP_REMOVED lines=26> */
.L_x_13084:
        /* <DEDUP_REMOVED lines=13> */
.L_x_13083:
[----:B------:R-:W2:Y:S02]  /*6e40*/  LDG.E.U16 R0, desc[UR36][R2.64] ;  /* 0x0000002402007981 */ /* 0x000ea4000c1e1500 */
[----:B--2---:R-:W-:Y:S01]  /*6e50*/  IMAD.U32 R0, R0, 0x10000, RZ ;  /* 0x0001000000007824 */ /* 0x004fe200078e00ff */
[----:B------:R-:W-:Y:S06]  /*6e60*/  BRA `(.L_x_13073) ;  /* 0x0000000400887947 */ /* 0x000fec0003800000 */
.L_x_13080:
        /* <DEDUP_REMOVED lines=11> */
.L_x_13087:
        /* <DEDUP_REMOVED lines=20> */
.L_x_13089:
[----:B------:R-:W-:Y:S05]  /*7060*/  BSYNC B0 ;  /* 0x0000000000007941 */ /* 0x000fea0003800000 */
.L_x_13088:
[----:B------:R-:W-:Y:S01]  /*7070*/  LEA R3, R0, 0x3b800000, 0x17 ;  /* 0x3b80000000037811 */ /* 0x000fe200078eb8ff */
[----:B------:R-:W-:-:S05]  /*7080*/  IMAD.SHL.U32 R0, R2, 0x100000, RZ ;  /* 0x0010000002007824 */ /* 0x000fca00078e00ff */
[----:B------:R-:W-:Y:S01]  /*7090*/  LOP3.LUT R0, R3, R0, R4, 0xfe, !PT ;  /* 0x0000000003007212 */ /* 0x000fe200078efe04 */
[----:B------:R-:W-:Y:S06]  /*70a0*/  BRA `(.L_x_13073) ;  /* 0x0000000000f87947 */ /* 0x000fec0003800000 */
.L_x_13086:
        /* <DEDUP_REMOVED lines=20> */
.L_x_13091:
[----:B------:R-:W-:Y:S05]  /*71f0*/  BSYNC B0 ;  /* 0x0000000000007941 */ /* 0x000fea0003800000 */
.L_x_13090:
[----:B------:R-:W-:Y:S01]  /*7200*/  LEA R3, R0, 0x37800000, 0x17 ;  /* 0x3780000000037811 */ /* 0x000fe200078eb8ff */
[----:B------:R-:W-:-:S05]  /*7210*/  IMAD.SHL.U32 R0, R2, 0x200000, RZ ;  /* 0x0020000002007824 */ /* 0x000fca00078e00ff */
[----:B------:R-:W-:Y:S01]  /*7220*/  LOP3.LUT R0, R3, R0, R4, 0xfe, !PT ;  /* 0x0000000003007212 */ /* 0x000fe200078efe04 */
[----:B------:R-:W-:Y:S06]  /*7230*/  BRA `(.L_x_13073) ;  /* 0x0000000000947947 */ /* 0x000fec0003800000 */
.L_x_13085:
        /* <DEDUP_REMOVED lines=14> */
.L_x_13072:
        /* <DEDUP_REMOVED lines=16> */
.L_x_13094:
[----:B------:R-:W-:Y:S01]  /*7420*/  IMAD.MOV.U32 R0, RZ, RZ, RZ ;  /* 0x000000ffff007224 */ /* 0x000fe200078e00ff */
[----:B------:R-:W-:Y:S06]  /*7430*/  BRA `(.L_x_13073) ;  /* 0x0000000000147947 */ /* 0x000fec0003800000 */
.L_x_13093:
[----:B------:R-:W2:Y:S02]  /*7440*/  LDG.E.64 R2, desc[UR36][R2.64] ;  /* 0x0000002402027981 */ /* 0x000ea4000c1e1b00 */
[----:B--2---:R0:W2:Y:S01]  /*7450*/  I2F.U64 R0, R2 ;  /* 0x0000000200007312 */ /* 0x0040a20000301000 */
[----:B------:R-:W-:Y:S05]  /*7460*/  BRA `(.L_x_13073) ;  /* 0x0000000000087947 */ /* 0x000fea0003800000 */
.L_x_13092:
[----:B------:R-:W2:Y:S02]  /*7470*/  LDG.E R0, desc[UR36][R2.64] ;  /* 0x0000002402007981 */ /* 0x000ea4000c1e1900 */
[----:B--2---:R-:W-:-:S07]  /*7480*/  I2FP.F32.U32 R0, R0 ;  /* 0x0000000000007245 */ /* 0x004fce0000201000 */
.L_x_13073:
[----:B------:R-:W-:Y:S05]  /*7490*/  BSYNC B6 ;  /* 0x0000000000067941 */ /* 0x000fea0003800000 */
.L_x_13067:
[----:B------:R-:W1:Y:S01]  /*74a0*/  LDC.U8 R5, c[0x0][0x491] ;  /* 0x00012440ff057b82 */ /* 0x000e620000000000 */
[----:B0-2-45:R-:W-:-:S04]  /*74b0*/  FADD.FTZ R3, -R0, 1 ;  /* 0x3f80000000037421 */ /* 0x035fc80000010100 */
[----:B-1-3--:R-:W-:-:S04]  /*74c0*/  FMUL.FTZ R3, R3, R22 ;  /* 0x0000001603037220 */ /* 0x00afc80000410000 */
        /* <DEDUP_REMOVED lines=15> */
.L_x_13098:
[----:B------:R-:W0:Y:S02]  /*75c0*/  F2I.S64.TRUNC R2, R2 ;  /* 0x0000000200027311 */ /* 0x000e24000020d900 */
[----:B0-----:R-:W-:-:S05]  /*75d0*/  IMAD.MOV.U32 R5, RZ, RZ, R2 ;  /* 0x000000ffff057224 */ /* 0x001fca00078e0002 */
[----:B------:R0:W-:Y:S01]  /*75e0*/  STG.E.U8 desc[UR36][R16.64], R5 ;  /* 0x0000000510007986 */ /* 0x0001e2000c101124 */
[----:B------:R-:W-:Y:S05]  /*75f0*/  BRA `(.L_x_13100) ;  /* 0x0000000c00407947 */ /* 0x000fea0003800000 */
.L_x_13097:
        /* <DEDUP_REMOVED lines=9> */
.L_x_13102:
[----:B------:R-:W0:Y:S02]  /*7690*/  F2I.FTZ.TRUNC.NTZ R3, R2 ;  /* 0x0000000200037305 */ /* 0x000e24000021f100 */
[----:B0-----:R0:W-:Y:S01]  /*76a0*/  STG.E desc[UR36][R16.64], R3 ;  /* 0x0000000310007986 */ /* 0x0011e2000c101924 */
[----:B------:R-:W-:Y:S05]  /*76b0*/  BRA `(.L_x_13100) ;  /* 0x0000000c00107947 */ /* 0x000fea0003800000 */
.L_x_13101:
[----:B------:R-:W0:Y:S02]  /*76c0*/  F2I.FTZ.TRUNC.NTZ R3, R2 ;  /* 0x0000000200037305 */ /* 0x000e24000021f100 */
[----:B0-----:R0:W-:Y:S01]  /*76d0*/  STG.E.U16 desc[UR36][R16.64], R3 ;  /* 0x0000000310007986 */ /* 0x0011e2000c101524 */
[----:B------:R-:W-:Y:S05]  /*76e0*/  BRA `(.L_x_13100) ;  /* 0x0000000c00047947 */ /* 0x000fea0003800000 */
.L_x_13096:
        /* <DEDUP_REMOVED lines=8> */
.L_x_13104:
[----:B------:R-:W-:-:S05]  /*7770*/  F2FP.F16.F32.PACK_AB R2, RZ, R2 ;  /* 0x00000002ff02723e */ /* 0x000fca00000000ff */
[----:B------:R0:W-:Y:S01]  /*7780*/  STG.E.U16 desc[UR36][R16.64], R2 ;  /* 0x0000000210007986 */ /* 0x0001e2000c101524 */
[----:B------:R-:W-:Y:S05]  /*7790*/  BRA `(.L_x_13100) ;  /* 0x0000000800d87947 */ /* 0x000fea0003800000 */
.L_x_13103:
        /* <DEDUP_REMOVED lines=9> */
.L_x_13106:
[----:B------:R-:W-:-:S04]  /*7830*/  F2FP.F16.F32.PACK_AB R3, RZ, R2 ;  /* 0x00000002ff03723e */ /* 0x000fc800000000ff */
[----:B------:R-:W-:-:S05]  /*7840*/  PRMT R3, R3, 0x5410, RZ ;  /* 0x0000541003037816 */ /* 0x000fca00000000ff */
[----:B------:R0:W-:Y:S01]  /*7850*/  STG.E desc[UR36][R16.64], R3 ;  /* 0x0000000310007986 */ /* 0x0001e2000c101924 */
[----:B------:R-:W-:Y:S05]  /*7860*/  BRA `(.L_x_13100) ;  /* 0x0000000800a47947 */ /* 0x000fea0003800000 */
.L_x_13105:
[----:B------:R-:W-:-:S06]  /*7870*/  FMUL.FTZ R2, R2, 1 ;  /* 0x3f80000002027820 */ /* 0x000fcc0000410000 */
[----:B------:R-:W0:Y:S02]  /*7880*/  F2F.F64.F32 R2, R2 ;  /* 0x0000000200027310 */ /* 0x000e240000201800 */
[----:B0-----:R0:W-:Y:S01]  /*7890*/  STG.E.64 desc[UR36][R16.64], R2 ;  /* 0x0000000210007986 */ /* 0x0011e2000c101b24 */
[----:B------:R-:W-:Y:S05]  /*78a0*/  BRA `(.L_x_13100) ;  /* 0x0000000800947947 */ /* 0x000fea0003800000 */
.L_x_13095:
        /* <DEDUP_REMOVED lines=12> */
.L_x_13109:
[----:B------:R-:W-:Y:S01]  /*7970*/  FMUL.FTZ R4, R2, 1 ;  /* 0x3f80000002047820 */ /* 0x000fe20000410000 */
[----:B------:R-:W-:-:S05]  /*7980*/  CS2R R6, SRZ ;  /* 0x0000000000067805 */ /* 0x000fca000001ff00 */
[----:B------:R-:W0:Y:S02]  /*7990*/  F2F.F64.F32 R4, R4 ;  /* 0x0000000400047310 */ /* 0x000e240000201800 */
[----:B0-----:R0:W-:Y:S01]  /*79a0*/  STG.E.128 desc[UR36][R16.64], R4 ;  /* 0x0000000410007986 */ /* 0x0011e2000c101d24 */
[----:B------:R-:W-:Y:S05]  /*79b0*/  BRA `(.L_x_13100) ;  /* 0x0000000800507947 */ /* 0x000fea0003800000 */
.L_x_13108:
        /* <DEDUP_REMOVED lines=20> */
.L_x_13113:
[----:B------:R-:W-:Y:S05]  /*7b00*/  BSYNC B0 ;  /* 0x0000000000007941 */ /* 0x000fea0003800000 */
.L_x_13112:
[----:B------:R-:W-:-:S05]  /*7b10*/  LOP3.LUT R5, R0, R5, RZ, 0xfc, !PT ;  /* 0x0000000500057212 */ /* 0x000fca00078efcff */
[----:B------:R0:W-:Y:S01]  /*7b20*/  STG.E.U8 desc[UR36][R16.64], R5 ;  /* 0x0000000510007986 */ /* 0x0001e2000c101124 */
[----:B------:R-:W-:Y:S05]  /*7b30*/  BRA `(.L_x_13100) ;  /* 0x0000000400f07947 */ /* 0x000fea0003800000 */
.L_x_13111:
        /* <DEDUP_REMOVED lines=12> */
.L_x_13115:
[----:B------:R-:W-:Y:S01]  /*7c00*/  IMAD.MOV.U32 R0, RZ, RZ, 0x7f ;  /* 0x0000007fff007424 */ /* 0x000fe200078e00ff */
[----:B------:R-:W-:-:S04]  /*7c10*/  ISETP.GT.U32.AND P0, PT, R4, 0x7f800000, PT ;  /* 0x7f8000000400780c */ /* 0x000fc80003f04070 */
[----:B------:R-:W-:-:S09]  /*7c20*/  SEL R0, R0, 0x7c, P0 ;  /* 0x0000007c00007807 */ /* 0x000fd20000000000 */
.L_x_13116:
[----:B------:R-:W-:Y:S05]  /*7c30*/  BSYNC B0 ;  /* 0x0000000000007941 */ /* 0x000fea0003800000 */
.L_x_13114:
[----:B------:R-:W-:-:S04]  /*7c40*/  LOP3.LUT R2, R2, 0x80000000, RZ, 0xc0, !PT ;  /* 0x8000000002027812 */ /* 0x000fc800078ec0ff */
[----:B------:R-:W-:-:S04]  /*7c50*/  SHF.R.U32.HI R3, RZ, 0x18, R2 ;  /* 0x00000018ff037819 */ /* 0x000fc80000011602 */
[----:B------:R-:W-:-:S05]  /*7c60*/  LOP3.LUT R3, R0, R3, RZ, 0xfc, !PT ;  /* 0x0000000300037212 */ /* 0x000fca00078efcff */
[----:B------:R0:W-:Y:S01]  /*7c70*/  STG.E.U8 desc[UR36][R16.64], R3 ;  /* 0x0000000310007986 */ /* 0x0001e2000c101124 */
[----:B------:R-:W-:Y:S05]  /*7c80*/  BRA `(.L_x_13100) ;  /* 0x00000004009c7947 */ /* 0x000fea0003800000 */
.L_x_13110:
[----:B------:R-:W-:-:S05]  /*7c90*/  F2FP.BF16.F32.PACK_AB R2, RZ, R2 ;  /* 0x00000002ff02723e */ /* 0x000fca00000010ff */
[----:B------:R0:W-:Y:S01]  /*7ca0*/  STG.E.U16 desc[UR36][R16.64], R2 ;  /* 0x0000000210007986 */ /* 0x0001e2000c101524 */
[----:B------:R-:W-:Y:S05]  /*7cb0*/  BRA `(.L_x_13100) ;  /* 0x0000000400907947 */ /* 0x000fea0003800000 */
.L_x_13107:
        /* <DEDUP_REMOVED lines=11> */
.L_x_13119:
        /* <DEDUP_REMOVED lines=16> */
.L_x_13122:
[----:B------:R-:W-:-:S04]  /*7e70*/  LOP3.LUT R2, R2, 0x80000000, RZ, 0xc0, !PT ;  /* 0x8000000002027812 */ /* 0x000fc800078ec0ff */
[----:B------:R-:W-:-:S04]  /*7e80*/  SHF.R.U32.HI R3, RZ, 0x18, R2 ;  /* 0x00000018ff037819 */ /* 0x000fc80000011602 */
[----:B------:R-:W-:-:S04]  /*7e90*/  LOP3.LUT R0, R0, R3, RZ, 0xfc, !PT ;  /* 0x0000000300007212 */ /* 0x000fc800078efcff */
[----:B------:R-:W-:-:S07]  /*7ea0*/  PRMT R8, R0, 0x7610, R8 ;  /* 0x0000761000087816 */ /* 0x000fce0000000008 */
.L_x_13121:
[----:B------:R-:W-:Y:S05]  /*7eb0*/  BSYNC B0 ;  /* 0x0000000000007941 */ /* 0x000fea0003800000 */
.L_x_13120:
[----:B------:R3:W-:Y:S01]  /*7ec0*/  STG.E.U8 desc[UR36][R16.64], R8 ;  /* 0x0000000810007986 */ /* 0x0007e2000c101124 */
[----:B------:R-:W-:Y:S05]  /*7ed0*/  BRA `(.L_x_13100) ;  /* 0x0000000400087947 */ /* 0x000fea0003800000 */
.L_x_13118:
        /* <DEDUP_REMOVED lines=16> */
.L_x_13125:
[----:B------:R-:W-:-:S04]  /*7fe0*/  LOP3.LUT R2, R2, 0x80000000, RZ, 0xc0, !PT ;  /* 0x8000000002027812 */ /* 0x000fc800078ec0ff */
[----:B------:R-:W-:-:S04]  /*7ff0*/  SHF.R.U32.HI R3, RZ, 0x18, R2 ;  /* 0x00000018ff037819 */ /* 0x000fc80000011602 */
[----:B------:R-:W-:-:S04]  /*8000*/  LOP3.LUT R0, R0, R3, RZ, 0xfc, !PT ;  /* 0x0000000300007212 */ /* 0x000fc800078efcff */
[----:B------:R-:W-:-:S07]  /*8010*/  PRMT R8, R0, 0x7610, R8 ;  /* 0x0000761000087816 */ /* 0x000fce0000000008 */
.L_x_13124:
[----:B------:R-:W-:Y:S05]  /*8020*/  BSYNC B0 ;  /* 0x0000000000007941 */ /* 0x000fea0003800000 */
.L_x_13123:
[----:B------:R0:W-:Y:S01]  /*8030*/  STG.E.U8 desc[UR36][R16.64], R8 ;  /* 0x0000000810007986 */ /* 0x0001e2000c101124 */
[----:B------:R-:W-:Y:S05]  /*8040*/  BRA `(.L_x_13100) ;  /* 0x0000000000ac7947 */ /* 0x000fea0003800000 */
.L_x_13117:
        /* <DEDUP_REMOVED lines=21> */
.L_x_13099:
        /* <DEDUP_REMOVED lines=16> */
.L_x_13128:
[----:B------:R-:W-:Y:S05]  /*82a0*/  BRA `(.L_x_13100) ;  /* 0x0000000000147947 */ /* 0x000fea0003800000 */
.L_x_13127:
[----:B------:R-:W0:Y:S02]  /*82b0*/  F2I.U64.TRUNC R2, R2 ;  /* 0x0000000200027311 */ /* 0x000e24000020d800 */
[----:B0-----:R2:W-:Y:S01]  /*82c0*/  STG.E.64 desc[UR36][R16.64], R2 ;  /* 0x0000000210007986 */ /* 0x0015e2000c101b24 */
[----:B------:R-:W-:Y:S05]  /*82d0*/  BRA `(.L_x_13100) ;  /* 0x0000000000087947 */ /* 0x000fea0003800000 */
.L_x_13126:
[----:B------:R-:W0:Y:S02]  /*82e0*/  F2I.FTZ.U32.TRUNC.NTZ R3, R2 ;  /* 0x0000000200037305 */ /* 0x000e24000021f000 */
[----:B0-----:R0:W-:Y:S02]  /*82f0*/  STG.E desc[UR36][R16.64], R3 ;  /* 0x0000000310007986 */ /* 0x0011e4000c101924 */
.L_x_13100:
[----:B------:R-:W-:-:S07]  /*8300*/  VIADD R19, R19, 0x80 ;  /* 0x0000008013137836 */ /* 0x000fce0000000000 */
.L_x_13037:
[----:B------:R-:W-:Y:S05]  /*8310*/  BSYNC B7 ;  /* 0x0000000000077941 */ /* 0x000fea0003800000 */
.L_x_13036:
        /* <DEDUP_REMOVED lines=358> */
.L_x_13131:
        /* <DEDUP_REMOVED lines=22> */
.L_x_13136:
[----:B------:R-:W2:Y:S02]  /*9ae0*/  LDG.E.U8 R2, desc[UR36][R2.64] ;  /* 0x0000002402027981 */ /* 0x000ea4000c1e1100 */
[----:B--2---:R-:W-:Y:S01]  /*9af0*/  I2FP.F32.U32 R22, R2 ;  /* 0x0000000200167245 */ /* 0x004fe20000201000 */
[----:B------:R-:W-:Y:S06]  /*9b00*/  BRA `(.L_x_13138) ;  /* 0x0000000c002c7947 */ /* 0x000fec0003800000 */
.L_x_13135:
        /* <DEDUP_REMOVED lines=9> */
.L_x_13140:
[----:B------:R-:W2:Y:S02]  /*9ba0*/  LDG.E R2, desc[UR36][R2.64] ;  /* 0x0000002402027981 */ /* 0x000ea4000c1e1900 */
[----:B--2---:R-:W-:Y:S01]  /*9bb0*/  I2FP.F32.S32 R22, R2 ;  /* 0x0000000200167245 */ /* 0x004fe20000201400 */
[----:B------:R-:W-:Y:S06]  /*9bc0*/  BRA `(.L_x_13138) ;  /* 0x0000000800fc7947 */ /* 0x000fec0003800000 */
.L_x_13139:
[----:B------:R-:W2:Y:S02]  /*9bd0*/  LDG.E.U16 R2, desc[UR36][R2.64] ;  /* 0x0000002402027981 */ /* 0x000ea4000c1e1500 */
[----:B--2---:R2:W3:Y:S01]  /*9be0*/  I2F.S16 R22, R2 ;  /* 0x0000000200167306 */ /* 0x0044e20000101400 */
[----:B------:R-:W-:Y:S05]  /*9bf0*/  BRA `(.L_x_13138) ;  /* 0x0000000800f07947 */ /* 0x000fea0003800000 */
.L_x_13134:
        /* <DEDUP_REMOVED lines=8> */
.L_x_13142:
[----:B------:R-:W2:Y:S02]  /*9c80*/  LDG.E.U16 R2, desc[UR36][R2.64] ;  /* 0x0000002402027981 */ /* 0x000ea4000c1e1500 */
[----:B--2---:R-:W-:Y:S01]  /*9c90*/  HADD2.F32 R22, -RZ, R2.H0_H0 ;  /* 0x20000002ff167230 */ /* 0x004fe20000004100 */
[----:B------:R-:W-:Y:S06]  /*9ca0*/  BRA `(.L_x_13138) ;  /* 0x0000000800c47947 */ /* 0x000fec0003800000 */
.L_x_13141:
        /* <DEDUP_REMOVED lines=8> */
.L_x_13144:
[----:B------:R-:W2:Y:S02]  /*9d30*/  LDG.E.U16 R2, desc[UR36][R2.64] ;  /* 0x0000002402027981 */ /* 0x000ea4000c1e1500 */
[----:B--2---:R-:W-:Y:S01]  /*9d40*/  HADD2.F32 R22, -RZ, R2.H0_H0 ;  /* 0x20000002ff167230 */ /* 0x004fe20000004100 */
[----:B------:R-:W-:Y:S06]  /*9d50*/  BRA `(.L_x_13138) ;  /* 0x0000000800987947 */ /* 0x000fec0003800000 */
.L_x_13143:
[----:B------:R-:W2:Y:S01]  /*9d60*/  LDG.E.64 R2, desc[UR36][R2.64] ;  /* 0x0000002402027981 */ /* 0x000ea2000c1e1b00 */
[----:B------:R-:W-:Y:S01]  /*9d70*/  UMOV UR4, 0xf0000000 ;  /* 0xf000000000047882 */ /* 0x000fe20000000000 */
[----:B------:R-:W-:Y:S01]  /*9d80*/  UMOV UR5, 0x380fffff ;  /* 0x380fffff00057882 */ /* 0x000fe20000000000 */
[----:B--2---:R-:W0:Y:S01]  /*9d90*/  F2F.F32.F64 R22, R2 ;  /* 0x0000000200167310 */ /* 0x004e220000301000 */
[----:B------:R-:W-:-:S14]  /*9da0*/  DSETP.GEU.AND P0, PT, |R2|, UR4, PT ;  /* 0x0000000402007e2a */ /* 0x000fdc000bf0e200 */
[----:B0-----:R-:W-:Y:S01]  /*9db0*/  @!P0 FMUL R22, R22, 1.175494350822287508e-38 ;  /* 0x0080000016168820 */ /* 0x001fe20000400000 */
[----:B------:R-:W-:Y:S06]  /*9dc0*/  BRA `(.L_x_13138) ;  /* 0x00000008007c7947 */ /* 0x000fec0003800000 */
.L_x_13133:
        /* <DEDUP_REMOVED lines=12> */
.L_x_13147:
[----:B------:R-:W2:Y:S01]  /*9e90*/  LDG.E.64 R2, desc[UR36][R2.64] ;  /* 0x0000002402027981 */ /* 0x000ea2000c1e1b00 */
[----:B------:R-:W-:Y:S01]  /*9ea0*/  UMOV UR4, 0xf0000000 ;  /* 0xf000000000047882 */ /* 0x000fe20000000000 */
[----:B------:R-:W-:Y:S01]  /*9eb0*/  UMOV UR5, 0x380fffff ;  /* 0x380fffff00057882 */ /* 0x000fe20000000000 */
[----:B--2---:R-:W0:Y:S01]  /*9ec0*/  F2F.F32.F64 R22, R2 ;  /* 0x0000000200167310 */ /* 0x004e220000301000 */
[----:B------:R-:W-:-:S14]  /*9ed0*/  DSETP.GEU.AND P0, PT, |R2|, UR4, PT ;  /* 0x0000000402007e2a */ /* 0x000fdc000bf0e200 */
[----:B0-----:R-:W-:Y:S01]  /*9ee0*/  @!P0 FMUL R22, R22, 1.175494350822287508e-38 ;  /* 0x0080000016168820 */ /* 0x001fe20000400000 */
[----:B------:R-:W-:Y:S06]  /*9ef0*/  BRA `(.L_x_13138) ;  /* 0x0000000800307947 */ /* 0x000fec0003800000 */
.L_x_13146:
        /* <DEDUP_REMOVED lines=26> */
.L_x_13149:
        /* <DEDUP_REMOVED lines=13> */
.L_x_13148:
[----:B------:R-:W2:Y:S02]  /*a170*/  LDG.E.U16 R2, desc[UR36][R2.64] ;  /* 0x0000002402027981 */ /* 0x000ea4000c1e1500 */
[----:B--2---:R-:W-:Y:S01]  /*a180*/  IMAD.U32 R22, R2, 0x10000, RZ ;  /* 0x0001000002167824 */ /* 0x004fe200078e00ff */
[----:B------:R-:W-:Y:S06]  /*a190*/  BRA `(.L_x_13138) ;  /* 0x0000000400887947 */ /* 0x000fec0003800000 */
.L_x_13145:
        /* <DEDUP_REMOVED lines=11> */
.L_x_13152:
        /* <DEDUP_REMOVED lines=20> */
.L_x_13154:
[----:B------:R-:W-:Y:S05]  /*a390*/  BSYNC B0 ;  /* 0x0000000000007941 */ /* 0x000fea0003800000 */
.L_x_13153:
[----:B------:R-:W-:Y:S01]  /*a3a0*/  IMAD.SHL.U32 R2, R2, 0x100000, RZ ;  /* 0x0010000002027824 */ /* 0x000fe200078e00ff */
[----:B------:R-:W-:-:S04]  /*a3b0*/  LEA R3, R0, 0x3b800000, 0x17 ;  /* 0x3b80000000037811 */ /* 0x000fc800078eb8ff */
[----:B------:R-:W-:Y:S01]  /*a3c0*/  LOP3.LUT R22, R3, R2, R22, 0xfe, !PT ;  /* 0x0000000203167212 */ /* 0x000fe200078efe16 */
[----:B------:R-:W-:Y:S06]  /*a3d0*/  BRA `(.L_x_13138) ;  /* 0x0000000000f87947 */ /* 0x000fec0003800000 */
.L_x_13151:
        /* <DEDUP_REMOVED lines=20> */
.L_x_13156:
[----:B------:R-:W-:Y:S05]  /*a520*/  BSYNC B0 ;  /* 0x0000000000007941 */ /* 0x000fea0003800000 */
.L_x_13155:
[----:B------:R-:W-:Y:S01]  /*a530*/  IMAD.SHL.U32 R2, R2, 0x200000, RZ ;  /* 0x0020000002027824 */ /* 0x000fe200078e00ff */
[----:B------:R-:W-:-:S04]  /*a540*/  LEA R3, R0, 0x37800000, 0x17 ;  /* 0x3780000000037811 */ /* 0x000fc800078eb8ff */
[----:B------:R-:W-:Y:S01]  /*a550*/  LOP3.LUT R22, R3, R2, R22, 0xfe, !PT ;  /* 0x0000000203167212 */ /* 0x000fe200078efe16 */
[----:B------:R-:W-:Y:S06]  /*a560*/  BRA `(.L_x_13138) ;  /* 0x0000000000947947 */ /* 0x000fec0003800000 */
.L_x_13150:
        /* <DEDUP_REMOVED lines=14> */
.L_x_13137:
        /* <DEDUP_REMOVED lines=16> */
.L_x_13159:
[----:B------:R-:W-:Y:S01]  /*a750*/  IMAD.MOV.U32 R22, RZ, RZ, RZ ;  /* 0x000000ffff167224 */ /* 0x000fe200078e00ff */
[----:B------:R-:W-:Y:S06]  /*a760*/  BRA `(.L_x_13138) ;  /* 0x0000000000147947 */ /* 0x000fec0003800000 */
.L_x_13158:
[----:B------:R-:W2:Y:S02]  /*a770*/  LDG.E.64 R22, desc[UR36][R2.64] ;  /* 0x0000002402167981 */ /* 0x000ea4000c1e1b00 */
[----:B--2---:R0:W1:Y:S01]  /*a780*/  I2F.U64 R22, R22 ;  /* 0x0000001600167312 */ /* 0x0040620000301000 */
[----:B------:R-:W-:Y:S05]  /*a790*/  BRA `(.L_x_13138) ;  /* 0x0000000000087947 */ /* 0x000fea0003800000 */
.L_x_13157:
[----:B------:R-:W2:Y:S02]  /*a7a0*/  LDG.E R2, desc[UR36][R2.64] ;  /* 0x0000002402027981 */ /* 0x000ea4000c1e1900 */
[----:B--2---:R-:W-:-:S07]  /*a7b0*/  I2FP.F32.U32 R22, R2 ;  /* 0x0000000200167245 */ /* 0x004fce0000201000 */
.L_x_13138:
[----:B------:R-:W-:Y:S05]  /*a7c0*/  BSYNC B6 ;  /* 0x0000000000067941 */ /* 0x000fea0003800000 */
.L_x_13132:
        /* <DEDUP_REMOVED lines=19> */
.L_x_13164:
[----:B------:R-:W2:Y:S02]  /*a900*/  LDG.E.U8 R0, desc[UR36][R2.64] ;  /* 0x0000002402007981 */ /* 0x000ea4000c1e1100 */
[----:B--2---:R-:W-:Y:S01]  /*a910*/  I2FP.F32.U32 R0, R0 ;  /* 0x0000000000007245 */ /* 0x004fe20000201000 */
[----:B------:R-:W-:Y:S06]  /*a920*/  BRA `(.L_x_13166) ;  /* 0x0000000c002c7947 */ /* 0x000fec0003800000 */
.L_x_13163:
        /* <DEDUP_REMOVED lines=9> */
.L_x_13168:
[----:B------:R-:W2:Y:S02]  /*a9c0*/  LDG.E R0, desc[UR36][R2.64] ;  /* 0x0000002402007981 */ /* 0x000ea4000c1e1900 */
[----:B--2---:R-:W-:Y:S01]  /*a9d0*/  I2FP.F32.S32 R0, R0 ;  /* 0x0000000000007245 */ /* 0x004fe20000201400 */
[----:B------:R-:W-:Y:S06]  /*a9e0*/  BRA `(.L_x_13166) ;  /* 0x0000000800fc7947 */ /* 0x000fec0003800000 */
.L_x_13167:
[----:B------:R-:W2:Y:S02]  /*a9f0*/  LDG.E.U16 R0, desc[UR36][R2.64] ;  /* 0x0000002402007981 */ /* 0x000ea4000c1e1500 */
[----:B--2---:R-:W0:Y:S01]  /*aa00*/  I2F.S16 R0, R0 ;  /* 0x0000000000007306 */ /* 0x004e220000101400 */
[----:B------:R-:W-:Y:S05]  /*aa10*/  BRA `(.L_x_13166) ;  /* 0x0000000800f07947 */ /* 0x000fea0003800000 */
.L_x_13162:
        /* <DEDUP_REMOVED lines=8> */
.L_x_13170:
[----:B------:R-:W2:Y:S02]  /*aaa0*/  LDG.E.U16 R0, desc[UR36][R2.64] ;  /* 0x0000002402007981 */ /* 0x000ea4000c1e1500 */
[----:B--2---:R-:W-:Y:S01]  /*aab0*/  HADD2.F32 R0, -RZ, R0.H0_H0 ;  /* 0x20000000ff007230 */ /* 0x004fe20000004100 */
[----:B------:R-:W-:Y:S06]  /*aac0*/  BRA `(.L_x_13166) ;  /* 0x0000000800c47947 */ /* 0x000fec0003800000 */
.L_x_13169:
        /* <DEDUP_REMOVED lines=8> */
.L_x_13172:
[----:B------:R-:W2:Y:S02]  /*ab50*/  LDG.E.U16 R0, desc[UR36][R2.64] ;  /* 0x0000002402007981 */ /* 0x000ea4000c1e1500 */
[----:B--2---:R-:W-:Y:S01]  /*ab60*/  HADD2.F32 R0, -RZ, R0.H0_H0 ;  /* 0x20000000ff007230 */ /* 0x004fe20000004100 */
[----:B------:R-:W-:Y:S06]  /*ab70*/  BRA `(.L_x_13166) ;  /* 0x0000000800987947 */ /* 0x000fec0003800000 */
.L_x_13171:
[----:B------:R-:W2:Y:S01]  /*ab80*/  LDG.E.64 R2, desc[UR36][R2.64] ;  /* 0x0000002402027981 */ /* 0x000ea2000c1e1b00 */
[----:B------:R-:W-:Y:S01]  /*ab90*/  UMOV UR4, 0xf0000000 ;  /* 0xf000000000047882 */ /* 0x000fe20000000000 */
[----:B------:R-:W-:Y:S01]  /*aba0*/  UMOV UR5, 0x380fffff ;  /* 0x380fffff00057882 */ /* 0x000fe20000000000 */
[----:B--2---:R-:W0:Y:S01]  /*abb0*/  F2F.F32.F64 R0, R2 ;  /* 0x0000000200007310 */ /* 0x004e220000301000 */
[----:B------:R-:W-:-:S14]  /*abc0*/  DSETP.GEU.AND P0, PT, |R2|, UR4, PT ;  /* 0x0000000402007e2a */ /* 0x000fdc000bf0e200 */
[----:B0-----:R-:W-:Y:S01]  /*abd0*/  @!P0 FMUL R0, R0, 1.175494350822287508e-38 ;  /* 0x0080000000008820 */ /* 0x001fe20000400000 */
[----:B------:R-:W-:Y:S06]  /*abe0*/  BRA `(.L_x_13166) ;  /* 0x00000008007c7947 */ /* 0x000fec0003800000 */
.L_x_13161:
        /* <DEDUP_REMOVED lines=12> */
.L_x_13175:
[----:B------:R-:W2:Y:S01]  /*acb0*/  LDG.E.64 R2, desc[UR36][R2.64] ;  /* 0x0000002402027981 */ /* 0x000ea2000c1e1b00 */
[----:B------:R-:W-:Y:S01]  /*acc0*/  UMOV UR4, 0xf0000000 ;  /* 0xf000000000047882 */ /* 0x000fe20000000000 */
[----:B------:R-:W-:Y:S01]  /*acd0*/  UMOV UR5, 0x380fffff ;  /* 0x380fffff00057882 */ /* 0x000fe20000000000 */
[----:B--2---:R-:W0:Y:S01]  /*ace0*/  F2F.F32.F64 R0, R2 ;  /* 0x0000000200007310 */ /* 0x004e220000301000 */
[----:B------:R-:W-:-:S14]  /*acf0*/  DSETP.GEU.AND P0, PT, |R2|, UR4, PT ;  /* 0x0000000402007e2a */ /* 0x000fdc000bf0e200 */
[----:B0-----:R-:W-:Y:S01]  /*ad00*/  @!P0 FMUL R0, R0, 1.175494350822287508e-38 ;  /* 0x0080000000008820 */ /* 0x001fe20000400000 */
[----:B------:R-:W-:Y:S06]  /*ad10*/  BRA `(.L_x_13166) ;  /* 0x0000000800307947 */ /* 0x000fec0003800000 */
.L_x_13174:
        /* <DEDUP_REMOVED lines=26> */
.L_x_13177:
        /* <DEDUP_REMOVED lines=13> */
.L_x_13176:
[----:B------:R-:W2:Y:S02]  /*af90*/  LDG.E.U16 R0, desc[UR36][R2.64] ;  /* 0x0000002402007981 */ /* 0x000ea4000c1e1500 */
[----:B--2---:R-:W-:Y:S01]  /*afa0*/  IMAD.U32 R0, R0, 0x10000, RZ ;  /* 0x0001000000007824 */ /* 0x004fe200078e00ff */
[----:B------:R-:W-:Y:S06]  /*afb0*/  BRA `(.L_x_13166) ;  /* 0x0000000400887947 */ /* 0x000fec0003800000 */
.L_x_13173:
        /* <DEDUP_REMOVED lines=11> */
.L_x_13180:
        /* <DEDUP_REMOVED lines=20> */
.L_x_13182:
[----:B------:R-:W-:Y:S05]  /*b1b0*/  BSYNC B0 ;  /* 0x0000000000007941 */ /* 0x000fea0003800000 */
.L_x_13181:
[----:B------:R-:W-:Y:S01]  /*b1c0*/  LEA R3, R0, 0x3b800000, 0x17 ;  /* 0x3b80000000037811 */ /* 0x000fe200078eb8ff */
[----:B------:R-:W-:-:S05]  /*b1d0*/  IMAD.SHL.U32 R0, R2, 0x100000, RZ ;  /* 0x0010000002007824 */ /* 0x000fca00078e00ff */
[----:B------:R-:W-:Y:S01]  /*b1e0*/  LOP3.LUT R0, R3, R0, R4, 0xfe, !PT ;  /* 0x0000000003007212 */ /* 0x000fe200078efe04 */
[----:B------:R-:W-:Y:S06]  /*b1f0*/  BRA `(.L_x_13166) ;  /* 0x0000000000f87947 */ /* 0x000fec0003800000 */
.L_x_13179:
        /* <DEDUP_REMOVED lines=20> */
.L_x_13184:
[----:B------:R-:W-:Y:S05]  /*b340*/  BSYNC B0 ;  /* 0x0000000000007941 */ /* 0x000fea0003800000 */
.L_x_13183:
[----:B------:R-:W-:Y:S01]  /*b350*/  LEA R3, R0, 0x37800000, 0x17 ;  /* 0x3780000000037811 */ /* 0x000fe200078eb8ff */
[----:B------:R-:W-:-:S05]  /*b360*/  IMAD.SHL.U32 R0, R2, 0x200000, RZ ;  /* 0x0020000002007824 */ /* 0x000fca00078e00ff */
[----:B------:R-:W-:Y:S01]  /*b370*/  LOP3.LUT R0, R3, R0, R4, 0xfe, !PT ;  /* 0x0000000003007212 */ /* 0x000fe200078efe04 */
[----:B------:R-:W-:Y:S06]  /*b380*/  BRA `(.L_x_13166) ;  /* 0x0000000000947947 */ /* 0x000fec0003800000 */
.L_x_13178:
        /* <DEDUP_REMOVED lines=14> */
.L_x_13165:
        /* <DEDUP_REMOVED lines=16> */
.L_x_13187:
[----:B------:R-:W-:Y:S01]  /*b570*/  IMAD.MOV.U32 R0, RZ, RZ, RZ ;  /* 0x000000ffff007224 */ /* 0x000fe200078e00ff */
[----:B------:R-:W-:Y:S06]  /*b580*/  BRA `(.L_x_13166) ;  /* 0x0000000000147947 */ /* 0x000fec0003800000 */
.L_x_13186:
[----:B------:R-:W2:Y:S02]  /*b590*/  LDG.E.64 R2, desc[UR36][R2.64] ;  /* 0x0000002402027981 */ /* 0x000ea4000c1e1b00 */
[----:B--2---:R0:W2:Y:S01]  /*b5a0*/  I2F.U64 R0, R2 ;  /* 0x0000000200007312 */ /* 0x0040a20000301000 */
[----:B------:R-:W-:Y:S05]  /*b5b0*/  BRA `(.L_x_13166) ;  /* 0x0000000000087947 */ /* 0x000fea0003800000 */
.L_x_13185:
[----:B------:R-:W2:Y:S02]  /*b5c0*/  LDG.E R0, desc[UR36][R2.64] ;  /* 0x0000002402007981 */ /* 0x000ea4000c1e1900 */
[----:B--2---:R-:W-:-:S07]  /*b5d0*/  I2FP.F32.U32 R0, R0 ;  /* 0x0000000000007245 */ /* 0x004fce0000201000 */
.L_x_13166:
[----:B------:R-:W-:Y:S05]  /*b5e0*/  BSYNC B6 ;  /* 0x0000000000067941 */ /* 0x000fea0003800000 */
.L_x_13160:
        /* <DEDUP_REMOVED lines=18> */
.L_x_13191:
[----:B------:R-:W0:Y:S02]  /*b710*/  F2I.S64.TRUNC R2, R2 ;  /* 0x0000000200027311 */ /* 0x000e24000020d900 */
[----:B0-----:R-:W-:-:S05]  /*b720*/  IMAD.MOV.U32 R5, RZ, RZ, R2 ;  /* 0x000000ffff057224 */ /* 0x001fca00078e0002 */
[----:B------:R0:W-:Y:S01]  /*b730*/  STG.E.U8 desc[UR36][R16.64], R5 ;  /* 0x0000000510007986 */ /* 0x0001e2000c101124 */
[----:B------:R-:W-:Y:S05]  /*b740*/  BRA `(.L_x_13193) ;  /* 0x0000000c00407947 */ /* 0x000fea0003800000 */
.L_x_13190:
        /* <DEDUP_REMOVED lines=9> */
.L_x_13195:
[----:B------:R-:W0:Y:S02]  /*b7e0*/  F2I.FTZ.TRUNC.NTZ R3, R2 ;  /* 0x0000000200037305 */ /* 0x000e24000021f100 */
[----:B0-----:R0:W-:Y:S01]  /*b7f0*/  STG.E desc[UR36][R16.64], R3 ;  /* 0x0000000310007986 */ /* 0x0011e2000c101924 */
[----:B------:R-:W-:Y:S05]  /*b800*/  BRA `(.L_x_13193) ;  /* 0x0000000c00107947 */ /* 0x000fea0003800000 */
.L_x_13194:
[----:B------:R-:W0:Y:S02]  /*b810*/  F2I.FTZ.TRUNC.NTZ R3, R2 ;  /* 0x0000000200037305 */ /* 0x000e24000021f100 */
[----:B0-----:R0:W-:Y:S01]  /*b820*/  STG.E.U16 desc[UR36][R16.64], R3 ;  /* 0x0000000310007986 */ /* 0x0011e2000c101524 */
[----:B------:R-:W-:Y:S05]  /*b830*/  BRA `(.L_x_13193) ;  /* 0x0000000c00047947 */ /* 0x000fea0003800000 */
.L_x_13189:
        /* <DEDUP_REMOVED lines=8> */
.L_x_13197:
[----:B------:R-:W-:-:S05]  /*b8c0*/  F2FP.F16.F32.PACK_AB R2, RZ, R2 ;  /* 0x00000002ff02723e */ /* 0x000fca00000000ff */
[----:B------:R0:W-:Y:S01]  /*b8d0*/  STG.E.U16 desc[UR36][R16.64], R2 ;  /* 0x0000000210007986 */ /* 0x0001e2000c101524 */
[----:B------:R-:W-:Y:S05]  /*b8e0*/  BRA `(.L_x_13193) ;  /* 0x0000000800d87947 */ /* 0x000fea0003800000 */
.L_x_13196:
        /* <DEDUP_REMOVED lines=9> */
.L_x_13199:
[----:B------:R-:W-:-:S04]  /*b980*/  F2FP.F16.F32.PACK_AB R3, RZ, R2 ;  /* 0x00000002ff03723e */ /* 0x000fc800000000ff */
[----:B------:R-:W-:-:S05]  /*b990*/  PRMT R3, R3, 0x5410, RZ ;  /* 0x0000541003037816 */ /* 0x000fca00000000ff */
[----:B------:R2:W-:Y:S01]  /*b9a0*/  STG.E desc[UR36][R16.64], R3 ;  /* 0x0000000310007986 */ /* 0x0005e2000c101924 */
[----:B------:R-:W-:Y:S05]  /*b9b0*/  BRA `(.L_x_13193) ;  /* 0x0000000800a47947 */ /* 0x000fea0003800000 */
.L_x_13198:
[----:B------:R-:W-:-:S06]  /*b9c0*/  FMUL.FTZ R2, R2, 1 ;  /* 0x3f80000002027820 */ /* 0x000fcc0000410000 */
[----:B------:R-:W0:Y:S02]  /*b9d0*/  F2F.F64.F32 R2, R2 ;  /* 0x0000000200027310 */ /* 0x000e240000201800 */
[----:B0-----:R4:W-:Y:S01]  /*b9e0*/  STG.E.64 desc[UR36][R16.64], R2 ;  /* 0x0000000210007986 */ /* 0x0019e2000c101b24 */
[----:B------:R-:W-:Y:S05]  /*b9f0*/  BRA `(.L_x_13193) ;  /* 0x0000000800947947 */ /* 0x000fea0003800000 */
.L_x_13188:
        /* <DEDUP_REMOVED lines=12> */
.L_x_13202:
[----:B------:R-:W-:Y:S01]  /*bac0*/  FMUL.FTZ R4, R2, 1 ;  /* 0x3f80000002047820 */ /* 0x000fe20000410000 */
[----:B------:R-:W-:-:S05]  /*bad0*/  CS2R R6, SRZ ;  /* 0x0000000000067805 */ /* 0x000fca000001ff00 */
[----:B------:R-:W0:Y:S02]  /*bae0*/  F2F.F64.F32 R4, R4 ;  /* 0x0000000400047310 */ /* 0x000e240000201800 */
[----:B0-----:R0:W-:Y:S01]  /*baf0*/  STG.E.128 desc[UR36][R16.64], R4 ;  /* 0x0000000410007986 */ /* 0x0011e2000c101d24 */
[----:B------:R-:W-:Y:S05]  /*bb00*/  BRA `(.L_x_13193) ;  /* 0x0000000800507947 */ /* 0x000fea0003800000 */
.L_x_13201:
        /* <DEDUP_REMOVED lines=20> */
.L_x_13206:
[----:B------:R-:W-:Y:S05]  /*bc50*/  BSYNC B0 ;  /* 0x0000000000007941 */ /* 0x000fea0003800000 */
.L_x_13205:
[----:B------:R-:W-:-:S05]  /*bc60*/  LOP3.LUT R5, R0, R5, RZ, 0xfc, !PT ;  /* 0x0000000500057212 */ /* 0x000fca00078efcff */
[----:B------:R0:W-:Y:S01]  /*bc70*/  STG.E.U8 desc[UR36][R16.64], R5 ;  /* 0x0000000510007986 */ /* 0x0001e2000c101124 */
[----:B------:R-:W-:Y:S05]  /*bc80*/  BRA `(.L_x_13193) ;  /* 0x0000000400f07947 */ /* 0x000fea0003800000 */
.L_x_13204:
        /* <DEDUP_REMOVED lines=12> */
.L_x_13208:
[----:B------:R-:W-:Y:S01]  /*bd50*/  IMAD.MOV.U32 R0, RZ, RZ, 0x7f ;  /* 0x0000007fff007424 */ /* 0x000fe200078e00ff */
[----:B------:R-:W-:-:S04]  /*bd60*/  ISETP.GT.U32.AND P0, PT, R4, 0x7f800000, PT ;  /* 0x7f8000000400780c */ /* 0x000fc80003f04070 */
[----:B------:R-:W-:-:S09]  /*bd70*/  SEL R0, R0, 0x7c, P0 ;  /* 0x0000007c00007807 */ /* 0x000fd20000000000 */
.L_x_13209:
[----:B------:R-:W-:Y:S05]  /*bd80*/  BSYNC B0 ;  /* 0x0000000000007941 */ /* 0x000fea0003800000 */
.L_x_13207:
[----:B------:R-:W-:-:S04]  /*bd90*/  LOP3.LUT R2, R2, 0x80000000, RZ, 0xc0, !PT ;  /* 0x8000000002027812 */ /* 0x000fc800078ec0ff */
[----:B------:R-:W-:-:S04]  /*bda0*/  SHF.R.U32.HI R3, RZ, 0x18, R2 ;  /* 0x00000018ff037819 */ /* 0x000fc80000011602 */
[----:B------:R-:W-:-:S05]  /*bdb0*/  LOP3.LUT R3, R0, R3, RZ, 0xfc, !PT ;  /* 0x0000000300037212 */ /* 0x000fca00078efcff */
[----:B------:R0:W-:Y:S01]  /*bdc0*/  STG.E.U8 desc[UR36][R16.64], R3 ;  /* 0x0000000310007986 */ /* 0x0001e2000c101124 */
[----:B------:R-:W-:Y:S05]  /*bdd0*/  BRA `(.L_x_13193) ;  /* 0x00000004009c7947 */ /* 0x000fea0003800000 */
.L_x_13203:
[----:B------:R-:W-:-:S05]  /*bde0*/  F2FP.BF16.F32.PACK_AB R2, RZ, R2 ;  /* 0x00000002ff02723e */ /* 0x000fca00000010ff */
[----:B------:R0:W-:Y:S01]  /*bdf0*/  STG.E.U16 desc[UR36][R16.64], R2 ;  /* 0x0000000210007986 */ /* 0x0001e2000c101524 */
[----:B------:R-:W-:Y:S05]  /*be00*/  BRA `(.L_x_13193) ;  /* 0x0000000400907947 */ /* 0x000fea0003800000 */
.L_x_13200:
        /* <DEDUP_REMOVED lines=11> */
.L_x_13212:
        /* <DEDUP_REMOVED lines=16> */
.L_x_13215:
[----:B------:R-:W-:-:S04]  /*bfc0*/  LOP3.LUT R2, R2, 0x80000000, RZ, 0xc0, !PT ;  /* 0x8000000002027812 */ /* 0x000fc800078ec0ff */
[----:B------:R-:W-:-:S04]  /*bfd0*/  SHF.R.U32.HI R3, RZ, 0x18, R2 ;  /* 0x00000018ff037819 */ /* 0x000fc80000011602 */
[----:B------:R-:W-:-:S04]  /*bfe0*/  LOP3.LUT R0, R0, R3, RZ, 0xfc, !PT ;  /* 0x0000000300007212 */ /* 0x000fc800078efcff */
[----:B------:R-:W-:-:S07]  /*bff0*/  PRMT R8, R0, 0x7610, R8 ;  /* 0x0000761000087816 */ /* 0x000fce0000000008 */
.L_x_13214:
[----:B------:R-:W-:Y:S05]  /*c000*/  BSYNC B0 ;  /* 0x0000000000007941 */ /* 0x000fea0003800000 */
.L_x_13213:
[----:B------:R0:W-:Y:S01]  /*c010*/  STG.E.U8 desc[UR36][R16.64], R8 ;  /* 0x0000000810007986 */ /* 0x0001e2000c101124 */
[----:B------:R-:W-:Y:S05]  /*c020*/  BRA `(.L_x_13193) ;  /* 0x0000000400087947 */ /* 0x000fea0003800000 */
.L_x_13211:
        /* <DEDUP_REMOVED lines=16> */
.L_x_13218:
[----:B------:R-:W-:-:S04]  /*c130*/  LOP3.LUT R2, R2, 0x80000000, RZ, 0xc0, !PT ;  /* 0x8000000002027812 */ /* 0x000fc800078ec0ff */
[----:B------:R-:W-:-:S04]  /*c140*/  SHF.R.U32.HI R3, RZ, 0x18, R2 ;  /* 0x00000018ff037819 */ /* 0x000fc80000011602 */
[----:B------:R-:W-:-:S04]  /*c150*/  LOP3.LUT R0, R0, R3, RZ, 0xfc, !PT ;  /* 0x0000000300007212 */ /* 0x000fc800078efcff */
[----:B------:R-:W-:-:S07]  /*c160*/  PRMT R8, R0, 0x7610, R8 ;  /* 0x0000761000087816 */ /* 0x000fce0000000008 */
.L_x_13217:
[----:B------:R-:W-:Y:S05]  /*c170*/  BSYNC B0 ;  /* 0x0000000000007941 */ /* 0x000fea0003800000 */
.L_x_13216:
[----:B------:R0:W-:Y:S01]  /*c180*/  STG.E.U8 desc[UR36][R16.64], R8 ;  /* 0x0000000810007986 */ /* 0x0001e2000c101124 */
[----:B------:R-:W-:Y:S05]  /*c190*/  BRA `(.L_x_13193) ;  /* 0x0000000000ac7947 */ /* 0x000fea0003800000 */
.L_x_13210:
        /* <DEDUP_REMOVED lines=21> */
.L_x_13192:
        /* <DEDUP_REMOVED lines=16> */
.L_x_13221:
[----:B------:R-:W-:Y:S05]  /*c3f0*/  BRA `(.L_x_13193) ;  /* 0x0000000000147947 */ /* 0x000fea0003800000 */
.L_x_13220:
[----:B------:R-:W0:Y:S02]  /*c400*/  F2I.U64.TRUNC R2, R2 ;  /* 0x0000000200027311 */ /* 0x000e24000020d800 */
[----:B0-----:R0:W-:Y:S01]  /*c410*/  STG.E.64 desc[UR36][R16.64], R2 ;  /* 0x0000000210007986 */ /* 0x0011e2000c101b24 */
[----:B------:R-:W-:Y:S05]  /*c420*/  BRA `(.L_x_13193) ;  /* 0x0000000000087947 */ /* 0x000fea0003800000 */
.L_x_13219:
[----:B------:R-:W0:Y:S02]  /*c430*/  F2I.FTZ.U32.TRUNC.NTZ R3, R2 ;  /* 0x0000000200037305 */ /* 0x000e24000021f000 */
[----:B0-----:R0:W-:Y:S02]  /*c440*/  STG.E desc[UR36][R16.64], R3 ;  /* 0x0000000310007986 */ /* 0x0011e4000c101924 */
.L_x_13193:
[----:B------:R-:W-:-:S07]  /*c450*/  VIADD R19, R19, 0x80 ;  /* 0x0000008013137836 */ /* 0x000fce0000000000 */
.L_x_13130:
[----:B------:R-:W-:Y:S05]  /*c460*/  BSYNC B7 ;  /* 0x0000000000077941 */ /* 0x000fea0003800000 */
.L_x_13129:
        /* <DEDUP_REMOVED lines=357> */
.L_x_13222:
        /* <DEDUP_REMOVED lines=22> */
.L_x_13227:
[----:B------:R-:W2:Y:S02]  /*dc20*/  LDG.E.U8 R2, desc[UR36][R2.64] ;  /* 0x0000002402027981 */ /* 0x000ea4000c1e1100 */
[----:B--2---:R-:W-:Y:S01]  /*dc30*/  I2FP.F32.U32 R19, R2 ;  /* 0x0000000200137245 */ /* 0x004fe20000201000 */
[----:B------:R-:W-:Y:S06]  /*dc40*/  BRA `(.L_x_13229) ;  /* 0x0000000c002c7947 */ /* 0x000fec0003800000 */
.L_x_13226:
        /* <DEDUP_REMOVED lines=9> */
.L_x_13231:
[----:B------:R-:W2:Y:S02]  /*dce0*/  LDG.E R2, desc[UR36][R2.64] ;  /* 0x0000002402027981 */ /* 0x000ea4000c1e1900 */
[----:B--2---:R-:W-:Y:S01]  /*dcf0*/  I2FP.F32.S32 R19, R2 ;  /* 0x0000000200137245 */ /* 0x004fe20000201400 */
[----:B------:R-:W-:Y:S06]  /*dd00*/  BRA `(.L_x_13229) ;  /* 0x0000000800fc7947 */ /* 0x000fec0003800000 */
.L_x_13230:
[----:B------:R-:W2:Y:S02]  /*dd10*/  LDG.E.U16 R2, desc[UR36][R2.64] ;  /* 0x0000002402027981 */ /* 0x000ea4000c1e1500 */
[----:B--2---:R0:W1:Y:S01]  /*dd20*/  I2F.S16 R19, R2 ;  /* 0x0000000200137306 */ /* 0x0040620000101400 */
[----:B------:R-:W-:Y:S05]  /*dd30*/  BRA `(.L_x_13229) ;  /* 0x0000000800f07947 */ /* 0x000fea0003800000 */
.L_x_13225:
        /* <DEDUP_REMOVED lines=8> */
.L_x_13233:
[----:B------:R-:W2:Y:S02]  /*ddc0*/  LDG.E.U16 R2, desc[UR36][R2.64] ;  /* 0x0000002402027981 */ /* 0x000ea4000c1e1500 */
[----:B--2---:R-:W-:Y:S01]  /*ddd0*/  HADD2.F32 R19, -RZ, R2.H0_H0 ;  /* 0x20000002ff137230 */ /* 0x004fe20000004100 */
[----:B------:R-:W-:Y:S06]  /*dde0*/  BRA `(.L_x_13229) ;  /* 0x0000000800c47947 */ /* 0x000fec0003800000 */
.L_x_13232:
        /* <DEDUP_REMOVED lines=8> */
.L_x_13235:
[----:B------:R-:W2:Y:S02]  /*de70*/  LDG.E.U16 R2, desc[UR36][R2.64] ;  /* 0x0000002402027981 */ /* 0x000ea4000c1e1500 */
[----:B--2---:R-:W-:Y:S01]  /*de80*/  HADD2.F32 R19, -RZ, R2.H0_H0 ;  /* 0x20000002ff137230 */ /* 0x004fe20000004100 */
[----:B------:R-:W-:Y:S06]  /*de90*/  BRA `(.L_x_13229) ;  /* 0x0000000800987947 */ /* 0x000fec0003800000 */
.L_x_13234:
[----:B------:R-:W2:Y:S01]  /*dea0*/  LDG.E.64 R2, desc[UR36][R2.64] ;  /* 0x0000002402027981 */ /* 0x000ea2000c1e1b00 */
[----:B------:R-:W-:Y:S01]  /*deb0*/  UMOV UR4, 0xf0000000 ;  /* 0xf000000000047882 */ /* 0x000fe20000000000 */
[----:B------:R-:W-:Y:S01]  /*dec0*/  UMOV UR5, 0x380fffff ;  /* 0x380fffff00057882 */ /* 0x000fe20000000000 */
[----:B--2---:R-:W0:Y:S01]  /*ded0*/  F2F.F32.F64 R19, R2 ;  /* 0x0000000200137310 */ /* 0x004e220000301000 */
[----:B------:R-:W-:-:S14]  /*dee0*/  DSETP.GEU.AND P0, PT, |R2|, UR4, PT ;  /* 0x0000000402007e2a */ /* 0x000fdc000bf0e200 */
[----:B0-----:R-:W-:Y:S01]  /*def0*/  @!P0 FMUL R19, R19, 1.175494350822287508e-38 ;  /* 0x0080000013138820 */ /* 0x001fe20000400000 */
[----:B------:R-:W-:Y:S06]  /*df00*/  BRA `(.L_x_13229) ;  /* 0x00000008007c7947 */ /* 0x000fec0003800000 */
.L_x_13224:
        /* <DEDUP_REMOVED lines=12> */
.L_x_13238:
[----:B------:R-:W2:Y:S01]  /*dfd0*/  LDG.E.64 R2, desc[UR36][R2.64] ;  /* 0x0000002402027981 */ /* 0x000ea2000c1e1b00 */
[----:B------:R-:W-:Y:S01]  /*dfe0*/  UMOV UR4, 0xf0000000 ;  /* 0xf000000000047882 */ /* 0x000fe20000000000 */
[----:B------:R-:W-:Y:S01]  /*dff0*/  UMOV UR5, 0x380fffff ;  /* 0x380fffff00057882 */ /* 0x000fe20000000000 */
[----:B--2---:R-:W0:Y:S01]  /*e000*/  F2F.F32.F64 R19, R2 ;  /* 0x0000000200137310 */ /* 0x004e220000301000 */
[----:B------:R-:W-:-:S14]  /*e010*/  DSETP.GEU.AND P0, PT, |R2|, UR4, PT ;  /* 0x0000000402007e2a */ /* 0x000fdc000bf0e200 */
[----:B0-----:R-:W-:Y:S01]  /*e020*/  @!P0 FMUL R19, R19, 1.175494350822287508e-38 ;  /* 0x0080000013138820 */ /* 0x001fe20000400000 */
[----:B------:R-:W-:Y:S06]  /*e030*/  BRA `(.L_x_13229) ;  /* 0x0000000800307947 */ /* 0x000fec0003800000 */
.L_x_13237:
        /* <DEDUP_REMOVED lines=26> */
.L_x_13240:
        /* <DEDUP_REMOVED lines=13> */
.L_x_13239:
[----:B------:R-:W2:Y:S02]  /*e2b0*/  LDG.E.U16 R2, desc[UR36][R2.64] ;  /* 0x0000002402027981 */ /* 0x000ea4000c1e1500 */
[----:B--2---:R-:W-:Y:S01]  /*e2c0*/  IMAD.U32 R19, R2, 0x10000, RZ ;  /* 0x0001000002137824 */ /* 0x004fe200078e00ff */
[----:B------:R-:W-:Y:S06]  /*e2d0*/  BRA `(.L_x_13229) ;  /* 0x0000000400887947 */ /* 0x000fec0003800000 */
.L_x_13236:
        /* <DEDUP_REMOVED lines=11> */
.L_x_13243:
        /* <DEDUP_REMOVED lines=20> */
.L_x_13245:
[----:B------:R-:W-:Y:S05]  /*e4d0*/  BSYNC B0 ;  /* 0x0000000000007941 */ /* 0x000fea0003800000 */
.L_x_13244:
[----:B------:R-:W-:Y:S01]  /*e4e0*/  IMAD.SHL.U32 R2, R2, 0x100000, RZ ;  /* 0x0010000002027824 */ /* 0x000fe200078e00ff */
[----:B------:R-:W-:-:S04]  /*e4f0*/  LEA R0, R0, 0x3b800000, 0x17 ;  /* 0x3b80000000007811 */ /* 0x000fc800078eb8ff */
[----:B------:R-:W-:Y:S01]  /*e500*/  LOP3.LUT R19, R0, R2, R19, 0xfe, !PT ;  /* 0x0000000200137212 */ /* 0x000fe200078efe13 */
[----:B------:R-:W-:Y:S06]  /*e510*/  BRA `(.L_x_13229) ;  /* 0x0000000000f87947 */ /* 0x000fec0003800000 */
.L_x_13242:
        /* <DEDUP_REMOVED lines=20> */
.L_x_13247:
[----:B------:R-:W-:Y:S05]  /*e660*/  BSYNC B0 ;  /* 0x0000000000007941 */ /* 0x000fea0003800000 */
.L_x_13246:
[----:B------:R-:W-:Y:S01]  /*e670*/  IMAD.SHL.U32 R2, R2, 0x200000, RZ ;  /* 0x0020000002027824 */ /* 0x000fe200078e00ff */
[----:B------:R-:W-:-:S04]  /*e680*/  LEA R0, R0, 0x37800000, 0x17 ;  /* 0x3780000000007811 */ /* 0x000fc800078eb8ff */
[----:B------:R-:W-:Y:S01]  /*e690*/  LOP3.LUT R19, R0, R2, R19, 0xfe, !PT ;  /* 0x0000000200137212 */ /* 0x000fe200078efe13 */
[----:B------:R-:W-:Y:S06]  /*e6a0*/  BRA `(.L_x_13229) ;  /* 0x0000000000947947 */ /* 0x000fec0003800000 */
.L_x_13241:
        /* <DEDUP_REMOVED lines=14> */
.L_x_13228:
        /* <DEDUP_REMOVED lines=16> */
.L_x_13250:
[----:B------:R-:W-:Y:S01]  /*e890*/  IMAD.MOV.U32 R19, RZ, RZ, RZ ;  /* 0x000000ffff137224 */ /* 0x000fe200078e00ff */
[----:B------:R-:W-:Y:S06]  /*e8a0*/  BRA `(.L_x_13229) ;  /* 0x0000000000147947 */ /* 0x000fec0003800000 */
.L_x_13249:
[----:B------:R-:W2:Y:S02]  /*e8b0*/  LDG.E.64 R2, desc[UR36][R2.64] ;  /* 0x0000002402027981 */ /* 0x000ea4000c1e1b00 */
[----:B--2---:R0:W1:Y:S01]  /*e8c0*/  I2F.U64 R19, R2 ;  /* 0x0000000200137312 */ /* 0x0040620000301000 */
[----:B------:R-:W-:Y:S05]  /*e8d0*/  BRA `(.L_x_13229) ;  /* 0x0000000000087947 */ /* 0x000fea0003800000 */
.L_x_13248:
[----:B------:R-:W2:Y:S02]  /*e8e0*/  LDG.E R2, desc[UR36][R2.64] ;  /* 0x0000002402027981 */ /* 0x000ea4000c1e1900 */
[----:B--2---:R-:W-:-:S07]  /*e8f0*/  I2FP.F32.U32 R19, R2 ;  /* 0x0000000200137245 */ /* 0x004fce0000201000 */
.L_x_13229:
[----:B------:R-:W-:Y:S05]  /*e900*/  BSYNC B6 ;  /* 0x0000000000067941 */ /* 0x000fea0003800000 */
.L_x_13223:
        /* <DEDUP_REMOVED lines=19> */
.L_x_13255:
[----:B------:R-:W2:Y:S02]  /*ea40*/  LDG.E.U8 R0, desc[UR36][R2.64] ;  /* 0x0000002402007981 */ /* 0x000ea4000c1e1100 */
[----:B--2---:R-:W-:Y:S01]  /*ea50*/  I2FP.F32.U32 R0, R0 ;  /* 0x0000000000007245 */ /* 0x004fe20000201000 */
[----:B------:R-:W-:Y:S06]  /*ea60*/  BRA `(.L_x_13257) ;  /* 0x0000000c002c7947 */ /* 0x000fec0003800000 */
.L_x_13254:
        /* <DEDUP_REMOVED lines=9> */
.L_x_13259:
[----:B------:R-:W2:Y:S02]  /*eb00*/  LDG.E R0, desc[UR36][R2.64] ;  /* 0x0000002402007981 */ /* 0x000ea4000c1e1900 */
[----:B--2---:R-:W-:Y:S01]  /*eb10*/  I2FP.F32.S32 R0, R0 ;  /* 0x0000000000007245 */ /* 0x004fe20000201400 */
[----:B------:R-:W-:Y:S06]  /*eb20*/  BRA `(.L_x_13257) ;  /* 0x0000000800fc7947 */ /* 0x000fec0003800000 */
.L_x_13258:
[----:B------:R-:W2:Y:S02]  /*eb30*/  LDG.E.U16 R0, desc[UR36][R2.64] ;  /* 0x0000002402007981 */ /* 0x000ea4000c1e1500 */
[----:B--2---:R-:W0:Y:S01]  /*eb40*/  I2F.S16 R0, R0 ;  /* 0x0000000000007306 */ /* 0x004e220000101400 */
[----:B------:R-:W-:Y:S05]  /*eb50*/  BRA `(.L_x_13257) ;  /* 0x0000000800f07947 */ /* 0x000fea0003800000 */
.L_x_13253:
        /* <DEDUP_REMOVED lines=8> */
.L_x_13261:
[----:B------:R-:W2:Y:S02]  /*ebe0*/  LDG.E.U16 R0, desc[UR36][R2.64] ;  /* 0x0000002402007981 */ /* 0x000ea4000c1e1500 */
[----:B--2---:R-:W-:Y:S01]  /*ebf0*/  HADD2.F32 R0, -RZ, R0.H0_H0 ;  /* 0x20000000ff007230 */ /* 0x004fe20000004100 */
[----:B------:R-:W-:Y:S06]  /*ec00*/  BRA `(.L_x_13257) ;  /* 0x0000000800c47947 */ /* 0x000fec0003800000 */
.L_x_13260:
        /* <DEDUP_REMOVED lines=8> */
.L_x_13263:
[----:B------:R-:W2:Y:S02]  /*ec90*/  LDG.E.U16 R0, desc[UR36][R2.64] ;  /* 0x0000002402007981 */ /* 0x000ea4000c1e1500 */
[----:B--2---:R-:W-:Y:S01]  /*eca0*/  HADD2.F32 R0, -RZ, R0.H0_H0 ;  /* 0x20000000ff007230 */ /* 0x004fe20000004100 */
[----:B------:R-:W-:Y:S06]  /*ecb0*/  BRA `(.L_x_13257) ;  /* 0x0000000800987947 */ /* 0x000fec0003800000 */
.L_x_13262:
[----:B------:R-:W2:Y:S01]  /*ecc0*/  LDG.E.64 R2, desc[UR36][R2.64] ;  /* 0x0000002402027981 */ /* 0x000ea2000c1e1b00 */
[----:B------:R-:W-:Y:S01]  /*ecd0*/  UMOV UR4, 0xf0000000 ;  /* 0xf000000000047882 */ /* 0x000fe20000000000 */
[----:B------:R-:W-:Y:S01]  /*ece0*/  UMOV UR5, 0x380fffff ;  /* 0x380fffff00057882 */ /* 0x000fe20000000000 */
[----:B--2---:R-:W0:Y:S01]  /*ecf0*/  F2F.F32.F64 R0, R2 ;  /* 0x0000000200007310 */ /* 0x004e220000301000 */
[----:B------:R-:W-:-:S14]  /*ed00*/  DSETP.GEU.AND P0, PT, |R2|, UR4, PT ;  /* 0x0000000402007e2a */ /* 0x000fdc000bf0e200 */
[----:B0-----:R-:W-:Y:S01]  /*ed10*/  @!P0 FMUL R0, R0, 1.175494350822287508e-38 ;  /* 0x0080000000008820 */ /* 0x001fe20000400000 */
[----:B------:R-:W-:Y:S06]  /*ed20*/  BRA `(.L_x_13257) ;  /* 0x00000008007c7947 */ /* 0x000fec0003800000 */
.L_x_13252:
        /* <DEDUP_REMOVED lines=12> */
.L_x_13266:
[----:B------:R-:W2:Y:S01]  /*edf0*/  LDG.E.64 R2, desc[UR36][R2.64] ;  /* 0x0000002402027981 */ /* 0x000ea2000c1e1b00 */
[----:B------:R-:W-:Y:S01]  /*ee00*/  UMOV UR4, 0xf0000000 ;  /* 0xf000000000047882 */ /* 0x000fe20000000000 */
[----:B------:R-:W-:Y:S01]  /*ee10*/  UMOV UR5, 0x380fffff ;  /* 0x380fffff00057882 */ /* 0x000fe20000000000 */
[----:B--2---:R-:W0:Y:S01]  /*ee20*/  F2F.F32.F64 R0, R2 ;  /* 0x0000000200007310 */ /* 0x004e220000301000 */
[----:B------:R-:W-:-:S14]  /*ee30*/  DSETP.GEU.AND P0, PT, |R2|, UR4, PT ;  /* 0x0000000402007e2a */ /* 0x000fdc000bf0e200 */
[----:B0-----:R-:W-:Y:S01]  /*ee40*/  @!P0 FMUL R0, R0, 1.175494350822287508e-38 ;  /* 0x0080000000008820 */ /* 0x001fe20000400000 */
[----:B------:R-:W-:Y:S06]  /*ee50*/  BRA `(.L_x_13257) ;  /* 0x0000000800307947 */ /* 0x000fec0003800000 */
.L_x_13265:
        /* <DEDUP_REMOVED lines=26> */
.L_x_13268:
        /* <DEDUP_REMOVED lines=13> */
.L_x_13267:
[----:B------:R-:W2:Y:S02]  /*f0d0*/  LDG.E.U16 R0, desc[UR36][R2.64] ;  /* 0x0000002402007981 */ /* 0x000ea4000c1e1500 */
[----:B--2---:R-:W-:Y:S01]  /*f0e0*/  IMAD.U32 R0, R0, 0x10000, RZ ;  /* 0x0001000000007824 */ /* 0x004fe200078e00ff */
[----:B------:R-:W-:Y:S06]  /*f0f0*/  BRA `(.L_x_13257) ;  /* 0x0000000400887947 */ /* 0x000fec0003800000 */
.L_x_13264:
        /* <DEDUP_REMOVED lines=11> */
.L_x_13271:
        /* <DEDUP_REMOVED lines=20> */
.L_x_13273:
[----:B------:R-:W-:Y:S05]  /*f2f0*/  BSYNC B0 ;  /* 0x0000000000007941 */ /* 0x000fea0003800000 */
.L_x_13272:
[----:B------:R-:W-:Y:S01]  /*f300*/  LEA R3, R0, 0x3b800000, 0x17 ;  /* 0x3b80000000037811 */ /* 0x000fe200078eb8ff */
[----:B------:R-:W-:-:S05]  /*f310*/  IMAD.SHL.U32 R0, R2, 0x100000, RZ ;  /* 0x0010000002007824 */ /* 0x000fca00078e00ff */
[----:B------:R-:W-:Y:S01]  /*f320*/  LOP3.LUT R0, R3, R0, R4, 0xfe, !PT ;  /* 0x0000000003007212 */ /* 0x000fe200078efe04 */
[----:B------:R-:W-:Y:S06]  /*f330*/  BRA `(.L_x_13257) ;  /* 0x0000000000f87947 */ /* 0x000fec0003800000 */
.L_x_13270:
        /* <DEDUP_REMOVED lines=20> */
.L_x_13275:
[----:B------:R-:W-:Y:S05]  /*f480*/  BSYNC B0 ;  /* 0x0000000000007941 */ /* 0x000fea0003800000 */
.L_x_13274:
[----:B------:R-:W-:Y:S01]  /*f490*/  LEA R3, R0, 0x37800000, 0x17 ;  /* 0x3780000000037811 */ /* 0x000fe200078eb8ff */
[----:B------:R-:W-:-:S05]  /*f4a0*/  IMAD.SHL.U32 R0, R2, 0x200000, RZ ;  /* 0x0020000002007824 */ /* 0x000fca00078e00ff */
[----:B------:R-:W-:Y:S01]  /*f4b0*/  LOP3.LUT R0, R3, R0, R4, 0xfe, !PT ;  /* 0x0000000003007212 */ /* 0x000fe200078efe04 */
[----:B------:R-:W-:Y:S06]  /*f4c0*/  BRA `(.L_x_13257) ;  /* 0x0000000000947947 */ /* 0x000fec0003800000 */
.L_x_13269:
        /* <DEDUP_REMOVED lines=14> */
.L_x_13256:
        /* <DEDUP_REMOVED lines=16> */
.L_x_13278:
[----:B------:R-:W-:Y:S01]  /*f6b0*/  IMAD.MOV.U32 R0, RZ, RZ, RZ ;  /* 0x000000ffff007224 */ /* 0x000fe200078e00ff */
[----:B------:R-:W-:Y:S06]  /*f6c0*/  BRA `(.L_x_13257) ;  /* 0x0000000000147947 */ /* 0x000fec0003800000 */
.L_x_13277:
[----:B------:R-:W2:Y:S02]  /*f6d0*/  LDG.E.64 R2, desc[UR36][R2.64] ;  /* 0x0000002402027981 */ /* 0x000ea4000c1e1b00 */
[----:B--2---:R0:W1:Y:S01]  /*f6e0*/  I2F.U64 R0, R2 ;  /* 0x0000000200007312 */ /* 0x0040620000301000 */
[----:B------:R-:W-:Y:S05]  /*f6f0*/  BRA `(.L_x_13257) ;  /* 0x0000000000087947 */ /* 0x000fea0003800000 */
.L_x_13276:
[----:B------:R-:W2:Y:S02]  /*f700*/  LDG.E R0, desc[UR36][R2.64] ;  /* 0x0000002402007981 */ /* 0x000ea4000c1e1900 */
[----:B--2---:R-:W-:-:S07]  /*f710*/  I2FP.F32.U32 R0, R0 ;  /* 0x0000000000007245 */ /* 0x004fce0000201000 */
.L_x_13257:
[----:B------:R-:W-:Y:S05]  /*f720*/  BSYNC B6 ;  /* 0x0000000000067941 */ /* 0x000fea0003800000 */
.L_x_13251:
        /* <DEDUP_REMOVED lines=18> */
.L_x_13282:
[----:B------:R-:W0:Y:S02]  /*f850*/  F2I.S64.TRUNC R2, R2 ;  /* 0x0000000200027311 */ /* 0x000e24000020d900 */
[----:B0-----:R-:W-:-:S05]  /*f860*/  IMAD.MOV.U32 R5, RZ, RZ, R2 ;  /* 0x000000ffff057224 */ /* 0x001fca00078e0002 */
[----:B------:R-:W-:Y:S01]  /*f870*/  STG.E.U8 desc[UR36][R16.64], R5 ;  /* 0x0000000510007986 */ /* 0x000fe2000c101124 */
[----:B------:R-:W-:Y:S05]  /*f880*/  EXIT ;  /* 0x000000000000794d */ /* 0x000fea0003800000 */
.L_x_13281:
        /* <DEDUP_REMOVED lines=9> */
.L_x_13285:
[----:B------:R-:W0:Y:S02]  /*f920*/  F2I.FTZ.TRUNC.NTZ R3, R2 ;  /* 0x0000000200037305 */ /* 0x000e24000021f100 */
[----:B0-----:R-:W-:Y:S01]  /*f930*/  STG.E desc[UR36][R16.64], R3 ;  /* 0x0000000310007986 */ /* 0x001fe2000c101924 */
[----:B------:R-:W-:Y:S05]  /*f940*/  EXIT ;  /* 0x000000000000794d */ /* 0x000fea0003800000 */
.L_x_13284:
[----:B------:R-:W0:Y:S02]  /*f950*/  F2I.FTZ.TRUNC.NTZ R3, R2 ;  /* 0x0000000200037305 */ /* 0x000e24000021f100 */
[----:B0-----:R-:W-:Y:S01]  /*f960*/  STG.E.U16 desc[UR36][R16.64], R3 ;  /* 0x0000000310007986 */ /* 0x001fe2000c101524 */
[----:B------:R-:W-:Y:S05]  /*f970*/  EXIT ;  /* 0x000000000000794d */ /* 0x000fea0003800000 */
.L_x_13280:
        /* <DEDUP_REMOVED lines=8> */
.L_x_13287:
[----:B------:R-:W-:-:S05]  /*fa00*/  F2FP.F16.F32.PACK_AB R2, RZ, R2 ;  /* 0x00000002ff02723e */ /* 0x000fca00000000ff */
[----:B------:R-:W-:Y:S01]  /*fa10*/  STG.E.U16 desc[UR36][R16.64], R2 ;  /* 0x0000000210007986 */ /* 0x000fe2000c101524 */
[----:B------:R-:W-:Y:S05]  /*fa20*/  EXIT ;  /* 0x000000000000794d */ /* 0x000fea0003800000 */
.L_x_13286:
        /* <DEDUP_REMOVED lines=9> */
.L_x_13289:
[----:B------:R-:W-:-:S04]  /*fac0*/  F2FP.F16.F32.PACK_AB R3, RZ, R2 ;  /* 0x00000002ff03723e */ /* 0x000fc800000000ff */
[----:B------:R-:W-:-:S05]  /*fad0*/  PRMT R3, R3, 0x5410, RZ ;  /* 0x0000541003037816 */ /* 0x000fca00000000ff */
[----:B------:R-:W-:Y:S01]  /*fae0*/  STG.E desc[UR36][R16.64], R3 ;  /* 0x0000000310007986 */ /* 0x000fe2000c101924 */
[----:B------:R-:W-:Y:S05]  /*faf0*/  EXIT ;  /* 0x000000000000794d */ /* 0x000fea0003800000 */
.L_x_13288:
[----:B------:R-:W-:-:S06]  /*fb00*/  FMUL.FTZ R2, R2, 1 ;  /* 0x3f80000002027820 */ /* 0x000fcc0000410000 */
[----:B------:R-:W0:Y:S02]  /*fb10*/  F2F.F64.F32 R2, R2 ;  /* 0x0000000200027310 */ /* 0x000e240000201800 */
[----:B0-----:R-:W-:Y:S01]  /*fb20*/  STG.E.64 desc[UR36][R16.64], R2 ;  /* 0x0000000210007986 */ /* 0x001fe2000c101b24 */
[----:B------:R-:W-:Y:S05]  /*fb30*/  EXIT ;  /* 0x000000000000794d */ /* 0x000fea0003800000 */
.L_x_13279:
        /* <DEDUP_REMOVED lines=12> */
.L_x_13292:
[----:B------:R-:W-:Y:S01]  /*fc00*/  FMUL.FTZ R4, R2, 1 ;  /* 0x3f80000002047820 */ /* 0x000fe20000410000 */
[----:B------:R-:W-:-:S05]  /*fc10*/  CS2R R6, SRZ ;  /* 0x0000000000067805 */ /* 0x000fca000001ff00 */
[----:B------:R-:W0:Y:S02]  /*fc20*/  F2F.F64.F32 R4, R4 ;  /* 0x0000000400047310 */ /* 0x000e240000201800 */
[----:B0-----:R-:W-:Y:S01]  /*fc30*/  STG.E.128 desc[UR36][R16.64], R4 ;  /* 0x0000000410007986 */ /* 0x001fe2000c101d24 */
[----:B------:R-:W-:Y:S05]  /*fc40*/  EXIT ;  /* 0x000000000000794d */ /* 0x000fea0003800000 */
.L_x_13291:
        /* <DEDUP_REMOVED lines=20> */
.L_x_13296:
[----:B------:R-:W-:Y:S05]  /*fd90*/  BSYNC B0 ;  /* 0x0000000000007941 */ /* 0x000fea0003800000 */
.L_x_13295:
[----:B------:R-:W-:-:S05]  /*fda0*/  LOP3.LUT R5, R0, R5, RZ, 0xfc, !PT ;  /* 0x0000000500057212 */ /* 0x000fca00078efcff */
[----:B------:R-:W-:Y:S01]  /*fdb0*/  STG.E.U8 desc[UR36][R16.64], R5 ;  /* 0x0000000510007986 */ /* 0x000fe2000c101124 */
[----:B------:R-:W-:Y:S05]  /*fdc0*/  EXIT ;  /* 0x000000000000794d */ /* 0x000fea0003800000 */
.L_x_13294:
        /* <DEDUP_REMOVED lines=12> */
.L_x_13298:
[----:B------:R-:W-:Y:S01]  /*fe90*/  IMAD.MOV.U32 R0, RZ, RZ, 0x7f ;  /* 0x0000007fff007424 */ /* 0x000fe200078e00ff */
[----:B------:R-:W-:-:S04]  /*fea0*/  ISETP.GT.U32.AND P0, PT, R4, 0x7f800000, PT ;  /* 0x7f8000000400780c */ /* 0x000fc80003f04070 */
[----:B------:R-:W-:-:S09]  /*feb0*/  SEL R0, R0, 0x7c, P0 ;  /* 0x0000007c00007807 */ /* 0x000fd20000000000 */
.L_x_13299:
[----:B------:R-:W-:Y:S05]  /*fec0*/  BSYNC B0 ;  /* 0x0000000000007941 */ /* 0x000fea0003800000 */
.L_x_13297:
[----:B------:R-:W-:-:S04]  /*fed0*/  LOP3.LUT R2, R2, 0x80000000, RZ, 0xc0, !PT ;  /* 0x8000000002027812 */ /* 0x000fc800078ec0ff */
[----:B------:R-:W-:-:S04]  /*fee0*/  SHF.R.U32.HI R3, RZ, 0x18, R2 ;  /* 0x00000018ff037819 */ /* 0x000fc80000011602 */
[----:B------:R-:W-:-:S05]  /*fef0*/  LOP3.LUT R3, R0, R3, RZ, 0xfc, !PT ;  /* 0x0000000300037212 */ /* 0x000fca00078efcff */
[----:B------:R-:W-:Y:S01]  /*ff00*/  STG.E.U8 desc[UR36][R16.64], R3 ;  /* 0x0000000310007986 */ /* 0x000fe2000c101124 */
[----:B------:R-:W-:Y:S05]  /*ff10*/  EXIT ;  /* 0x000000000000794d */ /* 0x000fea0003800000 */
.L_x_13293:
[----:B------:R-:W-:-:S05]  /*ff20*/  F2FP.BF16.F32.PACK_AB R2, RZ, R2 ;  /* 0x00000002ff02723e */ /* 0x000fca00000010ff */
[----:B------:R-:W-:Y:S01]  /*ff30*/  STG.E.U16 desc[UR36][R16.64], R2 ;  /* 0x0000000210007986 */ /* 0x000fe2000c101524 */
[----:B------:R-:W-:Y:S05]  /*ff40*/  EXIT ;  /* 0x000000000000794d */ /* 0x000fea0003800000 */
.L_x_13290:
        /* <DEDUP_REMOVED lines=11> */
.L_x_13302:
        /* <DEDUP_REMOVED lines=16> */
.L_x_13305:
[----:B------:R-:W-:-:S04]  /*10100*/  LOP3.LUT R2, R2, 0x80000000, RZ, 0xc0, !PT ;  /* 0x8000000002027812 */ /* 0x000fc800078ec0ff */
[----:B------:R-:W-:-:S04]  /*10110*/  SHF.R.U32.HI R3, RZ, 0x18, R2 ;  /* 0x00000018ff037819 */ /* 0x000fc80000011602 */
[----:B------:R-:W-:-:S04]  /*10120*/  LOP3.LUT R0, R0, R3, RZ, 0xfc, !PT ;  /* 0x0000000300007212 */ /* 0x000fc800078efcff */
[----:B------:R-:W-:-:S07]  /*10130*/  PRMT R8, R0, 0x7610, R8 ;  /* 0x0000761000087816 */ /* 0x000fce0000000008 */
.L_x_13304:
[----:B------:R-:W-:Y:S05]  /*10140*/  BSYNC B0 ;  /* 0x0000000000007941 */ /* 0x000fea0003800000 */
.L_x_13303:
[----:B------:R-:W-:Y:S01]  /*10150*/  STG.E.U8 desc[UR36][R16.64], R8 ;  /* 0x0000000810007986 */ /* 0x000fe2000c101124 */
[----:B------:R-:W-:Y:S05]  /*10160*/  EXIT ;  /* 0x000000000000794d */ /* 0x000fea0003800000 */
.L_x_13301:
        /* <DEDUP_REMOVED lines=16> */
.L_x_13308:
[----:B------:R-:W-:-:S04]  /*10270*/  LOP3.LUT R2, R2, 0x80000000, RZ, 0xc0, !PT ;  /* 0x8000000002027812 */ /* 0x000fc800078ec0ff */
[----:B------:R-:W-:-:S04]  /*10280*/  SHF.R.U32.HI R3, RZ, 0x18, R2 ;  /* 0x00000018ff037819 */ /* 0x000fc80000011602 */
[----:B------:R-:W-:-:S04]  /*10290*/  LOP3.LUT R0, R0, R3, RZ, 0xfc, !PT ;  /* 0x0000000300007212 */ /* 0x000fc800078efcff */
[----:B------:R-:W-:-:S07]  /*102a0*/  PRMT R8, R0, 0x7610, R8 ;  /* 0x0000761000087816 */ /* 0x000fce0000000008 */
.L_x_13307:
[----:B------:R-:W-:Y:S05]  /*102b0*/  BSYNC B0 ;  /* 0x0000000000007941 */ /* 0x000fea0003800000 */
.L_x_13306:
[----:B------:R-:W-:Y:S01]  /*102c0*/  STG.E.U8 desc[UR36][R16.64], R8 ;  /* 0x0000000810007986 */ /* 0x000fe2000c101124 */
[----:B------:R-:W-:Y:S05]  /*102d0*/  EXIT ;  /* 0x000000000000794d */ /* 0x000fea0003800000 */
.L_x_13300:
        /* <DEDUP_REMOVED lines=21> */
.L_x_13283:
        /* <DEDUP_REMOVED lines=16> */
.L_x_13311:
[----:B------:R-:W-:Y:S05]  /*10530*/  EXIT ;  /* 0x000000000000794d */ /* 0x000fea0003800000 */
.L_x_13310:
[----:B------:R-:W0:Y:S02]  /*10540*/  F2I.U64.TRUNC R2, R2 ;  /* 0x0000000200027311 */ /* 0x000e24000020d800 */
[----:B0-----:R-:W-:Y:S01]  /*10550*/  STG.E.64 desc[UR36][R16.64], R2 ;  /* 0x0000000210007986 */ /* 0x001fe2000c101b24 */
[----:B------:R-:W-:Y:S05]  /*10560*/  EXIT ;  /* 0x000000000000794d */ /* 0x000fea0003800000 */
.L_x_13309:
[----:B------:R-:W0:Y:S02]  /*10570*/  F2I.FTZ.U32.TRUNC.NTZ R3, R2 ;  /* 0x0000000200037305 */ /* 0x000e24000021f000 */
[----:B0-----:R-:W-:Y:S01]  /*10580*/  STG.E desc[UR36][R16.64], R3 ;  /* 0x0000000310007986 */ /* 0x001fe2000c101924 */
[----:B------:R-:W-:Y:S05]  /*10590*/  EXIT ;  /* 0x000000000000794d */ /* 0x000fea0003800000 */
.L_x_13312:
        /* <DEDUP_REMOVED lines=14> */
.L_x_14684:


//--------------------- .text._ZN2at6native27unrolled_elementwise_kernelIZZZNS0_28sigmoid_backward_kernel_cudaERNS_18TensorIteratorBaseEENKUlvE0_clEvENKUlvE0_clEvEUlffE_St5arrayIPcLm3EELi4E23TrivialOffsetCalculatorILi2EjESA_ILi1EjENS0_6memory12LoadWithCastILi2EEENSD_13StoreWithCastILi1EEEEEviT_T0_T2_T3_T4_T5_ --------------------------
	.section	.text._ZN2at6native27unrolled_elementwise_kernelIZZZNS0_28sigmoid_backward_kernel_cudaERNS_18TensorIteratorBaseEENKUlvE0_clEvENKUlvE0_clEvEUlffE_St5arrayIPcLm3EELi4E23TrivialOffsetCalculatorILi2EjESA_ILi1EjENS0_6memory12LoadWithCastILi2EEENSD_13StoreWithCastILi1EEEEEviT_T0_T2_T3_T4_T5_,"ax",@progbits
	.align	128
        .global         _ZN2at6native27unrolled_elementwise_kernelIZZZNS0_28sigmoid_backward_kernel_cudaERNS_18TensorIteratorBaseEENKUlvE0_clEvENKUlvE0_clEvEUlffE_St5arrayIPcLm3EELi4E23TrivialOffsetCalculatorILi2EjESA_ILi1EjENS0_6memory12LoadWithCastILi2EEENSD_13StoreWithCastILi1EEEEEviT_T0_T2_T3_T4_T5_
        .type           _ZN2at6native27unrolled_elementwise_kernelIZZZNS0_28sigmoid_backward_kernel_cudaERNS_18TensorIteratorBaseEENKUlvE0_clEvENKUlvE0_clEvEUlffE_St5arrayIPcLm3EELi4E23TrivialOffsetCalculatorILi2EjESA_ILi1EjENS0_6memory12LoadWithCastILi2EEENSD_13StoreWithCastILi1EEEEEviT_T0_T2_T3_T4_T5_,@function
        .size           _ZN2at6native27unrolled_elementwise_kernelIZZZNS0_28sigmoid_backward_kernel_cudaERNS_18TensorIteratorBaseEENKUlvE0_clEvENKUlvE0_clEvEUlffE_St5arrayIPcLm3EELi4E23TrivialOffsetCalculatorILi2EjESA_ILi1EjENS0_6memory12LoadWithCastILi2EEENSD_13StoreWithCastILi1EEEEEviT_T0_T2_T3_T4_T5_,(.L_x_14685 - _ZN2at6native27unrolled_elementwise_kernelIZZZNS0_28sigmoid_backward_kernel_cudaERNS_18TensorIteratorBaseEENKUlvE0_clEvENKUlvE0_clEvEUlffE_St5arrayIPcLm3EELi4E23TrivialOffsetCalculatorILi2EjESA_ILi1EjENS0_6memory12LoadWithCastILi2EEENSD_13StoreWithCastILi1EEEEEviT_T0_T2_T3_T4_T5_)
        .other          _ZN2at6native27unrolled_elementwise_kernelIZZZNS0_28sigmoid_backward_kernel_cudaERNS_18TensorIteratorBaseEENKUlvE0_clEvENKUlvE0_clEvEUlffE_St5arrayIPcLm3EELi4E23TrivialOffsetCalculatorILi2EjESA_ILi1EjENS0_6memory12LoadWithCastILi2EEENSD_13StoreWithCastILi1EEEEEviT_T0_T2_T3_T4_T5_,@"STO_CUDA_ENTRY STV_DEFAULT"
_ZN2at6native27unrolled_elementwise_kernelIZZZNS0_28sigmoid_backward_kernel_cudaERNS_18TensorIteratorBaseEENKUlvE0_clEvENKUlvE0_clEvEUlffE_St5arrayIPcLm3EELi4E23TrivialOffsetCalculatorILi2EjESA_ILi1EjENS0_6memory12LoadWithCastILi2EEENSD_13StoreWithCastILi1EEEEEviT_T0_T2_T3_T4_T5_:
.text._ZN2at6native27unrolled_elementwise_kernelIZZZNS0_28sigmoid_backward_kernel_cudaERNS_18TensorIteratorBaseEENKUlvE0_clEvENKUlvE0_clEvEUlffE_St5arrayIPcLm3EELi4E23TrivialOffsetCalculatorILi2EjESA_ILi1EjENS0_6memory12LoadWithCastILi2EEENSD_13StoreWithCastILi1EEEEEviT_T0_T2_T3_T4_T5_:
        /* <DEDUP_REMOVED lines=34> */
.L_x_13319:
[----:B------:R-:W2:Y:S02]  /*0220*/  LDG.E.U8 R4, desc[UR36][R4.64] ;  /* 0x0000002404047981 */ /* 0x000ea4000c1e1100 */
[----:B--2---:R-:W-:Y:S01]  /*0230*/  I2FP.F32.U32 R22, R4 ;  /* 0x0000000400167245 */ /* 0x004fe20000201000 */
[----:B------:R-:W-:Y:S06]  /*0240*/  BRA `(.L_x_13321) ;  /* 0x0000000c00307947 */ /* 0x000fec0003800000 */
.L_x_13318:
        /* <DEDUP_REMOVED lines=9> */
.L_x_13323:
[----:B------:R-:W2:Y:S02]  /*02e0*/  LDG.E R4, desc[UR36][R4.64] ;  /* 0x0000002404047981 */ /* 0x000ea4000c1e1900 */
[----:B--2---:R-:W-:Y:S01]  /*02f0*/  I2FP.F32.S32 R22, R4 ;  /* 0x0000000400167245 */ /* 0x004fe20000201400 */
[----:B------:R-:W-:Y:S06]  /*0300*/  BRA `(.L_x_13321) ;  /* 0x0000000c00007947 */ /* 0x000fec0003800000 */
.L_x_13322:
[----:B------:R-:W2:Y:S02]  /*0310*/  LDG.E.U16 R4, desc[UR36][R4.64] ;  /* 0x0000002404047981 */ /* 0x000ea4000c1e1500 */
[----:B--2---:R2:W3:Y:S01]  /*0320*/  I2F.S16 R22, R4 ;  /* 0x0000000400167306 */ /* 0x0044e20000101400 */
[----:B------:R-:W-:Y:S05]  /*0330*/  BRA `(.L_x_13321) ;  /* 0x0000000800f47947 */ /* 0x000fea0003800000 */
.L_x_13317:
        /* <DEDUP_REMOVED lines=8> */
.L_x_13325:
[----:B------:R-:W2:Y:S02]  /*03c0*/  LDG.E.U16 R4, desc[UR36][R4.64] ;  /* 0x0000002404047981 */ /* 0x000ea4000c1e1500 */
[----:B--2---:R-:W-:Y:S01]  /*03d0*/  HADD2.F32 R22, -RZ, R4.H0_H0 ;  /* 0x20000004ff167230 */ /* 0x004fe20000004100 */
[----:B------:R-:W-:Y:S06]  /*03e0*/  BRA `(.L_x_13321) ;  /* 0x0000000800c87947 */ /* 0x000fec0003800000 */
.L_x_13324:
        /* <DEDUP_REMOVED lines=8> */
.L_x_13327:
[----:B------:R-:W2:Y:S02]  /*0470*/  LDG.E.U16 R4, desc[UR36][R4.64] ;  /* 0x0000002404047981 */ /* 0x000ea4000c1e1500 */
[----:B--2---:R-:W-:Y:S01]  /*0480*/  HADD2.F32 R22, -RZ, R4.H0_H0 ;  /* 0x20000004ff167230 */ /* 0x004fe20000004100 */
[----:B------:R-:W-:Y:S06]  /*0490*/  BRA `(.L_x_13321) ;  /* 0x00000008009c7947 */ /* 0x000fec0003800000 */
.L_x_13326:
[----:B------:R-:W2:Y:S01]  /*04a0*/  LDG.E.64 R4, desc[UR36][R4.64] ;  /* 0x0000002404047981 */ /* 0x000ea2000c1e1b00 */
[----:B------:R-:W-:Y:S01]  /*04b0*/  UMOV UR4, 0xf0000000 ;  /* 0xf000000000047882 */ /* 0x000fe20000000000 */
[----:B------:R-:W-:Y:S01]  /*04c0*/  UMOV UR5, 0x380fffff ;  /* 0x380fffff00057882 */ /* 0x000fe20000000000 */
[----:B--2---:R-:W0:Y:S01]  /*04d0*/  F2F.F32.F64 R22, R4 ;  /* 0x0000000400167310 */ /* 0x004e220000301000 */
[----:B------:R-:W-:-:S14]  /*04e0*/  DSETP.GEU.AND P0, PT, |R4|, UR4, PT ;  /* 0x0000000404007e2a */ /* 0x000fdc000bf0e200 */
[----:B0-----:R-:W-:Y:S01]  /*04f0*/  @!P0 FMUL R22, R22, 1.175494350822287508e-38 ;  /* 0x0080000016168820 */ /* 0x001fe20000400000 */
[----:B------:R-:W-:Y:S06]  /*0500*/  BRA `(.L_x_13321) ;  /* 0x0000000800807947 */ /* 0x000fec0003800000 */
.L_x_13316:
        /* <DEDUP_REMOVED lines=12> */
.L_x_13330:
[----:B------:R-:W2:Y:S01]  /*05d0*/  LDG.E.64 R4, desc[UR36][R4.64] ;  /* 0x0000002404047981 */ /* 0x000ea2000c1e1b00 */
[----:B------:R-:W-:Y:S01]  /*05e0*/  UMOV UR4, 0xf0000000 ;  /* 0xf000000000047882 */ /* 0x000fe20000000000 */
[----:B------:R-:W-:Y:S01]  /*05f0*/  UMOV UR5, 0x380fffff ;  /* 0x380fffff00057882 */ /* 0x000fe20000000000 */
[----:B--2---:R-:W0:Y:S01]  /*0600*/  F2F.F32.F64 R22, R4 ;  /* 0x0000000400167310 */ /* 0x004e220000301000 */
[----:B------:R-:W-:-:S14]  /*0610*/  DSETP.GEU.AND P0, PT, |R4|, UR4, PT ;  /* 0x0000000404007e2a */ /* 0x000fdc000bf0e200 */
[----:B0-----:R-:W-:Y:S01]  /*0620*/  @!P0 FMUL R22, R22, 1.175494350822287508e-38 ;  /* 0x0080000016168820 */ /* 0x001fe20000400000 */
[----:B------:R-:W-:Y:S06]  /*0630*/  BRA `(.L_x_13321) ;  /* 0x0000000800347947 */ /* 0x000fec0003800000 */
.L_x_13329:
        /* <DEDUP_REMOVED lines=26> */
.L_x_13332:
        /* <DEDUP_REMOVED lines=14> */
.L_x_13331:
[----:B------:R-:W2:Y:S02]  /*08c0*/  LDG.E.U16 R4, desc[UR36][R4.64] ;  /* 0x0000002404047981 */ /* 0x000ea4000c1e1500 */
[----:B--2---:R-:W-:Y:S01]  /*08d0*/  IMAD.U32 R22, R4, 0x10000, RZ ;  /* 0x0001000004167824 */ /* 0x004fe200078e00ff */
[----:B------:R-:W-:Y:S06]  /*08e0*/  BRA `(.L_x_13321) ;  /* 0x0000000400887947 */ /* 0x000fec0003800000 */
.L_x_13328:
        /* <DEDUP_REMOVED lines=11> */
.L_x_13335:
        /* <DEDUP_REMOVED lines=20> */
.L_x_13337:
[----:B------:R-:W-:Y:S05]  /*0ae0*/  BSYNC B0 ;  /* 0x0000000000007941 */ /* 0x000fea0003800000 */
.L_x_13336:
[----:B------:R-:W-:Y:S01]  /*0af0*/  IMAD.SHL.U32 R3, R3, 0x100000, RZ ;  /* 0x0010000003037824 */ /* 0x000fe200078e00ff */
[----:B------:R-:W-:-:S04]  /*0b00*/  LEA R5, R0, 0x3b800000, 0x17 ;  /* 0x3b80000000057811 */ /* 0x000fc800078eb8ff */
[----:B------:R-:W-:Y:S01]  /*0b10*/  LOP3.LUT R22, R5, R3, R22, 0xfe, !PT ;  /* 0x0000000305167212 */ /* 0x000fe200078efe16 */
[----:B------:R-:W-:Y:S06]  /*0b20*/  BRA `(.L_x_13321) ;  /* 0x0000000000f87947 */ /* 0x000fec0003800000 */
.L_x_13334:
        /* <DEDUP_REMOVED lines=20> */
.L_x_13339:
[----:B------:R-:W-:Y:S05]  /*0c70*/  BSYNC B0 ;  /* 0x0000000000007941 */ /* 0x000fea0003800000 */
.L_x_13338:
[----:B------:R-:W-:Y:S01]  /*0c80*/  IMAD.SHL.U32 R3, R3, 0x200000, RZ ;  /* 0x0020000003037824 */ /* 0x000fe200078e00ff */
[----:B------:R-:W-:-:S04]  /*0c90*/  LEA R5, R0, 0x37800000, 0x17 ;  /* 0x3780000000057811 */ /* 0x000fc800078eb8ff */
[----:B------:R-:W-:Y:S01]  /*0ca0*/  LOP3.LUT R22, R5, R3, R22, 0xfe, !PT ;  /* 0x0000000305167212 */ /* 0x000fe200078efe16 */
[----:B------:R-:W-:Y:S06]  /*0cb0*/  BRA `(.L_x_13321) ;  /* 0x0000000000947947 */ /* 0x000fec0003800000 */
.L_x_13333:
        /* <DEDUP_REMOVED lines=14> */
.L_x_13320:
        /* <DEDUP_REMOVED lines=16> */
.L_x_13342:
[----:B------:R-:W-:Y:S01]  /*0ea0*/  IMAD.MOV.U32 R22, RZ, RZ, RZ ;  /* 0x000000ffff167224 */ /* 0x000fe200078e00ff */
[----:B------:R-:W-:Y:S06]  /*0eb0*/  BRA `(.L_x_13321) ;  /* 0x0000000000147947 */ /* 0x000fec0003800000 */
.L_x_13341:
[----:B------:R-:W2:Y:S02]  /*0ec0*/  LDG.E.64 R22, desc[UR36][R4.64] ;  /* 0x0000002404167981 */ /* 0x000ea4000c1e1b00 */
[----:B--2---:R0:W1:Y:S01]  /*0ed0*/  I2F.U64 R22, R22 ;  /* 0x0000001600167312 */ /* 0x0040620000301000 */
[----:B------:R-:W-:Y:S05]  /*0ee0*/  BRA `(.L_x_13321) ;  /* 0x0000000000087947 */ /* 0x000fea0003800000 */
.L_x_13340:
[----:B------:R-:W2:Y:S02]  /*0ef0*/  LDG.E R4, desc[UR36][R4.64] ;  /* 0x0000002404047981 */ /* 0x000ea4000c1e1900 */
[----:B--2---:R-:W-:-:S07]  /*0f00*/  I2FP.F32.U32 R22, R4 ;  /* 0x0000000400167245 */ /* 0x004fce0000201000 */
.L_x_13321:
[----:B------:R-:W-:Y:S05]  /*0f10*/  BSYNC B6 ;  /* 0x0000000000067941 */ /* 0x000fea0003800000 */
.L_x_13315:
        /* <DEDUP_REMOVED lines=20> */
.L_x_13347:
[----:B------:R-:W2:Y:S02]  /*1060*/  LDG.E.U8 R4, desc[UR36][R4.64] ;  /* 0x0000002404047981 */ /* 0x000ea4000c1e1100 */
[----:B--2---:R-:W-:Y:S01]  /*1070*/  I2FP.F32.U32 R23, R4 ;  /* 0x0000000400177245 */ /* 0x004fe20000201000 */
[----:B------:R-:W-:Y:S06]  /*1080*/  BRA `(.L_x_13349) ;  /* 0x0000000c002c7947 */ /* 0x000fec0003800000 */
.L_x_13346:
        /* <DEDUP_REMOVED lines=9> */
.L_x_13351:
[----:B------:R-:W2:Y:S02]  /*1120*/  LDG.E R4, desc[UR36][R4.64] ;  /* 0x0000002404047981 */ /* 0x000ea4000c1e1900 */
[----:B--2---:R-:W-:Y:S01]  /*1130*/  I2FP.F32.S32 R23, R4 ;  /* 0x0000000400177245 */ /* 0x004fe20000201400 */
[----:B------:R-:W-:Y:S06]  /*1140*/  BRA `(.L_x_13349) ;  /* 0x0000000800fc7947 */ /* 0x000fec0003800000 */
.L_x_13350:
[----:B------:R-:W2:Y:S02]  /*1150*/  LDG.E.U16 R4, desc[UR36][R4.64] ;  /* 0x0000002404047981 */ /* 0x000ea4000c1e1500 */
[----:B--2---:R0:W2:Y:S01]  /*1160*/  I2F.S16 R23, R4 ;  /* 0x0000000400177306 */ /* 0x0040a20000101400 */
[----:B------:R-:W-:Y:S05]  /*1170*/  BRA `(.L_x_13349) ;  /* 0x0000000800f07947 */ /* 0x000fea0003800000 */
.L_x_13345:
        /* <DEDUP_REMOVED lines=8> */
.L_x_13353:
[----:B------:R-:W2:Y:S02]  /*1200*/  LDG.E.U16 R4, desc[UR36][R4.64] ;  /* 0x0000002404047981 */ /* 0x000ea4000c1e1500 */
[----:B--2---:R-:W-:Y:S01]  /*1210*/  HADD2.F32 R23, -RZ, R4.H0_H0 ;  /* 0x20000004ff177230 */ /* 0x004fe20000004100 */
[----:B------:R-:W-:Y:S06]  /*1220*/  BRA `(.L_x_13349) ;  /* 0x0000000800c47947 */ /* 0x000fec0003800000 */
.L_x_13352:
        /* <DEDUP_REMOVED lines=8> */
.L_x_13355:
[----:B------:R-:W2:Y:S02]  /*12b0*/  LDG.E.U16 R4, desc[UR36][R4.64] ;  /* 0x0000002404047981 */ /* 0x000ea4000c1e1500 */
[----:B--2---:R-:W-:Y:S01]  /*12c0*/  HADD2.F32 R23, -RZ, R4.H0_H0 ;  /* 0x20000004ff177230 */ /* 0x004fe20000004100 */
[----:B------:R-:W-:Y:S06]  /*12d0*/  BRA `(.L_x_13349) ;  /* 0x0000000800987947 */ /* 0x000fec0003800000 */
.L_x_13354:
[----:B------:R-:W2:Y:S01]  /*12e0*/  LDG.E.64 R4, desc[UR36][R4.64] ;  /* 0x0000002404047981 */ /* 0x000ea2000c1e1b00 */
[----:B------:R-:W-:Y:S01]  /*12f0*/  UMOV UR4, 0xf0000000 ;  /* 0xf000000000047882 */ /* 0x000fe20000000000 */
[----:B------:R-:W-:Y:S01]  /*1300*/  UMOV UR5, 0x380fffff ;  /* 0x380fffff00057882 */ /* 0x000fe20000000000 */
[----:B--2---:R-:W0:Y:S01]  /*1310*/  F2F.F32.F64 R23, R4 ;  /* 0x0000000400177310 */ /* 0x004e220000301000 */
[----:B------:R-:W-:-:S14]  /*1320*/  DSETP.GEU.AND P0, PT, |R4|, UR4, PT ;  /* 0x0000000404007e2a */ /* 0x000fdc000bf0e200 */
[----:B0-----:R-:W-:Y:S01]  /*1330*/  @!P0 FMUL R23, R23, 1.175494350822287508e-38 ;  /* 0x0080000017178820 */ /* 0x001fe20000400000 */
[----:B------:R-:W-:Y:S06]  /*1340*/  BRA `(.L_x_13349) ;  /* 0x00000008007c7947 */ /* 0x000fec0003800000 */
.L_x_13344:
        /* <DEDUP_REMOVED lines=12> */
.L_x_13358:
[----:B------:R-:W2:Y:S01]  /*1410*/  LDG.E.64 R4, desc[UR36][R4.64] ;  /* 0x0000002404047981 */ /* 0x000ea2000c1e1b00 */
[----:B------:R-:W-:Y:S01]  /*1420*/  UMOV UR4, 0xf0000000 ;  /* 0xf000000000047882 */ /* 0x000fe20000000000 */
[----:B------:R-:W-:Y:S01]  /*1430*/  UMOV UR5, 0x380fffff ;  /* 0x380fffff00057882 */ /* 0x000fe20000000000 */
[----:B--2---:R-:W0:Y:S01]  /*1440*/  F2F.F32.F64 R23, R4 ;  /* 0x0000000400177310 */ /* 0x004e220000301000 */
[----:B------:R-:W-:-:S14]  /*1450*/  DSETP.GEU.AND P0, PT, |R4|, UR4, PT ;  /* 0x0000000404007e2a */ /* 0x000fdc000bf0e200 */
[----:B0-----:R-:W-:Y:S01]  /*1460*/  @!P0 FMUL R23, R23, 1.175494350822287508e-38 ;  /* 0x0080000017178820 */ /* 0x001fe20000400000 */
[----:B------:R-:W-:Y:S06]  /*1470*/  BRA `(.L_x_13349) ;  /* 0x0000000800307947 */ /* 0x000fec0003800000 */
.L_x_13357:
        /* <DEDUP_REMOVED lines=26> */
.L_x_13360:
        /* <DEDUP_REMOVED lines=13> */
.L_x_13359:
[----:B------:R-:W2:Y:S02]  /*16f0*/  LDG.E.U16 R4, desc[UR36][R4.64] ;  /* 0x0000002404047981 */ /* 0x000ea4000c1e1500 */
[----:B--2---:R-:W-:Y:S01]  /*1700*/  IMAD.U32 R23, R4, 0x10000, RZ ;  /* 0x0001000004177824 */ /* 0x004fe200078e00ff */
[----:B------:R-:W-:Y:S06]  /*1710*/  BRA `(.L_x_13349) ;  /* 0x0000000400887947 */ /* 0x000fec0003800000 */
.L_x_13356:
        /* <DEDUP_REMOVED lines=11> */
.L_x_13363:
        /* <DEDUP_REMOVED lines=20> */
.L_x_13365:
[----:B------:R-:W-:Y:S05]  /*1910*/  BSYNC B0 ;  /* 0x0000000000007941 */ /* 0x000fea0003800000 */
.L_x_13364:
[----:B------:R-:W-:Y:S01]  /*1920*/  IMAD.SHL.U32 R3, R3, 0x100000, RZ ;  /* 0x0010000003037824 */ /* 0x000fe200078e00ff */
[----:B------:R-:W-:-:S04]  /*1930*/  LEA R0, R0, 0x3b800000, 0x17 ;  /* 0x3b80000000007811 */ /* 0x000fc800078eb8ff */
[----:B------:R-:W-:Y:S01]  /*1940*/  LOP3.LUT R23, R0, R3, R23, 0xfe, !PT ;  /* 0x0000000300177212 */ /* 0x000fe200078efe17 */
[----:B------:R-:W-:Y:S06]  /*1950*/  BRA `(.L_x_13349) ;  /* 0x0000000000f87947 */ /* 0x000fec0003800000 */
.L_x_13362:
        /* <DEDUP_REMOVED lines=20> */
.L_x_13367:
[----:B------:R-:W-:Y:S05]  /*1aa0*/  BSYNC B0 ;  /* 0x0000000000007941 */ /* 0x000fea0003800000 */
.L_x_13366:
[----:B------:R-:W-:Y:S01]  /*1ab0*/  IMAD.SHL.U32 R3, R3, 0x200000, RZ ;  /* 0x0020000003037824 */ /* 0x000fe200078e00ff */
[----:B------:R-:W-:-:S04]  /*1ac0*/  LEA R0, R0, 0x37800000, 0x17 ;  /* 0x3780000000007811 */ /* 0x000fc800078eb8ff */
[----:B------:R-:W-:Y:S01]  /*1ad0*/  LOP3.LUT R23, R0, R3, R23, 0xfe, !PT ;  /* 0x0000000300177212 */ /* 0x000fe200078efe17 */
[----:B------:R-:W-:Y:S06]  /*1ae0*/  BRA `(.L_x_13349) ;  /* 0x0000000000947947 */ /* 0x000fec0003800000 */
.L_x_13361:
        /* <DEDUP_REMOVED lines=14> */
.L_x_13348:
        /* <DEDUP_REMOVED lines=16> */
.L_x_13370:
[----:B------:R-:W-:Y:S01]  /*1cd0*/  IMAD.MOV.U32 R23, RZ, RZ, RZ ;  /* 0x000000ffff177224 */ /* 0x000fe200078e00ff */
[----:B------:R-:W-:Y:S06]  /*1ce0*/  BRA `(.L_x_13349) ;  /* 0x0000000000147947 */ /* 0x000fec0003800000 */
.L_x_13369:
[----:B------:R-:W2:Y:S02]  /*1cf0*/  LDG.E.64 R4, desc[UR36][R4.64] ;  /* 0x0000002404047981 */ /* 0x000ea4000c1e1b00 */
[----:B--2---:R0:W2:Y:S01]  /*1d00*/  I2F.U64 R23, R4 ;  /* 0x0000000400177312 */ /* 0x0040a20000301000 */
[----:B------:R-:W-:Y:S05]  /*1d10*/  BRA `(.L_x_13349) ;  /* 0x0000000000087947 */ /* 0x000fea0003800000 */
.L_x_13368:
[----:B------:R-:W2:Y:S02]  /*1d20*/  LDG.E R4, desc[UR36][R4.64] ;  /* 0x0000002404047981 */ /* 0x000ea4000c1e1900 */
[----:B--2---:R-:W-:-:S07]  /*1d30*/  I2FP.F32.U32 R23, R4 ;  /* 0x0000000400177245 */ /* 0x004fce0000201000 */
.L_x_13349:
[----:B------:R-:W-:Y:S05]  /*1d40*/  BSYNC B6 ;  /* 0x0000000000067941 */ /* 0x000fea0003800000 */
.L_x_13343:
[----:B------:R-:W0:Y:S02]  /*1d50*/  S2R R16, SR_TID.X ;  /* 0x0000000000107919 */ /* 0x000e240000002100 */
[----:B0-----:R-:W-:-:S07]  /*1d60*/  VIADD R16, R16, 0x80 ;  /* 0x0000008010107836 */ /* 0x001fce0000000000 */
.L_x_13314:
[----:B------:R-:W-:Y:S05]  /*1d70*/  BSYNC B7 ;  /* 0x0000000000077941 */ /* 0x000fea0003800000 */
.L_x_13313:
        /* <DEDUP_REMOVED lines=25> */
.L_x_13377:
[----:B------:R-:W4:Y:S02]  /*1f10*/  LDG.E.U8 R4, desc[UR36][R4.64] ;  /* 0x0000002404047981 */ /* 0x000f24000c1e1100 */
[----:B----4-:R-:W-:Y:S01]  /*1f20*/  I2FP.F32.U32 R28, R4 ;  /* 0x00000004001c7245 */ /* 0x010fe20000201000 */
[----:B------:R-:W-:Y:S06]  /*1f30*/  BRA `(.L_x_13379) ;  /* 0x0000000c002c7947 */ /* 0x000fec0003800000 */
.L_x_13376:
        /* <DEDUP_REMOVED lines=9> */
.L_x_13381:
[----:B------:R-:W4:Y:S02]  /*1fd0*/  LDG.E R4, desc[UR36][R4.64] ;  /* 0x0000002404047981 */ /* 0x000f24000c1e1900 */
[----:B----4-:R-:W-:Y:S01]  /*1fe0*/  I2FP.F32.S32 R28, R4 ;  /* 0x00000004001c7245 */ /* 0x010fe20000201400 */
[----:B------:R-:W-:Y:S06]  /*1ff0*/  BRA `(.L_x_13379) ;  /* 0x0000000800fc7947 */ /* 0x000fec0003800000 */
.L_x_13380:
[----:B------:R-:W4:Y:S02]  /*2000*/  LDG.E.U16 R4, desc[UR36][R4.64] ;  /* 0x0000002404047981 */ /* 0x000f24000c1e1500 */
[----:B----4-:R0:W4:Y:S01]  /*2010*/  I2F.S16 R28, R4 ;  /* 0x00000004001c7306 */ /* 0x0101220000101400 */
[----:B------:R-:W-:Y:S05]  /*2020*/  BRA `(.L_x_13379) ;  /* 0x0000000800f07947 */ /* 0x000fea0003800000 */
.L_x_13375:
        /* <DEDUP_REMOVED lines=8> */
.L_x_13383:
[----:B------:R-:W4:Y:S02]  /*20b0*/  LDG.E.U16 R4, desc[UR36][R4.64] ;  /* 0x0000002404047981 */ /* 0x000f24000c1e1500 */
[----:B----4-:R-:W-:Y:S01]  /*20c0*/  HADD2.F32 R28, -RZ, R4.H0_H0 ;  /* 0x20000004ff1c7230 */ /* 0x010fe20000004100 */
[----:B------:R-:W-:Y:S06]  /*20d0*/  BRA `(.L_x_13379) ;  /* 0x0000000800c47947 */ /* 0x000fec0003800000 */
.L_x_13382:
        /* <DEDUP_REMOVED lines=8> */
.L_x_13385:
[----:B------:R-:W4:Y:S02]  /*2160*/  LDG.E.U16 R4, desc[UR36][R4.64] ;  /* 0x0000002404047981 */ /* 0x000f24000c1e1500 */
[----:B----4-:R-:W-:Y:S01]  /*2170*/  HADD2.F32 R28, -RZ, R4.H0_H0 ;  /* 0x20000004ff1c7230 */ /* 0x010fe20000004100 */
[----:B------:R-:W-:Y:S06]  /*2180*/  BRA `(.L_x_13379) ;  /* 0x0000000800987947 */ /* 0x000fec0003800000 */
.L_x_13384:
[----:B------:R-:W4:Y:S01]  /*2190*/  LDG.E.64 R4, desc[UR36][R4.64] ;  /* 0x0000002404047981 */ /* 0x000f22000c1e1b00 */
[----:B------:R-:W-:Y:S01]  /*21a0*/  UMOV UR4, 0xf0000000 ;  /* 0xf000000000047882 */ /* 0x000fe20000000000 */
[----:B------:R-:W-:Y:S01]  /*21b0*/  UMOV UR5, 0x380fffff ;  /* 0x380fffff00057882 */ /* 0x000fe20000000000 */
[----:B----4-:R-:W0:Y:S01]  /*21c0*/  F2F.F32.F64 R28, R4 ;  /* 0x00000004001c7310 */ /* 0x010e220000301000 */
[----:B------:R-:W-:-:S14]  /*21d0*/  DSETP.GEU.AND P0, PT, |R4|, UR4, PT ;  /* 0x0000000404007e2a */ /* 0x000fdc000bf0e200 */
[----:B0-----:R-:W-:Y:S01]  /*21e0*/  @!P0 FMUL R28, R28, 1.175494350822287508e-38 ;  /* 0x008000001c1c8820 */ /* 0x001fe20000400000 */
[----:B------:R-:W-:Y:S06]  /*21f0*/  BRA `(.L_x_13379) ;  /* 0x00000008007c7947 */ /* 0x000fec0003800000 */
.L_x_13374:
        /* <DEDUP_REMOVED lines=12> */
.L_x_13388:
[----:B------:R-:W4:Y:S01]  /*22c0*/  LDG.E.64 R4, desc[UR36][R4.64] ;  /* 0x0000002404047981 */ /* 0x000f22000c1e1b00 */
[----:B------:R-:W-:Y:S01]  /*22d0*/  UMOV UR4, 0xf0000000 ;  /* 0xf000000000047882 */ /* 0x000fe20000000000 */
[----:B------:R-:W-:Y:S01]  /*22e0*/  UMOV UR5, 0x380fffff ;  /* 0x380fffff00057882 */ /* 0x000fe20000000000 */
[----:B----4-:R-:W0:Y:S01]  /*22f0*/  F2F.F32.F64 R28, R4 ;  /* 0x00000004001c7310 */ /* 0x010e220000301000 */
[----:B------:R-:W-:-:S14]  /*2300*/  DSETP.GEU.AND P0, PT, |R4|, UR4, PT ;  /* 0x0000000404007e2a */ /* 0x000fdc000bf0e200 */
[----:B0-----:R-:W-:Y:S01]  /*2310*/  @!P0 FMUL R28, R28, 1.175494350822287508e-38 ;  /* 0x008000001c1c8820 */ /* 0x001fe20000400000 */
[----:B------:R-:W-:Y:S06]  /*2320*/  BRA `(.L_x_13379) ;  /* 0x0000000800307947 */ /* 0x000fec0003800000 */
.L_x_13387:
        /* <DEDUP_REMOVED lines=26> */
.L_x_13390:
        /* <DEDUP_REMOVED lines=13> */
.L_x_13389:
[----:B------:R-:W4:Y:S02]  /*25a0*/  LDG.E.U16 R4, desc[UR36][R4.64] ;  /* 0x0000002404047981 */ /* 0x000f24000c1e1500 */
[----:B----4-:R-:W-:Y:S01]  /*25b0*/  IMAD.U32 R28, R4, 0x10000, RZ ;  /* 0x00010000041c7824 */ /* 0x010fe200078e00ff */
[----:B------:R-:W-:Y:S06]  /*25c0*/  BRA `(.L_x_13379) ;  /* 0x0000000400887947 */ /* 0x000fec0003800000 */
.L_x_13386:
        /* <DEDUP_REMOVED lines=11> */
.L_x_13393:
        /* <DEDUP_REMOVED lines=20> */
.L_x_13395:
[----:B------:R-:W-:Y:S05]  /*27c0*/  BSYNC B0 ;  /* 0x0000000000007941 */ /* 0x000fea0003800000 */
.L_x_13394:
[----:B------:R-:W-:Y:S01]  /*27d0*/  IMAD.SHL.U32 R3, R3, 0x100000, RZ ;  /* 0x0010000003037824 */ /* 0x000fe200078e00ff */
[----:B------:R-:W-:-:S04]  /*27e0*/  LEA R5, R0, 0x3b800000, 0x17 ;  /* 0x3b80000000057811 */ /* 0x000fc800078eb8ff */
[----:B------:R-:W-:Y:S01]  /*27f0*/  LOP3.LUT R28, R5, R3, R28, 0xfe, !PT ;  /* 0x00000003051c7212 */ /* 0x000fe200078efe1c */
[----:B------:R-:W-:Y:S06]  /*2800*/  BRA `(.L_x_13379) ;  /* 0x0000000000f87947 */ /* 0x000fec0003800000 */
.L_x_13392:
        /* <DEDUP_REMOVED lines=20> */
.L_x_13397:
[----:B------:R-:W-:Y:S05]  /*2950*/  BSYNC B0 ;  /* 0x0000000000007941 */ /* 0x000fea0003800000 */
.L_x_13396:
[----:B------:R-:W-:Y:S01]  /*2960*/  IMAD.SHL.U32 R3, R3, 0x200000, RZ ;  /* 0x0020000003037824 */ /* 0x000fe200078e00ff */
[----:B------:R-:W-:-:S04]  /*2970*/  LEA R5, R0, 0x37800000, 0x17 ;  /* 0x3780000000057811 */ /* 0x000fc800078eb8ff */
[----:B------:R-:W-:Y:S01]  /*2980*/  LOP3.LUT R28, R5, R3, R28, 0xfe, !PT ;  /* 0x00000003051c7212 */ /* 0x000fe200078efe1c */
[----:B------:R-:W-:Y:S06]  /*2990*/  BRA `(.L_x_13379) ;  /* 0x0000000000947947 */ /* 0x000fec0003800000 */
.L_x_13391:
        /* <DEDUP_REMOVED lines=14> */
.L_x_13378:
        /* <DEDUP_REMOVED lines=16> */
.L_x_13400:
[----:B------:R-:W-:Y:S01]  /*2b80*/  IMAD.MOV.U32 R28, RZ, RZ, RZ ;  /* 0x000000ffff1c7224 */ /* 0x000fe200078e00ff */
[----:B------:R-:W-:Y:S06]  /*2b90*/  BRA `(.L_x_13379) ;  /* 0x0000000000147947 */ /* 0x000fec0003800000 */
.L_x_13399:
[----:B------:R-:W4:Y:S02]  /*2ba0*/  LDG.E.64 R28, desc[UR36][R4.64] ;  /* 0x00000024041c7981 */ /* 0x000f24000c1e1b00 */
[----:B----4-:R0:W4:Y:S01]  /*2bb0*/  I2F.U64 R28, R28 ;  /* 0x0000001c001c7312 */ /* 0x0101220000301000 */
[----:B------:R-:W-:Y:S05]  /*2bc0*/  BRA `(.L_x_13379) ;  /* 0x0000000000087947 */ /* 0x000fea0003800000 */
.L_x_13398:
[----:B------:R-:W4:Y:S02]  /*2bd0*/  LDG.E R4, desc[UR36][R4.64] ;  /* 0x0000002404047981 */ /* 0x000f24000c1e1900 */
[----:B----4-:R-:W-:-:S07]  /*2be0*/  I2FP.F32.U32 R28, R4 ;  /* 0x00000004001c7245 */ /* 0x010fce0000201000 */
.L_x_13379:
[----:B------:R-:W-:Y:S05]  /*2bf0*/  BSYNC B6 ;  /* 0x0000000000067941 */ /* 0x000fea0003800000 */
.L_x_13373:
        /* <DEDUP_REMOVED lines=20> */
.L_x_13405:
[----:B------:R-:W2:Y:S02]  /*2d40*/  LDG.E.U8 R4, desc[UR36][R4.64] ;  /* 0x0000002404047981 */ /* 0x000ea4000c1e1100 */
[----:B--2---:R-:W-:Y:S01]  /*2d50*/  I2FP.F32.U32 R25, R4 ;  /* 0x0000000400197245 */ /* 0x004fe20000201000 */
[----:B------:R-:W-:Y:S06]  /*2d60*/  BRA `(.L_x_13407) ;  /* 0x0000000c002c7947 */ /* 0x000fec0003800000 */
.L_x_13404:
        /* <DEDUP_REMOVED lines=9> */
.L_x_13409:
[----:B------:R-:W2:Y:S02]  /*2e00*/  LDG.E R4, desc[UR36][R4.64] ;  /* 0x0000002404047981 */ /* 0x000ea4000c1e1900 */
[----:B--2---:R-:W-:Y:S01]  /*2e10*/  I2FP.F32.S32 R25, R4 ;  /* 0x0000000400197245 */ /* 0x004fe20000201400 */
[----:B------:R-:W-:Y:S06]  /*2e20*/  BRA `(.L_x_13407) ;  /* 0x0000000800fc7947 */ /* 0x000fec0003800000 */
.L_x_13408:
[----:B------:R-:W2:Y:S02]  /*2e30*/  LDG.E.U16 R4, desc[UR36][R4.64] ;  /* 0x0000002404047981 */ /* 0x000ea4000c1e1500 */
[----:B--2---:R0:W2:Y:S01]  /*2e40*/  I2F.S16 R25, R4 ;  /* 0x0000000400197306 */ /* 0x0040a20000101400 */
[----:B------:R-:W-:Y:S05]  /*2e50*/  BRA `(.L_x_13407) ;  /* 0x0000000800f07947 */ /* 0x000fea0003800000 */
.L_x_13403:
        /* <DEDUP_REMOVED lines=8> */
.L_x_13411:
[----:B------:R-:W2:Y:S02]  /*2ee0*/  LDG.E.U16 R4, desc[UR36][R4.64] ;  /* 0x0000002404047981 */ /* 0x000ea4000c1e1500 */
[----:B--2---:R-:W-:Y:S01]  /*2ef0*/  HADD2.F32 R25, -RZ, R4.H0_H0 ;  /* 0x20000004ff197230 */ /* 0x004fe20000004100 */
[----:B------:R-:W-:Y:S06]  /*2f00*/  BRA `(.L_x_13407) ;  /* 0x0000000800c47947 */ /* 0x000fec0003800000 */
.L_x_13410:
        /* <DEDUP_REMOVED lines=8> */
.L_x_13413:
[----:B------:R-:W2:Y:S02]  /*2f90*/  LDG.E.U16 R4, desc[UR36][R4.64] ;  /* 0x0000002404047981 */ /* 0x000ea4000c1e1500 */
[----:B--2---:R-:W-:Y:S01]  /*2fa0*/  HADD2.F32 R25, -RZ, R4.H0_H0 ;  /* 0x20000004ff197230 */ /* 0x004fe20000004100 */
[----:B------:R-:W-:Y:S06]  /*2fb0*/  BRA `(.L_x_13407) ;  /* 0x0000000800987947 */ /* 0x000fec0003800000 */
.L_x_13412:
[----:B------:R-:W2:Y:S01]  /*2fc0*/  LDG.E.64 R4, desc[UR36][R4.64] ;  /* 0x0000002404047981 */ /* 0x000ea2000c1e1b00 */
[----:B------:R-:W-:Y:S01]  /*2fd0*/  UMOV UR4, 0xf0000000 ;  /* 0xf000000000047882 */ /* 0x000fe20000000000 */
[----:B------:R-:W-:Y:S01]  /*2fe0*/  UMOV UR5, 0x380fffff ;  /* 0x380fffff00057882 */ /* 0x000fe20000000000 */
[----:B--2---:R-:W0:Y:S01]  /*2ff0*/  F2F.F32.F64 R25, R4 ;  /* 0x0000000400197310 */ /* 0x004e220000301000 */
[----:B------:R-:W-:-:S14]  /*3000*/  DSETP.GEU.AND P0, PT, |R4|, UR4, PT ;  /* 0x0000000404007e2a */ /* 0x000fdc000bf0e200 */
[----:B0-----:R-:W-:Y:S01]  /*3010*/  @!P0 FMUL R25, R25, 1.175494350822287508e-38 ;  /* 0x0080000019198820 */ /* 0x001fe20000400000 */
[----:B------:R-:W-:Y:S06]  /*3020*/  BRA `(.L_x_13407) ;  /* 0x00000008007c7947 */ /* 0x000fec0003800000 */
.L_x_13402:
        /* <DEDUP_REMOVED lines=12> */
.L_x_13416:
[----:B------:R-:W2:Y:S01]  /*30f0*/  LDG.E.64 R4, desc[UR36][R4.64] ;  /* 0x0000002404047981 */ /* 0x000ea2000c1e1b00 */
[----:B------:R-:W-:Y:S01]  /*3100*/  UMOV UR4, 0xf0000000 ;  /* 0xf000000000047882 */ /* 0x000fe20000000000 */
[----:B------:R-:W-:Y:S01]  /*3110*/  UMOV UR5, 0x380fffff ;  /* 0x380fffff00057882 */ /* 0x000fe20000000000 */
[----:B--2---:R-:W0:Y:S01]  /*3120*/  F2F.F32.F64 R25, R4 ;  /* 0x0000000400197310 */ /* 0x004e220000301000 */
[----:B------:R-:W-:-:S14]  /*3130*/  DSETP.GEU.AND P0, PT, |R4|, UR4, PT ;  /* 0x0000000404007e2a */ /* 0x000fdc000bf0e200 */
[----:B0-----:R-:W-:Y:S01]  /*3140*/  @!P0 FMUL R25, R25, 1.175494350822287508e-38 ;  /* 0x0080000019198820 */ /* 0x001fe20000400000 */
[----:B------:R-:W-:Y:S06]  /*3150*/  BRA `(.L_x_13407) ;  /* 0x0000000800307947 */ /* 0x000fec0003800000 */
.L_x_13415:
        /* <DEDUP_REMOVED lines=26> */
.L_x_13418:
        /* <DEDUP_REMOVED lines=13> */
.L_x_13417:
[----:B------:R-:W2:Y:S02]  /*33d0*/  LDG.E.U16 R4, desc[UR36][R4.64] ;  /* 0x0000002404047981 */ /* 0x000ea4000c1e1500 */
[----:B--2---:R-:W-:Y:S01]  /*33e0*/  IMAD.U32 R25, R4, 0x10000, RZ ;  /* 0x0001000004197824 */ /* 0x004fe200078e00ff */
[----:B------:R-:W-:Y:S06]  /*33f0*/  BRA `(.L_x_13407) ;  /* 0x0000000400887947 */ /* 0x000fec0003800000 */
.L_x_13414:
        /* <DEDUP_REMOVED lines=11> */
.L_x_13421:
        /* <DEDUP_REMOVED lines=20> */
.L_x_13423:
[----:B------:R-:W-:Y:S05]  /*35f0*/  BSYNC B0 ;  /* 0x0000000000007941 */ /* 0x000fea0003800000 */
.L_x_13422:
[----:B------:R-:W-:Y:S01]  /*3600*/  IMAD.SHL.U32 R3, R3, 0x100000, RZ ;  /* 0x0010000003037824 */ /* 0x000fe200078e00ff */
[----:B------:R-:W-:-:S04]  /*3610*/  LEA R0, R0, 0x3b800000, 0x17 ;  /* 0x3b80000000007811 */ /* 0x000fc800078eb8ff */
[----:B------:R-:W-:Y:S01]  /*3620*/  LOP3.LUT R25, R0, R3, R25, 0xfe, !PT ;  /* 0x0000000300197212 */ /* 0x000fe200078efe19 */
[----:B------:R-:W-:Y:S06]  /*3630*/  BRA `(.L_x_13407) ;  /* 0x0000000000f87947 */ /* 0x000fec0003800000 */
.L_x_13420:
        /* <DEDUP_REMOVED lines=20> */
.L_x_13425:
[----:B------:R-:W-:Y:S05]  /*3780*/  BSYNC B0 ;  /* 0x0000000000007941 */ /* 0x000fea0003800000 */
.L_x_13424:
[----:B------:R-:W-:Y:S01]  /*3790*/  IMAD.SHL.U32 R3, R3, 0x200000, RZ ;  /* 0x0020000003037824 */ /* 0x000fe200078e00ff */
[----:B------:R-:W-:-:S04]  /*37a0*/  LEA R0, R0, 0x37800000, 0x17 ;  /* 0x3780000000007811 */ /* 0x000fc800078eb8ff */
[----:B------:R-:W-:Y:S01]  /*37b0*/  LOP3.LUT R25, R0, R3, R25, 0xfe, !PT ;  /* 0x0000000300197212 */ /* 0x000fe200078efe19 */
[----:B------:R-:W-:Y:S06]  /*37c0*/  BRA `(.L_x_13407) ;  /* 0x0000000000947947 */ /* 0x000fec0003800000 */
.L_x_13419:
        /* <DEDUP_REMOVED lines=14> */
.L_x_13406:
        /* <DEDUP_REMOVED lines=16> */
.L_x_13428:
[----:B------:R-:W-:Y:S01]  /*39b0*/  IMAD.MOV.U32 R25, RZ, RZ, RZ ;  /* 0x000000ffff197224 */ /* 0x000fe200078e00ff */
[----:B------:R-:W-:Y:S06]  /*39c0*/  BRA `(.L_x_13407) ;  /* 0x0000000000147947 */ /* 0x000fec0003800000 */
.L_x_13427:
[----:B------:R-:W2:Y:S02]  /*39d0*/  LDG.E.64 R4, desc[UR36][R4.64] ;  /* 0x0000002404047981 */ /* 0x000ea4000c1e1b00 */
[----:B--2---:R0:W2:Y:S01]  /*39e0*/  I2F.U64 R25, R4 ;  /* 0x0000000400197312 */ /* 0x0040a20000301000 */
[----:B------:R-:W-:Y:S05]  /*39f0*/  BRA `(.L_x_13407) ;  /* 0x0000000000087947 */ /* 0x000fea0003800000 */
.L_x_13426:
[----:B------:R-:W2:Y:S02]  /*3a00*/  LDG.E R4, desc[UR36][R4.64] ;  /* 0x0000002404047981 */ /* 0x000ea4000c1e1900 */
[----:B--2---:R-:W-:-:S07]  /*3a10*/  I2FP.F32.U32 R25, R4 ;  /* 0x0000000400197245 */ /* 0x004fce0000201000 */
.L_x_13407:
[----:B------:R-:W-:Y:S05]  /*3a20*/  BSYNC B6 ;  /* 0x0000000000067941 */ /* 0x000fea0003800000 */
.L_x_13401:
[----:B------:R-:W-:-:S07]  /*3a30*/  VIADD R16, R16, 0x80 ;  /* 0x0000008010107836 */ /* 0x000fce0000000000 */
.L_x_13372:
[----:B------:R-:W-:Y:S05]  /*3a40*/  BSYNC B7 ;  /* 0x0000000000077941 */ /* 0x000fea0003800000 */
.L_x_13371:
[----:B------:R-:W-:Y:S01]  /*3a50*/  ISETP.GE.AND P0, PT, R16, R17, PT ;  /* 0x000000111000720c */ /* 0x000fe20003f06270 */
[----:B------:R-:W-:Y:S01]  /*3a60*/  BSSY B7, `(.L_x_13429) ;  /* 0x00001ce000077945 */ /* 0x000fe20003800000 */
[----:B------:R-:W-:Y:S02]  /*3a70*/  IMAD.MOV.U32 R18, RZ, RZ, RZ ;  /* 0x000000ffff127224 */ /* 0x000fe400078e00ff */
[----:B------:R-:W-:Y:S02]  /*3a80*/  IMAD.MOV.U32 R26, RZ, RZ, RZ ;  /* 0x000000ffff1a7224 */ /* 0x000fe400078e00ff */
[----:B------:R-:W-:-:S07]  /*3a90*/  IMAD.MOV.U32 R24, RZ, RZ, RZ ;  /* 0x000000ffff187224 */ /* 0x000fce00078e00ff */
        /* <DEDUP_REMOVED lines=22> */
.L_x_13435:
[----:B------:R-:W4:Y:S02]  /*3c00*/  LDG.E.U8 R4, desc[UR36][R4.64] ;  /* 0x0000002404047981 */ /* 0x000f24000c1e1100 */
[----:B----4-:R-:W-:Y:S01]  /*3c10*/  I2FP.F32.U32 R26, R4 ;  /* 0x00000004001a7245 */ /* 0x010fe20000201000 */
[----:B------:R-:W-:Y:S06]  /*3c20*/  BRA `(.L_x_13437) ;  /* 0x0000000c002c7947 */ /* 0x000fec0003800000 */
.L_x_13434:
        /* <DEDUP_REMOVED lines=9> */
.L_x_13439:
[----:B------:R-:W4:Y:S02]  /*3cc0*/  LDG.E R4, desc[UR36][R4.64] ;  /* 0x0000002404047981 */ /* 0x000f24000c1e1900 */
[----:B----4-:R-:W-:Y:S01]  /*3cd0*/  I2FP.F32.S32 R26, R4 ;  /* 0x00000004001a7245 */ /* 0x010fe20000201400 */
[----:B------:R-:W-:Y:S06]  /*3ce0*/  BRA `(.L_x_13437) ;  /* 0x0000000800fc7947 */ /* 0x000fec0003800000 */
.L_x_13438:
[----:B------:R-:W4:Y:S02]  /*3cf0*/  LDG.E.U16 R4, desc[UR36][R4.64] ;  /* 0x0000002404047981 */ /* 0x000f24000c1e1500 */
[----:B----4-:R0:W4:Y:S01]  /*3d00*/  I2F.S16 R26, R4 ;  /* 0x00000004001a7306 */ /* 0x0101220000101400 */
[----:B------:R-:W-:Y:S05]  /*3d10*/  BRA `(.L_x_13437) ;  /* 0x0000000800f07947 */ /* 0x000fea0003800000 */
.L_x_13433:
        /* <DEDUP_REMOVED lines=8> */
.L_x_13441:
[----:B------:R-:W4:Y:S02]  /*3da0*/  LDG.E.U16 R4, desc[UR36][R4.64] ;  /* 0x0000002404047981 */ /* 0x000f24000c1e1500 */
[----:B----4-:R-:W-:Y:S01]  /*3db0*/  HADD2.F32 R26, -RZ, R4.H0_H0 ;  /* 0x20000004ff1a7230 */ /* 0x010fe20000004100 */
[----:B------:R-:W-:Y:S06]  /*3dc0*/  BRA `(.L_x_13437) ;  /* 0x0000000800c47947 */ /* 0x000fec0003800000 */
.L_x_13440:
        /* <DEDUP_REMOVED lines=8> */
.L_x_13443:
[----:B------:R-:W4:Y:S02]  /*3e50*/  LDG.E.U16 R4, desc[UR36][R4.64] ;  /* 0x0000002404047981 */ /* 0x000f24000c1e1500 */
[----:B----4-:R-:W-:Y:S01]  /*3e60*/  HADD2.F32 R26, -RZ, R4.H0_H0 ;  /* 0x20000004ff1a7230 */ /* 0x010fe20000004100 */
[----:B------:R-:W-:Y:S06]  /*3e70*/  BRA `(.L_x_13437) ;  /* 0x0000000800987947 */ /* 0x000fec0003800000 */
.L_x_13442:
[----:B------:R-:W4:Y:S01]  /*3e80*/  LDG.E.64 R4, desc[UR36][R4.64] ;  /* 0x0000002404047981 */ /* 0x000f22000c1e1b00 */
[----:B------:R-:W-:Y:S01]  /*3e90*/  UMOV UR4, 0xf0000000 ;  /* 0xf000000000047882 */ /* 0x000fe20000000000 */
[----:B------:R-:W-:Y:S01]  /*3ea0*/  UMOV UR5, 0x380fffff ;  /* 0x380fffff00057882 */ /* 0x000fe20000000000 */
[----:B----4-:R-:W0:Y:S01]  /*3eb0*/  F2F.F32.F64 R26, R4 ;  /* 0x00000004001a7310 */ /* 0x010e220000301000 */
[----:B------:R-:W-:-:S14]  /*3ec0*/  DSETP.GEU.AND P0, PT, |R4|, UR4, PT ;  /* 0x0000000404007e2a */ /* 0x000fdc000bf0e200 */
[----:B0-----:R-:W-:Y:S01]  /*3ed0*/  @!P0 FMUL R26, R26, 1.175494350822287508e-38 ;  /* 0x008000001a1a8820 */ /* 0x001fe20000400000 */
[----:B------:R-:W-:Y:S06]  /*3ee0*/  BRA `(.L_x_13437) ;  /* 0x00000008007c7947 */ /* 0x000fec0003800000 */
.L_x_13432:
        /* <DEDUP_REMOVED lines=12> */
.L_x_13446:
[----:B------:R-:W4:Y:S01]  /*3fb0*/  LDG.E.64 R4, desc[UR36][R4.64] ;  /* 0x0000002404047981 */ /* 0x000f22000c1e1b00 */
[----:B------:R-:W-:Y:S01]  /*3fc0*/  UMOV UR4, 0xf0000000 ;  /* 0xf000000000047882 */ /* 0x000fe20000000000 */
[----:B------:R-:W-:Y:S01]  /*3fd0*/  UMOV UR5, 0x380fffff ;  /* 0x380fffff00057882 */ /* 0x000fe20000000000 */
[----:B----4-:R-:W0:Y:S01]  /*3fe0*/  F2F.F32.F64 R26, R4 ;  /* 0x00000004001a7310 */ /* 0x010e220000301000 */
[----:B------:R-:W-:-:S14]  /*3ff0*/  DSETP.GEU.AND P0, PT, |R4|, UR4, PT ;  /* 0x0000000404007e2a */ /* 0x000fdc000bf0e200 */
[----:B0-----:R-:W-:Y:S01]  /*4000*/  @!P0 FMUL R26, R26, 1.175494350822287508e-38 ;  /* 0x008000001a1a8820 */ /* 0x001fe20000400000 */
[----:B------:R-:W-:Y:S06]  /*4010*/  BRA `(.L_x_13437) ;  /* 0x0000000800307947 */ /* 0x000fec0003800000 */
.L_x_13445:
        /* <DEDUP_REMOVED lines=26> */
.L_x_13448:
        /* <DEDUP_REMOVED lines=13> */
.L_x_13447:
[----:B------:R-:W4:Y:S02]  /*4290*/  LDG.E.U16 R4, desc[UR36][R4.64] ;  /* 0x0000002404047981 */ /* 0x000f24000c1e1500 */
[----:B----4-:R-:W-:Y:S01]  /*42a0*/  IMAD.U32 R26, R4, 0x10000, RZ ;  /* 0x00010000041a7824 */ /* 0x010fe200078e00ff */
[----:B------:R-:W-:Y:S06]  /*42b0*/  BRA `(.L_x_13437) ;  /* 0x0000000400887947 */ /* 0x000fec0003800000 */
.L_x_13444:
        /* <DEDUP_REMOVED lines=11> */
.L_x_13451:
        /* <DEDUP_REMOVED lines=20> */
.L_x_13453:
[----:B------:R-:W-:Y:S05]  /*44b0*/  BSYNC B0 ;  /* 0x0000000000007941 */ /* 0x000fea0003800000 */
.L_x_13452:
[----:B------:R-:W-:Y:S01]  /*44c0*/  IMAD.SHL.U32 R3, R3, 0x100000, RZ ;  /* 0x0010000003037824 */ /* 0x000fe200078e00ff */
[----:B------:R-:W-:-:S04]  /*44d0*/  LEA R5, R0, 0x3b800000, 0x17 ;  /* 0x3b80000000057811 */ /* 0x000fc800078eb8ff */
[----:B------:R-:W-:Y:S01]  /*44e0*/  LOP3.LUT R26, R5, R3, R26, 0xfe, !PT ;  /* 0x00000003051a7212 */ /* 0x000fe200078efe1a */
[----:B------:R-:W-:Y:S06]  /*44f0*/  BRA `(.L_x_13437) ;  /* 0x0000000000f87947 */ /* 0x000fec0003800000 */
.L_x_13450:
        /* <DEDUP_REMOVED lines=20> */
.L_x_13455:
[----:B------:R-:W-:Y:S05]  /*4640*/  BSYNC B0 ;  /* 0x0000000000007941 */ /* 0x000fea0003800000 */
.L_x_13454:
[----:B------:R-:W-:Y:S01]  /*4650*/  IMAD.SHL.U32 R3, R3, 0x200000, RZ ;  /* 0x0020000003037824 */ /* 0x000fe200078e00ff */
[----:B------:R-:W-:-:S04]  /*4660*/  LEA R5, R0, 0x37800000, 0x17 ;  /* 0x3780000000057811 */ /* 0x000fc800078eb8ff */
[----:B------:R-:W-:Y:S01]  /*4670*/  LOP3.LUT R26, R5, R3, R26, 0xfe, !PT ;  /* 0x00000003051a7212 */ /* 0x000fe200078efe1a */
[----:B------:R-:W-:Y:S06]  /*4680*/  BRA `(.L_x_13437) ;  /* 0x0000000000947947 */ /* 0x000fec0003800000 */
.L_x_13449:
        /* <DEDUP_REMOVED lines=14> */
.L_x_13436:
        /* <DEDUP_REMOVED lines=16> */
.L_x_13458:
[----:B------:R-:W-:Y:S01]  /*4870*/  IMAD.MOV.U32 R26, RZ, RZ, RZ ;  /* 0x000000ffff1a7224 */ /* 0x000fe200078e00ff */
[----:B------:R-:W-:Y:S06]  /*4880*/  BRA `(.L_x_13437) ;  /* 0x0000000000147947 */ /* 0x000fec0003800000 */
.L_x_13457:
[----:B------:R-:W4:Y:S02]  /*4890*/  LDG.E.64 R26, desc[UR36][R4.64] ;  /* 0x00000024041a7981 */ /* 0x000f24000c1e1b00 */
[----:B----4-:R0:W4:Y:S01]  /*48a0*/  I2F.U64 R26, R26 ;  /* 0x0000001a001a7312 */ /* 0x0101220000301000 */
[----:B------:R-:W-:Y:S05]  /*48b0*/  BRA `(.L_x_13437) ;  /* 0x0000000000087947 */ /* 0x000fea0003800000 */
.L_x_13456:
[----:B------:R-:W4:Y:S02]  /*48c0*/  LDG.E R4, desc[UR36][R4.64] ;  /* 0x0000002404047981 */ /* 0x000f24000c1e1900 */
[----:B----4-:R-:W-:-:S07]  /*48d0*/  I2FP.F32.U32 R26, R4 ;  /* 0x00000004001a7245 */ /* 0x010fce0000201000 */
.L_x_13437:
[----:B------:R-:W-:Y:S05]  /*48e0*/  BSYNC B6 ;  /* 0x0000000000067941 */ /* 0x000fea0003800000 */
.L_x_13431:
        /* <DEDUP_REMOVED lines=21> */
.L_x_13463:
[----:B------:R-:W2:Y:S02]  /*4a40*/  LDG.E.U8 R4, desc[UR36][R4.64] ;  /* 0x0000002404047981 */ /* 0x000ea4000c1e1100 */
[----:B--2---:R-:W-:Y:S01]  /*4a50*/  I2FP.F32.U32 R24, R4 ;  /* 0x0000000400187245 */ /* 0x004fe20000201000 */
[----:B------:R-:W-:Y:S06]  /*4a60*/  BRA `(.L_x_13465) ;  /* 0x0000000c002c7947 */ /* 0x000fec0003800000 */
.L_x_13462:
        /* <DEDUP_REMOVED lines=9> */
.L_x_13467:
[----:B------:R-:W2:Y:S02]  /*4b00*/  LDG.E R4, desc[UR36][R4.64] ;  /* 0x0000002404047981 */ /* 0x000ea4000c1e1900 */
[----:B--2---:R-:W-:Y:S01]  /*4b10*/  I2FP.F32.S32 R24, R4 ;  /* 0x0000000400187245 */ /* 0x004fe20000201400 */
[----:B------:R-:W-:Y:S06]  /*4b20*/  BRA `(.L_x_13465) ;  /* 0x0000000800fc7947 */ /* 0x000fec0003800000 */
.L_x_13466:
[----:B------:R-:W2:Y:S02]  /*4b30*/  LDG.E.U16 R4, desc[UR36][R4.64] ;  /* 0x0000002404047981 */ /* 0x000ea4000c1e1500 */
[----:B--2---:R0:W1:Y:S01]  /*4b40*/  I2F.S16 R24, R4 ;  /* 0x0000000400187306 */ /* 0x0040620000101400 */
[----:B------:R-:W-:Y:S05]  /*4b50*/  BRA `(.L_x_13465) ;  /* 0x0000000800f07947 */ /* 0x000fea0003800000 */
.L_x_13461:
        /* <DEDUP_REMOVED lines=8> */
.L_x_13469:
[----:B------:R-:W2:Y:S02]  /*4be0*/  LDG.E.U16 R4, desc[UR36][R4.64] ;  /* 0x0000002404047981 */ /* 0x000ea4000c1e1500 */
[----:B--2---:R-:W-:Y:S01]  /*4bf0*/  HADD2.F32 R24, -RZ, R4.H0_H0 ;  /* 0x20000004ff187230 */ /* 0x004fe20000004100 */
[----:B------:R-:W-:Y:S06]  /*4c00*/  BRA `(.L_x_13465) ;  /* 0x0000000800c47947 */ /* 0x000fec0003800000 */
.L_x_13468:
        /* <DEDUP_REMOVED lines=8> */
.L_x_13471:
[----:B------:R-:W2:Y:S02]  /*4c90*/  LDG.E.U16 R4, desc[UR36][R4.64] ;  /* 0x0000002404047981 */ /* 0x000ea4000c1e1500 */
[----:B--2---:R-:W-:Y:S01]  /*4ca0*/  HADD2.F32 R24, -RZ, R4.H0_H0 ;  /* 0x20000004ff187230 */ /* 0x004fe20000004100 */
[----:B------:R-:W-:Y:S06]  /*4cb0*/  BRA `(.L_x_13465) ;  /* 0x0000000800987947 */ /* 0x000fec0003800000 */
.L_x_13470:
[----:B------:R-:W2:Y:S01]  /*4cc0*/  LDG.E.64 R4, desc[UR36][R4.64] ;  /* 0x0000002404047981 */ /* 0x000ea2000c1e1b00 */
[----:B------:R-:W-:Y:S01]  /*4cd0*/  UMOV UR4, 0xf0000000 ;  /* 0xf000000000047882 */ /* 0x000fe20000000000 */
[----:B------:R-:W-:Y:S01]  /*4ce0*/  UMOV UR5, 0x380fffff ;  /* 0x380fffff00057882 */ /* 0x000fe20000000000 */
[----:B--2---:R-:W0:Y:S01]  /*4cf0*/  F2F.F32.F64 R24, R4 ;  /* 0x0000000400187310 */ /* 0x004e220000301000 */
[----:B------:R-:W-:-:S14]  /*4d00*/  DSETP.GEU.AND P0, PT, |R4|, UR4, PT ;  /* 0x0000000404007e2a */ /* 0x000fdc000bf0e200 */
[----:B0-----:R-:W-:Y:S01]  /*4d10*/  @!P0 FMUL R24, R24, 1.175494350822287508e-38 ;  /* 0x0080000018188820 */ /* 0x001fe20000400000 */
[----:B------:R-:W-:Y:S06]  /*4d20*/  BRA `(.L_x_13465) ;  /* 0x00000008007c7947 */ /* 0x000fec0003800000 */
.L_x_13460:
        /* <DEDUP_REMOVED lines=12> */
.L_x_13474:
[----:B------:R-:W2:Y:S01]  /*4df0*/  LDG.E.64 R4, desc[UR36][R4.64] ;  /* 0x0000002404047981 */ /* 0x000ea2000c1e1b00 */
[----:B------:R-:W-:Y:S01]  /*4e00*/  UMOV UR4, 0xf0000000 ;  /* 0xf000000000047882 */ /* 0x000fe20000000000 */
[----:B------:R-:W-:Y:S01]  /*4e10*/  UMOV UR5, 0x380fffff ;  /* 0x380fffff00057882 */ /* 0x000fe20000000000 */
[----:B--2---:R-:W0:Y:S01]  /*4e20*/  F2F.F32.F64 R24, R4 ;  /* 0x0000000400187310 */ /* 0x004e220000301000 */
[----:B------:R-:W-:-:S14]  /*4e30*/  DSETP.GEU.AND P0, PT, |R4|, UR4, PT ;  /* 0x0000000404007e2a */ /* 0x000fdc000bf0e200 */
[----:B0-----:R-:W-:Y:S01]  /*4e40*/  @!P0 FMUL R24, R24, 1.175494350822287508e-38 ;  /* 0x0080000018188820 */ /* 0x001fe20000400000 */
[----:B------:R-:W-:Y:S06]  /*4e50*/  BRA `(.L_x_13465) ;  /* 0x0000000800307947 */ /* 0x000fec0003800000 */
.L_x_13473:
        /* <DEDUP_REMOVED lines=26> */
.L_x_13476:
        /* <DEDUP_REMOVED lines=13> */
.L_x_13475:
[----:B------:R-:W2:Y:S02]  /*50d0*/  LDG.E.U16 R4, desc[UR36][R4.64] ;  /* 0x0000002404047981 */ /* 0x000ea4000c1e1500 */
[----:B--2---:R-:W-:Y:S01]  /*50e0*/  IMAD.U32 R24, R4, 0x10000, RZ ;  /* 0x0001000004187824 */ /* 0x004fe200078e00ff */
[----:B------:R-:W-:Y:S06]  /*50f0*/  BRA `(.L_x_13465) ;  /* 0x0000000400887947 */ /* 0x000fec0003800000 */
.L_x_13472:
        /* <DEDUP_REMOVED lines=11> */
.L_x_13479:
        /* <DEDUP_REMOVED lines=20> */
.L_x_13481:
[----:B------:R-:W-:Y:S05]  /*52f0*/  BSYNC B0 ;  /* 0x0000000000007941 */ /* 0x000fea0003800000 */
.L_x_13480:
[----:B------:R-:W-:Y:S01]  /*5300*/  IMAD.SHL.U32 R3, R3, 0x100000, RZ ;  /* 0x0010000003037824 */ /* 0x000fe200078e00ff */
[----:B------:R-:W-:-:S04]  /*5310*/  LEA R5, R0, 0x3b800000, 0x17 ;  /* 0x3b80000000057811 */ /* 0x000fc800078eb8ff */
[----:B------:R-:W-:Y:S01]  /*5320*/  LOP3.LUT R24, R5, R3, R24, 0xfe, !PT ;  /* 0x0000000305187212 */ /* 0x000fe200078efe18 */
[----:B------:R-:W-:Y:S06]  /*5330*/  BRA `(.L_x_13465) ;  /* 0x0000000000f87947 */ /* 0x000fec0003800000 */
.L_x_13478:
        /* <DEDUP_REMOVED lines=20> */
.L_x_13483:
[----:B------:R-:W-:Y:S05]  /*5480*/  BSYNC B0 ;  /* 0x0000000000007941 */ /* 0x000fea0003800000 */
.L_x_13482:
[----:B------:R-:W-:Y:S01]  /*5490*/  IMAD.SHL.U32 R3, R3, 0x200000, RZ ;  /* 0x0020000003037824 */ /* 0x000fe200078e00ff */
[----:B------:R-:W-:-:S04]  /*54a0*/  LEA R5, R0, 0x37800000, 0x17 ;  /* 0x3780000000057811 */ /* 0x000fc800078eb8ff */
[----:B------:R-:W-:Y:S01]  /*54b0*/  LOP3.LUT R24, R5, R3, R24, 0xfe, !PT ;  /* 0x0000000305187212 */ /* 0x000fe200078efe18 */
[----:B------:R-:W-:Y:S06]  /*54c0*/  BRA `(.L_x_13465) ;  /* 0x0000000000947947 */ /* 0x000fec0003800000 */
.L_x_13477:
        /* <DEDUP_REMOVED lines=14> */
.L_x_13464:
        /* <DEDUP_REMOVED lines=16> */
.L_x_13486:
[----:B------:R-:W-:Y:S01]  /*56b0*/  IMAD.MOV.U32 R24, RZ, RZ, RZ ;  /* 0x000000ffff187224 */ /* 0x000fe200078e00ff */
[----:B------:R-:W-:Y:S06]  /*56c0*/  BRA `(.L_x_13465) ;  /* 0x0000000000147947 */ /* 0x000fec0003800000 */
.L_x_13485:
[----:B------:R-:W2:Y:S02]  /*56d0*/  LDG.E.64 R4, desc[UR36][R4.64] ;  /* 0x0000002404047981 */ /* 0x000ea4000c1e1b00 */
[----:B--2---:R0:W1:Y:S01]  /*56e0*/  I2F.U64 R24, R4 ;  /* 0x0000000400187312 */ /* 0x0040620000301000 */
[----:B------:R-:W-:Y:S05]  /*56f0*/  BRA `(.L_x_13465) ;  /* 0x0000000000087947 */ /* 0x000fea0003800000 */
.L_x_13484:
[----:B------:R-:W2:Y:S02]  /*5700*/  LDG.E R4, desc[UR36][R4.64] ;  /* 0x0000002404047981 */ /* 0x000ea4000c1e1900 */
[----:B--2---:R-:W-:-:S07]  /*5710*/  I2FP.F32.U32 R24, R4 ;  /* 0x0000000400187245 */ /* 0x004fce0000201000 */
.L_x_13465:
[----:B------:R-:W-:Y:S05]  /*5720*/  BSYNC B6 ;  /* 0x0000000000067941 */ /* 0x000fea0003800000 */
.L_x_13459:
[----:B------:R-:W-:-:S07]  /*5730*/  VIADD R16, R16, 0x80 ;  /* 0x0000008010107836 */ /* 0x000fce0000000000 */
.L_x_13430:
[----:B------:R-:W-:Y:S05]  /*5740*/  BSYNC B7 ;  /* 0x0000000000077941 */ /* 0x000fea0003800000 */
.L_x_13429:
        /* <DEDUP_REMOVED lines=25> */
.L_x_13493:
[----:B------:R-:W4:Y:S02]  /*58e0*/  LDG.E.U8 R4, desc[UR36][R4.64] ;  /* 0x0000002404047981 */ /* 0x000f24000c1e1100 */
[----:B----4-:R-:W-:Y:S01]  /*58f0*/  I2FP.F32.U32 R27, R4 ;  /* 0x00000004001b7245 */ /* 0x010fe20000201000 */
[----:B------:R-:W-:Y:S06]  /*5900*/  BRA `(.L_x_13495) ;  /* 0x0000000c002c7947 */ /* 0x000fec0003800000 */
.L_x_13492:
        /* <DEDUP_REMOVED lines=9> */
.L_x_13497:
[----:B------:R-:W4:Y:S02]  /*59a0*/  LDG.E R4, desc[UR36][R4.64] ;  /* 0x0000002404047981 */ /* 0x000f24000c1e1900 */
[----:B----4-:R-:W-:Y:S01]  /*59b0*/  I2FP.F32.S32 R27, R4 ;  /* 0x00000004001b7245 */ /* 0x010fe20000201400 */
[----:B------:R-:W-:Y:S06]  /*59c0*/  BRA `(.L_x_13495) ;  /* 0x0000000800fc7947 */ /* 0x000fec0003800000 */
.L_x_13496:
[----:B------:R-:W4:Y:S02]  /*59d0*/  LDG.E.U16 R4, desc[UR36][R4.64] ;  /* 0x0000002404047981 */ /* 0x000f24000c1e1500 */
[----:B----4-:R0:W4:Y:S01]  /*59e0*/  I2F.S16 R27, R4 ;  /* 0x00000004001b7306 */ /* 0x0101220000101400 */
[----:B------:R-:W-:Y:S05]  /*59f0*/  BRA `(.L_x_13495) ;  /* 0x0000000800f07947 */ /* 0x000fea0003800000 */
.L_x_13491:
        /* <DEDUP_REMOVED lines=8> */
.L_x_13499:
[----:B------:R-:W4:Y:S02]  /*5a80*/  LDG.E.U16 R4, desc[UR36][R4.64] ;  /* 0x0000002404047981 */ /* 0x000f24000c1e1500 */
[----:B----4-:R-:W-:Y:S01]  /*5a90*/  HADD2.F32 R27, -RZ, R4.H0_H0 ;  /* 0x20000004ff1b7230 */ /* 0x010fe20000004100 */
[----:B------:R-:W-:Y:S06]  /*5aa0*/  BRA `(.L_x_13495) ;  /* 0x0000000800c47947 */ /* 0x000fec0003800000 */
.L_x_13498:
        /* <DEDUP_REMOVED lines=8> */
.L_x_13501:
[----:B------:R-:W4:Y:S02]  /*5b30*/  LDG.E.U16 R4, desc[UR36][R4.64] ;  /* 0x0000002404047981 */ /* 0x000f24000c1e1500 */
[----:B----4-:R-:W-:Y:S01]  /*5b40*/  HADD2.F32 R27, -RZ, R4.H0_H0 ;  /* 0x20000004ff1b7230 */ /* 0x010fe20000004100 */
[----:B------:R-:W-:Y:S06]  /*5b50*/  BRA `(.L_x_13495) ;  /* 0x0000000800987947 */ /* 0x000fec0003800000 */
.L_x_13500:
[----:B------:R-:W4:Y:S01]  /*5b60*/  LDG.E.64 R4, desc[UR36][R4.64] ;  /* 0x0000002404047981 */ /* 0x000f22000c1e1b00 */
[----:B------:R-:W-:Y:S01]  /*5b70*/  UMOV UR4, 0xf0000000 ;  /* 0xf000000000047882 */ /* 0x000fe20000000000 */
[----:B------:R-:W-:Y:S01]  /*5b80*/  UMOV UR5, 0x380fffff ;  /* 0x380fffff00057882 */ /* 0x000fe20000000000 */
[----:B----4-:R-:W0:Y:S01]  /*5b90*/  F2F.F32.F64 R27, R4 ;  /* 0x00000004001b7310 */ /* 0x010e220000301000 */
[----:B------:R-:W-:-:S14]  /*5ba0*/  DSETP.GEU.AND P0, PT, |R4|, UR4, PT ;  /* 0x0000000404007e2a */ /* 0x000fdc000bf0e200 */
[----:B0-----:R-:W-:Y:S01]  /*5bb0*/  @!P0 FMUL R27, R27, 1.175494350822287508e-38 ;  /* 0x008000001b1b8820 */ /* 0x001fe20000400000 */
[----:B------:R-:W-:Y:S06]  /*5bc0*/  BRA `(.L_x_13495) ;  /* 0x00000008007c7947 */ /* 0x000fec0003800000 */
.L_x_13490:
        /* <DEDUP_REMOVED lines=12> */
.L_x_13504:
[----:B------:R-:W4:Y:S01]  /*5c90*/  LDG.E.64 R4, desc[UR36][R4.64] ;  /* 0x0000002404047981 */ /* 0x000f22000c1e1b00 */
[----:B------:R-:W-:Y:S01]  /*5ca0*/  UMOV UR4, 0xf0000000 ;  /* 0xf000000000047882 */ /* 0x000fe20000000000 */
[----:B------:R-:W-:Y:S01]  /*5cb0*/  UMOV UR5, 0x380fffff ;  /* 0x380fffff00057882 */ /* 0x000fe20000000000 */
[----:B----4-:R-:W0:Y:S01]  /*5cc0*/  F2F.F32.F64 R27, R4 ;  /* 0x00000004001b7310 */ /* 0x010e220000301000 */
[----:B------:R-:W-:-:S14]  /*5cd0*/  DSETP.GEU.AND P0, PT, |R4|, UR4, PT ;  /* 0x0000000404007e2a */ /* 0x000fdc000bf0e200 */
[----:B0-----:R-:W-:Y:S01]  /*5ce0*/  @!P0 FMUL R27, R27, 1.175494350822287508e-38 ;  /* 0x008000001b1b8820 */ /* 0x001fe20000400000 */
[----:B------:R-:W-:Y:S06]  /*5cf0*/  BRA `(.L_x_13495) ;  /* 0x0000000800307947 */ /* 0x000fec0003800000 */
.L_x_13503:
        /* <DEDUP_REMOVED lines=26> */
.L_x_13506:
        /* <DEDUP_REMOVED lines=13> */
.L_x_13505:
[----:B------:R-:W4:Y:S02]  /*5f70*/  LDG.E.U16 R4, desc[UR36][R4.64] ;  /* 0x0000002404047981 */ /* 0x000f24000c1e1500 */
[----:B----4-:R-:W-:Y:S01]  /*5f80*/  IMAD.U32 R27, R4, 0x10000, RZ ;  /* 0x00010000041b7824 */ /* 0x010fe200078e00ff */
[----:B------:R-:W-:Y:S06]  /*5f90*/  BRA `(.L_x_13495) ;  /* 0x0000000400887947 */ /* 0x000fec0003800000 */
.L_x_13502:
        /* <DEDUP_REMOVED lines=11> */
.L_x_13509:
        /* <DEDUP_REMOVED lines=20> */
.L_x_13511:
[----:B------:R-:W-:Y:S05]  /*6190*/  BSYNC B0 ;  /* 0x0000000000007941 */ /* 0x000fea0003800000 */
.L_x_13510:
[----:B------:R-:W-:Y:S01]  /*61a0*/  IMAD.SHL.U32 R3, R3, 0x100000, RZ ;  /* 0x0010000003037824 */ /* 0x000fe200078e00ff */
[----:B------:R-:W-:-:S04]  /*61b0*/  LEA R0, R0, 0x3b800000, 0x17 ;  /* 0x3b80000000007811 */ /* 0x000fc800078eb8ff */
[----:B------:R-:W-:Y:S01]  /*61c0*/  LOP3.LUT R27, R0, R3, R27, 0xfe, !PT ;  /* 0x00000003001b7212 */ /* 0x000fe200078efe1b */
[----:B------:R-:W-:Y:S06]  /*61d0*/  BRA `(.L_x_13495) ;  /* 0x0000000000f87947 */ /* 0x000fec0003800000 */
.L_x_13508:
        /* <DEDUP_REMOVED lines=20> */
.L_x_13513:
[----:B------:R-:W-:Y:S05]  /*6320*/  BSYNC B0 ;  /* 0x0000000000007941 */ /* 0x000fea0003800000 */
.L_x_13512:
[----:B------:R-:W-:Y:S01]  /*6330*/  IMAD.SHL.U32 R3, R3, 0x200000, RZ ;  /* 0x0020000003037824 */ /* 0x000fe200078e00ff */
[----:B------:R-:W-:-:S04]  /*6340*/  LEA R0, R0, 0x37800000, 0x17 ;  /* 0x3780000000007811 */ /* 0x000fc800078eb8ff */
[----:B------:R-:W-:Y:S01]  /*6350*/  LOP3.LUT R27, R0, R3, R27, 0xfe, !PT ;  /* 0x00000003001b7212 */ /* 0x000fe200078efe1b */
[----:B------:R-:W-:Y:S06]  /*6360*/  BRA `(.L_x_13495) ;  /* 0x0000000000947947 */ /* 0x000fec0003800000 */
.L_x_13507:
        /* <DEDUP_REMOVED lines=14> */
.L_x_13494:
        /* <DEDUP_REMOVED lines=16> */
.L_x_13516:
[----:B------:R-:W-:Y:S01]  /*6550*/  IMAD.MOV.U32 R27, RZ, RZ, RZ ;  /* 0x000000ffff1b7224 */ /* 0x000fe200078e00ff */
[----:B------:R-:W-:Y:S06]  /*6560*/  BRA `(.L_x_13495) ;  /* 0x0000000000147947 */ /* 0x000fec0003800000 */
.L_x_13515:
[----:B------:R-:W4:Y:S02]  /*6570*/  LDG.E.64 R4, desc[UR36][R4.64] ;  /* 0x0000002404047981 */ /* 0x000f24000c1e1b00 */
[----:B----4-:R0:W4:Y:S01]  /*6580*/  I2F.U64 R27, R4 ;  /* 0x00000004001b7312 */ /* 0x0101220000301000 */
[----:B------:R-:W-:Y:S05]  /*6590*/  BRA `(.L_x_13495) ;  /* 0x0000000000087947 */ /* 0x000fea0003800000 */
.L_x_13514:
[----:B------:R-:W4:Y:S02]  /*65a0*/  LDG.E R4, desc[UR36][R4.64] ;  /* 0x0000002404047981 */ /* 0x000f24000c1e1900 */
[----:B----4-:R-:W-:-:S07]  /*65b0*/  I2FP.F32.U32 R27, R4 ;  /* 0x00000004001b7245 */ /* 0x010fce0000201000 */
.L_x_13495:
[----:B------:R-:W-:Y:S05]  /*65c0*/  BSYNC B6 ;  /* 0x0000000000067941 */ /* 0x000fea0003800000 */
.L_x_13489:
        /* <DEDUP_REMOVED lines=20> */
.L_x_13520:
[----:B------:R-:W2:Y:S02]  /*6710*/  LDG.E.U8 R4, desc[UR36][R4.64] ;  /* 0x0000002404047981 */ /* 0x000ea4000c1e1100 */
[----:B--2---:R-:W-:Y:S01]  /*6720*/  I2FP.F32.U32 R18, R4 ;  /* 0x0000000400127245 */ /* 0x004fe20000201000 */
[----:B------:R-:W-:Y:S06]  /*6730*/  BRA `(.L_x_13488) ;  /* 0x0000000c00207947 */ /* 0x000fec0003800000 */
.L_x_13519:
        /* <DEDUP_REMOVED lines=9> */
.L_x_13523:
[----:B------:R-:W2:Y:S02]  /*67d0*/  LDG.E R4, desc[UR36][R4.64] ;  /* 0x0000002404047981 */ /* 0x000ea4000c1e1900 */
[----:B--2---:R-:W-:Y:S01]  /*67e0*/  I2FP.F32.S32 R18, R4 ;  /* 0x0000000400127245 */ /* 0x004fe20000201400 */
[----:B------:R-:W-:Y:S06]  /*67f0*/  BRA `(.L_x_13488) ;  /* 0x0000000800f07947 */ /* 0x000fec0003800000 */
.L_x_13522:
[----:B------:R-:W2:Y:S02]  /*6800*/  LDG.E.U16 R4, desc[UR36][R4.64] ;  /* 0x0000002404047981 */ /* 0x000ea4000c1e1500 */
[----:B--2---:R0:W1:Y:S01]  /*6810*/  I2F.S16 R18, R4 ;  /* 0x0000000400127306 */ /* 0x0040620000101400 */
[----:B------:R-:W-:Y:S05]  /*6820*/  BRA `(.L_x_13488) ;  /* 0x0000000800e47947 */ /* 0x000fea0003800000 */
.L_x_13518:
        /* <DEDUP_REMOVED lines=8> */
.L_x_13525:
[----:B------:R-:W2:Y:S02]  /*68b0*/  LDG.E.U16 R4, desc[UR36][R4.64] ;  /* 0x0000002404047981 */ /* 0x000ea4000c1e1500 */
[----:B--2---:R-:W-:Y:S01]  /*68c0*/  HADD2.F32 R18, -RZ, R4.H0_H0 ;  /* 0x20000004ff127230 */ /* 0x004fe20000004100 */
[----:B------:R-:W-:Y:S06]  /*68d0*/  BRA `(.L_x_13488) ;  /* 0x0000000800b87947 */ /* 0x000fec0003800000 */
.L_x_13524:
        /* <DEDUP_REMOVED lines=8> */
.L_x_13527:
[----:B------:R-:W2:Y:S02]  /*6960*/  LDG.E.U16 R4, desc[UR36][R4.64] ;  /* 0x0000002404047981 */ /* 0x000ea4000c1e1500 */
[----:B--2---:R-:W-:Y:S01]  /*6970*/  HADD2.F32 R18, -RZ, R4.H0_H0 ;  /* 0x20000004ff127230 */ /* 0x004fe20000004100 */
[----:B------:R-:W-:Y:S06]  /*6980*/  BRA `(.L_x_13488) ;  /* 0x00000008008c7947 */ /* 0x000fec0003800000 */
.L_x_13526:
[----:B------:R-:W2:Y:S01]  /*6990*/  LDG.E.64 R4, desc[UR36][R4.64] ;  /* 0x0000002404047981 */ /* 0x000ea2000c1e1b00 */
[----:B------:R-:W-:Y:S01]  /*69a0*/  UMOV UR4, 0xf0000000 ;  /* 0xf000000000047882 */ /* 0x000fe20000000000 */
[----:B------:R-:W-:Y:S01]  /*69b0*/  UMOV UR5, 0x380fffff ;  /* 0x380fffff00057882 */ /* 0x000fe20000000000 */
[----:B--2---:R-:W0:Y:S01]  /*69c0*/  F2F.F32.F64 R18, R4 ;  /* 0x0000000400127310 */ /* 0x004e220000301000 */
[----:B------:R-:W-:-:S14]  /*69d0*/  DSETP.GEU.AND P0, PT, |R4|, UR4, PT ;  /* 0x0000000404007e2a */ /* 0x000fdc000bf0e200 */
[----:B0-----:R-:W-:Y:S01]  /*69e0*/  @!P0 FMUL R18, R18, 1.175494350822287508e-38 ;  /* 0x0080000012128820 */ /* 0x001fe20000400000 */
[----:B------:R-:W-:Y:S06]  /*69f0*/  BRA `(.L_x_13488) ;  /* 0x0000000800707947 */ /* 0x000fec0003800000 */
.L_x_13517:
        /* <DEDUP_REMOVED lines=12> */
.L_x_13530:
[----:B------:R-:W2:Y:S01]  /*6ac0*/  LDG.E.64 R4, desc[UR36][R4.64] ;  /* 0x0000002404047981 */ /* 0x000ea2000c1e1b00 */
[----:B------:R-:W-:Y:S01]  /*6ad0*/  UMOV UR4, 0xf0000000 ;  /* 0xf000000000047882 */ /* 0x000fe20000000000 */
[----:B------:R-:W-:Y:S01]  /*6ae0*/  UMOV UR5, 0x380fffff ;  /* 0x380fffff00057882 */ /* 0x000fe20000000000 */
[----:B--2---:R-:W0:Y:S01]  /*6af0*/  F2F.F32.F64 R18, R4 ;  /* 0x0000000400127310 */ /* 0x004e220000301000 */
[----:B------:R-:W-:-:S14]  /*6b00*/  DSETP.GEU.AND P0, PT, |R4|, UR4, PT ;  /* 0x0000000404007e2a */ /* 0x000fdc000bf0e200 */
[----:B0-----:R-:W-:Y:S01]  /*6b10*/  @!P0 FMUL R18, R18, 1.175494350822287508e-38 ;  /* 0x0080000012128820 */ /* 0x001fe20000400000 */
[----:B------:R-:W-:Y:S06]  /*6b20*/  BRA `(.L_x_13488) ;  /* 0x0000000800247947 */ /* 0x000fec0003800000 */
.L_x_13529:
        /* <DEDUP_REMOVED lines=26> */
.L_x_13532:
        /* <DEDUP_REMOVED lines=13> */
.L_x_13531:
[----:B------:R-:W2:Y:S02]  /*6da0*/  LDG.E.U16 R4, desc[UR36][R4.64] ;  /* 0x0000002404047981 */ /* 0x000ea4000c1e1500 */
[----:B--2---:R-:W-:Y:S01]  /*6db0*/  IMAD.U32 R18, R4, 0x10000, RZ ;  /* 0x0001000004127824 */ /* 0x004fe200078e00ff */
[----:B------:R-:W-:Y:S06]  /*6dc0*/  BRA `(.L_x_13488) ;  /* 0x00000004007c7947 */ /* 0x000fec0003800000 */
.L_x_13528:
        /* <DEDUP_REMOVED lines=11> */
.L_x_13535:
        /* <DEDUP_REMOVED lines=19> */
.L_x_13537:
[----:B------:R-:W-:Y:S05]  /*6fb0*/  BSYNC B0 ;  /* 0x0000000000007941 */ /* 0x000fea0003800000 */
.L_x_13536:
[----:B------:R-:W-:Y:S01]  /*6fc0*/  IMAD.SHL.U32 R3, R3, 0x100000, RZ ;  /* 0x0010000003037824 */ /* 0x000fe200078e00ff */
[----:B------:R-:W-:-:S04]  /*6fd0*/  LEA R5, R0, 0x3b800000, 0x17 ;  /* 0x3b80000000057811 */ /* 0x000fc800078eb8ff */
[----:B------:R-:W-:Y:S01]  /*6fe0*/  LOP3.LUT R18, R5, R3, R18, 0xfe, !PT ;  /* 0x0000000305127212 */ /* 0x000fe200078efe12 */
[----:B------:R-:W-:Y:S06]  /*6ff0*/  BRA `(.L_x_13488) ;  /* 0x0000000000f07947 */ /* 0x000fec0003800000 */
.L_x_13534:
        /* <DEDUP_REMOVED lines=19> */
.L_x_13539:
[----:B------:R-:W-:Y:S05]  /*7130*/  BSYNC B0 ;  /* 0x0000000000007941 */ /* 0x000fea0003800000 */
.L_x_13538:
[----:B------:R-:W-:Y:S01]  /*7140*/  IMAD.SHL.U32 R3, R3, 0x200000, RZ ;  /* 0x0020000003037824 */ /* 0x000fe200078e00ff */
[----:B------:R-:W-:-:S04]  /*7150*/  LEA R5, R0, 0x37800000, 0x17 ;  /* 0x3780000000057811 */ /* 0x000fc800078eb8ff */
[----:B------:R-:W-:Y:S01]  /*7160*/  LOP3.LUT R18, R5, R3, R18, 0xfe, !PT ;  /* 0x0000000305127212 */ /* 0x000fe200078efe12 */
[----:B------:R-:W-:Y:S06]  /*7170*/  BRA `(.L_x_13488) ;  /* 0x0000000000907947 */ /* 0x000fec0003800000 */
.L_x_13533:
        /* <DEDUP_REMOVED lines=14> */
.L_x_13521:
        /* <DEDUP_REMOVED lines=16> */
.L_x_13542:
[----:B------:R-:W-:Y:S05]  /*7360*/  BRA `(.L_x_13488) ;  /* 0x0000000000147947 */ /* 0x000fea0003800000 */
.L_x_13541:
[----:B------:R-:W2:Y:S02]  /*7370*/  LDG.E.64 R18, desc[UR36][R4.64] ;  /* 0x0000002404127981 */ /* 0x000ea4000c1e1b00 */
[----:B--2---:R0:W1:Y:S01]  /*7380*/  I2F.U64 R18, R18 ;  /* 0x0000001200127312 */ /* 0x0040620000301000 */
[----:B------:R-:W-:Y:S05]  /*7390*/  BRA `(.L_x_13488) ;  /* 0x0000000000087947 */ /* 0x000fea0003800000 */
.L_x_13540:
[----:B------:R-:W2:Y:S02]  /*73a0*/  LDG.E R4, desc[UR36][R4.64] ;  /* 0x0000002404047981 */ /* 0x000ea4000c1e1900 */
[----:B--2---:R-:W-:-:S07]  /*73b0*/  I2FP.F32.U32 R18, R4 ;  /* 0x0000000400127245 */ /* 0x004fce0000201000 */
.L_x_13488:
[----:B------:R-:W-:Y:S05]  /*73c0*/  BSYNC B7 ;  /* 0x0000000000077941 */ /* 0x000fea0003800000 */
.L_x_13487:
[----:B0-----:R-:W0:Y:S01]  /*73d0*/  S2R R19, SR_TID.X ;  /* 0x0000000000137919 */ /* 0x001e220000002100 */
[----:B------:R-:W0:Y:S01]  /*73e0*/  LDC.U8 R16, c[0x0][0x240] ;  /* 0x00009000ff107b82 */ /* 0x000e220000000000 */
[----:B--2--5:R-:W-:Y:S01]  /*73f0*/  FADD.FTZ R3, -R23, 1 ;  /* 0x3f80000017037421 */ /* 0x024fe20000010100 */
[----:B----4-:R-:W-:Y:S01]  /*7400*/  FADD.FTZ R5, -R25, 1 ;  /* 0x3f80000019057421 */ /* 0x010fe20000010100 */
[----:B-1----:R-:W-:Y:S01]  /*7410*/  FADD.FTZ R0, -R18, 1 ;  /* 0x3f80000012007421 */ /* 0x002fe20000010100 */
[----:B------:R-:W-:Y:S01]  /*7420*/  BSSY B6, `(.L_x_13543) ;  /* 0x00000f6000067945 */ /* 0x000fe20003800000 */
[----:B---3--:R-:W-:Y:S01]  /*7430*/  FMUL.FTZ R4, R3, R22 ;  /* 0x0000001603047220 */ /* 0x008fe20000410000 */
[----:B------:R-:W-:Y:S01]  /*7440*/  FADD.FTZ R3, -R24, 1 ;  /* 0x3f80000018037421 */ /* 0x000fe20000010100 */
[----:B------:R-:W-:Y:S01]  /*7450*/  FMUL.FTZ R22, R5, R28 ;  /* 0x0000001c05167220 */ /* 0x000fe20000410000 */
[----:B------:R-:W-:Y:S01]  /*7460*/  FMUL.FTZ R27, R0, R27 ;  /* 0x0000001b001b7220 */ /* 0x000fe20000410000 */
[----:B------:R-:W-:Y:S01]  /*7470*/  FMUL.FTZ R4, R4, R23 ;  /* 0x0000001704047220 */ /* 0x000fe20000410000 */
[----:B------:R-:W-:Y:S01]  /*7480*/  FMUL.FTZ R3, R3, R26 ;  /* 0x0000001a03037220 */ /* 0x000fe20000410000 */
[----:B------:R-:W-:Y:S01]  /*7490*/  FMUL.FTZ R22, R22, R25 ;  /* 0x0000001916167220 */ /* 0x000fe20000410000 */
[----:B------:R-:W-:-:S02]  /*74a0*/  FMUL.FTZ R18, R27, R18 ;  /* 0x000000121b127220 */ /* 0x000fc40000410000 */
[----:B------:R-:W-:Y:S01]  /*74b0*/  FMUL.FTZ R24, R3, R24 ;  /* 0x0000001803187220 */ /* 0x000fe20000410000 */
[----:B0-----:R-:W-:-:S13]  /*74c0*/  ISETP.GE.AND P0, PT, R19, R17, PT ;  /* 0x000000111300720c */ /* 0x001fda0003f06270 */
        /* <DEDUP_REMOVED lines=23> */
.L_x_13548:
[----:B------:R-:W0:Y:S02]  /*7640*/  F2I.S64.TRUNC R4, R4 ;  /* 0x0000000400047311 */ /* 0x000e24000020d900 */
[----:B0-----:R-:W-:-:S05]  /*7650*/  IMAD.MOV.U32 R3, RZ, RZ, R4 ;  /* 0x000000ffff037224 */ /* 0x001fca00078e0004 */
[----:B------:R0:W-:Y:S01]  /*7660*/  STG.E.U8 desc[UR36][R8.64], R3 ;  /* 0x0000000308007986 */ /* 0x0001e2000c101124 */
[----:B------:R-:W-:Y:S05]  /*7670*/  BRA `(.L_x_13544) ;  /* 0x0000000c00407947 */ /* 0x000fea0003800000 */
.L_x_13547:
        /* <DEDUP_REMOVED lines=9> */
.L_x_13551:
[----:B------:R-:W0:Y:S02]  /*7710*/  F2I.FTZ.TRUNC.NTZ R3, R4 ;  /* 0x0000000400037305 */ /* 0x000e24000021f100 */
[----:B0-----:R0:W-:Y:S01]  /*7720*/  STG.E desc[UR36][R8.64], R3 ;  /* 0x0000000308007986 */ /* 0x0011e2000c101924 */
[----:B------:R-:W-:Y:S05]  /*7730*/  BRA `(.L_x_13544) ;  /* 0x0000000c00107947 */ /* 0x000fea0003800000 */
.L_x_13550:
[----:B------:R-:W0:Y:S02]  /*7740*/  F2I.FTZ.TRUNC.NTZ R3, R4 ;  /* 0x0000000400037305 */ /* 0x000e24000021f100 */
[----:B0-----:R0:W-:Y:S01]  /*7750*/  STG.E.U16 desc[UR36][R8.64], R3 ;  /* 0x0000000308007986 */ /* 0x0011e2000c101524 */
[----:B------:R-:W-:Y:S05]  /*7760*/  BRA `(.L_x_13544) ;  /* 0x0000000c00047947 */ /* 0x000fea0003800000 */
.L_x_13546:
        /* <DEDUP_REMOVED lines=8> */
.L_x_13553:
[----:B------:R-:W-:-:S05]  /*77f0*/  F2FP.F16.F32.PACK_AB R4, RZ, R4 ;  /* 0x00000004ff04723e */ /* 0x000fca00000000ff */
[----:B------:R4:W-:Y:S01]  /*7800*/  STG.E.U16 desc[UR36][R8.64], R4 ;  /* 0x0000000408007986 */ /* 0x0009e2000c101524 */
[----:B------:R-:W-:Y:S05]  /*7810*/  BRA `(.L_x_13544) ;  /* 0x0000000800d87947 */ /* 0x000fea0003800000 */
.L_x_13552:
        /* <DEDUP_REMOVED lines=9> */
.L_x_13555:
[----:B------:R-:W-:-:S04]  /*78b0*/  F2FP.F16.F32.PACK_AB R3, RZ, R4 ;  /* 0x00000004ff03723e */ /* 0x000fc800000000ff */
[----:B------:R-:W-:-:S05]  /*78c0*/  PRMT R3, R3, 0x5410, RZ ;  /* 0x0000541003037816 */ /* 0x000fca00000000ff */
[----:B------:R2:W-:Y:S01]  /*78d0*/  STG.E desc[UR36][R8.64], R3 ;  /* 0x0000000308007986 */ /* 0x0005e2000c101924 */
[----:B------:R-:W-:Y:S05]  /*78e0*/  BRA `(.L_x_13544) ;  /* 0x0000000800a47947 */ /* 0x000fea0003800000 */
.L_x_13554:
[----:B------:R-:W-:-:S06]  /*78f0*/  FMUL.FTZ R4, R4, 1 ;  /* 0x3f80000004047820 */ /* 0x000fcc0000410000 */
[----:B------:R-:W0:Y:S02]  /*7900*/  F2F.F64.F32 R4, R4 ;  /* 0x0000000400047310 */ /* 0x000e240000201800 */
[----:B0-----:R0:W-:Y:S01]  /*7910*/  STG.E.64 desc[UR36][R8.64], R4 ;  /* 0x0000000408007986 */ /* 0x0011e2000c101b24 */
[----:B------:R-:W-:Y:S05]  /*7920*/  BRA `(.L_x_13544) ;  /* 0x0000000800947947 */ /* 0x000fea0003800000 */
.L_x_13545:
        /* <DEDUP_REMOVED lines=12> */
.L_x_13558:
[----:B------:R-:W-:Y:S01]  /*79f0*/  FMUL.FTZ R4, R4, 1 ;  /* 0x3f80000004047820 */ /* 0x000fe20000410000 */
[----:B------:R-:W-:-:S05]  /*7a00*/  CS2R R6, SRZ ;  /* 0x0000000000067805 */ /* 0x000fca000001ff00 */
[----:B------:R-:W0:Y:S02]  /*7a10*/  F2F.F64.F32 R4, R4 ;  /* 0x0000000400047310 */ /* 0x000e240000201800 */
[----:B0-----:R0:W-:Y:S01]  /*7a20*/  STG.E.128 desc[UR36][R8.64], R4 ;  /* 0x0000000408007986 */ /* 0x0011e2000c101d24 */
[----:B------:R-:W-:Y:S05]  /*7a30*/  BRA `(.L_x_13544) ;  /* 0x0000000800507947 */ /* 0x000fea0003800000 */
.L_x_13557:
        /* <DEDUP_REMOVED lines=20> */
.L_x_13562:
[----:B------:R-:W-:Y:S05]  /*7b80*/  BSYNC B0 ;  /* 0x0000000000007941 */ /* 0x000fea0003800000 */
.L_x_13561:
[----:B------:R-:W-:-:S05]  /*7b90*/  LOP3.LUT R5, R0, R5, RZ, 0xfc, !PT ;  /* 0x0000000500057212 */ /* 0x000fca00078efcff */
[----:B------:R0:W-:Y:S01]  /*7ba0*/  STG.E.U8 desc[UR36][R8.64], R5 ;  /* 0x0000000508007986 */ /* 0x0001e2000c101124 */
[----:B------:R-:W-:Y:S05]  /*7bb0*/  BRA `(.L_x_13544) ;  /* 0x0000000400f07947 */ /* 0x000fea0003800000 */
.L_x_13560:
        /* <DEDUP_REMOVED lines=12> */
.L_x_13564:
[----:B------:R-:W-:Y:S01]  /*7c80*/  IMAD.MOV.U32 R0, RZ, RZ, 0x7f ;  /* 0x0000007fff007424 */ /* 0x000fe200078e00ff */
[----:B------:R-:W-:-:S04]  /*7c90*/  ISETP.GT.U32.AND P0, PT, R5, 0x7f800000, PT ;  /* 0x7f8000000500780c */ /* 0x000fc80003f04070 */
[----:B------:R-:W-:-:S09]  /*7ca0*/  SEL R0, R0, 0x7c, P0 ;  /* 0x0000007c00007807 */ /* 0x000fd20000000000 */
.L_x_13565:
[----:B------:R-:W-:Y:S05]  /*7cb0*/  BSYNC B0 ;  /* 0x0000000000007941 */ /* 0x000fea0003800000 */
.L_x_13563:
[----:B------:R-:W-:-:S04]  /*7cc0*/  LOP3.LUT R4, R4, 0x80000000, RZ, 0xc0, !PT ;  /* 0x8000000004047812 */ /* 0x000fc800078ec0ff */
[----:B------:R-:W-:-:S04]  /*7cd0*/  SHF.R.U32.HI R3, RZ, 0x18, R4 ;  /* 0x00000018ff037819 */ /* 0x000fc80000011604 */
[----:B------:R-:W-:-:S05]  /*7ce0*/  LOP3.LUT R3, R0, R3, RZ, 0xfc, !PT ;  /* 0x0000000300037212 */ /* 0x000fca00078efcff */
[----:B------:R0:W-:Y:S01]  /*7cf0*/  STG.E.U8 desc[UR36][R8.64], R3 ;  /* 0x0000000308007986 */ /* 0x0001e2000c101124 */
[----:B------:R-:W-:Y:S05]  /*7d00*/  BRA `(.L_x_13544) ;  /* 0x00000004009c7947 */ /* 0x000fea0003800000 */
.L_x_13559:
[----:B------:R-:W-:-:S05]  /*7d10*/  F2FP.BF16.F32.PACK_AB R4, RZ, R4 ;  /* 0x00000004ff04723e */ /* 0x000fca00000010ff */
[----:B------:R0:W-:Y:S01]  /*7d20*/  STG.E.U16 desc[UR36][R8.64], R4 ;  /* 0x0000000408007986 */ /* 0x0001e2000c101524 */
[----:B------:R-:W-:Y:S05]  /*7d30*/  BRA `(.L_x_13544) ;  /* 0x0000000400907947 */ /* 0x000fea0003800000 */
.L_x_13556:
        /* <DEDUP_REMOVED lines=11> */
.L_x_13568:
        /* <DEDUP_REMOVED lines=16> */
.L_x_13571:
[----:B------:R-:W-:-:S04]  /*7ef0*/  LOP3.LUT R4, R4, 0x80000000, RZ, 0xc0, !PT ;  /* 0x8000000004047812 */ /* 0x000fc800078ec0ff */
[----:B------:R-:W-:-:S04]  /*7f00*/  SHF.R.U32.HI R4, RZ, 0x18, R4 ;  /* 0x00000018ff047819 */ /* 0x000fc80000011604 */
[----:B------:R-:W-:-:S04]  /*7f10*/  LOP3.LUT R3, R3, R4, RZ, 0xfc, !PT ;  /* 0x0000000403037212 */ /* 0x000fc800078efcff */
[----:B------:R-:W-:-:S07]  /*7f20*/  PRMT R0, R3, 0x7610, R0 ;  /* 0x0000761003007816 */ /* 0x000fce0000000000 */
.L_x_13570:
[----:B------:R-:W-:Y:S05]  /*7f30*/  BSYNC B0 ;  /* 0x0000000000007941 */ /* 0x000fea0003800000 */
.L_x_13569:
[----:B------:R0:W-:Y:S01]  /*7f40*/  STG.E.U8 desc[UR36][R8.64], R0 ;  /* 0x0000000008007986 */ /* 0x0001e2000c101124 */
[----:B------:R-:W-:Y:S05]  /*7f50*/  BRA `(.L_x_13544) ;  /* 0x0000000400087947 */ /* 0x000fea0003800000 */
.L_x_13567:
        /* <DEDUP_REMOVED lines=16> */
.L_x_13574:
[----:B------:R-:W-:-:S04]  /*8060*/  LOP3.LUT R4, R4, 0x80000000, RZ, 0xc0, !PT ;  /* 0x8000000004047812 */ /* 0x000fc800078ec0ff */
[----:B------:R-:W-:-:S04]  /*8070*/  SHF.R.U32.HI R4, RZ, 0x18, R4 ;  /* 0x00000018ff047819 */ /* 0x000fc80000011604 */
[----:B------:R-:W-:-:S04]  /*8080*/  LOP3.LUT R3, R3, R4, RZ, 0xfc, !PT ;  /* 0x0000000403037212 */ /* 0x000fc800078efcff */
[----:B------:R-:W-:-:S07]  /*8090*/  PRMT R0, R3, 0x7610, R0 ;  /* 0x0000761003007816 */ /* 0x000fce0000000000 */
.L_x_13573:
[----:B------:R-:W-:Y:S05]  /*80a0*/  BSYNC B0 ;  /* 0x0000000000007941 */ /* 0x000fea0003800000 */
.L_x_13572:
[----:B------:R0:W-:Y:S01]  /*80b0*/  STG.E.U8 desc[UR36][R8.64], R0 ;  /* 0x0000000008007986 */ /* 0x0001e2000c101124 */
[----:B------:R-:W-:Y:S05]  /*80c0*/  BRA `(.L_x_13544) ;  /* 0x0000000000ac7947 */ /* 0x000fea0003800000 */
.L_x_13566:
        /* <DEDUP_REMOVED lines=21> */
.L_x_13549:
        /* <DEDUP_REMOVED lines=16> */
.L_x_13577:
[----:B------:R-:W-:Y:S05]  /*8320*/  BRA `(.L_x_13544) ;  /* 0x0000000000147947 */ /* 0x000fea0003800000 */
.L_x_13576:
[----:B------:R-:W0:Y:S02]  /*8330*/  F2I.U64.TRUNC R4, R4 ;  /* 0x0000000400047311 */ /* 0x000e24000020d800 */
[----:B0-----:R0:W-:Y:S01]  /*8340*/  STG.E.64 desc[UR36][R8.64], R4 ;  /* 0x0000000408007986 */ /* 0x0011e2000c101b24 */
[----:B------:R-:W-:Y:S05]  /*8350*/  BRA `(.L_x_13544) ;  /* 0x0000000000087947 */ /* 0x000fea0003800000 */
.L_x_13575:
[----:B------:R-:W0:Y:S02]  /*8360*/  F2I.FTZ.U32.TRUNC.NTZ R3, R4 ;  /* 0x0000000400037305 */ /* 0x000e24000021f000 */
[----:B0-----:R0:W-:Y:S02]  /*8370*/  STG.E desc[UR36][R8.64], R3 ;  /* 0x0000000308007986 */ /* 0x0011e4000c101924 */
.L_x_13544:
[----:B------:R-:W-:Y:S05]  /*8380*/  BSYNC B6 ;  /* 0x0000000000067941 */ /* 0x000fea0003800000 */
.L_x_13543:
        /* <DEDUP_REMOVED lines=24> */
.L_x_13583:
[----:B------:R-:W0:Y:S02]  /*8510*/  F2I.S64.TRUNC R22, R22 ;  /* 0x0000001600167311 */ /* 0x000e24000020d900 */
[----:B0-----:R-:W-:-:S05]  /*8520*/  IMAD.MOV.U32 R3, RZ, RZ, R22 ;  /* 0x000000ffff037224 */ /* 0x001fca00078e0016 */
[----:B------:R0:W-:Y:S01]  /*8530*/  STG.E.U8 desc[UR36][R8.64], R3 ;  /* 0x0000000308007986 */ /* 0x0001e2000c101124 */
[----:B------:R-:W-:Y:S05]  /*8540*/  BRA `(.L_x_13585) ;  /* 0x0000000c00407947 */ /* 0x000fea0003800000 */
.L_x_13582:
        /* <DEDUP_REMOVED lines=9> */
.L_x_13587:
[----:B------:R-:W0:Y:S02]  /*85e0*/  F2I.FTZ.TRUNC.NTZ R3, R22 ;  /* 0x0000001600037305 */ /* 0x000e24000021f100 */
[----:B0-----:R0:W-:Y:S01]  /*85f0*/  STG.E desc[UR36][R8.64], R3 ;  /* 0x0000000308007986 */ /* 0x0011e2000c101924 */
[----:B------:R-:W-:Y:S05]  /*8600*/  BRA `(.L_x_13585) ;  /* 0x0000000c00107947 */ /* 0x000fea0003800000 */
.L_x_13586:
[----:B------:R-:W0:Y:S02]  /*8610*/  F2I.FTZ.TRUNC.NTZ R3, R22 ;  /* 0x0000001600037305 */ /* 0x000e24000021f100 */
[----:B0-----:R0:W-:Y:S01]  /*8620*/  STG.E.U16 desc[UR36][R8.64], R3 ;  /* 0x0000000308007986 */ /* 0x0011e2000c101524 */
[----:B------:R-:W-:Y:S05]  /*8630*/  BRA `(.L_x_13585) ;  /* 0x0000000c00047947 */ /* 0x000fea0003800000 */
.L_x_13581:
        /* <DEDUP_REMOVED lines=8> */
.L_x_13589:
[----:B------:R-:W-:-:S05]  /*86c0*/  F2FP.F16.F32.PACK_AB R22, RZ, R22 ;  /* 0x00000016ff16723e */ /* 0x000fca00000000ff */
[----:B------:R4:W-:Y:S01]  /*86d0*/  STG.E.U16 desc[UR36][R8.64], R22 ;  /* 0x0000001608007986 */ /* 0x0009e2000c101524 */
[----:B------:R-:W-:Y:S05]  /*86e0*/  BRA `(.L_x_13585) ;  /* 0x0000000800d87947 */ /* 0x000fea0003800000 */
.L_x_13588:
        /* <DEDUP_REMOVED lines=9> */
.L_x_13591:
[----:B------:R-:W-:-:S04]  /*8780*/  F2FP.F16.F32.PACK_AB R3, RZ, R22 ;  /* 0x00000016ff03723e */ /* 0x000fc800000000ff */
[----:B------:R-:W-:-:S05]  /*8790*/  PRMT R3, R3, 0x5410, RZ ;  /* 0x0000541003037816 */ /* 0x000fca00000000ff */
[----:B------:R2:W-:Y:S01]  /*87a0*/  STG.E desc[UR36][R8.64], R3 ;  /* 0x0000000308007986 */ /* 0x0005e2000c101924 */
[----:B------:R-:W-:Y:S05]  /*87b0*/  BRA `(.L_x_13585) ;  /* 0x0000000800a47947 */ /* 0x000fea0003800000 */
.L_x_13590:
[----:B------:R-:W-:-:S06]  /*87c0*/  FMUL.FTZ R4, R22, 1 ;  /* 0x3f80000016047820 */ /* 0x000fcc0000410000 */
[----:B------:R-:W0:Y:S02]  /*87d0*/  F2F.F64.F32 R4, R4 ;  /* 0x0000000400047310 */ /* 0x000e240000201800 */
[----:B0-----:R0:W-:Y:S01]  /*87e0*/  STG.E.64 desc[UR36][R8.64], R4 ;  /* 0x0000000408007986 */ /* 0x0011e2000c101b24 */
[----:B------:R-:W-:Y:S05]  /*87f0*/  BRA `(.L_x_13585) ;  /* 0x0000000800947947 */ /* 0x000fea0003800000 */
.L_x_13580:
        /* <DEDUP_REMOVED lines=12> */
.L_x_13594:
[----:B------:R-:W-:Y:S01]  /*88c0*/  FMUL.FTZ R4, R22, 1 ;  /* 0x3f80000016047820 */ /* 0x000fe20000410000 */
[----:B------:R-:W-:-:S05]  /*88d0*/  CS2R R6, SRZ ;  /* 0x0000000000067805 */ /* 0x000fca000001ff00 */
[----:B------:R-:W0:Y:S02]  /*88e0*/  F2F.F64.F32 R4, R4 ;  /* 0x0000000400047310 */ /* 0x000e240000201800 */
[----:B0-----:R0:W-:Y:S01]  /*88f0*/  STG.E.128 desc[UR36][R8.64], R4 ;  /* 0x0000000408007986 */ /* 0x0011e2000c101d24 */
[----:B------:R-:W-:Y:S05]  /*8900*/  BRA `(.L_x_13585) ;  /* 0x0000000800507947 */ /* 0x000fea0003800000 */
.L_x_13593:
        /* <DEDUP_REMOVED lines=20> */
.L_x_13598:
[----:B------:R-:W-:Y:S05]  /*8a50*/  BSYNC B0 ;  /* 0x0000000000007941 */ /* 0x000fea0003800000 */
.L_x_13597:
[----:B------:R-:W-:-:S05]  /*8a60*/  LOP3.LUT R5, R0, R5, RZ, 0xfc, !PT ;  /* 0x0000000500057212 */ /* 0x000fca00078efcff */
[----:B------:R0:W-:Y:S01]  /*8a70*/  STG.E.U8 desc[UR36][R8.64], R5 ;  /* 0x0000000508007986 */ /* 0x0001e2000c101124 */
[----:B------:R-:W-:Y:S05]  /*8a80*/  BRA `(.L_x_13585) ;  /* 0x0000000400f07947 */ /* 0x000fea0003800000 */
.L_x_13596:
        /* <DEDUP_REMOVED lines=12> */
.L_x_13600:
[----:B------:R-:W-:Y:S01]  /*8b50*/  IMAD.MOV.U32 R0, RZ, RZ, 0x7f ;  /* 0x0000007fff007424 */ /* 0x000fe200078e00ff */
[----:B------:R-:W-:-:S04]  /*8b60*/  ISETP.GT.U32.AND P0, PT, R4, 0x7f800000, PT ;  /* 0x7f8000000400780c */ /* 0x000fc80003f04070 */
[----:B------:R-:W-:-:S09]  /*8b70*/  SEL R0, R0, 0x7c, P0 ;  /* 0x0000007c00007807 */ /* 0x000fd20000000000 */
.L_x_13601:
[----:B------:R-:W-:Y:S05]  /*8b80*/  BSYNC B0 ;  /* 0x0000000000007941 */ /* 0x000fea0003800000 */
.L_x_13599:
[----:B------:R-:W-:-:S04]  /*8b90*/  LOP3.LUT R22, R22, 0x80000000, RZ, 0xc0, !PT ;  /* 0x8000000016167812 */ /* 0x000fc800078ec0ff */
[----:B------:R-:W-:-:S04]  /*8ba0*/  SHF.R.U32.HI R3, RZ, 0x18, R22 ;  /* 0x00000018ff037819 */ /* 0x000fc80000011616 */
[----:B------:R-:W-:-:S05]  /*8bb0*/  LOP3.LUT R3, R0, R3, RZ, 0xfc, !PT ;  /* 0x0000000300037212 */ /* 0x000fca00078efcff */
[----:B------:R0:W-:Y:S01]  /*8bc0*/  STG.E.U8 desc[UR36][R8.64], R3 ;  /* 0x0000000308007986 */ /* 0x0001e2000c101124 */
[----:B------:R-:W-:Y:S05]  /*8bd0*/  BRA `(.L_x_13585) ;  /* 0x00000004009c7947 */ /* 0x000fea0003800000 */
.L_x_13595:
[----:B------:R-:W-:-:S05]  /*8be0*/  F2FP.BF16.F32.PACK_AB R22, RZ, R22 ;  /* 0x00000016ff16723e */ /* 0x000fca00000010ff */
[----:B------:R0:W-:Y:S01]  /*8bf0*/  STG.E.U16 desc[UR36][R8.64], R22 ;  /* 0x0000001608007986 */ /* 0x0001e2000c101524 */
[----:B------:R-:W-:Y:S05]  /*8c00*/  BRA `(.L_x_13585) ;  /* 0x0000000400907947 */ /* 0x000fea0003800000 */
.L_x_13592:
        /* <DEDUP_REMOVED lines=11> */
.L_x_13604:
        /* <DEDUP_REMOVED lines=16> */
.L_x_13607:
[----:B------:R-:W-:-:S04]  /*8dc0*/  LOP3.LUT R22, R22, 0x80000000, RZ, 0xc0, !PT ;  /* 0x8000000016167812 */ /* 0x000fc800078ec0ff */
[----:B------:R-:W-:-:S04]  /*8dd0*/  SHF.R.U32.HI R3, RZ, 0x18, R22 ;  /* 0x00000018ff037819 */ /* 0x000fc80000011616 */
[----:B------:R-:W-:-:S04]  /*8de0*/  LOP3.LUT R0, R0, R3, RZ, 0xfc, !PT ;  /* 0x0000000300007212 */ /* 0x000fc800078efcff */
[----:B------:R-:W-:-:S07]  /*8df0*/  PRMT R4, R0, 0x7610, R4 ;  /* 0x0000761000047816 */ /* 0x000fce0000000004 */
.L_x_13606:
[----:B------:R-:W-:Y:S05]  /*8e00*/  BSYNC B0 ;  /* 0x0000000000007941 */ /* 0x000fea0003800000 */
.L_x_13605:
[----:B------:R0:W-:Y:S01]  /*8e10*/  STG.E.U8 desc[UR36][R8.64], R4 ;  /* 0x0000000408007986 */ /* 0x0001e2000c101124 */
[----:B------:R-:W-:Y:S05]  /*8e20*/  BRA `(.L_x_13585) ;  /* 0x0000000400087947 */ /* 0x000fea0003800000 */
.L_x_13603:
        /* <DEDUP_REMOVED lines=16> */
.L_x_13610:
[----:B------:R-:W-:-:S04]  /*8f30*/  LOP3.LUT R22, R22, 0x80000000, RZ, 0xc0, !PT ;  /* 0x8000000016167812 */ /* 0x000fc800078ec0ff */
[----:B------:R-:W-:-:S04]  /*8f40*/  SHF.R.U32.HI R3, RZ, 0x18, R22 ;  /* 0x00000018ff037819 */ /* 0x000fc80000011616 */
[----:B------:R-:W-:-:S04]  /*8f50*/  LOP3.LUT R0, R0, R3, RZ, 0xfc, !PT ;  /* 0x0000000300007212 */ /* 0x000fc800078efcff */
[----:B------:R-:W-:-:S07]  /*8f60*/  PRMT R4, R0, 0x7610, R4 ;  /* 0x0000761000047816 */ /* 0x000fce0000000004 */
.L_x_13609:
[----:B------:R-:W-:Y:S05]  /*8f70*/  BSYNC B0 ;  /* 0x0000000000007941 */ /* 0x000fea0003800000 */
.L_x_13608:
[----:B------:R0:W-:Y:S01]  /*8f80*/  STG.E.U8 desc[UR36][R8.64], R4 ;  /* 0x0000000408007986 */ /* 0x0001e2000c101124 */
[----:B------:R-:W-:Y:S05]  /*8f90*/  BRA `(.L_x_13585) ;  /* 0x0000000000ac7947 */ /* 0x000fea0003800000 */
.L_x_13602:
        /* <DEDUP_REMOVED lines=21> */
.L_x_13584:
        /* <DEDUP_REMOVED lines=16> */
.L_x_13613:
[----:B------:R-:W-:Y:S05]  /*91f0*/  BRA `(.L_x_13585) ;  /* 0x0000000000147947 */ /* 0x000fea0003800000 */
.L_x_13612:
[----:B------:R-:W0:Y:S02]  /*9200*/  F2I.U64.TRUNC R22, R22 ;  /* 0x0000001600167311 */ /* 0x000e24000020d800 */
[----:B0-----:R0:W-:Y:S01]  /*9210*/  STG.E.64 desc[UR36][R8.64], R22 ;  /* 0x0000001608007986 */ /* 0x0011e2000c101b24 */
[----:B------:R-:W-:Y:S05]  /*9220*/  BRA `(.L_x_13585) ;  /* 0x0000000000087947 */ /* 0x000fea0003800000 */
.L_x_13611:
[----:B------:R-:W0:Y:S02]  /*9230*/  F2I.FTZ.U32.TRUNC.NTZ R3, R22 ;  /* 0x0000001600037305 */ /* 0x000e24000021f000 */
[----:B0-----:R0:W-:Y:S02]  /*9240*/  STG.E desc[UR36][R8.64], R3 ;  /* 0x0000000308007986 */ /* 0x0011e4000c101924 */
.L_x_13585:
        /* <DEDUP_REMOVED lines=24> */
.L_x_13617:
[----:B------:R-:W0:Y:S02]  /*93d0*/  F2I.S64.TRUNC R24, R24 ;  /* 0x0000001800187311 */ /* 0x000e24000020d900 */
[----:B0-----:R-:W-:-:S05]  /*93e0*/  IMAD.MOV.U32 R3, RZ, RZ, R24 ;  /* 0x000000ffff037224 */ /* 0x001fca00078e0018 */
[----:B------:R0:W-:Y:S01]  /*93f0*/  STG.E.U8 desc[UR36][R8.64], R3 ;  /* 0x0000000308007986 */ /* 0x0001e2000c101124 */
[----:B------:R-:W-:Y:S05]  /*9400*/  BRA `(.L_x_13619) ;  /* 0x0000000c00407947 */ /* 0x000fea0003800000 */
.L_x_13616:
        /* <DEDUP_REMOVED lines=9> */
.L_x_13621:
[----:B------:R-:W0:Y:S02]  /*94a0*/  F2I.FTZ.TRUNC.NTZ R3, R24 ;  /* 0x0000001800037305 */ /* 0x000e24000021f100 */
[----:B0-----:R0:W-:Y:S01]  /*94b0*/  STG.E desc[UR36][R8.64], R3 ;  /* 0x0000000308007986 */ /* 0x0011e2000c101924 */
[----:B------:R-:W-:Y:S05]  /*94c0*/  BRA `(.L_x_13619) ;  /* 0x0000000c00107947 */ /* 0x000fea0003800000 */
.L_x_13620:
[----:B------:R-:W0:Y:S02]  /*94d0*/  F2I.FTZ.TRUNC.NTZ R3, R24 ;  /* 0x0000001800037305 */ /* 0x000e24000021f100 */
[----:B0-----:R0:W-:Y:S01]  /*94e0*/  STG.E.U16 desc[UR36][R8.64], R3 ;  /* 0x0000000308007986 */ /* 0x0011e2000c101524 */
[----:B------:R-:W-:Y:S05]  /*94f0*/  BRA `(.L_x_13619) ;  /* 0x0000000c00047947 */ /* 0x000fea0003800000 */
.L_x_13615:
        /* <DEDUP_REMOVED lines=8> */
.L_x_13623:
[----:B------:R-:W-:-:S05]  /*9580*/  F2FP.F16.F32.PACK_AB R24, RZ, R24 ;  /* 0x00000018ff18723e */ /* 0x000fca00000000ff */
[----:B------:R0:W-:Y:S01]  /*9590*/  STG.E.U16 desc[UR36][R8.64], R24 ;  /* 0x0000001808007986 */ /* 0x0001e2000c101524 */
[----:B------:R-:W-:Y:S05]  /*95a0*/  BRA `(.L_x_13619) ;  /* 0x0000000800d87947 */ /* 0x000fea0003800000 */
.L_x_13622:
        /* <DEDUP_REMOVED lines=9> */
.L_x_13625:
[----:B------:R-:W-:-:S04]  /*9640*/  F2FP.F16.F32.PACK_AB R3, RZ, R24 ;  /* 0x00000018ff03723e */ /* 0x000fc800000000ff */
[----:B------:R-:W-:-:S05]  /*9650*/  PRMT R3, R3, 0x5410, RZ ;  /* 0x0000541003037816 */ /* 0x000fca00000000ff */
[----:B------:R0:W-:Y:S01]  /*9660*/  STG.E desc[UR36][R8.64], R3 ;  /* 0x0000000308007986 */ /* 0x0001e2000c101924 */
[----:B------:R-:W-:Y:S05]  /*9670*/  BRA `(.L_x_13619) ;  /* 0x0000000800a47947 */ /* 0x000fea0003800000 */
.L_x_13624:
[----:B------:R-:W-:-:S06]  /*9680*/  FMUL.FTZ R4, R24, 1 ;  /* 0x3f80000018047820 */ /* 0x000fcc0000410000 */
[----:B------:R-:W0:Y:S02]  /*9690*/  F2F.F64.F32 R4, R4 ;  /* 0x0000000400047310 */ /* 0x000e240000201800 */
[----:B0-----:R0:W-:Y:S01]  /*96a0*/  STG.E.64 desc[UR36][R8.64], R4 ;  /* 0x0000000408007986 */ /* 0x0011e2000c101b24 */
[----:B------:R-:W-:Y:S05]  /*96b0*/  BRA `(.L_x_13619) ;  /* 0x0000000800947947 */ /* 0x000fea0003800000 */
.L_x_13614:
        /* <DEDUP_REMOVED lines=12> */
.L_x_13628:
[----:B------:R-:W-:Y:S01]  /*9780*/  FMUL.FTZ R4, R24, 1 ;  /* 0x3f80000018047820 */ /* 0x000fe20000410000 */
[----:B------:R-:W-:-:S05]  /*9790*/  CS2R R6, SRZ ;  /* 0x0000000000067805 */ /* 0x000fca000001ff00 */
[----:B------:R-:W0:Y:S02]  /*97a0*/  F2F.F64.F32 R4, R4 ;  /* 0x0000000400047310 */ /* 0x000e240000201800 */
[----:B0-----:R0:W-:Y:S01]  /*97b0*/  STG.E.128 desc[UR36][R8.64], R4 ;  /* 0x0000000408007986 */ /* 0x0011e2000c101d24 */
[----:B------:R-:W-:Y:S05]  /*97c0*/  BRA `(.L_x_13619) ;  /* 0x0000000800507947 */ /* 0x000fea0003800000 */
.L_x_13627:
        /* <DEDUP_REMOVED lines=20> */
.L_x_13632:
[----:B------:R-:W-:Y:S05]  /*9910*/  BSYNC B0 ;  /* 0x0000000000007941 */ /* 0x000fea0003800000 */
.L_x_13631:
[----:B------:R-:W-:-:S05]  /*9920*/  LOP3.LUT R5, R0, R5, RZ, 0xfc, !PT ;  /* 0x0000000500057212 */ /* 0x000fca00078efcff */
[----:B------:R0:W-:Y:S01]  /*9930*/  STG.E.U8 desc[UR36][R8.64], R5 ;  /* 0x0000000508007986 */ /* 0x0001e2000c101124 */
[----:B------:R-:W-:Y:S05]  /*9940*/  BRA `(.L_x_13619) ;  /* 0x0000000400f07947 */ /* 0x000fea0003800000 */
.L_x_13630:
        /* <DEDUP_REMOVED lines=12> */
.L_x_13634:
[----:B------:R-:W-:Y:S01]  /*9a10*/  IMAD.MOV.U32 R0, RZ, RZ, 0x7f ;  /* 0x0000007fff007424 */ /* 0x000fe200078e00ff */
[----:B------:R-:W-:-:S04]  /*9a20*/  ISETP.GT.U32.AND P0, PT, R4, 0x7f800000, PT ;  /* 0x7f8000000400780c */ /* 0x000fc80003f04070 */
[----:B------:R-:W-:-:S09]  /*9a30*/  SEL R0, R0, 0x7c, P0 ;  /* 0x0000007c00007807 */ /* 0x000fd20000000000 */
.L_x_13635:
[----:B------:R-:W-:Y:S05]  /*9a40*/  BSYNC B0 ;  /* 0x0000000000007941 */ /* 0x000fea0003800000 */
.L_x_13633:
[----:B------:R-:W-:-:S04]  /*9a50*/  LOP3.LUT R24, R24, 0x80000000, RZ, 0xc0, !PT ;  /* 0x8000000018187812 */ /* 0x000fc800078ec0ff */
[----:B------:R-:W-:-:S04]  /*9a60*/  SHF.R.U32.HI R3, RZ, 0x18, R24 ;  /* 0x00000018ff037819 */ /* 0x000fc80000011618 */
[----:B------:R-:W-:-:S05]  /*9a70*/  LOP3.LUT R3, R0, R3, RZ, 0xfc, !PT ;  /* 0x0000000300037212 */ /* 0x000fca00078efcff */
[----:B------:R0:W-:Y:S01]  /*9a80*/  STG.E.U8 desc[UR36][R8.64], R3 ;  /* 0x0000000308007986 */ /* 0x0001e2000c101124 */
[----:B------:R-:W-:Y:S05]  /*9a90*/  BRA `(.L_x_13619) ;  /* 0x00000004009c7947 */ /* 0x000fea0003800000 */
.L_x_13629:
[----:B------:R-:W-:-:S05]  /*9aa0*/  F2FP.BF16.F32.PACK_AB R24, RZ, R24 ;  /* 0x00000018ff18723e */ /* 0x000fca00000010ff */
[----:B------:R0:W-:Y:S01]  /*9ab0*/  STG.E.U16 desc[UR36][R8.64], R24 ;  /* 0x0000001808007986 */ /* 0x0001e2000c101524 */
[----:B------:R-:W-:Y:S05]  /*9ac0*/  BRA `(.L_x_13619) ;  /* 0x0000000400907947 */ /* 0x000fea0003800000 */
.L_x_13626:
        /* <DEDUP_REMOVED lines=11> */
.L_x_13638:
        /* <DEDUP_REMOVED lines=16> */
.L_x_13641:
[----:B------:R-:W-:-:S04]  /*9c80*/  LOP3.LUT R24, R24, 0x80000000, RZ, 0xc0, !PT ;  /* 0x8000000018187812 */ /* 0x000fc800078ec0ff */
[----:B------:R-:W-:-:S04]  /*9c90*/  SHF.R.U32.HI R3, RZ, 0x18, R24 ;  /* 0x00000018ff037819 */ /* 0x000fc80000011618 */
[----:B------:R-:W-:-:S04]  /*9ca0*/  LOP3.LUT R0, R0, R3, RZ, 0xfc, !PT ;  /* 0x0000000300007212 */ /* 0x000fc800078efcff */
[----:B------:R-:W-:-:S07]  /*9cb0*/  PRMT R4, R0, 0x7610, R4 ;  /* 0x0000761000047816 */ /* 0x000fce0000000004 */
.L_x_13640:
[----:B------:R-:W-:Y:S05]  /*9cc0*/  BSYNC B0 ;  /* 0x0000000000007941 */ /* 0x000fea0003800000 */
.L_x_13639:
[----:B------:R0:W-:Y:S01]  /*9cd0*/  STG.E.U8 desc[UR36][R8.64], R4 ;  /* 0x0000000408007986 */ /* 0x0001e2000c101124 */
[----:B------:R-:W-:Y:S05]  /*9ce0*/  BRA `(.L_x_13619) ;  /* 0x0000000400087947 */ /* 0x000fea0003800000 */
.L_x_13637:
        /* <DEDUP_REMOVED lines=16> */
.L_x_13644:
[----:B------:R-:W-:-:S04]  /*9df0*/  LOP3.LUT R24, R24, 0x80000000, RZ, 0xc0, !PT ;  /* 0x8000000018187812 */ /* 0x000fc800078ec0ff */
[----:B------:R-:W-:-:S04]  /*9e00*/  SHF.R.U32.HI R3, RZ, 0x18, R24 ;  /* 0x00000018ff037819 */ /* 0x000fc80000011618 */
[----:B------:R-:W-:-:S04]  /*9e10*/  LOP3.LUT R0, R0, R3, RZ, 0xfc, !PT ;  /* 0x0000000300007212 */ /* 0x000fc800078efcff */
[----:B------:R-:W-:-:S07]  /*9e20*/  PRMT R4, R0, 0x7610, R4 ;  /* 0x0000761000047816 */ /* 0x000fce0000000004 */
.L_x_13643:
[----:B------:R-:W-:Y:S05]  /*9e30*/  BSYNC B0 ;  /* 0x0000000000007941 */ /* 0x000fea0003800000 */
.L_x_13642:
[----:B------:R3:W-:Y:S01]  /*9e40*/  STG.E.U8 desc[UR36][R8.64], R4 ;  /* 0x0000000408007986 */ /* 0x0007e2000c101124 */
[----:B------:R-:W-:Y:S05]  /*9e50*/  BRA `(.L_x_13619) ;  /* 0x0000000000ac7947 */ /* 0x000fea0003800000 */
.L_x_13636:
        /* <DEDUP_REMOVED lines=21> */
.L_x_13618:
        /* <DEDUP_REMOVED lines=16> */
.L_x_13647:
[----:B------:R-:W-:Y:S05]  /*a0b0*/  BRA `(.L_x_13619) ;  /* 0x0000000000147947 */ /* 0x000fea0003800000 */
.L_x_13646:
[----:B------:R-:W0:Y:S02]  /*a0c0*/  F2I.U64.TRUNC R24, R24 ;  /* 0x0000001800187311 */ /* 0x000e24000020d800 */
[----:B0-----:R2:W-:Y:S01]  /*a0d0*/  STG.E.64 desc[UR36][R8.64], R24 ;  /* 0x0000001808007986 */ /* 0x0015e2000c101b24 */
[----:B------:R-:W-:Y:S05]  /*a0e0*/  BRA `(.L_x_13619) ;  /* 0x0000000000087947 */ /* 0x000fea0003800000 */
.L_x_13645:
[----:B------:R-:W0:Y:S02]  /*a0f0*/  F2I.FTZ.U32.TRUNC.NTZ R3, R24 ;  /* 0x0000001800037305 */ /* 0x000e24000021f000 */
[----:B0-----:R0:W-:Y:S02]  /*a100*/  STG.E desc[UR36][R8.64], R3 ;  /* 0x0000000308007986 */ /* 0x0011e4000c101924 */
.L_x_13619:
[----:B------:R-:W-:-:S07]  /*a110*/  VIADD R19, R19, 0x80 ;  /* 0x0000008013137836 */ /* 0x000fce0000000000 */
.L_x_13579:
[----:B------:R-:W-:Y:S05]  /*a120*/  BSYNC B6 ;  /* 0x0000000000067941 */ /* 0x000fea0003800000 */
.L_x_13578:
        /* <DEDUP_REMOVED lines=22> */
.L_x_13651:
[----:B------:R-:W0:Y:S02]  /*a290*/  F2I.S64.TRUNC R18, R18 ;  /* 0x0000001200127311 */ /* 0x000e24000020d900 */
[----:B0-----:R-:W-:-:S05]  /*a2a0*/  IMAD.MOV.U32 R5, RZ, RZ, R18 ;  /* 0x000000ffff057224 */ /* 0x001fca00078e0012 */
[----:B------:R-:W-:Y:S01]  /*a2b0*/  STG.E.U8 desc[UR36][R2.64], R5 ;  /* 0x0000000502007986 */ /* 0x000fe2000c101124 */
[----:B------:R-:W-:Y:S05]  /*a2c0*/  EXIT ;  /* 0x000000000000794d */ /* 0x000fea0003800000 */
.L_x_13650:
        /* <DEDUP_REMOVED lines=9> */
.L_x_13654:
[----:B------:R-:W0:Y:S02]  /*a360*/  F2I.FTZ.TRUNC.NTZ R5, R18 ;  /* 0x0000001200057305 */ /* 0x000e24000021f100 */
[----:B0-----:R-:W-:Y:S01]  /*a370*/  STG.E desc[UR36][R2.64], R5 ;  /* 0x0000000502007986 */ /* 0x001fe2000c101924 */
[----:B------:R-:W-:Y:S05]  /*a380*/  EXIT ;  /* 0x000000000000794d */ /* 0x000fea0003800000 */
.L_x_13653:
[----:B------:R-:W0:Y:S02]  /*a390*/  F2I.FTZ.TRUNC.NTZ R5, R18 ;  /* 0x0000001200057305 */ /* 0x000e24000021f100 */
[----:B0-----:R-:W-:Y:S01]  /*a3a0*/  STG.E.U16 desc[UR36][R2.64], R5 ;  /* 0x0000000502007986 */ /* 0x001fe2000c101524 */
[----:B------:R-:W-:Y:S05]  /*a3b0*/  EXIT ;  /* 0x000000000000794d */ /* 0x000fea0003800000 */
.L_x_13649:
        /* <DEDUP_REMOVED lines=8> */
.L_x_13656:
[----:B------:R-:W-:-:S05]  /*a440*/  F2FP.F16.F32.PACK_AB R18, RZ, R18 ;  /* 0x00000012ff12723e */ /* 0x000fca00000000ff */
[----:B------:R-:W-:Y:S01]  /*a450*/  STG.E.U16 desc[UR36][R2.64], R18 ;  /* 0x0000001202007986 */ /* 0x000fe2000c101524 */
[----:B------:R-:W-:Y:S05]  /*a460*/  EXIT ;  /* 0x000000000000794d */ /* 0x000fea0003800000 */
.L_x_13655:
        /* <DEDUP_REMOVED lines=9> */
.L_x_13658:
[----:B------:R-:W-:-:S04]  /*a500*/  F2FP.F16.F32.PACK_AB R5, RZ, R18 ;  /* 0x00000012ff05723e */ /* 0x000fc800000000ff */
[----:B------:R-:W-:-:S05]  /*a510*/  PRMT R5, R5, 0x5410, RZ ;  /* 0x0000541005057816 */ /* 0x000fca00000000ff */
[----:B------:R-:W-:Y:S01]  /*a520*/  STG.E desc[UR36][R2.64], R5 ;  /* 0x0000000502007986 */ /* 0x000fe2000c101924 */
[----:B------:R-:W-:Y:S05]  /*a530*/  EXIT ;  /* 0x000000000000794d */ /* 0x000fea0003800000 */
.L_x_13657:
[----:B------:R-:W-:-:S06]  /*a540*/  FMUL.FTZ R4, R18, 1 ;  /* 0x3f80000012047820 */ /* 0x000fcc0000410000 */
[----:B------:R-:W0:Y:S02]  /*a550*/  F2F.F64.F32 R4, R4 ;  /* 0x0000000400047310 */ /* 0x000e240000201800 */
[----:B0-----:R-:W-:Y:S01]  /*a560*/  STG.E.64 desc[UR36][R2.64], R4 ;  /* 0x0000000402007986 */ /* 0x001fe2000c101b24 */
[----:B------:R-:W-:Y:S05]  /*a570*/  EXIT ;  /* 0x000000000000794d */ /* 0x000fea0003800000 */
.L_x_13648:
        /* <DEDUP_REMOVED lines=12> */
.L_x_13661:
[----:B------:R-:W-:Y:S01]  /*a640*/  FMUL.FTZ R4, R18, 1 ;  /* 0x3f80000012047820 */ /* 0x000fe20000410000 */
[----:B------:R-:W-:-:S05]  /*a650*/  CS2R R6, SRZ ;  /* 0x0000000000067805 */ /* 0x000fca000001ff00 */
[----:B------:R-:W0:Y:S02]  /*a660*/  F2F.F64.F32 R4, R4 ;  /* 0x0000000400047310 */ /* 0x000e240000201800 */
[----:B0-----:R-:W-:Y:S01]  /*a670*/  STG.E.128 desc[UR36][R2.64], R4 ;  /* 0x0000000402007986 */ /* 0x001fe2000c101d24 */
[----:B------:R-:W-:Y:S05]  /*a680*/  EXIT ;  /* 0x000000000000794d */ /* 0x000fea0003800000 */
.L_x_13660:
        /* <DEDUP_REMOVED lines=20> */
.L_x_13665:
[----:B------:R-:W-:Y:S05]  /*a7d0*/  BSYNC B0 ;  /* 0x0000000000007941 */ /* 0x000fea0003800000 */
.L_x_13664:
[----:B------:R-:W-:-:S05]  /*a7e0*/  LOP3.LUT R7, R0, R7, RZ, 0xfc, !PT ;  /* 0x0000000700077212 */ /* 0x000fca00078efcff */
[----:B------:R-:W-:Y:S01]  /*a7f0*/  STG.E.U8 desc[UR36][R2.64], R7 ;  /* 0x0000000702007986 */ /* 0x000fe2000c101124 */
[----:B------:R-:W-:Y:S05]  /*a800*/  EXIT ;  /* 0x000000000000794d */ /* 0x000fea0003800000 */
.L_x_13663:
        /* <DEDUP_REMOVED lines=12> */
.L_x_13667:
[----:B------:R-:W-:Y:S01]  /*a8d0*/  IMAD.MOV.U32 R0, RZ, RZ, 0x7f ;  /* 0x0000007fff007424 */ /* 0x000fe200078e00ff */
[----:B------:R-:W-:-:S04]  /*a8e0*/  ISETP.GT.U32.AND P0, PT, R4, 0x7f800000, PT ;  /* 0x7f8000000400780c */ /* 0x000fc80003f04070 */
[----:B------:R-:W-:-:S09]  /*a8f0*/  SEL R0, R0, 0x7c, P0 ;  /* 0x0000007c00007807 */ /* 0x000fd20000000000 */
.L_x_13668:
[----:B------:R-:W-:Y:S05]  /*a900*/  BSYNC B0 ;  /* 0x0000000000007941 */ /* 0x000fea0003800000 */
.L_x_13666:
[----:B------:R-:W-:-:S04]  /*a910*/  LOP3.LUT R18, R18, 0x80000000, RZ, 0xc0, !PT ;  /* 0x8000000012127812 */ /* 0x000fc800078ec0ff */
[----:B------:R-:W-:-:S04]  /*a920*/  SHF.R.U32.HI R5, RZ, 0x18, R18 ;  /* 0x00000018ff057819 */ /* 0x000fc80000011612 */
[----:B------:R-:W-:-:S05]  /*a930*/  LOP3.LUT R5, R0, R5, RZ, 0xfc, !PT ;  /* 0x0000000500057212 */ /* 0x000fca00078efcff */
[----:B------:R-:W-:Y:S01]  /*a940*/  STG.E.U8 desc[UR36][R2.64], R5 ;  /* 0x0000000502007986 */ /* 0x000fe2000c101124 */
[----:B------:R-:W-:Y:S05]  /*a950*/  EXIT ;  /* 0x000000000000794d */ /* 0x000fea0003800000 */
.L_x_13662:
[----:B------:R-:W-:-:S05]  /*a960*/  F2FP.BF16.F32.PACK_AB R18, RZ, R18 ;  /* 0x00000012ff12723e */ /* 0x000fca00000010ff */
[----:B------:R-:W-:Y:S01]  /*a970*/  STG.E.U16 desc[UR36][R2.64], R18 ;  /* 0x0000001202007986 */ /* 0x000fe2000c101524 */
[----:B------:R-:W-:Y:S05]  /*a980*/  EXIT ;  /* 0x000000000000794d */ /* 0x000fea0003800000 */
.L_x_13659:
        /* <DEDUP_REMOVED lines=11> */
.L_x_13671:
        /* <DEDUP_REMOVED lines=16> */
.L_x_13674:
[----:B------:R-:W-:-:S04]  /*ab40*/  LOP3.LUT R18, R18, 0x80000000, RZ, 0xc0, !PT ;  /* 0x8000000012127812 */ /* 0x000fc800078ec0ff */
[----:B------:R-:W-:-:S04]  /*ab50*/  SHF.R.U32.HI R5, RZ, 0x18, R18 ;  /* 0x00000018ff057819 */ /* 0x000fc80000011612 */
[----:B------:R-:W-:-:S04]  /*ab60*/  LOP3.LUT R4, R4, R5, RZ, 0xfc, !PT ;  /* 0x0000000504047212 */ /* 0x000fc800078efcff */
[----:B------:R-:W-:-:S07]  /*ab70*/  PRMT R0, R4, 0x7610, R0 ;  /* 0x0000761004007816 */ /* 0x000fce0000000000 */
.L_x_13673:
[----:B------:R-:W-:Y:S05]  /*ab80*/  BSYNC B0 ;  /* 0x0000000000007941 */ /* 0x000fea0003800000 */
.L_x_13672:
[----:B------:R-:W-:Y:S01]  /*ab90*/  STG.E.U8 desc[UR36][R2.64], R0 ;  /* 0x0000000002007986 */ /* 0x000fe2000c101124 */
[----:B------:R-:W-:Y:S05]  /*aba0*/  EXIT ;  /* 0x000000000000794d */ /* 0x000fea0003800000 */
.L_x_13670:
        /* <DEDUP_REMOVED lines=16> */
.L_x_13677:
[----:B------:R-:W-:-:S04]  /*acb0*/  LOP3.LUT R18, R18, 0x80000000, RZ, 0xc0, !PT ;  /* 0x8000000012127812 */ /* 0x000fc800078ec0ff */
[----:B------:R-:W-:-:S04]  /*acc0*/  SHF.R.U32.HI R5, RZ, 0x18, R18 ;  /* 0x00000018ff057819 */ /* 0x000fc80000011612 */
[----:B------:R-:W-:-:S04]  /*acd0*/  LOP3.LUT R4, R4, R5, RZ, 0xfc, !PT ;  /* 0x0000000504047212 */ /* 0x000fc800078efcff */
[----:B------:R-:W-:-:S07]  /*ace0*/  PRMT R0, R4, 0x7610, R0 ;  /* 0x0000761004007816 */ /* 0x000fce0000000000 */
.L_x_13676:
[----:B------:R-:W-:Y:S05]  /*acf0*/  BSYNC B0 ;  /* 0x0000000000007941 */ /* 0x000fea0003800000 */
.L_x_13675:
[----:B------:R-:W-:Y:S01]  /*ad00*/  STG.E.U8 desc[UR36][R2.64], R0 ;  /* 0x0000000002007986 */ /* 0x000fe2000c101124 */
[----:B------:R-:W-:Y:S05]  /*ad10*/  EXIT ;  /* 0x000000000000794d */ /* 0x000fea0003800000 */
.L_x_13669:
        /* <DEDUP_REMOVED lines=21> */
.L_x_13652:
        /* <DEDUP_REMOVED lines=16> */
.L_x_13680:
[----:B------:R-:W-:Y:S05]  /*af70*/  EXIT ;  /* 0x000000000000794d */ /* 0x000fea0003800000 */
.L_x_13679:
[----:B------:R-:W0:Y:S02]  /*af80*/  F2I.U64.TRUNC R18, R18 ;  /* 0x0000001200127311 */ /* 0x000e24000020d800 */
[----:B0-----:R-:W-:Y:S01]  /*af90*/  STG.E.64 desc[UR36][R2.64], R18 ;  /* 0x0000001202007986 */ /* 0x001fe2000c101b24 */
[----:B------:R-:W-:Y:S05]  /*afa0*/  EXIT ;  /* 0x000000000000794d */ /* 0x000fea0003800000 */
.L_x_13678:
[----:B------:R-:W0:Y:S02]  /*afb0*/  F2I.FTZ.U32.TRUNC.NTZ R5, R18 ;  /* 0x0000001200057305 */ /* 0x000e24000021f000 */
[----:B0-----:R-:W-:Y:S01]  /*afc0*/  STG.E desc[UR36][R2.64], R5 ;  /* 0x0000000502007986 */ /* 0x001fe2000c101924 */
[----:B------:R-:W-:Y:S05]  /*afd0*/  EXIT ;  /* 0x000000000000794d */ /* 0x000fea0003800000 */
.L_x_13681:
        /* <DEDUP_REMOVED lines=10> */
.L_x_14685:


//--------------------- .text._ZN2at6native18elementwise_kernelILi128ELi2EZNS0_22gpu_kernel_impl_nocastIZZZNS0_28sigmoid_backward_kernel_cudaERNS_18TensorIteratorBaseEENKUlvE0_clEvENKUlvE0_clEvEUlffE_EEvS4_RKT_EUliE_EEviT1_ --------------------------
	.section	.text._ZN2at6native18elementwise_kernelILi128ELi2EZNS0_22gpu_kernel_impl_nocastIZZZNS0_28sigmoid_backward_kernel_cudaERNS_18TensorIteratorBaseEENKUlvE0_clEvENKUlvE0_clEvEUlffE_EEvS4_RKT_EUliE_EEviT1_,"ax",@progbits
	.align	128
        .global         _ZN2at6native18elementwise_kernelILi128ELi2EZNS0_22gpu_kernel_impl_nocastIZZZNS0_28sigmoid_backward_kernel_cudaERNS_18TensorIteratorBaseEENKUlvE0_clEvENKUlvE0_clEvEUlffE_EEvS4_RKT_EUliE_EEviT1_
        .type           _ZN2at6native18elementwise_kernelILi128ELi2EZNS0_22gpu_kernel_impl_nocastIZZZNS0_28sigmoid_backward_kernel_cudaERNS_18TensorIteratorBaseEENKUlvE0_clEvENKUlvE0_clEvEUlffE_EEvS4_RKT_EUliE_EEviT1_,@function
        .size           _ZN2at6native18elementwise_kernelILi128ELi2EZNS0_22gpu_kernel_impl_nocastIZZZNS0_28sigmoid_backward_kernel_cudaERNS_18TensorIteratorBaseEENKUlvE0_clEvENKUlvE0_clEvEUlffE_EEvS4_RKT_EUliE_EEviT1_,(.L_x_14686 - _ZN2at6native18elementwise_kernelILi128ELi2EZNS0_22gpu_kernel_impl_nocastIZZZNS0_28sigmoid_backward_kernel_cudaERNS_18TensorIteratorBaseEENKUlvE0_clEvENKUlvE0_clEvEUlffE_EEvS4_RKT_EUliE_EEviT1_)
        .other          _ZN2at6native18elementwise_kernelILi128ELi2EZNS0_22gpu_kernel_impl_nocastIZZZNS0_28sigmoid_backward_kernel_cudaERNS_18TensorIteratorBaseEENKUlvE0_clEvENKUlvE0_clEvEUlffE_EEvS4_RKT_EUliE_EEviT1_,@"STO_CUDA_ENTRY STV_DEFAULT"
_ZN2at6native18elementwise_kernelILi128ELi2EZNS0_22gpu_kernel_impl_nocastIZZZNS0_28sigmoid_backward_kernel_cudaERNS_18TensorIteratorBaseEENKUlvE0_clEvENKUlvE0_clEvEUlffE_EEvS4_RKT_EUliE_EEviT1_:
.text._ZN2at6native18elementwise_kernelILi128ELi2EZNS0_22gpu_kernel_impl_nocastIZZZNS0_28sigmoid_backward_kernel_cudaERNS_18TensorIteratorBaseEENKUlvE0_clEvENKUlvE0_clEvEUlffE_EEvS4_RKT_EUliE_EEviT1_:
        /* <DEDUP_REMOVED lines=363> */
.L_x_13684:
        /* <DEDUP_REMOVED lines=11> */
[----:B--2---:R-:W-:-:S04]  /*1760*/  FADD.FTZ R8, -R4, 1 ;  /* 0x3f80000004087421 */ /* 0x004fc80000010100 */
[----:B---3--:R-:W-:-:S04]  /*1770*/  FMUL.FTZ R9, R8, R7 ;  /* 0x0000000708097220 */ /* 0x008fc80000410000 */
[----:B------:R-:W-:Y:S01]  /*1780*/  FMUL.FTZ R11, R4, R9 ;  /* 0x00000009040b7220 */ /* 0x000fe20000410000 */
[----:B------:R-:W-:-:S04]  /*1790*/  IADD3 R9, R0, 0x80, RZ ;  /* 0x0000008000097810 */ /* 0x000fc80007ffe0ff */
[----:B------:R0:W-:Y:S03]  /*17a0*/  STG.E desc[UR4][R2.64], R11 ;  /* 0x0000000b02007986 */ /* 0x0001e6000c101904 */
.L_x_13683:
[----:B------:R-:W-:Y:S05]  /*17b0*/  BSYNC B0 ;  /* 0x0000000000007941 */ /* 0x000fea0003800000 */
.L_x_13682:
        /* <DEDUP_REMOVED lines=355> */
.L_x_13685:
        /* <DEDUP_REMOVED lines=13> */
[----:B------:R-:W-:-:S05]  /*2ec0*/  FMUL.FTZ R9, R4, R9 ;  /* 0x0000000904097220 */ /* 0x000fca0000410000 */
[----:B------:R-:W-:Y:S01]  /*2ed0*/  STG.E desc[UR4][R2.64], R9 ;  /* 0x0000000902007986 */ /* 0x000fe2000c101904 */
[----:B------:R-:W-:Y:S05]  /*2ee0*/  EXIT ;  /* 0x000000000000794d */ /* 0x000fea0003800000 */
.L_x_13686:
        /* <DEDUP_REMOVED lines=9> */
.L_x_14686:


//--------------------- .text._ZN2at6native27unrolled_elementwise_kernelIZZZNS0_28sigmoid_backward_kernel_cudaERNS_18TensorIteratorBaseEENKUlvE0_clEvENKUlvE0_clEvEUlffE_St5arrayIPcLm3EELi4E23TrivialOffsetCalculatorILi2EjESA_ILi1EjENS0_6memory15LoadWithoutCastENSD_16StoreWithoutCastEEEviT_T0_T2_T3_T4_T5_ --------------------------
	.section	.text._ZN2at6native27unrolled_elementwise_kernelIZZZNS0_28sigmoid_backward_kernel_cudaERNS_18TensorIteratorBaseEENKUlvE0_clEvENKUlvE0_clEvEUlffE_St5arrayIPcLm3EELi4E23TrivialOffsetCalculatorILi2EjESA_ILi1EjENS0_6memory15LoadWithoutCastENSD_16StoreWithoutCastEEEviT_T0_T2_T3_T4_T5_,"ax",@progbits
	.align	128
        .global         _ZN2at6native27unrolled_elementwise_kernelIZZZNS0_28sigmoid_backward_kernel_cudaERNS_18TensorIteratorBaseEENKUlvE0_clEvENKUlvE0_clEvEUlffE_St5arrayIPcLm3EELi4E23TrivialOffsetCalculatorILi2EjESA_ILi1EjENS0_6memory15LoadWithoutCastENSD_16StoreWithoutCastEEEviT_T0_T2_T3_T4_T5_
        .type           _ZN2at6native27unrolled_elementwise_kernelIZZZNS0_28sigmoid_backward_kernel_cudaERNS_18TensorIteratorBaseEENKUlvE0_clEvENKUlvE0_clEvEUlffE_St5arrayIPcLm3EELi4E23TrivialOffsetCalculatorILi2EjESA_ILi1EjENS0_6memory15LoadWithoutCastENSD_16StoreWithoutCastEEEviT_T0_T2_T3_T4_T5_,@function
        .size           _ZN2at6native27unrolled_elementwise_kernelIZZZNS0_28sigmoid_backward_kernel_cudaERNS_18TensorIteratorBaseEENKUlvE0_clEvENKUlvE0_clEvEUlffE_St5arrayIPcLm3EELi4E23TrivialOffsetCalculatorILi2EjESA_ILi1EjENS0_6memory15LoadWithoutCastENSD_16StoreWithoutCastEEEviT_T0_T2_T3_T4_T5_,(.L_x_14687 - _ZN2at6native27unrolled_elementwise_kernelIZZZNS0_28sigmoid_backward_kernel_cudaERNS_18TensorIteratorBaseEENKUlvE0_clEvENKUlvE0_clEvEUlffE_St5arrayIPcLm3EELi4E23TrivialOffsetCalculatorILi2EjESA_ILi1EjENS0_6memory15LoadWithoutCastENSD_16StoreWithoutCastEEEviT_T0_T2_T3_T4_T5_)
        .other          _ZN2at6native27unrolled_elementwise_kernelIZZZNS0_28sigmoid_backward_kernel_cudaERNS_18TensorIteratorBaseEENKUlvE0_clEvENKUlvE0_clEvEUlffE_St5arrayIPcLm3EELi4E23TrivialOffsetCalculatorILi2EjESA_ILi1EjENS0_6memory15LoadWithoutCastENSD_16StoreWithoutCastEEEviT_T0_T2_T3_T4_T5_,@"STO_CUDA_ENTRY STV_DEFAULT"
_ZN2at6native27unrolled_elementwise_kernelIZZZNS0_28sigmoid_backward_kernel_cudaERNS_18TensorIteratorBaseEENKUlvE0_clEvENKUlvE0_clEvEUlffE_St5arrayIPcLm3EELi4E23TrivialOffsetCalculatorILi2EjESA_ILi1EjENS0_6memory15LoadWithoutCastENSD_16StoreWithoutCastEEEviT_T0_T2_T3_T4_T5_:
.text._ZN2at6native27unrolled_elementwise_kernelIZZZNS0_28sigmoid_backward_kernel_cudaERNS_18TensorIteratorBaseEENKUlvE0_clEvENKUlvE0_clEvEUlffE_St5arrayIPcLm3EELi4E23TrivialOffsetCalculatorILi2EjESA_ILi1EjENS0_6memory15LoadWithoutCastENSD_16StoreWithoutCastEEEviT_T0_T2_T3_T4_T5_:
[----:B------:R-:W-:Y:S01]  /*0000*/  LDC R1, c[0x0][0x28] ;  /* 0x00000a00ff017b82 */ /* 0x000fe20000000800 */
[----:B------:R-:W0:Y:S07]  /*0010*/  S2R R6, SR_CTAID.X ;  /* 0x0000000000067919 */ /* 0x000e2e0000002500 */
[----:B------:R-:W0:Y:S01]  /*0020*/  LDC R3, c[0x0][0x210] ;  /* 0x00008400ff037b82 */ /* 0x000e220000000800 */
        /* <DEDUP_REMOVED lines=10> */
[----:B------:R-:W-:Y:S01]  /*00d0*/  @!P1 LEA R17, R6, R11, 0x9 ;  /* 0x0000000b06119211 */ /* 0x000fe200078e48ff */
[----:B------:R-:W2:Y:S01]  /*00e0*/  @!P1 LDC.64 R14, c[0x0][0x228] ;  /* 0x00008a00ff0e9b82 */ /* 0x000ea20000000a00 */
[----:B------:R-:W-:-:S04]  /*00f0*/  @!P1 IADD3 R11, R11, 0x80, RZ ;  /* 0x000000800b0b9810 */ /* 0x000fc80007ffe0ff */
[----:B------:R-:W-:Y:S01]  /*0100*/  ISETP.GE.AND P2, PT, R11, R0, PT ;  /* 0x000000000b00720c */ /* 0x000fe20003f46270 */
[C---:B0-----:R-:W-:Y:S02]  /*0110*/  @!P0 IMAD.WIDE.U32 R18, R9.reuse, 0x4, R18 ;  /* 0x0000000409128825 */ /* 0x041fe400078e0012 */
[----:B------:R-:W0:Y:S02]  /*0120*/  @!P1 LDC.64 R4, c[0x0][0x220] ;  /* 0x00008800ff049b82 */ /* 0x000e240000000a00 */
[----:B-1----:R-:W-:Y:S01]  /*0130*/  @!P0 IMAD.WIDE.U32 R20, R9, 0x4, R20 ;  /* 0x0000000409148825 */ /* 0x002fe200078e0014 */
[----:B------:R-:W-:-:S07]  /*0140*/  CS2R R8, SRZ ;  /* 0x0000000000087805 */ /* 0x000fce000001ff00 */
[----:B------:R-:W1:Y:S01]  /*0150*/  @!P2 LDC.64 R12, c[0x0][0x228] ;  /* 0x00008a00ff0cab82 */ /* 0x000e620000000a00 */
[----:B------:R-:W3:Y:S04]  /*0160*/  @!P0 LDG.E R9, desc[UR4][R20.64] ;  /* 0x0000000414098981 */ /* 0x000ee8000c1e1900 */
[----:B------:R-:W4:Y:S03]  /*0170*/  @!P0 LDG.E R8, desc[UR4][R18.64] ;  /* 0x0000000412088981 */ /* 0x000f26000c1e1900 */
[----:B------:R-:W1:Y:S01]  /*0180*/  @!P2 LDC.64 R2, c[0x0][0x220] ;  /* 0x00008800ff02ab82 */ /* 0x000e620000000a00 */
[----:B------:R-:W-:Y:S01]  /*0190*/  HFMA2.MMA R10, -RZ, RZ, 0, 0 ;  /* 0x00000000ff0a7435 */ /* 0x000fe200000001ff */
[----:B------:R-:W-:Y:S01]  /*01a0*/  @!P2 LEA R23, R6, R11, 0x9 ;  /* 0x0000000b0617a211 */ /* 0x000fe200078e48ff */
[----:B--2---:R-:W-:-:S04]  /*01b0*/  @!P1 IMAD.WIDE.U32 R14, R17, 0x4, R14 ;  /* 0x00000004110e9825 */ /* 0x004fc800078e000e */
[----:B0-----:R-:W-:Y:S01]  /*01c0*/  @!P1 IMAD.WIDE.U32 R4, R17, 0x4, R4 ;  /* 0x0000000411049825 */ /* 0x001fe200078e0004 */
[----:B------:R-:W-:-:S03]  /*01d0*/  CS2R R16, SRZ ;  /* 0x0000000000107805 */ /* 0x000fc6000001ff00 */
[----:B------:R-:W2:Y:S01]  /*01e0*/  @!P1 LDG.E R10, desc[UR4][R14.64] ;  /* 0x000000040e0a9981 */ /* 0x000ea2000c1e1900 */
[----:B-1----:R-:W-:-:S05]  /*01f0*/  @!P2 IMAD.WIDE.U32 R12, R23, 0x4, R12 ;  /* 0x00000004170ca825 */ /* 0x002fca00078e000c */
[----:B------:R-:W2:Y:S01]  /*0200*/  @!P2 LDG.E R16, desc[UR4][R12.64] ;  /* 0x000000040c10a981 */ /* 0x000ea2000c1e1900 */
[----:B------:R-:W-:Y:S01]  /*0210*/  @!P2 IMAD.WIDE.U32 R22, R23, 0x4, R2 ;  /* 0x000000041716a825 */ /* 0x000fe200078e0002 */
[----:B------:R-:W-:-:S04]  /*0220*/  CS2R R2, SRZ ;  /* 0x0000000000027805 */ /* 0x000fc8000001ff00 */
[----:B------:R-:W2:Y:S04]  /*0230*/  @!P2 LDG.E R17, desc[UR4][R22.64] ;  /* 0x000000041611a981 */ /* 0x000ea8000c1e1900 */
[----:B------:R0:W2:Y:S01]  /*0240*/  @!P1 LDG.E R3, desc[UR4][R4.64] ;  /* 0x0000000404039981 */ /* 0x0000a2000c1e1900 */
[----:B------:R-:W-:-:S04]  /*0250*/  @!P2 IADD3 R11, R11, 0x80, RZ ;  /* 0x000000800b0ba810 */ /* 0x000fc80007ffe0ff */
[----:B------:R-:W-:Y:S01]  /*0260*/  ISETP.GE.AND P1, PT, R11, R0, PT ;  /* 0x000000000b00720c */ /* 0x000fe20003f26270 */
[----:B0-----:R-:W0:-:S12]  /*0270*/  @!P0 LDC.64 R4, c[0x0][0x218] ;  /* 0x00008600ff048b82 */ /* 0x001e180000000a00 */
[----:B------:R-:W1:Y:S08]  /*0280*/  @!P1 LDC.64 R20, c[0x0][0x228] ;  /* 0x00008a00ff149b82 */ /* 0x000e700000000a00 */
[----:B------:R-:W0:Y:S01]  /*0290*/  @!P1 LDC.64 R18, c[0x0][0x220] ;  /* 0x00008800ff129b82 */ /* 0x000e220000000a00 */
[----:B------:R-:W-:Y:S01]  /*02a0*/  @!P1 IMAD R11, R6, 0x200, R11 ;  /* 0x00000200060b9824 */ /* 0x000fe200078e020b */
[----:B------:R-:W-:-:S02]  /*02b0*/  IADD3 R12, R7, 0x80, RZ ;  /* 0x00000080070c7810 */ /* 0x000fc40007ffe0ff */
[----:B------:R-:W-:Y:S01]  /*02c0*/  MOV R13, R7 ;  /* 0x00000007000d7202 */ /* 0x000fe20000000f00 */
[----:B------:R-:W-:Y:S02]  /*02d0*/  @!P0 IMAD R7, R6, 0x200, R7 ;  /* 0x0000020006078824 */ /* 0x000fe400078e0207 */
[----:B-1----:R-:W-:-:S04]  /*02e0*/  @!P1 IMAD.WIDE.U32 R14, R11, 0x4, R20 ;  /* 0x000000040b0e9825 */ /* 0x002fc800078e0014 */
[----:B0-----:R-:W-:Y:S01]  /*02f0*/  @!P0 IMAD.WIDE.U32 R4, R7, 0x4, R4 ;  /* 0x0000000407048825 */ /* 0x001fe200078e0004 */
[----:B------:R0:W5:Y:S03]  /*0300*/  @!P1 LDG.E R2, desc[UR4][R14.64] ;  /* 0x000000040e029981 */ /* 0x000166000c1e1900 */
[----:B------:R-:W-:Y:S01]  /*0310*/  @!P1 IMAD.WIDE.U32 R18, R11, 0x4, R18 ;  /* 0x000000040b129825 */ /* 0x000fe200078e0012 */
[----:B------:R-:W-:Y:S02]  /*0320*/  MOV R11, RZ ;  /* 0x000000ff000b7202 */ /* 0x000fe40000000f00 */
[----:B------:R-:W-:-:S04]  /*0330*/  @!P0 MOV R13, R12 ;  /* 0x0000000c000d8202 */ /* 0x000fc80000000f00 */
[----:B------:R0:W5:Y:S01]  /*0340*/  @!P1 LDG.E R11, desc[UR4][R18.64] ;  /* 0x00000004120b9981 */ /* 0x000162000c1e1900 */
[----:B------:R-:W-:Y:S01]  /*0350*/  ISETP.GE.AND P1, PT, R13, R0, PT ;  /* 0x000000000d00720c */ /* 0x000fe20003f26270 */
[----:B------:R-:W-:Y:S01]  /*0360*/  BSSY B0, `(.L_x_13687) ;  /* 0x0000016000007945 */ /* 0x000fe20003800000 */
[----:B---3--:R-:W-:-:S04]  /*0370*/  FADD.FTZ R21, -R9, 1 ;  /* 0x3f80000009157421 */ /* 0x008fc80000010100 */
[----:B----4-:R-:W-:-:S04]  /*0380*/  FMUL.FTZ R8, R21, R8 ;  /* 0x0000000815087220 */ /* 0x010fc80000410000 */
[----:B------:R-:W-:-:S05]  /*0390*/  FMUL.FTZ R9, R8, R9 ;  /* 0x0000000908097220 */ /* 0x000fca0000410000 */
[----:B------:R0:W-:Y:S01]  /*03a0*/  @!P0 STG.E desc[UR4][R4.64], R9 ;  /* 0x0000000904008986 */ /* 0x0001e2000c101904 */
[----:B--2---:R-:W-:Y:S01]  /*03b0*/  FADD.FTZ R12, -R10, 1 ;  /* 0x3f8000000a0c7421 */ /* 0x004fe20000010100 */
[----:B------:R-:W-:-:S04]  /*03c0*/  FADD.FTZ R20, -R16, 1 ;  /* 0x3f80000010147421 */ /* 0x000fc80000010100 */
[----:B------:R-:W-:Y:S01]  /*03d0*/  FMUL.FTZ R17, R20, R17 ;  /* 0x0000001114117220 */ /* 0x000fe20000410000 */
[----:B------:R-:W-:-:S03]  /*03e0*/  FMUL.FTZ R3, R12, R3 ;  /* 0x000000030c037220 */ /* 0x000fc60000410000 */
[----:B------:R-:W-:Y:S01]  /*03f0*/  FMUL.FTZ R17, R17, R16 ;  /* 0x0000001011117220 */ /* 0x000fe20000410000 */
[----:B------:R-:W-:Y:S01]  /*0400*/  FMUL.FTZ R3, R3, R10 ;  /* 0x0000000a03037220 */ /* 0x000fe20000410000 */
[----:B0-----:R-:W-:Y:S06]  /*0410*/  @P1 BRA `(.L_x_13688) ;  /* 0x0000000000281947 */ /* 0x001fec0003800000 */
[----:B------:R-:W0:Y:S01]  /*0420*/  LDC.64 R8, c[0x0][0x218] ;  /* 0x00008600ff087b82 */ /* 0x000e220000000a00 */
[----:B------:R-:W-:Y:S02]  /*0430*/  LEA R5, R6, R13, 0x9 ;  /* 0x0000000d06057211 */ /* 0x000fe400078e48ff */
[----:B------:R-:W-:-:S04]  /*0440*/  IADD3 R13, R13, 0x80, RZ ;  /* 0x000000800d0d7810 */ /* 0x000fc80007ffe0ff */
[----:B------:R-:W-:-:S13]  /*0450*/  ISETP.GE.AND P0, PT, R13, R0, PT ;  /* 0x000000000d00720c */ /* 0x000fda0003f06270 */
[----:B------:R-:W-:Y:S02]  /*0460*/  @!P0 LEA R7, R6, R13, 0x9 ;  /* 0x0000000d06078211 */ /* 0x000fe400078e48ff */
[----:B------:R-:W-:Y:S01]  /*0470*/  @!P0 IADD3 R13, R13, 0x80, RZ ;  /* 0x000000800d0d8810 */ /* 0x000fe20007ffe0ff */
[----:B0-----:R-:W-:-:S04]  /*0480*/  IMAD.WIDE.U32 R4, R5, 0x4, R8 ;  /* 0x0000000405047825 */ /* 0x001fc800078e0008 */
[----:B------:R-:W-:Y:S01]  /*0490*/  @!P0 IMAD.WIDE.U32 R8, R7, 0x4, R8 ;  /* 0x0000000407088825 */ /* 0x000fe200078e0008 */
[----:B------:R0:W-:Y:S04]  /*04a0*/  STG.E desc[UR4][R4.64], R3 ;  /* 0x0000000304007986 */ /* 0x0001e8000c101904 */
[----:B------:R0:W-:Y:S02]  /*04b0*/  @!P0 STG.E desc[UR4][R8.64], R17 ;  /* 0x0000001108008986 */ /* 0x0001e4000c101904 */
.L_x_13688:
[----:B------:R-:W-:Y:S05]  /*04c0*/  BSYNC B0 ;  /* 0x0000000000007941 */ /* 0x000fea0003800000 */
.L_x_13687:
[----:B------:R-:W-:-:S13]  /*04d0*/  ISETP.GE.AND P0, PT, R13, R0, PT ;  /* 0x000000000d00720c */ /* 0x000fda0003f06270 */
[----:B------:R-:W-:Y:S05]  /*04e0*/  @P0 EXIT ;  /* 0x000000000000094d */ /* 0x000fea0003800000 */
[----:B0-----:R-:W0:Y:S01]  /*04f0*/  LDC.64 R4, c[0x0][0x218] ;  /* 0x00008600ff047b82 */ /* 0x001e220000000a00 */
[----:B-----5:R-:W-:Y:S01]  /*0500*/  FADD.FTZ R0, -R2, 1 ;  /* 0x3f80000002007421 */ /* 0x020fe20000010100 */
[----:B------:R-:W-:-:S03]  /*0510*/  LEA R3, R6, R13, 0x9 ;  /* 0x0000000d06037211 */ /* 0x000fc600078e48ff */
[----:B------:R-:W-:-:S04]  /*0520*/  FMUL.FTZ R11, R0, R11 ;  /* 0x0000000b000b7220 */ /* 0x000fc80000410000 */
[----:B------:R-:W-:Y:S01]  /*0530*/  FMUL.FTZ R11, R11, R2 ;  /* 0x000000020b0b7220 */ /* 0x000fe20000410000 */
[----:B0-----:R-:W-:-:S05]  /*0540*/  IMAD.WIDE.U32 R2, R3, 0x4, R4 ;  /* 0x0000000403027825 */ /* 0x001fca00078e0004 */
[----:B------:R-:W-:Y:S01]  /*0550*/  STG.E desc[UR4][R2.64], R11 ;  /* 0x0000000b02007986 */ /* 0x000fe2000c101904 */
[----:B------:R-:W-:Y:S05]  /*0560*/  EXIT ;  /* 0x000000000000794d */ /* 0x000fea0003800000 */
.L_x_13689:
        /* <DEDUP_REMOVED lines=9> */
.L_x_14687:


//--------------------- .text._ZN2at6native29vectorized_elementwise_kernelILi2EZZZNS0_28sigmoid_backward_kernel_cudaERNS_18TensorIteratorBaseEENKUlvE0_clEvENKUlvE0_clEvEUlffE_St5arrayIPcLm3EEEEviT0_T1_ --------------------------
	.section	.text._ZN2at6native29vectorized_elementwise_kernelILi2EZZZNS0_28sigmoid_backward_kernel_cudaERNS_18TensorIteratorBaseEENKUlvE0_clEvENKUlvE0_clEvEUlffE_St5arrayIPcLm3EEEEviT0_T1_,"ax",@progbits
	.align	128
        .global         _ZN2at6native29vectorized_elementwise_kernelILi2EZZZNS0_28sigmoid_backward_kernel_cudaERNS_18TensorIteratorBaseEENKUlvE0_clEvENKUlvE0_clEvEUlffE_St5arrayIPcLm3EEEEviT0_T1_
        .type           _ZN2at6native29vectorized_elementwise_kernelILi2EZZZNS0_28sigmoid_backward_kernel_cudaERNS_18TensorIteratorBaseEENKUlvE0_clEvENKUlvE0_clEvEUlffE_St5arrayIPcLm3EEEEviT0_T1_,@function
        .size           _ZN2at6native29vectorized_elementwise_kernelILi2EZZZNS0_28sigmoid_backward_kernel_cudaERNS_18TensorIteratorBaseEENKUlvE0_clEvENKUlvE0_clEvEUlffE_St5arrayIPcLm3EEEEviT0_T1_,(.L_x_14688 - _ZN2at6native29vectorized_elementwise_kernelILi2EZZZNS0_28sigmoid_backward_kernel_cudaERNS_18TensorIteratorBaseEENKUlvE0_clEvENKUlvE0_clEvEUlffE_St5arrayIPcLm3EEEEviT0_T1_)
        .other          _ZN2at6native29vectorized_elementwise_kernelILi2EZZZNS0_28sigmoid_backward_kernel_cudaERNS_18TensorIteratorBaseEENKUlvE0_clEvENKUlvE0_clEvEUlffE_St5arrayIPcLm3EEEEviT0_T1_,@"STO_CUDA_ENTRY STV_DEFAULT"
_ZN2at6native29vectorized_elementwise_kernelILi2EZZZNS0_28sigmoid_backward_kernel_cudaERNS_18TensorIteratorBaseEENKUlvE0_clEvENKUlvE0_clEvEUlffE_St5arrayIPcLm3EEEEviT0_T1_:
.text._ZN2at6native29vectorized_elementwise_kernelILi2EZZZNS0_28sigmoid_backward_kernel_cudaERNS_18TensorIteratorBaseEENKUlvE0_clEvENKUlvE0_clEvEUlffE_St5arrayIPcLm3EEEEviT0_T1_:
        /* <DEDUP_REMOVED lines=26> */
[----:B--2---:R-:W-:Y:S01]  /*01a0*/  FADD.FTZ R11, -R14, 1 ;  /* 0x3f8000000e0b7421 */ /* 0x004fe20000010100 */
[----:B------:R-:W-:Y:S01]  /*01b0*/  FADD.FTZ R26, -R15, 1 ;  /* 0x3f8000000f1a7421 */ /* 0x000fe20000010100 */
[----:B----4-:R-:W-:Y:S02]  /*01c0*/  FADD.FTZ R27, -R12, 1 ;  /* 0x3f8000000c1b7421 */ /* 0x010fe40000010100 */
[----:B-----5:R-:W-:Y:S01]  /*01d0*/  FMUL.FTZ R11, R18, R11 ;  /* 0x0000000b120b7220 */ /* 0x020fe20000410000 */
[----:B------:R-:W-:Y:S01]  /*01e0*/  FADD.FTZ R18, -R13, 1 ;  /* 0x3f8000000d127421 */ /* 0x000fe20000010100 */
[----:B------:R-:W-:Y:S02]  /*01f0*/  FADD.FTZ R0, -R7, 1 ;  /* 0x3f80000007007421 */ /* 0x000fe40000010100 */
[----:B------:R-:W-:Y:S01]  /*0200*/  FMUL.FTZ R14, R14, R11 ;  /* 0x0000000b0e0e7220 */ /* 0x000fe20000410000 */
[----:B------:R-:W-:Y:S01]  /*0210*/  FMUL.FTZ R18, R17, R18 ;  /* 0x0000001211127220 */ /* 0x000fe20000410000 */
[----:B------:R-:W-:Y:S01]  /*0220*/  FADD.FTZ R11, -R6, 1 ;  /* 0x3f800000060b7421 */ /* 0x000fe20000010100 */
[----:B------:R-:W-:Y:S01]  /*0230*/  FADD.FTZ R17, -R4, 1 ;  /* 0x3f80000004117421 */ /* 0x000fe20000010100 */
[----:B------:R-:W-:Y:S01]  /*0240*/  FADD.FTZ R10, -R5, 1 ;  /* 0x3f800000050a7421 */ /* 0x000fe20000010100 */
[----:B------:R-:W-:Y:S01]  /*0250*/  FMUL.FTZ R26, R19, R26 ;  /* 0x0000001a131a7220 */ /* 0x000fe20000410000 */
        /* <DEDUP_REMOVED lines=17> */
.L_x_13690:
        /* <DEDUP_REMOVED lines=19> */
[----:B------:R-:W-:Y:S01]  /*04a0*/  ISETP.GE.AND P2, PT, R9, R2, PT ;  /* 0x000000020900720c */ /* 0x000fe20003f46270 */
[----:B-1----:R-:W-:Y:S02]  /*04b0*/  @!P0 IMAD.WIDE.U32 R16, R19, 0x4, R16 ;  /* 0x0000000413108825 */ /* 0x002fe400078e0010 */
[----:B------:R-:W1:Y:S10]  /*04c0*/  @!P1 LDC.64 R20, c[0x0][0x228] ;  /* 0x00008a00ff149b82 */ /* 0x000e740000000a00 */
[----:B------:R-:W-:Y:S01]  /*04d0*/  @!P2 IADD3 R7, R0, R9, RZ ;  /* 0x000000090007a210 */ /* 0x000fe20007ffe0ff */
[----:B---3--:R-:W3:Y:S01]  /*04e0*/  @!P2 LDC.64 R10, c[0x0][0x220] ;  /* 0x00008800ff0aab82 */ /* 0x008ee20000000a00 */
[----:B------:R-:W-:-:S04]  /*04f0*/  @!P2 IADD3 R9, R9, 0x80, RZ ;  /* 0x000000800909a810 */ /* 0x000fc80007ffe0ff */
[----:B------:R-:W-:-:S03]  /*0500*/  ISETP.GE.AND P3, PT, R9, R2, PT ;  /* 0x000000020900720c */ /* 0x000fc60003f66270 */
[----:B------:R-:W3:Y:S10]  /*0510*/  @!P2 LDC.64 R26, c[0x0][0x228] ;  /* 0x00008a00ff1aab82 */ /* 0x000ef40000000a00 */
[----:B------:R-:W-:-:S02]  /*0520*/  @!P3 IADD3 R19, R0, R9, RZ ;  /* 0x000000090013b210 */ /* 0x000fc40007ffe0ff */
[----:B------:R-:W-:-:S04]  /*0530*/  @!P3 IADD3 R9, R9, 0x80, RZ ;  /* 0x000000800909b810 */ /* 0x000fc80007ffe0ff */
[----:B------:R-:W-:Y:S01]  /*0540*/  ISETP.GE.AND P4, PT, R9, R2, PT ;  /* 0x000000020900720c */ /* 0x000fe20003f86270 */
[----:B--2---:R-:W-:-:S04]  /*0550*/  @!P5 IMAD.WIDE.U32 R14, R23, 0x4, R14 ;  /* 0x00000004170ed825 */ /* 0x004fc800078e000e */
[----:B0-----:R-:W-:Y:S01]  /*0560*/  @!P5 IMAD.WIDE.U32 R12, R23, 0x4, R12 ;  /* 0x00000004170cd825 */ /* 0x001fe200078e000c */
[----:B------:R-:W-:Y:S02]  /*0570*/  CS2R R22, SRZ ;  /* 0x0000000000167805 */ /* 0x000fe4000001ff00 */
[----:B------:R-:W-:-:S04]  /*0580*/  CS2R R24, SRZ ;  /* 0x0000000000187805 */ /* 0x000fc8000001ff00 */
[----:B------:R0:W2:Y:S01]  /*0590*/  @!P0 LDG.E R22, desc[UR4][R16.64] ;  /* 0x0000000410168981 */ /* 0x0000a2000c1e1900 */
[----:B------:R-:W-:Y:S01]  /*05a0*/  MOV R6, RZ ;  /* 0x000000ff00067202 */ /* 0x000fe20000000f00 */
[C---:B-----5:R-:W-:Y:S02]  /*05b0*/  @!P1 IMAD.WIDE.U32 R28, R4.reuse, 0x4, R28 ;  /* 0x00000004041c9825 */ /* 0x060fe400078e001c */
[----:B------:R5:W4:Y:S02]  /*05c0*/  @!P5 LDG.E R23, desc[UR4][R12.64] ;  /* 0x000000040c17d981 */ /* 0x000b24000c1e1900 */
[----:B-1----:R-:W-:Y:S02]  /*05d0*/  @!P1 IMAD.WIDE.U32 R20, R4, 0x4, R20 ;  /* 0x0000000404149825 */ /* 0x002fe400078e0014 */
[----:B------:R1:W4:Y:S01]  /*05e0*/  @!P5 LDG.E R25, desc[UR4][R14.64] ;  /* 0x000000040e19d981 */ /* 0x000322000c1e1900 */
[C---:B0-----:R-:W-:Y:S02]  /*05f0*/  @!P4 IADD3 R17, R0.reuse, R9, RZ ;  /* 0x000000090011c210 */ /* 0x041fe40007ffe0ff */
[----:B------:R-:W-:Y:S01]  /*0600*/  @!P4 IADD3 R9, R9, 0x80, RZ ;  /* 0x000000800909c810 */ /* 0x000fe20007ffe0ff */
[----:B---3--:R-:W-:Y:S01]  /*0610*/  @!P2 IMAD.WIDE.U32 R10, R7, 0x4, R10 ;  /* 0x00000004070aa825 */ /* 0x008fe200078e000a */
[----:B-----5:R-:W0:Y:S01]  /*0620*/  @!P3 LDC.64 R12, c[0x0][0x228] ;  /* 0x00008a00ff0cbb82 */ /* 0x020e220000000a00 */
[----:B------:R3:W5:Y:S01]  /*0630*/  @!P1 LDG.E R24, desc[UR4][R28.64] ;  /* 0x000000041c189981 */ /* 0x000762000c1e1900 */
[----:B------:R-:W-:Y:S01]  /*0640*/  ISETP.GE.AND P5, PT, R9, R2, PT ;  /* 0x000000020900720c */ /* 0x000fe20003fa6270 */
[----:B------:R-:W-:Y:S01]  /*0650*/  @!P2 IMAD.WIDE.U32 R26, R7, 0x4, R26 ;  /* 0x00000004071aa825 */ /* 0x000fe200078e001a */
[----:B------:R-:W-:Y:S01]  /*0660*/  HFMA2.MMA R7, -RZ, RZ, 0, 0 ;  /* 0x00000000ff077435 */ /* 0x000fe200000001ff */
[----:B------:R3:W5:Y:S03]  /*0670*/  @!P1 LDG.E R6, desc[UR4][R20.64] ;  /* 0x0000000414069981 */ /* 0x000766000c1e1900 */
[----:B-1----:R-:W1:Y:S06]  /*0680*/  @!P3 LDC.64 R14, c[0x0][0x220] ;  /* 0x00008800ff0ebb82 */ /* 0x002e6c0000000a00 */
[----:B------:R3:W5:Y:S02]  /*0690*/  @!P2 LDG.E R7, desc[UR4][R10.64] ;  /* 0x000000040a07a981 */ /* 0x000764000c1e1900 */
[----:B---3--:R-:W3:Y:S08]  /*06a0*/  @!P4 LDC.64 R28, c[0x0][0x220] ;  /* 0x00008800ff1ccb82 */ /* 0x008ef00000000a00 */
[----:B------:R-:W3:Y:S01]  /*06b0*/  @!P4 LDC.64 R20, c[0x0][0x228] ;  /* 0x00008a00ff14cb82 */ /* 0x000ee20000000a00 */
[----:B------:R-:W-:-:S02]  /*06c0*/  @!P5 IADD3 R10, R0, R9, RZ ;  /* 0x00000009000ad210 */ /* 0x000fc40007ffe0ff */
[----:B------:R-:W-:-:S04]  /*06d0*/  @!P5 IADD3 R9, R9, 0x80, RZ ;  /* 0x000000800909d810 */ /* 0x000fc80007ffe0ff */
[----:B------:R-:W-:Y:S01]  /*06e0*/  ISETP.GE.AND P1, PT, R9, R2, PT ;  /* 0x000000020900720c */ /* 0x000fe20003f26270 */
[----:B------:R-:W-:Y:S01]  /*06f0*/  HFMA2.MMA R11, -RZ, RZ, 0, 0 ;  /* 0x00000000ff0b7435 */ /* 0x000fe200000001ff */
[----:B------:R-:W-:Y:S01]  /*0700*/  MOV R8, RZ ;  /* 0x000000ff00087202 */ /* 0x000fe20000000f00 */
[----:B0-----:R-:W-:-:S04]  /*0710*/  @!P3 IMAD.WIDE.U32 R12, R19, 0x4, R12 ;  /* 0x00000004130cb825 */ /* 0x001fc800078e000c */
[----:B-1----:R-:W-:Y:S01]  /*0720*/  @!P3 IMAD.WIDE.U32 R14, R19, 0x4, R14 ;  /* 0x00000004130eb825 */ /* 0x002fe200078e000e */
[----:B------:R0:W5:Y:S01]  /*0730*/  @!P3 LDG.E R8, desc[UR4][R12.64] ;  /* 0x000000040c08b981 */ /* 0x000162000c1e1900 */
[----:B------:R-:W1:Y:S02]  /*0740*/  @!P5 LDC.64 R18, c[0x0][0x228] ;  /* 0x00008a00ff12db82 */ /* 0x000e640000000a00 */
[C---:B---3--:R-:W-:Y:S01]  /*0750*/  @!P4 IMAD.WIDE.U32 R28, R17.reuse, 0x4, R28 ;  /* 0x00000004111cc825 */ /* 0x048fe200078e001c */
[----:B------:R3:W5:Y:S03]  /*0760*/  @!P3 LDG.E R11, desc[UR4][R14.64] ;  /* 0x000000040e0bb981 */ /* 0x000766000c1e1900 */
[----:B------:R-:W-:Y:S02]  /*0770*/  @!P4 IMAD.WIDE.U32 R20, R17, 0x4, R20 ;  /* 0x000000041114c825 */ /* 0x000fe400078e0014 */
[----:B0-----:R-:W0:Y:S01]  /*0780*/  @!P5 LDC.64 R12, c[0x0][0x220] ;  /* 0x00008800ff0cdb82 */ /* 0x001e220000000a00 */
[----:B------:R-:W-:-:S06]  /*0790*/  MOV R4, RZ ;  /* 0x000000ff00047202 */ /* 0x000fcc0000000f00 */
[----:B------:R3:W5:Y:S01]  /*07a0*/  @!P2 LDG.E R4, desc[UR4][R26.64] ;  /* 0x000000041a04a981 */ /* 0x000762000c1e1900 */
[----:B------:R-:W0:Y:S08]  /*07b0*/  @!P1 LDC.64 R16, c[0x0][0x228] ;  /* 0x00008a00ff109b82 */ /* 0x000e300000000a00 */
[----:B---3--:R-:W3:Y:S01]  /*07c0*/  @!P1 LDC.64 R14, c[0x0][0x220] ;  /* 0x00008800ff0e9b82 */ /* 0x008ee20000000a00 */
[----:B------:R-:W-:Y:S01]  /*07d0*/  CS2R R26, SRZ ;  /* 0x00000000001a7805 */ /* 0x000fe2000001ff00 */
[----:B-1----:R-:W-:-:S05]  /*07e0*/  @!P5 IMAD.WIDE.U32 R18, R10, 0x4, R18 ;  /* 0x000000040a12d825 */ /* 0x002fca00078e0012 */
[----:B------:R1:W5:Y:S01]  /*07f0*/  @!P4 LDG.E R27, desc[UR4][R20.64] ;  /* 0x00000004141bc981 */ /* 0x000362000c1e1900 */
[----:B0-----:R-:W-:Y:S01]  /*0800*/  @!P5 IMAD.WIDE.U32 R12, R10, 0x4, R12 ;  /* 0x000000040a0cd825 */ /* 0x001fe200078e000c */
[----:B------:R-:W-:Y:S02]  /*0810*/  HFMA2.MMA R10, -RZ, RZ, 0, 0 ;  /* 0x00000000ff0a7435 */ /* 0x000fe400000001ff */
[----:B------:R0:W5:Y:S01]  /*0820*/  @!P4 LDG.E R26, desc[UR4][R28.64] ;  /* 0x000000041c1ac981 */ /* 0x000162000c1e1900 */
[----:B-1----:R-:W-:Y:S01]  /*0830*/  @!P1 IADD3 R21, R0, R9, RZ ;  /* 0x0000000900159210 */ /* 0x002fe20007ffe0ff */
[----:B------:R-:W-:Y:S01]  /*0840*/  HFMA2.MMA R9, -RZ, RZ, 0, 0 ;  /* 0x00000000ff097435 */ /* 0x000fe200000001ff */
[----:B------:R-:W-:-:S05]  /*0850*/  MOV R20, RZ ;  /* 0x000000ff00147202 */ /* 0x000fca0000000f00 */
[----:B------:R-:W5:Y:S01]  /*0860*/  @!P5 LDG.E R10, desc[UR4][R12.64] ;  /* 0x000000040c0ad981 */ /* 0x000f62000c1e1900 */
[----:B0-----:R-:W0:Y:S01]  /*0870*/  @!P0 LDC.64 R28, c[0x0][0x218] ;  /* 0x00008600ff1c8b82 */ /* 0x001e220000000a00 */
[----:B------:R-:W-:-:S04]  /*0880*/  @!P1 IMAD.WIDE.U32 R16, R21, 0x4, R16 ;  /* 0x0000000415109825 */ /* 0x000fc800078e0010 */
[----:B---3--:R-:W-:Y:S01]  /*0890*/  @!P1 IMAD.WIDE.U32 R14, R21, 0x4, R14 ;  /* 0x00000004150e9825 */ /* 0x008fe200078e000e */
[----:B------:R-:W-:Y:S01]  /*08a0*/  MOV R21, RZ ;  /* 0x000000ff00157202 */ /* 0x000fe20000000f00 */
[----:B------:R1:W3:Y:S04]  /*08b0*/  @!P5 LDG.E R9, desc[UR4][R18.64] ;  /* 0x000000041209d981 */ /* 0x0002e8000c1e1900 */
[----:B------:R5:W3:Y:S04]  /*08c0*/  @!P1 LDG.E R20, desc[UR4][R16.64] ;  /* 0x0000000410149981 */ /* 0x000ae8000c1e1900 */
[----:B------:R-:W3:Y:S01]  /*08d0*/  @!P1 LDG.E R21, desc[UR4][R14.64] ;  /* 0x000000040e159981 */ /* 0x000ee2000c1e1900 */
[----:B-1----:R-:W-:-:S05]  /*08e0*/  @!P0 IADD3 R19, R0, R5, RZ ;  /* 0x0000000500138210 */ /* 0x002fca0007ffe0ff */
[----:B0-----:R-:W-:Y:S01]  /*08f0*/  @!P0 IMAD.WIDE.U32 R28, R19, 0x4, R28 ;  /* 0x00000004131c8825 */ /* 0x001fe200078e001c */
[----:B------:R-:W-:Y:S04]  /*0900*/  BSSY B0, `(.L_x_13691) ;  /* 0x0000048000007945 */ /* 0x000fe80003800000 */
[----:B------:R-:W-:Y:S01]  /*0910*/  BSSY B1, `(.L_x_13692) ;  /* 0x0000040000017945 */ /* 0x000fe20003800000 */
[----:B--2---:R-:W-:-:S04]  /*0920*/  FADD.FTZ R18, -R22, 1 ;  /* 0x3f80000016127421 */ /* 0x004fc80000010100 */
[----:B----4-:R-:W-:Y:S01]  /*0930*/  FMUL.FTZ R3, R18, R3 ;  /* 0x0000000312037220 */ /* 0x010fe20000410000 */
[----:B------:R-:W-:-:S03]  /*0940*/  IADD3 R18, R5, 0x80, RZ ;  /* 0x0000008005127810 */ /* 0x000fc60007ffe0ff */
[----:B------:R-:W-:Y:S01]  /*0950*/  FMUL.FTZ R3, R3, R22 ;  /* 0x0000001603037220 */ /* 0x000fe20000410000 */
[----:B------:R-:W-:-:S04]  /*0960*/  @!P0 MOV R5, R18 ;  /* 0x0000001200058202 */ /* 0x000fc80000000f00 */
[----:B------:R0:W-:Y:S01]  /*0970*/  @!P0 STG.E desc[UR4][R28.64], R3 ;  /* 0x000000031c008986 */ /* 0x0001e2000c101904 */
[----:B------:R-:W-:Y:S01]  /*0980*/  ISETP.GE.AND P0, PT, R5, R2, PT ;  /* 0x000000020500720c */ /* 0x000fe20003f06270 */
[----:B-----5:R-:W-:-:S04]  /*0990*/  FADD.FTZ R13, -R6, 1 ;  /* 0x3f800000060d7421 */ /* 0x020fc80000010100 */
[----:B------:R-:W-:Y:S01]  /*09a0*/  FMUL.FTZ R13, R13, R24 ;  /* 0x000000180d0d7220 */ /* 0x000fe20000410000 */
[----:B------:R-:W-:-:S03]  /*09b0*/  FADD.FTZ R16, -R23, 1 ;  /* 0x3f80000017107421 */ /* 0x000fc60000010100 */
[----:B------:R-:W-:Y:S01]  /*09c0*/  FMUL.FTZ R6, R13, R6 ;  /* 0x000000060d067220 */ /* 0x000fe20000410000 */
[----:B------:R-:W-:-:S04]  /*09d0*/  FMUL.FTZ R16, R16, R25 ;  /* 0x0000001910107220 */ /* 0x000fc80000410000 */
[----:B------:R-:W-:Y:S01]  /*09e0*/  FMUL.FTZ R23, R16, R23 ;  /* 0x0000001710177220 */ /* 0x000fe20000410000 */
[----:B------:R-:W-:-:S04]  /*09f0*/  FADD.FTZ R12, -R4, 1 ;  /* 0x3f800000040c7421 */ /* 0x000fc80000010100 */
[----:B------:R-:W-:Y:S01]  /*0a00*/  FMUL.FTZ R7, R12, R7 ;  /* 0x000000070c077220 */ /* 0x000fe20000410000 */
[----:B------:R-:W-:-:S03]  /*0a10*/  FADD.FTZ R12, -R8, 1 ;  /* 0x3f800000080c7421 */ /* 0x000fc60000010100 */
[----:B------:R-:W-:Y:S01]  /*0a20*/  FMUL.FTZ R4, R7, R4 ;  /* 0x0000000407047220 */ /* 0x000fe20000410000 */
[----:B------:R-:W-:Y:S01]  /*0a30*/  FMUL.FTZ R11, R12, R11 ;  /* 0x0000000b0c0b7220 */ /* 0x000fe20000410000 */
[----:B------:R-:W-:-:S04]  /*0a40*/  FADD.FTZ R7, -R27, 1 ;  /* 0x3f8000001b077421 */ /* 0x000fc80000010100 */
[----:B------:R-:W-:Y:S01]  /*0a50*/  FMUL.FTZ R26, R7, R26 ;  /* 0x0000001a071a7220 */ /* 0x000fe20000410000 */
[----:B------:R-:W-:-:S03]  /*0a60*/  FMUL.FTZ R8, R11, R8 ;  /* 0x000000080b087220 */ /* 0x000fc60000410000 */
[----:B------:R-:W-:Y:S01]  /*0a70*/  FMUL.FTZ R27, R26, R27 ;  /* 0x0000001b1a1b7220 */ /* 0x000fe20000410000 */
[----:B---3--:R-:W-:Y:S01]  /*0a80*/  FADD.FTZ R13, -R9, 1 ;  /* 0x3f800000090d7421 */ /* 0x008fe20000010100 */
[----:B------:R-:W-:-:S03]  /*0a90*/  FADD.FTZ R12, -R20, 1 ;  /* 0x3f800000140c7421 */ /* 0x000fc60000010100 */
[----:B------:R-:W-:Y:S01]  /*0aa0*/  FMUL.FTZ R10, R13, R10 ;  /* 0x0000000a0d0a7220 */ /* 0x000fe20000410000 */
[----:B------:R-:W-:-:S03]  /*0ab0*/  FMUL.FTZ R21, R12, R21 ;  /* 0x000000150c157220 */ /* 0x000fc60000410000 */
        /* <DEDUP_REMOVED lines=15> */
.L_x_13693:
[----:B------:R-:W-:-:S13]  /*0bb0*/  ISETP.GE.AND P0, PT, R5, R2, PT ;  /* 0x000000020500720c */ /* 0x000fda0003f06270 */
[----:B------:R-:W-:Y:S05]  /*0bc0*/  @P0 BRA `(.L_x_13695) ;  /* 0x0000000000300947 */ /* 0x000fea0003800000 */
[----:B0-----:R-:W0:Y:S01]  /*0bd0*/  LDC.64 R6, c[0x0][0x218] ;  /* 0x00008600ff067b82 */ /* 0x001e220000000a00 */
[----:B------:R-:W-:Y:S02]  /*0be0*/  IADD3 R3, R0, R5, RZ ;  /* 0x0000000500037210 */ /* 0x000fe40007ffe0ff */
[----:B------:R-:W-:-:S03]  /*0bf0*/  IADD3 R5, R5, 0x80, RZ ;  /* 0x0000008005057810 */ /* 0x000fc60007ffe0ff */
[----:B0-----:R-:W-:-:S05]  /*0c00*/  IMAD.WIDE.U32 R6, R3, 0x4, R6 ;  /* 0x0000000403067825 */ /* 0x001fca00078e0006 */
[----:B------:R1:W-:Y:S02]  /*0c10*/  STG.E desc[UR4][R6.64], R4 ;  /* 0x0000000406007986 */ /* 0x0003e4000c101904 */
.L_x_13694:
[----:B------:R-:W-:-:S13]  /*0c20*/  ISETP.GE.AND P0, PT, R5, R2, PT ;  /* 0x000000020500720c */ /* 0x000fda0003f06270 */
[----:B------:R-:W-:Y:S05]  /*0c30*/  @P0 BRA `(.L_x_13696) ;  /* 0x0000000000340947 */ /* 0x000fea0003800000 */
[----:B-1----:R-:W1:Y:S01]  /*0c40*/  LDC.64 R6, c[0x0][0x218] ;  /* 0x00008600ff067b82 */ /* 0x002e620000000a00 */
[----:B------:R-:W-:Y:S02]  /*0c50*/  IADD3 R3, R0, R5, RZ ;  /* 0x0000000500037210 */ /* 0x000fe40007ffe0ff */
[----:B------:R-:W-:-:S03]  /*0c60*/  IADD3 R5, R5, 0x80, RZ ;  /* 0x0000008005057810 */ /* 0x000fc60007ffe0ff */
[----:B-1----:R-:W-:-:S05]  /*0c70*/  IMAD.WIDE.U32 R6, R3, 0x4, R6 ;  /* 0x0000000403067825 */ /* 0x002fca00078e0006 */
[----:B------:R1:W-:Y:S02]  /*0c80*/  STG.E desc[UR4][R6.64], R8 ;  /* 0x0000000806007986 */ /* 0x0003e4000c101904 */
.L_x_13695:
        /* <DEDUP_REMOVED lines=8> */
.L_x_13696:
[----:B------:R-:W-:Y:S05]  /*0d10*/  BSYNC B1 ;  /* 0x0000000000017941 */ /* 0x000fea0003800000 */
.L_x_13692:
[----:B------:R-:W-:-:S13]  /*0d20*/  ISETP.GE.AND P0, PT, R5, R2, PT ;  /* 0x000000020500720c */ /* 0x000fda0003f06270 */
[----:B-12---:R-:W1:Y:S01]  /*0d30*/  @!P0 LDC.64 R6, c[0x0][0x218] ;  /* 0x00008600ff068b82 */ /* 0x006e620000000a00 */
[----:B------:R-:W-:Y:S02]  /*0d40*/  @!P0 IADD3 R3, R0, R5, RZ ;  /* 0x0000000500038210 */ /* 0x000fe40007ffe0ff */
[----:B------:R-:W-:-:S03]  /*0d50*/  @!P0 IADD3 R5, R5, 0x80, RZ ;  /* 0x0000008005058810 */ /* 0x000fc60007ffe0ff */
[----:B-1----:R-:W-:-:S05]  /*0d60*/  @!P0 IMAD.WIDE.U32 R6, R3, 0x4, R6 ;  /* 0x0000000403068825 */ /* 0x002fca00078e0006 */
[----:B------:R2:W-:Y:S02]  /*0d70*/  @!P0 STG.E desc[UR4][R6.64], R9 ;  /* 0x0000000906008986 */ /* 0x0005e4000c101904 */
.L_x_13697:
[----:B------:R-:W-:Y:S05]  /*0d80*/  BSYNC B0 ;  /* 0x0000000000007941 */ /* 0x000fea0003800000 */
.L_x_13691:
        /* <DEDUP_REMOVED lines=8> */
.L_x_13698:
        /* <DEDUP_REMOVED lines=15> */
.L_x_14688:


//--------------------- .text._ZN2at6native29vectorized_elementwise_kernelILi4EZZZNS0_28sigmoid_backward_kernel_cudaERNS_18TensorIteratorBaseEENKUlvE0_clEvENKUlvE0_clEvEUlffE_St5arrayIPcLm3EEEEviT0_T1_ --------------------------
	.section	.text._ZN2at6native29vectorized_elementwise_kernelILi4EZZZNS0_28sigmoid_backward_kernel_cudaERNS_18TensorIteratorBaseEENKUlvE0_clEvENKUlvE0_clEvEUlffE_St5arrayIPcLm3EEEEviT0_T1_,"ax",@progbits
	.align	128
        .global         _ZN2at6native29vectorized_elementwise_kernelILi4EZZZNS0_28sigmoid_backward_kernel_cudaERNS_18TensorIteratorBaseEENKUlvE0_clEvENKUlvE0_clEvEUlffE_St5arrayIPcLm3EEEEviT0_T1_
        .type           _ZN2at6native29vectorized_elementwise_kernelILi4EZZZNS0_28sigmoid_backward_kernel_cudaERNS_18TensorIteratorBaseEENKUlvE0_clEvENKUlvE0_clEvEUlffE_St5arrayIPcLm3EEEEviT0_T1_,@function
        .size           _ZN2at6native29vectorized_elementwise_kernelILi4EZZZNS0_28sigmoid_backward_kernel_cudaERNS_18TensorIteratorBaseEENKUlvE0_clEvENKUlvE0_clEvEUlffE_St5arrayIPcLm3EEEEviT0_T1_,(.L_x_14689 - _ZN2at6native29vectorized_elementwise_kernelILi4EZZZNS0_28sigmoid_backward_kernel_cudaERNS_18TensorIteratorBaseEENKUlvE0_clEvENKUlvE0_clEvEUlffE_St5arrayIPcLm3EEEEviT0_T1_)
        .other          _ZN2at6native29vectorized_elementwise_kernelILi4EZZZNS0_28sigmoid_backward_kernel_cudaERNS_18TensorIteratorBaseEENKUlvE0_clEvENKUlvE0_clEvEUlffE_St5arrayIPcLm3EEEEviT0_T1_,@"STO_CUDA_ENTRY STV_DEFAULT"
_ZN2at6native29vectorized_elementwise_kernelILi4EZZZNS0_28sigmoid_backward_kernel_cudaERNS_18TensorIteratorBaseEENKUlvE0_clEvENKUlvE0_clEvEUlffE_St5arrayIPcLm3EEEEviT0_T1_:
.text._ZN2at6native29vectorized_elementwise_kernelILi4EZZZNS0_28sigmoid_backward_kernel_cudaERNS_18TensorIteratorBaseEENKUlvE0_clEvENKUlvE0_clEvEUlffE_St5arrayIPcLm3EEEEviT0_T1_:
        /* <DEDUP_REMOVED lines=15> */
[----:B------:R-:W2:Y:S04]  /*00f0*/  LDG.E.128 R12, desc[UR4][R24.64] ;  /* 0x00000004180c7981 */ /* 0x000ea8000c1e1d00 */
[----:B------:R-:W4:Y:S01]  /*0100*/  LDG.E.128 R8, desc[UR4][R24.64+0x800] ;  /* 0x0008000418087981 */ /* 0x000f22000c1e1d00 */
[----:B------:R-:W-:-:S05]  /*0110*/  IMAD.WIDE.U32 R22, R2, 0x10, R4 ;  /* 0x0000001002167825 */ /* 0x000fca00078e0004 */
[----:B------:R-:W5:Y:S04]  /*0120*/  LDG.E.128 R16, desc[UR4][R22.64] ;  /* 0x0000000416107981 */ /* 0x000f68000c1e1d00 */
[----:B------:R-:W5:Y:S01]  /*0130*/  LDG.E.128 R4, desc[UR4][R22.64+0x800] ;  /* 0x0008000416047981 */ /* 0x000f62000c1e1d00 */
[----:B---3--:R-:W-:-:S04]  /*0140*/  IMAD.WIDE.U32 R20, R0, 0x4, R20 ;  /* 0x0000000400147825 */ /* 0x008fc800078e0014 */
[----:B------:R-:W-:-:S04]  /*0150*/  IMAD.WIDE R20, R2, 0x10, R20 ;  /* 0x0000001002147825 */ /* 0x000fc800078e0214 */
[----:B--2---:R-:W-:Y:S01]  /*0160*/  FADD.FTZ R3, -R12, 1 ;  /* 0x3f8000000c037421 */ /* 0x004fe20000010100 */
[----:B------:R-:W-:Y:S01]  /*0170*/  FADD.FTZ R26, -R13, 1 ;  /* 0x3f8000000d1a7421 */ /* 0x000fe20000010100 */
[----:B------:R-:W-:Y:S01]  /*0180*/  FADD.FTZ R27, -R14, 1 ;  /* 0x3f8000000e1b7421 */ /* 0x000fe20000010100 */
[----:B----4-:R-:W-:Y:S01]  /*0190*/  FADD.FTZ R0, -R9, 1 ;  /* 0x3f80000009007421 */ /* 0x010fe20000010100 */
[----:B------:R-:W-:Y:S01]  /*01a0*/  FADD.FTZ R2, -R11, 1 ;  /* 0x3f8000000b027421 */ /* 0x000fe20000010100 */
[----:B-----5:R-:W-:Y:S01]  /*01b0*/  FMUL.FTZ R3, R16, R3 ;  /* 0x0000000310037220 */ /* 0x020fe20000410000 */
[----:B------:R-:W-:Y:S01]  /*01c0*/  FMUL.FTZ R26, R17, R26 ;  /* 0x0000001a111a7220 */ /* 0x000fe20000410000 */
[----:B------:R-:W-:Y:S01]  /*01d0*/  FADD.FTZ R16, -R15, 1 ;  /* 0x3f8000000f107421 */ /* 0x000fe20000010100 */
[----:B------:R-:W-:Y:S01]  /*01e0*/  FADD.FTZ R17, -R10, 1 ;  /* 0x3f8000000a117421 */ /* 0x000fe20000010100 */
[----:B------:R-:W-:Y:S01]  /*01f0*/  FMUL.FTZ R12, R12, R3 ;  /* 0x000000030c0c7220 */ /* 0x000fe20000410000 */
        /* <DEDUP_REMOVED lines=17> */
.L_x_13699:
        /* <DEDUP_REMOVED lines=132> */
.L_x_13702:
[----:B------:R-:W-:-:S13]  /*0b50*/  ISETP.GE.AND P0, PT, R5, R2, PT ;  /* 0x000000020500720c */ /* 0x000fda0003f06270 */
[----:B------:R-:W-:Y:S05]  /*0b60*/  @P0 BRA `(.L_x_13704) ;  /* 0x0000000000300947 */ /* 0x000fea0003800000 */
[----:B0-----:R-:W0:Y:S01]  /*0b70*/  LDC.64 R6, c[0x0][0x218] ;  /* 0x00008600ff067b82 */ /* 0x001e220000000a00 */
[----:B------:R-:W-:Y:S02]  /*0b80*/  IADD3 R3, R0, R5, RZ ;  /* 0x0000000500037210 */ /* 0x000fe40007ffe0ff */
[----:B------:R-:W-:-:S03]  /*0b90*/  IADD3 R5, R5, 0x80, RZ ;  /* 0x0000008005057810 */ /* 0x000fc60007ffe0ff */
[----:B0-----:R-:W-:-:S05]  /*0ba0*/  IMAD.WIDE.U32 R6, R3, 0x4, R6 ;  /* 0x0000000403067825 */ /* 0x001fca00078e0006 */
[----:B------:R1:W-:Y:S02]  /*0bb0*/  STG.E desc[UR4][R6.64], R4 ;  /* 0x0000000406007986 */ /* 0x0003e4000c101904 */
.L_x_13703:
[----:B------:R-:W-:-:S13]  /*0bc0*/  ISETP.GE.AND P0, PT, R5, R2, PT ;  /* 0x000000020500720c */ /* 0x000fda0003f06270 */
[----:B------:R-:W-:Y:S05]  /*0bd0*/  @P0 BRA `(.L_x_13705) ;  /* 0x0000000000340947 */ /* 0x000fea0003800000 */
[----:B-1----:R-:W1:Y:S01]  /*0be0*/  LDC.64 R6, c[0x0][0x218] ;  /* 0x00008600ff067b82 */ /* 0x002e620000000a00 */
[----:B------:R-:W-:Y:S02]  /*0bf0*/  IADD3 R3, R0, R5, RZ ;  /* 0x0000000500037210 */ /* 0x000fe40007ffe0ff */
[----:B------:R-:W-:-:S03]  /*0c00*/  IADD3 R5, R5, 0x80, RZ ;  /* 0x0000008005057810 */ /* 0x000fc60007ffe0ff */
[----:B-1----:R-:W-:-:S05]  /*0c10*/  IMAD.WIDE.U32 R6, R3, 0x4, R6 ;  /* 0x0000000403067825 */ /* 0x002fca00078e0006 */
[----:B------:R1:W-:Y:S02]  /*0c20*/  STG.E desc[UR4][R6.64], R8 ;  /* 0x0000000806007986 */ /* 0x0003e4000c101904 */
.L_x_13704:
        /* <DEDUP_REMOVED lines=8> */
.L_x_13705:
[----:B------:R-:W-:Y:S05]  /*0cb0*/  BSYNC B1 ;  /* 0x0000000000017941 */ /* 0x000fea0003800000 */
.L_x_13701:
[----:B------:R-:W-:-:S13]  /*0cc0*/  ISETP.GE.AND P0, PT, R5, R2, PT ;  /* 0x000000020500720c */ /* 0x000fda0003f06270 */
[----:B-12---:R-:W1:Y:S01]  /*0cd0*/  @!P0 LDC.64 R6, c[0x0][0x218] ;  /* 0x00008600ff068b82 */ /* 0x006e620000000a00 */
[----:B------:R-:W-:Y:S02]  /*0ce0*/  @!P0 IADD3 R3, R0, R5, RZ ;  /* 0x0000000500038210 */ /* 0x000fe40007ffe0ff */
[----:B------:R-:W-:-:S03]  /*0cf0*/  @!P0 IADD3 R5, R5, 0x80, RZ ;  /* 0x0000008005058810 */ /* 0x000fc60007ffe0ff */
[----:B-1----:R-:W-:-:S05]  /*0d00*/  @!P0 IMAD.WIDE.U32 R6, R3, 0x4, R6 ;  /* 0x0000000403068825 */ /* 0x002fca00078e0006 */
[----:B------:R2:W-:Y:S02]  /*0d10*/  @!P0 STG.E desc[UR4][R6.64], R9 ;  /* 0x0000000906008986 */ /* 0x0005e4000c101904 */
.L_x_13706:
[----:B------:R-:W-:Y:S05]  /*0d20*/  BSYNC B0 ;  /* 0x0000000000007941 */ /* 0x000fea0003800000 */
.L_x_13700:
        /* <DEDUP_REMOVED lines=8> */
.L_x_13707:
        /* <DEDUP_REMOVED lines=13> */
.L_x_14689:


//--------------------- .text._ZN2at6native29vectorized_elementwise_kernelILi8EZZZNS0_28sigmoid_backward_kernel_cudaERNS_18TensorIteratorBaseEENKUlvE0_clEvENKUlvE0_clEvEUlffE_St5arrayIPcLm3EEEEviT0_T1_ --------------------------
	.section	.text._ZN2at6native29vectorized_elementwise_kernelILi8EZZZNS0_28sigmoid_backward_kernel_cudaERNS_18TensorIteratorBaseEENKUlvE0_clEvENKUlvE0_clEvEUlffE_St5arrayIPcLm3EEEEviT0_T1_,"ax",@progbits
	.align	128
        .global         _ZN2at6native29vectorized_elementwise_kernelILi8EZZZNS0_28sigmoid_backward_kernel_cudaERNS_18TensorIteratorBaseEENKUlvE0_clEvENKUlvE0_clEvEUlffE_St5arrayIPcLm3EEEEviT0_T1_
        .type           _ZN2at6native29vectorized_elementwise_kernelILi8EZZZNS0_28sigmoid_backward_kernel_cudaERNS_18TensorIteratorBaseEENKUlvE0_clEvENKUlvE0_clEvEUlffE_St5arrayIPcLm3EEEEviT0_T1_,@function
        .size           _ZN2at6native29vectorized_elementwise_kernelILi8EZZZNS0_28sigmoid_backward_kernel_cudaERNS_18TensorIteratorBaseEENKUlvE0_clEvENKUlvE0_clEvEUlffE_St5arrayIPcLm3EEEEviT0_T1_,(.L_x_14690 - _ZN2at6native29vectorized_elementwise_kernelILi8EZZZNS0_28sigmoid_backward_kernel_cudaERNS_18TensorIteratorBaseEENKUlvE0_clEvENKUlvE0_clEvEUlffE_St5arrayIPcLm3EEEEviT0_T1_)
        .other          _ZN2at6native29vectorized_elementwise_kernelILi8EZZZNS0_28sigmoid_backward_kernel_cudaERNS_18TensorIteratorBaseEENKUlvE0_clEvENKUlvE0_clEvEUlffE_St5arrayIPcLm3EEEEviT0_T1_,@"STO_CUDA_ENTRY STV_DEFAULT"
_ZN2at6native29vectorized_elementwise_kernelILi8EZZZNS0_28sigmoid_backward_kernel_cudaERNS_18TensorIteratorBaseEENKUlvE0_clEvENKUlvE0_clEvEUlffE_St5arrayIPcLm3EEEEviT0_T1_:
.text._ZN2at6native29vectorized_elementwise_kernelILi8EZZZNS0_28sigmoid_backward_kernel_cudaERNS_18TensorIteratorBaseEENKUlvE0_clEvENKUlvE0_clEvEUlffE_St5arrayIPcLm3EEEEviT0_T1_:
        /* <DEDUP_REMOVED lines=49> */
.L_x_13708:
        /* <DEDUP_REMOVED lines=132> */
.L_x_13711:
[----:B------:R-:W-:-:S13]  /*0b50*/  ISETP.GE.AND P0, PT, R5, R2, PT ;  /* 0x000000020500720c */ /* 0x000fda0003f06270 */
[----:B------:R-:W-:Y:S05]  /*0b60*/  @P0 BRA `(.L_x_13713) ;  /* 0x0000000000300947 */ /* 0x000fea0003800000 */
[----:B0-----:R-:W0:Y:S01]  /*0b70*/  LDC.64 R6, c[0x0][0x218] ;  /* 0x00008600ff067b82 */ /* 0x001e220000000a00 */
[----:B------:R-:W-:Y:S02]  /*0b80*/  IADD3 R3, R0, R5, RZ ;  /* 0x0000000500037210 */ /* 0x000fe40007ffe0ff */
[----:B------:R-:W-:-:S03]  /*0b90*/  IADD3 R5, R5, 0x80, RZ ;  /* 0x0000008005057810 */ /* 0x000fc60007ffe0ff */
[----:B0-----:R-:W-:-:S05]  /*0ba0*/  IMAD.WIDE.U32 R6, R3, 0x4, R6 ;  /* 0x0000000403067825 */ /* 0x001fca00078e0006 */
[----:B------:R1:W-:Y:S02]  /*0bb0*/  STG.E desc[UR4][R6.64], R4 ;  /* 0x0000000406007986 */ /* 0x0003e4000c101904 */
.L_x_13712:
[----:B------:R-:W-:-:S13]  /*0bc0*/  ISETP.GE.AND P0, PT, R5, R2, PT ;  /* 0x000000020500720c */ /* 0x000fda0003f06270 */
[----:B------:R-:W-:Y:S05]  /*0bd0*/  @P0 BRA `(.L_x_13714) ;  /* 0x0000000000340947 */ /* 0x000fea0003800000 */
[----:B-1----:R-:W1:Y:S01]  /*0be0*/  LDC.64 R6, c[0x0][0x218] ;  /* 0x00008600ff067b82 */ /* 0x002e620000000a00 */
[----:B------:R-:W-:Y:S02]  /*0bf0*/  IADD3 R3, R0, R5, RZ ;  /* 0x0000000500037210 */ /* 0x000fe40007ffe0ff */
[----:B------:R-:W-:-:S03]  /*0c00*/  IADD3 R5, R5, 0x80, RZ ;  /* 0x0000008005057810 */ /* 0x000fc60007ffe0ff */
[----:B-1----:R-:W-:-:S05]  /*0c10*/  IMAD.WIDE.U32 R6, R3, 0x4, R6 ;  /* 0x0000000403067825 */ /* 0x002fca00078e0006 */
[----:B------:R1:W-:Y:S02]  /*0c20*/  STG.E desc[UR4][R6.64], R8 ;  /* 0x0000000806007986 */ /* 0x0003e4000c101904 */
.L_x_13713:
        /* <DEDUP_REMOVED lines=8> */
.L_x_13714:
[----:B------:R-:W-:Y:S05]  /*0cb0*/  BSYNC B1 ;  /* 0x0000000000017941 */ /* 0x000fea0003800000 */
.L_x_13710:
[----:B------:R-:W-:-:S13]  /*0cc0*/  ISETP.GE.AND P0, PT, R5, R2, PT ;  /* 0x000000020500720c */ /* 0x000fda0003f06270 */
[----:B-12---:R-:W1:Y:S01]  /*0cd0*/  @!P0 LDC.64 R6, c[0x0][0x218] ;  /* 0x00008600ff068b82 */ /* 0x006e620000000a00 */
[----:B------:R-:W-:Y:S02]  /*0ce0*/  @!P0 IADD3 R3, R0, R5, RZ ;  /* 0x0000000500038210 */ /* 0x000fe40007ffe0ff */
[----:B------:R-:W-:-:S03]  /*0cf0*/  @!P0 IADD3 R5, R5, 0x80, RZ ;  /* 0x0000008005058810 */ /* 0x000fc60007ffe0ff */
[----:B-1----:R-:W-:-:S05]  /*0d00*/  @!P0 IMAD.WIDE.U32 R6, R3, 0x4, R6 ;  /* 0x0000000403068825 */ /* 0x002fca00078e0006 */
[----:B------:R2:W-:Y:S02]  /*0d10*/  @!P0 STG.E desc[UR4][R6.64], R9 ;  /* 0x0000000906008986 */ /* 0x0005e4000c101904 */
.L_x_13715:
[----:B------:R-:W-:Y:S05]  /*0d20*/  BSYNC B0 ;  /* 0x0000000000007941 */ /* 0x000fea0003800000 */
.L_x_13709:
        /* <DEDUP_REMOVED lines=8> */
.L_x_13716:
        /* <DEDUP_REMOVED lines=13> */
.L_x_14690:


//--------------------- .text._ZN2at6native18elementwise_kernelILi128ELi4EZNS0_15gpu_kernel_implIZZZNS0_28sigmoid_backward_kernel_cudaERNS_18TensorIteratorBaseEENKUlvE0_clEvENKUlvE_clEvEUlddE_EEvS4_RKT_EUliE_EEviT1_ --------------------------
	.section	.text._ZN2at6native18elementwise_kernelILi128ELi4EZNS0_15gpu_kernel_implIZZZNS0_28sigmoid_backward_kernel_cudaERNS_18TensorIteratorBaseEENKUlvE0_clEvENKUlvE_clEvEUlddE_EEvS4_RKT_EUliE_EEviT1_,"ax",@progbits
	.align	128
        .global         _ZN2at6native18elementwise_kernelILi128ELi4EZNS0_15gpu_kernel_implIZZZNS0_28sigmoid_backward_kernel_cudaERNS_18TensorIteratorBaseEENKUlvE0_clEvENKUlvE_clEvEUlddE_EEvS4_RKT_EUliE_EEviT1_
        .type           _ZN2at6native18elementwise_kernelILi128ELi4EZNS0_15gpu_kernel_implIZZZNS0_28sigmoid_backward_kernel_cudaERNS_18TensorIteratorBaseEENKUlvE0_clEvENKUlvE_clEvEUlddE_EEvS4_RKT_EUliE_EEviT1_,@function
        .size           _ZN2at6native18elementwise_kernelILi128ELi4EZNS0_15gpu_kernel_implIZZZNS0_28sigmoid_backward_kernel_cudaERNS_18TensorIteratorBaseEENKUlvE0_clEvENKUlvE_clEvEUlddE_EEvS4_RKT_EUliE_EEviT1_,(.L_x_14691 - _ZN2at6native18elementwise_kernelILi128ELi4EZNS0_15gpu_kernel_implIZZZNS0_28sigmoid_backward_kernel_cudaERNS_18TensorIteratorBaseEENKUlvE0_clEvENKUlvE_clEvEUlddE_EEvS4_RKT_EUliE_EEviT1_)
        .other          _ZN2at6native18elementwise_kernelILi128ELi4EZNS0_15gpu_kernel_implIZZZNS0_28sigmoid_backward_kernel_cudaERNS_18TensorIteratorBaseEENKUlvE0_clEvENKUlvE_clEvEUlddE_EEvS4_RKT_EUliE_EEviT1_,@"STO_CUDA_ENTRY STV_DEFAULT"
_ZN2at6native18elementwise_kernelILi128ELi4EZNS0_15gpu_kernel_implIZZZNS0_28sigmoid_backward_kernel_cudaERNS_18TensorIteratorBaseEENKUlvE0_clEvENKUlvE_clEvEUlddE_EEvS4_RKT_EUliE_EEviT1_:
.text._ZN2at6native18elementwise_kernelILi128ELi4EZNS0_15gpu_kernel_implIZZZNS0_28sigmoid_backward_kernel_cudaERNS_18TensorIteratorBaseEENKUlvE0_clEvENKUlvE_clEvEUlddE_EEvS4_RKT_EUliE_EEviT1_:
        /* <DEDUP_REMOVED lines=365> */
.L_x_13719:
        /* <DEDUP_REMOVED lines=21> */
.L_x_13723:
[----:B------:R-:W2:Y:S02]  /*1820*/  LDG.E.U8 R2, desc[UR36][R2.64] ;  /* 0x0000002402027981 */ /* 0x000ea4000c1e1100 */
[----:B--2---:R0:W1:Y:S01]  /*1830*/  I2F.F64.U16 R18, R2 ;  /* 0x0000000200127312 */ /* 0x0040620000101800 */
[----:B------:R-:W-:Y:S05]  /*1840*/  BRA `(.L_x_13725) ;  /* 0x0000000c00707947 */ /* 0x000fea0003800000 */
.L_x_13722:
        /* <DEDUP_REMOVED lines=9> */
.L_x_13727:
[----:B------:R-:W2:Y:S02]  /*18e0*/  LDG.E R2, desc[UR36][R2.64] ;  /* 0x0000002402027981 */ /* 0x000ea4000c1e1900 */
[----:B--2---:R0:W1:Y:S01]  /*18f0*/  I2F.F64 R18, R2 ;  /* 0x0000000200127312 */ /* 0x0040620000201c00 */
[----:B------:R-:W-:Y:S05]  /*1900*/  BRA `(.L_x_13725) ;  /* 0x0000000c00407947 */ /* 0x000fea0003800000 */
.L_x_13726:
[----:B------:R-:W2:Y:S02]  /*1910*/  LDG.E.U16 R2, desc[UR36][R2.64] ;  /* 0x0000002402027981 */ /* 0x000ea4000c1e1500 */
[----:B--2---:R0:W1:Y:S01]  /*1920*/  I2F.F64.S16 R18, R2 ;  /* 0x0000000200127312 */ /* 0x0040620000101c00 */
[----:B------:R-:W-:Y:S05]  /*1930*/  BRA `(.L_x_13725) ;  /* 0x0000000c00347947 */ /* 0x000fea0003800000 */
.L_x_13721:
        /* <DEDUP_REMOVED lines=10> */
.L_x_13729:
[----:B------:R-:W2:Y:S02]  /*19e0*/  LDG.E.U16 R0, desc[UR36][R2.64] ;  /* 0x0000002402007981 */ /* 0x000ea4000c1e1500 */
[----:B--2---:R-:W-:-:S05]  /*19f0*/  HADD2.F32 R0, -RZ, R0.H0_H0 ;  /* 0x20000000ff007230 */ /* 0x004fca0000004100 */
[----:B------:R-:W-:-:S04]  /*1a00*/  FMUL.FTZ R0, R0, 1 ;  /* 0x3f80000000007820 */ /* 0x000fc80000410000 */
[----:B------:R0:W1:Y:S01]  /*1a10*/  F2F.F64.F32 R18, R0 ;  /* 0x0000000000127310 */ /* 0x0000620000201800 */
[----:B------:R-:W-:Y:S05]  /*1a20*/  BRA `(.L_x_13725) ;  /* 0x0000000800f87947 */ /* 0x000fea0003800000 */
.L_x_13728:
        /* <DEDUP_REMOVED lines=10> */
.L_x_13731:
[----:B------:R-:W2:Y:S02]  /*1ad0*/  LDG.E.U16 R2, desc[UR36][R2.64] ;  /* 0x0000002402027981 */ /* 0x000ea4000c1e1500 */
[----:B--2---:R-:W-:-:S05]  /*1ae0*/  HADD2.F32 R0, -RZ, R2.H0_H0 ;  /* 0x20000002ff007230 */ /* 0x004fca0000004100 */
[----:B------:R-:W-:-:S04]  /*1af0*/  FMUL.FTZ R0, R0, 1 ;  /* 0x3f80000000007820 */ /* 0x000fc80000410000 */
[----:B------:R0:W1:Y:S01]  /*1b00*/  F2F.F64.F32 R18, R0 ;  /* 0x0000000000127310 */ /* 0x0000620000201800 */
[----:B------:R-:W-:Y:S05]  /*1b10*/  BRA `(.L_x_13725) ;  /* 0x0000000800bc7947 */ /* 0x000fea0003800000 */
.L_x_13730:
[----:B------:R0:W5:Y:S01]  /*1b20*/  LDG.E.64 R18, desc[UR36][R2.64] ;  /* 0x0000002402127981 */ /* 0x000162000c1e1b00 */
[----:B------:R-:W-:Y:S05]  /*1b30*/  BRA `(.L_x_13725) ;  /* 0x0000000800b47947 */ /* 0x000fea0003800000 */
.L_x_13720:
        /* <DEDUP_REMOVED lines=13> */
.L_x_13734:
[----:B------:R0:W5:Y:S01]  /*1c10*/  LDG.E.64 R18, desc[UR36][R2.64] ;  /* 0x0000002402127981 */ /* 0x000162000c1e1b00 */
[----:B------:R-:W-:Y:S05]  /*1c20*/  BRA `(.L_x_13725) ;  /* 0x0000000800787947 */ /* 0x000fea0003800000 */
.L_x_13733:
        /* <DEDUP_REMOVED lines=28> */
.L_x_13736:
        /* <DEDUP_REMOVED lines=15> */
.L_x_13735:
[----:B------:R-:W2:Y:S02]  /*1ee0*/  LDG.E.U16 R0, desc[UR36][R2.64] ;  /* 0x0000002402007981 */ /* 0x000ea4000c1e1500 */
[----:B--2---:R-:W-:-:S04]  /*1ef0*/  IMAD.U32 R0, R0, 0x10000, RZ ;  /* 0x0001000000007824 */ /* 0x004fc800078e00ff */
[----:B------:R-:W-:-:S04]  /*1f00*/  FMUL.FTZ R0, R0, 1 ;  /* 0x3f80000000007820 */ /* 0x000fc80000410000 */
[----:B------:R0:W1:Y:S01]  /*1f10*/  F2F.F64.F32 R18, R0 ;  /* 0x0000000000127310 */ /* 0x0000620000201800 */
[----:B------:R-:W-:Y:S05]  /*1f20*/  BRA `(.L_x_13725) ;  /* 0x0000000400b87947 */ /* 0x000fea0003800000 */
.L_x_13732:
        /* <DEDUP_REMOVED lines=11> */
.L_x_13739:
        /* <DEDUP_REMOVED lines=21> */
.L_x_13743:
[----:B------:R-:W-:Y:S05]  /*2130*/  BSYNC B1 ;  /* 0x0000000000017941 */ /* 0x000fea0003800000 */
.L_x_13742:
[----:B------:R-:W-:Y:S01]  /*2140*/  LEA R3, R0, 0x3b800000, 0x17 ;  /* 0x3b80000000037811 */ /* 0x000fe200078eb8ff */
[----:B------:R-:W-:-:S05]  /*2150*/  IMAD.SHL.U32 R0, R2, 0x100000, RZ ;  /* 0x0010000002007824 */ /* 0x000fca00078e00ff */
[----:B------:R-:W-:-:S07]  /*2160*/  LOP3.LUT R0, R3, R0, R4, 0xfe, !PT ;  /* 0x0000000003007212 */ /* 0x000fce00078efe04 */
.L_x_13741:
[----:B------:R-:W-:Y:S05]  /*2170*/  BSYNC B0 ;  /* 0x0000000000007941 */ /* 0x000fea0003800000 */
.L_x_13740:
[----:B------:R-:W-:-:S04]  /*2180*/  FMUL.FTZ R0, R0, 1 ;  /* 0x3f80000000007820 */ /* 0x000fc80000410000 */
[----:B------:R2:W3:Y:S01]  /*2190*/  F2F.F64.F32 R18, R0 ;  /* 0x0000000000127310 */ /* 0x0004e20000201800 */
[----:B------:R-:W-:Y:S05]  /*21a0*/  BRA `(.L_x_13725) ;  /* 0x0000000400187947 */ /* 0x000fea0003800000 */
.L_x_13738:
        /* <DEDUP_REMOVED lines=21> */
.L_x_13747:
[----:B------:R-:W-:Y:S05]  /*2300*/  BSYNC B1 ;  /* 0x0000000000017941 */ /* 0x000fea0003800000 */
.L_x_13746:
[----:B------:R-:W-:Y:S01]  /*2310*/  LEA R3, R0, 0x37800000, 0x17 ;  /* 0x3780000000037811 */ /* 0x000fe200078eb8ff */
[----:B------:R-:W-:-:S05]  /*2320*/  IMAD.SHL.U32 R0, R2, 0x200000, RZ ;  /* 0x0020000002007824 */ /* 0x000fca00078e00ff */
[----:B------:R-:W-:-:S07]  /*2330*/  LOP3.LUT R0, R3, R0, R4, 0xfe, !PT ;  /* 0x0000000003007212 */ /* 0x000fce00078efe04 */
.L_x_13745:
[----:B------:R-:W-:Y:S05]  /*2340*/  BSYNC B0 ;  /* 0x0000000000007941 */ /* 0x000fea0003800000 */
.L_x_13744:
[----:B------:R-:W-:-:S04]  /*2350*/  FMUL.FTZ R0, R0, 1 ;  /* 0x3f80000000007820 */ /* 0x000fc80000410000 */
[----:B------:R4:W0:Y:S01]  /*2360*/  F2F.F64.F32 R18, R0 ;  /* 0x0000000000127310 */ /* 0x0008220000201800 */
[----:B------:R-:W-:Y:S05]  /*2370*/  BRA `(.L_x_13725) ;  /* 0x0000000000a47947 */ /* 0x000fea0003800000 */
.L_x_13737:
        /* <DEDUP_REMOVED lines=14> */
.L_x_13751:
[----:B------:R-:W-:Y:S05]  /*2460*/  BSYNC B0 ;  /* 0x0000000000007941 */ /* 0x000fea0003800000 */
.L_x_13750:
[----:B------:R-:W-:-:S04]  /*2470*/  FMUL.FTZ R0, R0, 1 ;  /* 0x3f80000000007820 */ /* 0x000fc80000410000 */
[----:B------:R0:W1:Y:S01]  /*2480*/  F2F.F64.F32 R18, R0 ;  /* 0x0000000000127310 */ /* 0x0000620000201800 */
[----:B------:R-:W-:Y:S05]  /*2490*/  BRA `(.L_x_13725) ;  /* 0x00000000005c7947 */ /* 0x000fea0003800000 */
.L_x_13724:
        /* <DEDUP_REMOVED lines=16> */
.L_x_13752:
[----:B------:R-:W-:Y:S01]  /*25a0*/  CS2R R18, SRZ ;  /* 0x0000000000127805 */ /* 0x000fe2000001ff00 */
[----:B------:R-:W-:Y:S06]  /*25b0*/  BRA `(.L_x_13725) ;  /* 0x0000000000147947 */ /* 0x000fec0003800000 */
.L_x_13749:
[----:B------:R-:W2:Y:S02]  /*25c0*/  LDG.E.64 R18, desc[UR36][R2.64] ;  /* 0x0000002402127981 */ /* 0x000ea4000c1e1b00 */
[----:B--2---:R-:W0:Y:S01]  /*25d0*/  I2F.F64.U64 R18, R18 ;  /* 0x0000001200127312 */ /* 0x004e220000301800 */
[----:B------:R-:W-:Y:S05]  /*25e0*/  BRA `(.L_x_13725) ;  /* 0x0000000000087947 */ /* 0x000fea0003800000 */
.L_x_13748:
[----:B------:R-:W2:Y:S02]  /*25f0*/  LDG.E R2, desc[UR36][R2.64] ;  /* 0x0000002402027981 */ /* 0x000ea4000c1e1900 */
[----:B--2---:R0:W1:Y:S02]  /*2600*/  I2F.F64.U32 R18, R2 ;  /* 0x0000000200127312 */ /* 0x0040640000201800 */
.L_x_13725:
        /* <DEDUP_REMOVED lines=18> */
.L_x_13756:
[----:B------:R-:W2:Y:S02]  /*2730*/  LDG.E.U8 R2, desc[UR36][R2.64] ;  /* 0x0000002402027981 */ /* 0x000ea4000c1e1100 */
[----:B--2---:R0:W2:Y:S01]  /*2740*/  I2F.F64.U16 R4, R2 ;  /* 0x0000000200047312 */ /* 0x0040a20000101800 */
[----:B------:R-:W-:Y:S05]  /*2750*/  BRA `(.L_x_13758) ;  /* 0x0000000c00707947 */ /* 0x000fea0003800000 */
.L_x_13755:
        /* <DEDUP_REMOVED lines=9> */
.L_x_13760:
[----:B------:R-:W2:Y:S02]  /*27f0*/  LDG.E R2, desc[UR36][R2.64] ;  /* 0x0000002402027981 */ /* 0x000ea4000c1e1900 */
[----:B--2---:R2:W4:Y:S01]  /*2800*/  I2F.F64 R4, R2 ;  /* 0x0000000200047312 */ /* 0x0045220000201c00 */
[----:B------:R-:W-:Y:S05]  /*2810*/  BRA `(.L_x_13758) ;  /* 0x0000000c00407947 */ /* 0x000fea0003800000 */
.L_x_13759:
[----:B------:R-:W2:Y:S02]  /*2820*/  LDG.E.U16 R2, desc[UR36][R2.64] ;  /* 0x0000002402027981 */ /* 0x000ea4000c1e1500 */
[----:B--2---:R0:W2:Y:S01]  /*2830*/  I2F.F64.S16 R4, R2 ;  /* 0x0000000200047312 */ /* 0x0040a20000101c00 */
[----:B------:R-:W-:Y:S05]  /*2840*/  BRA `(.L_x_13758) ;  /* 0x0000000c00347947 */ /* 0x000fea0003800000 */
.L_x_13754:
        /* <DEDUP_REMOVED lines=10> */
.L_x_13762:
[----:B------:R-:W2:Y:S02]  /*28f0*/  LDG.E.U16 R0, desc[UR36][R2.64] ;  /* 0x0000002402007981 */ /* 0x000ea4000c1e1500 */
[----:B--2---:R-:W-:-:S05]  /*2900*/  HADD2.F32 R0, -RZ, R0.H0_H0 ;  /* 0x20000000ff007230 */ /* 0x004fca0000004100 */
[----:B------:R-:W-:-:S04]  /*2910*/  FMUL.FTZ R0, R0, 1 ;  /* 0x3f80000000007820 */ /* 0x000fc80000410000 */
[----:B------:R0:W2:Y:S01]  /*2920*/  F2F.F64.F32 R4, R0 ;  /* 0x0000000000047310 */ /* 0x0000a20000201800 */
[----:B------:R-:W-:Y:S05]  /*2930*/  BRA `(.L_x_13758) ;  /* 0x0000000800f87947 */ /* 0x000fea0003800000 */
.L_x_13761:
        /* <DEDUP_REMOVED lines=10> */
.L_x_13764:
[----:B------:R-:W2:Y:S02]  /*29e0*/  LDG.E.U16 R2, desc[UR36][R2.64] ;  /* 0x0000002402027981 */ /* 0x000ea4000c1e1500 */
[----:B--2---:R-:W-:-:S05]  /*29f0*/  HADD2.F32 R0, -RZ, R2.H0_H0 ;  /* 0x20000002ff007230 */ /* 0x004fca0000004100 */
[----:B------:R-:W-:-:S04]  /*2a00*/  FMUL.FTZ R0, R0, 1 ;  /* 0x3f80000000007820 */ /* 0x000fc80000410000 */
[----:B------:R0:W2:Y:S01]  /*2a10*/  F2F.F64.F32 R4, R0 ;  /* 0x0000000000047310 */ /* 0x0000a20000201800 */
[----:B------:R-:W-:Y:S05]  /*2a20*/  BRA `(.L_x_13758) ;  /* 0x0000000800bc7947 */ /* 0x000fea0003800000 */
.L_x_13763:
[----:B------:R0:W5:Y:S01]  /*2a30*/  LDG.E.64 R4, desc[UR36][R2.64] ;  /* 0x0000002402047981 */ /* 0x000162000c1e1b00 */
[----:B------:R-:W-:Y:S05]  /*2a40*/  BRA `(.L_x_13758) ;  /* 0x0000000800b47947 */ /* 0x000fea0003800000 */
.L_x_13753:
        /* <DEDUP_REMOVED lines=13> */
.L_x_13767:
[----:B------:R0:W5:Y:S01]  /*2b20*/  LDG.E.64 R4, desc[UR36][R2.64] ;  /* 0x0000002402047981 */ /* 0x000162000c1e1b00 */
[----:B------:R-:W-:Y:S05]  /*2b30*/  BRA `(.L_x_13758) ;  /* 0x0000000800787947 */ /* 0x000fea0003800000 */
.L_x_13766:
        /* <DEDUP_REMOVED lines=28> */
.L_x_13769:
        /* <DEDUP_REMOVED lines=15> */
.L_x_13768:
[----:B------:R-:W2:Y:S02]  /*2df0*/  LDG.E.U16 R0, desc[UR36][R2.64] ;  /* 0x0000002402007981 */ /* 0x000ea4000c1e1500 */
[----:B--2---:R-:W-:-:S04]  /*2e00*/  IMAD.U32 R0, R0, 0x10000, RZ ;  /* 0x0001000000007824 */ /* 0x004fc800078e00ff */
[----:B------:R-:W-:-:S04]  /*2e10*/  FMUL.FTZ R0, R0, 1 ;  /* 0x3f80000000007820 */ /* 0x000fc80000410000 */
[----:B------:R0:W2:Y:S01]  /*2e20*/  F2F.F64.F32 R4, R0 ;  /* 0x0000000000047310 */ /* 0x0000a20000201800 */
[----:B------:R-:W-:Y:S05]  /*2e30*/  BRA `(.L_x_13758) ;  /* 0x0000000400b87947 */ /* 0x000fea0003800000 */
.L_x_13765:
        /* <DEDUP_REMOVED lines=11> */
.L_x_13772:
        /* <DEDUP_REMOVED lines=21> */
.L_x_13776:
[----:B------:R-:W-:Y:S05]  /*3040*/  BSYNC B1 ;  /* 0x0000000000017941 */ /* 0x000fea0003800000 */
.L_x_13775:
[----:B------:R-:W-:Y:S01]  /*3050*/  LEA R3, R0, 0x3b800000, 0x17 ;  /* 0x3b80000000037811 */ /* 0x000fe200078eb8ff */
[----:B------:R-:W-:-:S05]  /*3060*/  IMAD.SHL.U32 R0, R2, 0x100000, RZ ;  /* 0x0010000002007824 */ /* 0x000fca00078e00ff */
[----:B------:R-:W-:-:S07]  /*3070*/  LOP3.LUT R0, R3, R0, R4, 0xfe, !PT ;  /* 0x0000000003007212 */ /* 0x000fce00078efe04 */
.L_x_13774:
[----:B------:R-:W-:Y:S05]  /*3080*/  BSYNC B0 ;  /* 0x0000000000007941 */ /* 0x000fea0003800000 */
.L_x_13773:
[----:B------:R-:W-:-:S04]  /*3090*/  FMUL.FTZ R0, R0, 1 ;  /* 0x3f80000000007820 */ /* 0x000fc80000410000 */
[----:B------:R0:W2:Y:S01]  /*30a0*/  F2F.F64.F32 R4, R0 ;  /* 0x0000000000047310 */ /* 0x0000a20000201800 */
[----:B------:R-:W-:Y:S05]  /*30b0*/  BRA `(.L_x_13758) ;  /* 0x0000000400187947 */ /* 0x000fea0003800000 */
.L_x_13771:
        /* <DEDUP_REMOVED lines=21> */
.L_x_13780:
[----:B------:R-:W-:Y:S05]  /*3210*/  BSYNC B1 ;  /* 0x0000000000017941 */ /* 0x000fea0003800000 */
.L_x_13779:
[----:B------:R-:W-:Y:S01]  /*3220*/  LEA R3, R0, 0x37800000, 0x17 ;  /* 0x3780000000037811 */ /* 0x000fe200078eb8ff */
[----:B------:R-:W-:-:S05]  /*3230*/  IMAD.SHL.U32 R0, R2, 0x200000, RZ ;  /* 0x0020000002007824 */ /* 0x000fca00078e00ff */
[----:B------:R-:W-:-:S07]  /*3240*/  LOP3.LUT R0, R3, R0, R4, 0xfe, !PT ;  /* 0x0000000003007212 */ /* 0x000fce00078efe04 */
.L_x_13778:
[----:B------:R-:W-:Y:S05]  /*3250*/  BSYNC B0 ;  /* 0x0000000000007941 */ /* 0x000fea0003800000 */
.L_x_13777:
[----:B------:R-:W-:-:S04]  /*3260*/  FMUL.FTZ R0, R0, 1 ;  /* 0x3f80000000007820 */ /* 0x000fc80000410000 */
[----:B------:R0:W2:Y:S01]  /*3270*/  F2F.F64.F32 R4, R0 ;  /* 0x0000000000047310 */ /* 0x0000a20000201800 */
[----:B------:R-:W-:Y:S05]  /*3280*/  BRA `(.L_x_13758) ;  /* 0x0000000000a47947 */ /* 0x000fea0003800000 */
.L_x_13770:
        /* <DEDUP_REMOVED lines=14> */
.L_x_13784:
[----:B------:R-:W-:Y:S05]  /*3370*/  BSYNC B0 ;  /* 0x0000000000007941 */ /* 0x000fea0003800000 */
.L_x_13783:
[----:B------:R-:W-:-:S04]  /*3380*/  FMUL.FTZ R0, R0, 1 ;  /* 0x3f80000000007820 */ /* 0x000fc80000410000 */
[----:B------:R0:W2:Y:S01]  /*3390*/  F2F.F64.F32 R4, R0 ;  /* 0x0000000000047310 */ /* 0x0000a20000201800 */
[----:B------:R-:W-:Y:S05]  /*33a0*/  BRA `(.L_x_13758) ;  /* 0x00000000005c7947 */ /* 0x000fea0003800000 */
.L_x_13757:
        /* <DEDUP_REMOVED lines=16> */
.L_x_13785:
[----:B------:R-:W-:Y:S01]  /*34b0*/  CS2R R4, SRZ ;  /* 0x0000000000047805 */ /* 0x000fe2000001ff00 */
[----:B------:R-:W-:Y:S06]  /*34c0*/  BRA `(.L_x_13758) ;  /* 0x0000000000147947 */ /* 0x000fec0003800000 */
.L_x_13782:
[----:B------:R-:W2:Y:S02]  /*34d0*/  LDG.E.64 R4, desc[UR36][R2.64] ;  /* 0x0000002402047981 */ /* 0x000ea4000c1e1b00 */
[----:B--2---:R-:W0:Y:S01]  /*34e0*/  I2F.F64.U64 R4, R4 ;  /* 0x0000000400047312 */ /* 0x004e220000301800 */
[----:B------:R-:W-:Y:S05]  /*34f0*/  BRA `(.L_x_13758) ;  /* 0x0000000000087947 */ /* 0x000fea0003800000 */
.L_x_13781:
[----:B------:R-:W2:Y:S02]  /*3500*/  LDG.E R2, desc[UR36][R2.64] ;  /* 0x0000002402027981 */ /* 0x000ea4000c1e1900 */
[----:B--2---:R0:W2:Y:S02]  /*3510*/  I2F.F64.U32 R4, R2 ;  /* 0x0000000200047312 */ /* 0x0040a40000201800 */
.L_x_13758:
[----:B------:R-:W1:Y:S01]  /*3520*/  LDC.U8 R6, c[0x0][0x491] ;  /* 0x00012440ff067b82 */ /* 0x000e620000000000 */
[----:B0-2-45:R-:W-:-:S08]  /*3530*/  DADD R2, -R4, 1 ;  /* 0x3ff0000004027429 */ /* 0x035fd00000000100 */
[----:B-1-3--:R-:W-:-:S08]  /*3540*/  DMUL R2, R2, R18 ;  /* 0x0000001202027228 */ /* 0x00afd00000000000 */
[----:B------:R-:W-:Y:S01]  /*3550*/  DMUL R4, R2, R4 ;  /* 0x0000000402047228 */ /* 0x000fe20000000000 */
        /* <DEDUP_REMOVED lines=14> */
.L_x_13789:
[----:B------:R-:W0:Y:S02]  /*3640*/  F2I.S64.F64.TRUNC R4, R4 ;  /* 0x0000000400047311 */ /* 0x000e24000030d900 */
[----:B0-----:R-:W-:-:S05]  /*3650*/  IMAD.MOV.U32 R3, RZ, RZ, R4 ;  /* 0x000000ffff037224 */ /* 0x001fca00078e0004 */
[----:B------:R1:W-:Y:S01]  /*3660*/  STG.E.U8 desc[UR36][R16.64], R3 ;  /* 0x0000000310007986 */ /* 0x0003e2000c101124 */
[----:B------:R-:W-:Y:S05]  /*3670*/  BRA `(.L_x_13791) ;  /* 0x0000000c00f87947 */ /* 0x000fea0003800000 */
.L_x_13788:
        /* <DEDUP_REMOVED lines=9> */
.L_x_13793:
[----:B------:R-:W0:Y:S02]  /*3710*/  F2I.F64.TRUNC R5, R4 ;  /* 0x0000000400057311 */ /* 0x000e24000030d100 */
[----:B0-----:R3:W-:Y:S01]  /*3720*/  STG.E desc[UR36][R16.64], R5 ;  /* 0x0000000510007986 */ /* 0x0017e2000c101924 */
[----:B------:R-:W-:Y:S05]  /*3730*/  BRA `(.L_x_13791) ;  /* 0x0000000c00c87947 */ /* 0x000fea0003800000 */
.L_x_13792:
[----:B------:R-:W0:Y:S02]  /*3740*/  F2I.F64.TRUNC R5, R4 ;  /* 0x0000000400057311 */ /* 0x000e24000030d100 */
[----:B0-----:R2:W-:Y:S01]  /*3750*/  STG.E.U16 desc[UR36][R16.64], R5 ;  /* 0x0000000510007986 */ /* 0x0015e2000c101524 */
[----:B------:R-:W-:Y:S05]  /*3760*/  BRA `(.L_x_13791) ;  /* 0x0000000c00bc7947 */ /* 0x000fea0003800000 */
.L_x_13787:
        /* <DEDUP_REMOVED lines=13> */
.L_x_13795:
        /* <DEDUP_REMOVED lines=8> */
.L_x_13794:
        /* <DEDUP_REMOVED lines=14> */
.L_x_13797:
        /* <DEDUP_REMOVED lines=9> */
.L_x_13796:
[----:B------:R0:W-:Y:S01]  /*3a30*/  STG.E.64 desc[UR36][R16.64], R4 ;  /* 0x0000000410007986 */ /* 0x0001e2000c101b24 */
[----:B------:R-:W-:Y:S05]  /*3a40*/  BRA `(.L_x_13791) ;  /* 0x0000000c00047947 */ /* 0x000fea0003800000 */
.L_x_13786:
        /* <DEDUP_REMOVED lines=12> */
.L_x_13800:
[----:B------:R-:W-:-:S05]  /*3b10*/  CS2R R6, SRZ ;  /* 0x0000000000067805 */ /* 0x000fca000001ff00 */
[----:B------:R0:W-:Y:S01]  /*3b20*/  STG.E.128 desc[UR36][R16.64], R4 ;  /* 0x0000000410007986 */ /* 0x0001e2000c101d24 */
[----:B------:R-:W-:Y:S05]  /*3b30*/  BRA `(.L_x_13791) ;  /* 0x0000000800c87947 */ /* 0x000fea0003800000 */
.L_x_13799:
        /* <DEDUP_REMOVED lines=25> */
.L_x_13804:
[----:B------:R-:W-:Y:S05]  /*3cd0*/  BSYNC B0 ;  /* 0x0000000000007941 */ /* 0x000fea0003800000 */
.L_x_13803:
[----:B------:R-:W-:-:S05]  /*3ce0*/  LOP3.LUT R3, R0, R3, RZ, 0xfc, !PT ;  /* 0x0000000300037212 */ /* 0x000fca00078efcff */
[----:B------:R0:W-:Y:S01]  /*3cf0*/  STG.E.U8 desc[UR36][R16.64], R3 ;  /* 0x0000000310007986 */ /* 0x0001e2000c101124 */
[----:B------:R-:W-:Y:S05]  /*3d00*/  BRA `(.L_x_13791) ;  /* 0x0000000800547947 */ /* 0x000fea0003800000 */
.L_x_13802:
        /* <DEDUP_REMOVED lines=17> */
.L_x_13806:
[----:B------:R-:W-:Y:S01]  /*3e20*/  IMAD.MOV.U32 R0, RZ, RZ, 0x7f ;  /* 0x0000007fff007424 */ /* 0x000fe200078e00ff */
[----:B------:R-:W-:-:S04]  /*3e30*/  ISETP.GT.U32.AND P0, PT, R2, 0x7f800000, PT ;  /* 0x7f8000000200780c */ /* 0x000fc80003f04070 */
[----:B------:R-:W-:-:S09]  /*3e40*/  SEL R0, R0, 0x7c, P0 ;  /* 0x0000007c00007807 */ /* 0x000fd20000000000 */
.L_x_13807:
[----:B------:R-:W-:Y:S05]  /*3e50*/  BSYNC B0 ;  /* 0x0000000000007941 */ /* 0x000fea0003800000 */
.L_x_13805:
[----:B------:R-:W-:-:S04]  /*3e60*/  LOP3.LUT R2, R3, 0x80000000, RZ, 0xc0, !PT ;  /* 0x8000000003027812 */ /* 0x000fc800078ec0ff */
[----:B------:R-:W-:-:S04]  /*3e70*/  SHF.R.U32.HI R3, RZ, 0x18, R2 ;  /* 0x00000018ff037819 */ /* 0x000fc80000011602 */
[----:B------:R-:W-:-:S05]  /*3e80*/  LOP3.LUT R3, R0, R3, RZ, 0xfc, !PT ;  /* 0x0000000300037212 */ /* 0x000fca00078efcff */
[----:B------:R0:W-:Y:S01]  /*3e90*/  STG.E.U8 desc[UR36][R16.64], R3 ;  /* 0x0000000310007986 */ /* 0x0001e2000c101124 */
[----:B------:R-:W-:Y:S05]  /*3ea0*/  BRA `(.L_x_13791) ;  /* 0x0000000400ec7947 */ /* 0x000fea0003800000 */
.L_x_13801:
        /* <DEDUP_REMOVED lines=8> */
.L_x_13798:
        /* <DEDUP_REMOVED lines=11> */
.L_x_13810:
        /* <DEDUP_REMOVED lines=21> */
.L_x_13813:
[----:B------:R-:W-:-:S04]  /*4130*/  LOP3.LUT R2, R3, 0x80000000, RZ, 0xc0, !PT ;  /* 0x8000000003027812 */ /* 0x000fc800078ec0ff */
[----:B------:R-:W-:-:S04]  /*4140*/  SHF.R.U32.HI R3, RZ, 0x18, R2 ;  /* 0x00000018ff037819 */ /* 0x000fc80000011602 */
[----:B------:R-:W-:-:S04]  /*4150*/  LOP3.LUT R0, R0, R3, RZ, 0xfc, !PT ;  /* 0x0000000300007212 */ /* 0x000fc800078efcff */
[----:B------:R-:W-:-:S07]  /*4160*/  PRMT R8, R0, 0x7610, R8 ;  /* 0x0000761000087816 */ /* 0x000fce0000000008 */
.L_x_13812:
[----:B------:R-:W-:Y:S05]  /*4170*/  BSYNC B0 ;  /* 0x0000000000007941 */ /* 0x000fea0003800000 */
.L_x_13811:
[----:B------:R0:W-:Y:S01]  /*4180*/  STG.E.U8 desc[UR36][R16.64], R8 ;  /* 0x0000000810007986 */ /* 0x0001e2000c101124 */
[----:B------:R-:W-:Y:S05]  /*4190*/  BRA `(.L_x_13791) ;  /* 0x0000000400307947 */ /* 0x000fea0003800000 */
.L_x_13809:
        /* <DEDUP_REMOVED lines=21> */
.L_x_13816:
[----:B------:R-:W-:-:S04]  /*42f0*/  LOP3.LUT R2, R3, 0x80000000, RZ, 0xc0, !PT ;  /* 0x8000000003027812 */ /* 0x000fc800078ec0ff */
[----:B------:R-:W-:-:S04]  /*4300*/  SHF.R.U32.HI R3, RZ, 0x18, R2 ;  /* 0x00000018ff037819 */ /* 0x000fc80000011602 */
[----:B------:R-:W-:-:S04]  /*4310*/  LOP3.LUT R0, R0, R3, RZ, 0xfc, !PT ;  /* 0x0000000300007212 */ /* 0x000fc800078efcff */
[----:B------:R-:W-:-:S07]  /*4320*/  PRMT R8, R0, 0x7610, R8 ;  /* 0x0000761000087816 */ /* 0x000fce0000000008 */
.L_x_13815:
[----:B------:R-:W-:Y:S05]  /*4330*/  BSYNC B0 ;  /* 0x0000000000007941 */ /* 0x000fea0003800000 */
.L_x_13814:
[----:B------:R0:W-:Y:S01]  /*4340*/  STG.E.U8 desc[UR36][R16.64], R8 ;  /* 0x0000000810007986 */ /* 0x0001e2000c101124 */
[----:B------:R-:W-:Y:S05]  /*4350*/  BRA `(.L_x_13791) ;  /* 0x0000000000c07947 */ /* 0x000fea0003800000 */
.L_x_13808:
        /* <DEDUP_REMOVED lines=26> */
.L_x_13790:
        /* <DEDUP_REMOVED lines=16> */
.L_x_13819:
[----:B------:R-:W-:Y:S05]  /*4600*/  BRA `(.L_x_13791) ;  /* 0x0000000000147947 */ /* 0x000fea0003800000 */
.L_x_13818:
[----:B------:R-:W0:Y:S02]  /*4610*/  F2I.U64.F64.TRUNC R4, R4 ;  /* 0x0000000400047311 */ /* 0x000e24000030d800 */
[----:B0-----:R0:W-:Y:S01]  /*4620*/  STG.E.64 desc[UR36][R16.64], R4 ;  /* 0x0000000410007986 */ /* 0x0011e2000c101b24 */
[----:B------:R-:W-:Y:S05]  /*4630*/  BRA `(.L_x_13791) ;  /* 0x0000000000087947 */ /* 0x000fea0003800000 */
.L_x_13817:
[----:B------:R-:W0:Y:S02]  /*4640*/  F2I.U32.F64.TRUNC R5, R4 ;  /* 0x0000000400057311 */ /* 0x000e24000030d000 */
[----:B0-----:R0:W-:Y:S02]  /*4650*/  STG.E desc[UR36][R16.64], R5 ;  /* 0x0000000510007986 */ /* 0x0011e4000c101924 */
.L_x_13791:
[----:B------:R-:W-:-:S04]  /*4660*/  IMAD R22, R25, 0x200, R22 ;  /* 0x0000020019167824 */ /* 0x000fc800078e0216 */
[----:B------:R-:W-:-:S07]  /*4670*/  VIADD R23, R22, 0x80 ;  /* 0x0000008016177836 */ /* 0x000fce0000000000 */
.L_x_13718:
[----:B------:R-:W-:Y:S05]  /*4680*/  BSYNC B6 ;  /* 0x0000000000067941 */ /* 0x000fea0003800000 */
.L_x_13717:
        /* <DEDUP_REMOVED lines=358> */
.L_x_13822:
        /* <DEDUP_REMOVED lines=21> */
.L_x_13826:
[----:B------:R-:W2:Y:S02]  /*5e40*/  LDG.E.U8 R2, desc[UR36][R2.64] ;  /* 0x0000002402027981 */ /* 0x000ea4000c1e1100 */
[----:B--2---:R0:W1:Y:S01]  /*5e50*/  I2F.F64.U16 R18, R2 ;  /* 0x0000000200127312 */ /* 0x0040620000101800 */
[----:B------:R-:W-:Y:S05]  /*5e60*/  BRA `(.L_x_13828) ;  /* 0x0000000c00707947 */ /* 0x000fea0003800000 */
.L_x_13825:
        /* <DEDUP_REMOVED lines=9> */
.L_x_13830:
[----:B------:R-:W2:Y:S02]  /*5f00*/  LDG.E R2, desc[UR36][R2.64] ;  /* 0x0000002402027981 */ /* 0x000ea4000c1e1900 */
[----:B--2---:R0:W1:Y:S01]  /*5f10*/  I2F.F64 R18, R2 ;  /* 0x0000000200127312 */ /* 0x0040620000201c00 */
[----:B------:R-:W-:Y:S05]  /*5f20*/  BRA `(.L_x_13828) ;  /* 0x0000000c00407947 */ /* 0x000fea0003800000 */
.L_x_13829:
[----:B------:R-:W2:Y:S02]  /*5f30*/  LDG.E.U16 R2, desc[UR36][R2.64] ;  /* 0x0000002402027981 */ /* 0x000ea4000c1e1500 */
[----:B--2---:R0:W1:Y:S01]  /*5f40*/  I2F.F64.S16 R18, R2 ;  /* 0x0000000200127312 */ /* 0x0040620000101c00 */
[----:B------:R-:W-:Y:S05]  /*5f50*/  BRA `(.L_x_13828) ;  /* 0x0000000c00347947 */ /* 0x000fea0003800000 */
.L_x_13824:
        /* <DEDUP_REMOVED lines=10> */
.L_x_13832:
[----:B------:R-:W2:Y:S02]  /*6000*/  LDG.E.U16 R0, desc[UR36][R2.64] ;  /* 0x0000002402007981 */ /* 0x000ea4000c1e1500 */
[----:B--2---:R-:W-:-:S05]  /*6010*/  HADD2.F32 R0, -RZ, R0.H0_H0 ;  /* 0x20000000ff007230 */ /* 0x004fca0000004100 */
[----:B------:R-:W-:-:S04]  /*6020*/  FMUL.FTZ R0, R0, 1 ;  /* 0x3f80000000007820 */ /* 0x000fc80000410000 */
[----:B------:R0:W1:Y:S01]  /*6030*/  F2F.F64.F32 R18, R0 ;  /* 0x0000000000127310 */ /* 0x0000620000201800 */
[----:B------:R-:W-:Y:S05]  /*6040*/  BRA `(.L_x_13828) ;  /* 0x0000000800f87947 */ /* 0x000fea0003800000 */
.L_x_13831:
        /* <DEDUP_REMOVED lines=10> */
.L_x_13834:
[----:B------:R-:W2:Y:S02]  /*60f0*/  LDG.E.U16 R2, desc[UR36][R2.64] ;  /* 0x0000002402027981 */ /* 0x000ea4000c1e1500 */
[----:B--2---:R-:W-:-:S05]  /*6100*/  HADD2.F32 R0, -RZ, R2.H0_H0 ;  /* 0x20000002ff007230 */ /* 0x004fca0000004100 */
[----:B------:R-:W-:-:S04]  /*6110*/  FMUL.FTZ R0, R0, 1 ;  /* 0x3f80000000007820 */ /* 0x000fc80000410000 */
[----:B------:R0:W1:Y:S01]  /*6120*/  F2F.F64.F32 R18, R0 ;  /* 0x0000000000127310 */ /* 0x0000620000201800 */
[----:B------:R-:W-:Y:S05]  /*6130*/  BRA `(.L_x_13828) ;  /* 0x0000000800bc7947 */ /* 0x000fea0003800000 */
.L_x_13833:
[----:B------:R0:W5:Y:S01]  /*6140*/  LDG.E.64 R18, desc[UR36][R2.64] ;  /* 0x0000002402127981 */ /* 0x000162000c1e1b00 */
[----:B------:R-:W-:Y:S05]  /*6150*/  BRA `(.L_x_13828) ;  /* 0x0000000800b47947 */ /* 0x000fea0003800000 */
.L_x_13823:
        /* <DEDUP_REMOVED lines=13> */
.L_x_13837:
[----:B------:R0:W5:Y:S01]  /*6230*/  LDG.E.64 R18, desc[UR36][R2.64] ;  /* 0x0000002402127981 */ /* 0x000162000c1e1b00 */
[----:B------:R-:W-:Y:S05]  /*6240*/  BRA `(.L_x_13828) ;  /* 0x0000000800787947 */ /* 0x000fea0003800000 */
.L_x_13836:
        /* <DEDUP_REMOVED lines=28> */
.L_x_13839:
        /* <DEDUP_REMOVED lines=15> */
.L_x_13838:
[----:B------:R-:W2:Y:S02]  /*6500*/  LDG.E.U16 R0, desc[UR36][R2.64] ;  /* 0x0000002402007981 */ /* 0x000ea4000c1e1500 */
[----:B--2---:R-:W-:-:S04]  /*6510*/  IMAD.U32 R0, R0, 0x10000, RZ ;  /* 0x0001000000007824 */ /* 0x004fc800078e00ff */
[----:B------:R-:W-:-:S04]  /*6520*/  FMUL.FTZ R0, R0, 1 ;  /* 0x3f80000000007820 */ /* 0x000fc80000410000 */
[----:B------:R0:W1:Y:S01]  /*6530*/  F2F.F64.F32 R18, R0 ;  /* 0x0000000000127310 */ /* 0x0000620000201800 */
[----:B------:R-:W-:Y:S05]  /*6540*/  BRA `(.L_x_13828) ;  /* 0x0000000400b87947 */ /* 0x000fea0003800000 */
.L_x_13835:
        /* <DEDUP_REMOVED lines=11> */
.L_x_13842:
        /* <DEDUP_REMOVED lines=21> */
.L_x_13846:
[----:B------:R-:W-:Y:S05]  /*6750*/  BSYNC B1 ;  /* 0x0000000000017941 */ /* 0x000fea0003800000 */
.L_x_13845:
[----:B------:R-:W-:Y:S01]  /*6760*/  LEA R3, R0, 0x3b800000, 0x17 ;  /* 0x3b80000000037811 */ /* 0x000fe200078eb8ff */
[----:B------:R-:W-:-:S05]  /*6770*/  IMAD.SHL.U32 R0, R2, 0x100000, RZ ;  /* 0x0010000002007824 */ /* 0x000fca00078e00ff */
[----:B------:R-:W-:-:S07]  /*6780*/  LOP3.LUT R0, R3, R0, R4, 0xfe, !PT ;  /* 0x0000000003007212 */ /* 0x000fce00078efe04 */
.L_x_13844:
[----:B------:R-:W-:Y:S05]  /*6790*/  BSYNC B0 ;  /* 0x0000000000007941 */ /* 0x000fea0003800000 */
.L_x_13843:
[----:B------:R-:W-:-:S04]  /*67a0*/  FMUL.FTZ R0, R0, 1 ;  /* 0x3f80000000007820 */ /* 0x000fc80000410000 */
[----:B------:R0:W1:Y:S01]  /*67b0*/  F2F.F64.F32 R18, R0 ;  /* 0x0000000000127310 */ /* 0x0000620000201800 */
[----:B------:R-:W-:Y:S05]  /*67c0*/  BRA `(.L_x_13828) ;  /* 0x0000000400187947 */ /* 0x000fea0003800000 */
.L_x_13841:
        /* <DEDUP_REMOVED lines=21> */
.L_x_13850:
[----:B------:R-:W-:Y:S05]  /*6920*/  BSYNC B1 ;  /* 0x0000000000017941 */ /* 0x000fea0003800000 */
.L_x_13849:
[----:B------:R-:W-:Y:S01]  /*6930*/  LEA R3, R0, 0x37800000, 0x17 ;  /* 0x3780000000037811 */ /* 0x000fe200078eb8ff */
[----:B------:R-:W-:-:S05]  /*6940*/  IMAD.SHL.U32 R0, R2, 0x200000, RZ ;  /* 0x0020000002007824 */ /* 0x000fca00078e00ff */
[----:B------:R-:W-:-:S07]  /*6950*/  LOP3.LUT R0, R3, R0, R4, 0xfe, !PT ;  /* 0x0000000003007212 */ /* 0x000fce00078efe04 */
.L_x_13848:
[----:B------:R-:W-:Y:S05]  /*6960*/  BSYNC B0 ;  /* 0x0000000000007941 */ /* 0x000fea0003800000 */
.L_x_13847:
[----:B------:R-:W-:-:S04]  /*6970*/  FMUL.FTZ R0, R0, 1 ;  /* 0x3f80000000007820 */ /* 0x000fc80000410000 */
[----:B------:R0:W1:Y:S01]  /*6980*/  F2F.F64.F32 R18, R0 ;  /* 0x0000000000127310 */ /* 0x0000620000201800 */
[----:B------:R-:W-:Y:S05]  /*6990*/  BRA `(.L_x_13828) ;  /* 0x0000000000a47947 */ /* 0x000fea0003800000 */
.L_x_13840:
        /* <DEDUP_REMOVED lines=14> */
.L_x_13854:
[----:B------:R-:W-:Y:S05]  /*6a80*/  BSYNC B0 ;  /* 0x0000000000007941 */ /* 0x000fea0003800000 */
.L_x_13853:
[----:B------:R-:W-:-:S04]  /*6a90*/  FMUL.FTZ R0, R0, 1 ;  /* 0x3f80000000007820 */ /* 0x000fc80000410000 */
[----:B------:R0:W1:Y:S01]  /*6aa0*/  F2F.F64.F32 R18, R0 ;  /* 0x0000000000127310 */ /* 0x0000620000201800 */
[----:B------:R-:W-:Y:S05]  /*6ab0*/  BRA `(.L_x_13828) ;  /* 0x00000000005c7947 */ /* 0x000fea0003800000 */
.L_x_13827:
        /* <DEDUP_REMOVED lines=16> */
.L_x_13855:
[----:B------:R-:W-:Y:S01]  /*6bc0*/  CS2R R18, SRZ ;  /* 0x0000000000127805 */ /* 0x000fe2000001ff00 */
[----:B------:R-:W-:Y:S06]  /*6bd0*/  BRA `(.L_x_13828) ;  /* 0x0000000000147947 */ /* 0x000fec0003800000 */
.L_x_13852:
[----:B------:R-:W2:Y:S02]  /*6be0*/  LDG.E.64 R18, desc[UR36][R2.64] ;  /* 0x0000002402127981 */ /* 0x000ea4000c1e1b00 */
[----:B--2---:R-:W0:Y:S01]  /*6bf0*/  I2F.F64.U64 R18, R18 ;  /* 0x0000001200127312 */ /* 0x004e220000301800 */
[----:B------:R-:W-:Y:S05]  /*6c00*/  BRA `(.L_x_13828) ;  /* 0x0000000000087947 */ /* 0x000fea0003800000 */
.L_x_13851:
[----:B------:R-:W2:Y:S02]  /*6c10*/  LDG.E R2, desc[UR36][R2.64] ;  /* 0x0000002402027981 */ /* 0x000ea4000c1e1900 */
[----:B--2---:R0:W1:Y:S02]  /*6c20*/  I2F.F64.U32 R18, R2 ;  /* 0x0000000200127312 */ /* 0x0040640000201800 */
.L_x_13828:
[----:B-1----:R-:W1:Y:S01]  /*6c30*/  LDC.U8 R4, c[0x0][0x493] ;  /* 0x000124c0ff047b82 */ /* 0x002e620000000000 */
        /* <DEDUP_REMOVED lines=17> */
.L_x_13859:
[----:B------:R-:W3:Y:S02]  /*6d50*/  LDG.E.U8 R2, desc[UR36][R2.64] ;  /* 0x0000002402027981 */ /* 0x000ee4000c1e1100 */
[----:B---3--:R0:W1:Y:S01]  /*6d60*/  I2F.F64.U16 R4, R2 ;  /* 0x0000000200047312 */ /* 0x0080620000101800 */
[----:B------:R-:W-:Y:S05]  /*6d70*/  BRA `(.L_x_13861) ;  /* 0x0000000c00707947 */ /* 0x000fea0003800000 */
.L_x_13858:
[----:B------:R-:W-:-:S13]  /*6d80*/  ISETP.NE.AND P0, PT, R0, 0x2, PT ;  /* 0x000000020000780c */ /* 0x000fda0003f05270 */
[----:B------:R-:W-:Y:S05]  /*6d90*/  @!P0 BRA `(.L_x_13862) ;  /* 0x0000000000288947 */ /* 0x000fea0003800000 */
[----:B------:R-:W-:-:S13]  /*6da0*/  ISETP.NE.AND P0, PT, R0, 0x3, PT ;  /* 0x000000030000780c */ /* 0x000fda0003f05270 */
[----:B------:R-:W-:Y:S05]  /*6db0*/  @!P0 BRA `(.L_x_13863) ;  /* 0x0000000000148947 */ /* 0x000fea0003800000 */
[----:B------:R-:W-:-:S13]  /*6dc0*/  ISETP.NE.AND P0, PT, R0, 0x4, PT ;  /* 0x000000040000780c */ /* 0x000fda0003f05270 */
[----:B------:R-:W-:Y:S05]  /*6dd0*/  @P0 BRA `(.L_x_13860) ;  /* 0x0000000800fc0947 */ /* 0x000fea0003800000 */
[----:B---3--:R-:W3:Y:S02]  /*6de0*/  LDG.E.64 R4, desc[UR36][R2.64] ;  /* 0x0000002402047981 */ /* 0x008ee4000c1e1b00 */
[----:B---3--:R-:W3:Y:S01]  /*6df0*/  I2F.F64.S64 R4, R4 ;  /* 0x0000000400047312 */ /* 0x008ee20000301c00 */
[----:B------:R-:W-:Y:S05]  /*6e00*/  BRA `(.L_x_13861) ;  /* 0x0000000c004c7947 */ /* 0x000fea0003800000 */
.L_x_13863:
[----:B------:R-:W3:Y:S02]  /*6e10*/  LDG.E R2, desc[UR36][R2.64] ;  /* 0x0000002402027981 */ /* 0x000ee4000c1e1900 */
[----:B---3--:R0:W1:Y:S01]  /*6e20*/  I2F.F64 R4, R2 ;  /* 0x0000000200047312 */ /* 0x0080620000201c00 */
[----:B------:R-:W-:Y:S05]  /*6e30*/  BRA `(.L_x_13861) ;  /* 0x0000000c00407947 */ /* 0x000fea0003800000 */
.L_x_13862:
[----:B------:R-:W3:Y:S02]  /*6e40*/  LDG.E.U16 R2, desc[UR36][R2.64] ;  /* 0x0000002402027981 */ /* 0x000ee4000c1e1500 */
[----:B---3--:R0:W1:Y:S01]  /*6e50*/  I2F.F64.S16 R4, R2 ;  /* 0x0000000200047312 */ /* 0x0080620000101c00 */
[----:B------:R-:W-:Y:S05]  /*6e60*/  BRA `(.L_x_13861) ;  /* 0x0000000c00347947 */ /* 0x000fea0003800000 */
.L_x_13857:
        /* <DEDUP_REMOVED lines=8> */
[----:B---3--:R-:W0:Y:S01]  /*6ef0*/  F2F.F64.F32 R4, R4 ;  /* 0x0000000400047310 */ /* 0x008e220000201800 */
[----:B------:R-:W-:Y:S05]  /*6f00*/  BRA `(.L_x_13861) ;  /* 0x0000000c000c7947 */ /* 0x000fea0003800000 */
.L_x_13865:
[----:B------:R-:W2:Y:S02]  /*6f10*/  LDG.E.U16 R0, desc[UR36][R2.64] ;  /* 0x0000002402007981 */ /* 0x000ea4000c1e1500 */
[----:B--2---:R-:W-:-:S05]  /*6f20*/  HADD2.F32 R0, -RZ, R0.H0_H0 ;  /* 0x20000000ff007230 */ /* 0x004fca0000004100 */
[----:B------:R-:W-:-:S04]  /*6f30*/  FMUL.FTZ R0, R0, 1 ;  /* 0x3f80000000007820 */ /* 0x000fc80000410000 */
[----:B---3--:R0:W1:Y:S01]  /*6f40*/  F2F.F64.F32 R4, R0 ;  /* 0x0000000000047310 */ /* 0x0080620000201800 */
[----:B------:R-:W-:Y:S05]  /*6f50*/  BRA `(.L_x_13861) ;  /* 0x0000000800f87947 */ /* 0x000fea0003800000 */
.L_x_13864:
        /* <DEDUP_REMOVED lines=10> */
.L_x_13867:
[----:B------:R-:W2:Y:S02]  /*7000*/  LDG.E.U16 R2, desc[UR36][R2.64] ;  /* 0x0000002402027981 */ /* 0x000ea4000c1e1500 */
[----:B--2---:R-:W-:-:S05]  /*7010*/  HADD2.F32 R0, -RZ, R2.H0_H0 ;  /* 0x20000002ff007230 */ /* 0x004fca0000004100 */
[----:B------:R-:W-:-:S04]  /*7020*/  FMUL.FTZ R0, R0, 1 ;  /* 0x3f80000000007820 */ /* 0x000fc80000410000 */
[----:B---3--:R0:W1:Y:S01]  /*7030*/  F2F.F64.F32 R4, R0 ;  /* 0x0000000000047310 */ /* 0x0080620000201800 */
[----:B------:R-:W-:Y:S05]  /*7040*/  BRA `(.L_x_13861) ;  /* 0x0000000800bc7947 */ /* 0x000fea0003800000 */
.L_x_13866:
[----:B---3--:R0:W5:Y:S01]  /*7050*/  LDG.E.64 R4, desc[UR36][R2.64] ;  /* 0x0000002402047981 */ /* 0x008162000c1e1b00 */
[----:B------:R-:W-:Y:S05]  /*7060*/  BRA `(.L_x_13861) ;  /* 0x0000000800b47947 */ /* 0x000fea0003800000 */
.L_x_13856:
        /* <DEDUP_REMOVED lines=11> */
[----:B---3--:R-:W-:Y:S01]  /*7120*/  FSEL R5, RZ, 1.875, !P0 ;  /* 0x3ff00000ff057808 */ /* 0x008fe20004000000 */
[----:B------:R-:W-:Y:S08]  /*7130*/  BRA `(.L_x_13861) ;  /* 0x0000000800807947 */ /* 0x000ff00003800000 */
.L_x_13870:
[----:B---3--:R0:W5:Y:S01]  /*7140*/  LDG.E.64 R4, desc[UR36][R2.64] ;  /* 0x0000002402047981 */ /* 0x008162000c1e1b00 */
[----:B------:R-:W-:Y:S05]  /*7150*/  BRA `(.L_x_13861) ;  /* 0x0000000800787947 */ /* 0x000fea0003800000 */
.L_x_13869:
        /* <DEDUP_REMOVED lines=10> */
[----:B---3--:R-:W0:Y:S01]  /*7200*/  FLO.U32 R5, R4 ;  /* 0x0000000400057300 */ /* 0x008e2200000e0000 */
        /* <DEDUP_REMOVED lines=17> */
.L_x_13872:
[----:B------:R-:W2:Y:S02]  /*7320*/  LDG.E.U8 R2, desc[UR36][R2.64] ;  /* 0x0000002402027981 */ /* 0x000ea4000c1e1100 */
[C---:B--2---:R-:W-:Y:S02]  /*7330*/  IMAD.SHL.U32 R0, R2.reuse, 0x2000000, RZ ;  /* 0x0200000002007824 */ /* 0x044fe400078e00ff */
[----:B---3--:R-:W-:-:S03]  /*7340*/  IMAD.SHL.U32 R5, R2, 0x1000000, RZ ;  /* 0x0100000002057824 */ /* 0x008fc600078e00ff */
        /* <DEDUP_REMOVED lines=12> */
.L_x_13871:
[----:B------:R-:W2:Y:S02]  /*7410*/  LDG.E.U16 R0, desc[UR36][R2.64] ;  /* 0x0000002402007981 */ /* 0x000ea4000c1e1500 */
[----:B--2---:R-:W-:-:S04]  /*7420*/  IMAD.U32 R0, R0, 0x10000, RZ ;  /* 0x0001000000007824 */ /* 0x004fc800078e00ff */
[----:B------:R-:W-:-:S04]  /*7430*/  FMUL.FTZ R0, R0, 1 ;  /* 0x3f80000000007820 */ /* 0x000fc80000410000 */
[----:B---3--:R0:W1:Y:S01]  /*7440*/  F2F.F64.F32 R4, R0 ;  /* 0x0000000000047310 */ /* 0x0080620000201800 */
[----:B------:R-:W-:Y:S05]  /*7450*/  BRA `(.L_x_13861) ;  /* 0x0000000400b87947 */ /* 0x000fea0003800000 */
.L_x_13868:
        /* <DEDUP_REMOVED lines=11> */
.L_x_13875:
        /* <DEDUP_REMOVED lines=18> */
[----:B---3--:R-:W-:-:S05]  /*7630*/  VIADD R5, R3, 0xffffffe4 ;  /* 0xffffffe403057836 */ /* 0x008fca0000000000 */
[----:B------:R-:W-:-:S04]  /*7640*/  SHF.L.U32 R5, R2, R5, RZ ;  /* 0x0000000502057219 */ /* 0x000fc800000006ff */
[----:B------:R-:W-:-:S07]  /*7650*/  LOP3.LUT R2, R5, 0x7, RZ, 0xc0, !PT ;  /* 0x0000000705027812 */ /* 0x000fce00078ec0ff */
.L_x_13879:
[----:B------:R-:W-:Y:S05]  /*7660*/  BSYNC B1 ;  /* 0x0000000000017941 */ /* 0x000fea0003800000 */
.L_x_13878:
[----:B------:R-:W-:Y:S01]  /*7670*/  LEA R3, R0, 0x3b800000, 0x17 ;  /* 0x3b80000000037811 */ /* 0x000fe200078eb8ff */
[----:B------:R-:W-:-:S05]  /*7680*/  IMAD.SHL.U32 R0, R2, 0x100000, RZ ;  /* 0x0010000002007824 */ /* 0x000fca00078e00ff */
[----:B------:R-:W-:-:S07]  /*7690*/  LOP3.LUT R0, R3, R0, R4, 0xfe, !PT ;  /* 0x0000000003007212 */ /* 0x000fce00078efe04 */
.L_x_13877:
[----:B------:R-:W-:Y:S05]  /*76a0*/  BSYNC B0 ;  /* 0x0000000000007941 */ /* 0x000fea0003800000 */
.L_x_13876:
[----:B------:R-:W-:-:S04]  /*76b0*/  FMUL.FTZ R0, R0, 1 ;  /* 0x3f80000000007820 */ /* 0x000fc80000410000 */
[----:B---3--:R0:W1:Y:S01]  /*76c0*/  F2F.F64.F32 R4, R0 ;  /* 0x0000000000047310 */ /* 0x0080620000201800 */
[----:B------:R-:W-:Y:S05]  /*76d0*/  BRA `(.L_x_13861) ;  /* 0x0000000400187947 */ /* 0x000fea0003800000 */
.L_x_13874:
        /* <DEDUP_REMOVED lines=18> */
[----:B---3--:R-:W-:-:S05]  /*7800*/  VIADD R5, R3, 0xffffffe3 ;  /* 0xffffffe303057836 */ /* 0x008fca0000000000 */
[----:B------:R-:W-:-:S04]  /*7810*/  SHF.L.U32 R5, R2, R5, RZ ;  /* 0x0000000502057219 */ /* 0x000fc800000006ff */
[----:B------:R-:W-:-:S07]  /*7820*/  LOP3.LUT R2, R5, 0x3, RZ, 0xc0, !PT ;  /* 0x0000000305027812 */ /* 0x000fce00078ec0ff */
.L_x_13883:
[----:B------:R-:W-:Y:S05]  /*7830*/  BSYNC B1 ;  /* 0x0000000000017941 */ /* 0x000fea0003800000 */
.L_x_13882:
[----:B------:R-:W-:Y:S01]  /*7840*/  LEA R3, R0, 0x37800000, 0x17 ;  /* 0x3780000000037811 */ /* 0x000fe200078eb8ff */
[----:B------:R-:W-:-:S05]  /*7850*/  IMAD.SHL.U32 R0, R2, 0x200000, RZ ;  /* 0x0020000002007824 */ /* 0x000fca00078e00ff */
[----:B------:R-:W-:-:S07]  /*7860*/  LOP3.LUT R0, R3, R0, R4, 0xfe, !PT ;  /* 0x0000000003007212 */ /* 0x000fce00078efe04 */
.L_x_13881:
[----:B------:R-:W-:Y:S05]  /*7870*/  BSYNC B0 ;  /* 0x0000000000007941 */ /* 0x000fea0003800000 */
.L_x_13880:
[----:B------:R-:W-:-:S04]  /*7880*/  FMUL.FTZ R0, R0, 1 ;  /* 0x3f80000000007820 */ /* 0x000fc80000410000 */
[----:B---3--:R0:W1:Y:S01]  /*7890*/  F2F.F64.F32 R4, R0 ;  /* 0x0000000000047310 */ /* 0x0080620000201800 */
[----:B------:R-:W-:Y:S05]  /*78a0*/  BRA `(.L_x_13861) ;  /* 0x0000000000a47947 */ /* 0x000fea0003800000 */
.L_x_13873:
        /* <DEDUP_REMOVED lines=14> */
.L_x_13887:
[----:B------:R-:W-:Y:S05]  /*7990*/  BSYNC B0 ;  /* 0x0000000000007941 */ /* 0x000fea0003800000 */
.L_x_13886:
[----:B------:R-:W-:-:S04]  /*79a0*/  FMUL.FTZ R0, R0, 1 ;  /* 0x3f80000000007820 */ /* 0x000fc80000410000 */
[----:B---3--:R0:W1:Y:S01]  /*79b0*/  F2F.F64.F32 R4, R0 ;  /* 0x0000000000047310 */ /* 0x0080620000201800 */
[----:B------:R-:W-:Y:S05]  /*79c0*/  BRA `(.L_x_13861) ;  /* 0x00000000005c7947 */ /* 0x000fea0003800000 */
.L_x_13860:
[----:B------:R-:W-:Y:S01]  /*79d0*/  MOV R2, 0x0 ;  /* 0x0000000000027802 */ /* 0x000fe20000000f00 */
[----:B------:R-:W-:Y:S01]  /*79e0*/  ULDC.64 UR4, c[0x4][0x128] ;  /* 0x01004a0000047ab9 */ /* 0x000fe20000000a00 */
[----:B------:R-:W-:Y:S01]  /*79f0*/  ULDC.64 UR6, c[0x4][0x8] ;  /* 0x0100020000067ab9 */ /* 0x000fe20000000a00 */
[----:B------:R-:W-:Y:S02]  /*7a00*/  IMAD.U32 R4, RZ, RZ, UR4 ;  /* 0x00000004ff047e24 */ /* 0x000fe4000f8e00ff */
[----:B---3--:R-:W-:Y:S01]  /*7a10*/  IMAD.U32 R5, RZ, RZ, UR5 ;  /* 0x00000005ff057e24 */ /* 0x008fe2000f8e00ff */
        /* <DEDUP_REMOVED lines=11> */
.L_x_13888:
[----:B------:R-:W-:Y:S01]  /*7ad0*/  CS2R R4, SRZ ;  /* 0x0000000000047805 */ /* 0x000fe2000001ff00 */
[----:B------:R-:W-:Y:S06]  /*7ae0*/  BRA `(.L_x_13861) ;  /* 0x0000000000147947 */ /* 0x000fec0003800000 */
.L_x_13885:
[----:B---3--:R-:W3:Y:S02]  /*7af0*/  LDG.E.64 R4, desc[UR36][R2.64] ;  /* 0x0000002402047981 */ /* 0x008ee4000c1e1b00 */
[----:B---3--:R-:W0:Y:S01]  /*7b00*/  I2F.F64.U64 R4, R4 ;  /* 0x0000000400047312 */ /* 0x008e220000301800 */
[----:B------:R-:W-:Y:S05]  /*7b10*/  BRA `(.L_x_13861) ;  /* 0x0000000000087947 */ /* 0x000fea0003800000 */
.L_x_13884:
[----:B------:R-:W3:Y:S02]  /*7b20*/  LDG.E R2, desc[UR36][R2.64] ;  /* 0x0000002402027981 */ /* 0x000ee4000c1e1900 */
[----:B---3--:R0:W1:Y:S02]  /*7b30*/  I2F.F64.U32 R4, R2 ;  /* 0x0000000200047312 */ /* 0x0080640000201800 */
.L_x_13861:
[----:B------:R-:W2:Y:S01]  /*7b40*/  LDC.U8 R6, c[0x0][0x491] ;  /* 0x00012440ff067b82 */ /* 0x000ea20000000000 */
[----:B01-3-5:R-:W-:-:S08]  /*7b50*/  DADD R2, -R4, 1 ;  /* 0x3ff0000004027429 */ /* 0x02bfd00000000100 */
[----:B--2-4-:R-:W-:-:S08]  /*7b60*/  DMUL R2, R2, R18 ;  /* 0x0000001202027228 */ /* 0x014fd00000000000 */
        /* <DEDUP_REMOVED lines=15> */
.L_x_13892:
[----:B------:R-:W0:Y:S02]  /*7c60*/  F2I.S64.F64.TRUNC R4, R4 ;  /* 0x0000000400047311 */ /* 0x000e24000030d900 */
[----:B0-----:R-:W-:-:S05]  /*7c70*/  IMAD.MOV.U32 R3, RZ, RZ, R4 ;  /* 0x000000ffff037224 */ /* 0x001fca00078e0004 */
[----:B------:R0:W-:Y:S01]  /*7c80*/  STG.E.U8 desc[UR36][R16.64], R3 ;  /* 0x0000000310007986 */ /* 0x0001e2000c101124 */
[----:B------:R-:W-:Y:S05]  /*7c90*/  BRA `(.L_x_13894) ;  /* 0x0000000c00f87947 */ /* 0x000fea0003800000 */
.L_x_13891:
        /* <DEDUP_REMOVED lines=9> */
.L_x_13896:
[----:B------:R-:W0:Y:S02]  /*7d30*/  F2I.F64.TRUNC R5, R4 ;  /* 0x0000000400057311 */ /* 0x000e24000030d100 */
[----:B0-----:R3:W-:Y:S01]  /*7d40*/  STG.E desc[UR36][R16.64], R5 ;  /* 0x0000000510007986 */ /* 0x0017e2000c101924 */
[----:B------:R-:W-:Y:S05]  /*7d50*/  BRA `(.L_x_13894) ;  /* 0x0000000c00c87947 */ /* 0x000fea0003800000 */
.L_x_13895:
[----:B------:R-:W0:Y:S02]  /*7d60*/  F2I.F64.TRUNC R5, R4 ;  /* 0x0000000400057311 */ /* 0x000e24000030d100 */
[----:B0-----:R2:W-:Y:S01]  /*7d70*/  STG.E.U16 desc[UR36][R16.64], R5 ;  /* 0x0000000510007986 */ /* 0x0015e2000c101524 */
[----:B------:R-:W-:Y:S05]  /*7d80*/  BRA `(.L_x_13894) ;  /* 0x0000000c00bc7947 */ /* 0x000fea0003800000 */
.L_x_13890:
        /* <DEDUP_REMOVED lines=13> */
.L_x_13898:
        /* <DEDUP_REMOVED lines=8> */
.L_x_13897:
        /* <DEDUP_REMOVED lines=14> */
.L_x_13900:
        /* <DEDUP_REMOVED lines=9> */
.L_x_13899:
[----:B------:R0:W-:Y:S01]  /*8050*/  STG.E.64 desc[UR36][R16.64], R4 ;  /* 0x0000000410007986 */ /* 0x0001e2000c101b24 */
[----:B------:R-:W-:Y:S05]  /*8060*/  BRA `(.L_x_13894) ;  /* 0x0000000c00047947 */ /* 0x000fea0003800000 */
.L_x_13889:
        /* <DEDUP_REMOVED lines=12> */
.L_x_13903:
[----:B------:R-:W-:-:S05]  /*8130*/  CS2R R6, SRZ ;  /* 0x0000000000067805 */ /* 0x000fca000001ff00 */
[----:B------:R0:W-:Y:S01]  /*8140*/  STG.E.128 desc[UR36][R16.64], R4 ;  /* 0x0000000410007986 */ /* 0x0001e2000c101d24 */
[----:B------:R-:W-:Y:S05]  /*8150*/  BRA `(.L_x_13894) ;  /* 0x0000000800c87947 */ /* 0x000fea0003800000 */
.L_x_13902:
        /* <DEDUP_REMOVED lines=25> */
.L_x_13907:
[----:B------:R-:W-:Y:S05]  /*82f0*/  BSYNC B0 ;  /* 0x0000000000007941 */ /* 0x000fea0003800000 */
.L_x_13906:
[----:B------:R-:W-:-:S05]  /*8300*/  LOP3.LUT R3, R0, R3, RZ, 0xfc, !PT ;  /* 0x0000000300037212 */ /* 0x000fca00078efcff */
[----:B------:R0:W-:Y:S01]  /*8310*/  STG.E.U8 desc[UR36][R16.64], R3 ;  /* 0x0000000310007986 */ /* 0x0001e2000c101124 */
[----:B------:R-:W-:Y:S05]  /*8320*/  BRA `(.L_x_13894) ;  /* 0x0000000800547947 */ /* 0x000fea0003800000 */
.L_x_13905:
        /* <DEDUP_REMOVED lines=17> */
.L_x_13909:
[----:B------:R-:W-:Y:S01]  /*8440*/  IMAD.MOV.U32 R0, RZ, RZ, 0x7f ;  /* 0x0000007fff007424 */ /* 0x000fe200078e00ff */
[----:B------:R-:W-:-:S04]  /*8450*/  ISETP.GT.U32.AND P0, PT, R2, 0x7f800000, PT ;  /* 0x7f8000000200780c */ /* 0x000fc80003f04070 */
[----:B------:R-:W-:-:S09]  /*8460*/  SEL R0, R0, 0x7c, P0 ;  /* 0x0000007c00007807 */ /* 0x000fd20000000000 */
.L_x_13910:
[----:B------:R-:W-:Y:S05]  /*8470*/  BSYNC B0 ;  /* 0x0000000000007941 */ /* 0x000fea0003800000 */
.L_x_13908:
[----:B------:R-:W-:-:S04]  /*8480*/  LOP3.LUT R2, R3, 0x80000000, RZ, 0xc0, !PT ;  /* 0x8000000003027812 */ /* 0x000fc800078ec0ff */
[----:B------:R-:W-:-:S04]  /*8490*/  SHF.R.U32.HI R3, RZ, 0x18, R2 ;  /* 0x00000018ff037819 */ /* 0x000fc80000011602 */
[----:B------:R-:W-:-:S05]  /*84a0*/  LOP3.LUT R3, R0, R3, RZ, 0xfc, !PT ;  /* 0x0000000300037212 */ /* 0x000fca00078efcff */
[----:B------:R0:W-:Y:S01]  /*84b0*/  STG.E.U8 desc[UR36][R16.64], R3 ;  /* 0x0000000310007986 */ /* 0x0001e2000c101124 */
[----:B------:R-:W-:Y:S05]  /*84c0*/  BRA `(.L_x_13894) ;  /* 0x0000000400ec7947 */ /* 0x000fea0003800000 */
.L_x_13904:
        /* <DEDUP_REMOVED lines=8> */
.L_x_13901:
        /* <DEDUP_REMOVED lines=11> */
.L_x_13913:
        /* <DEDUP_REMOVED lines=21> */
.L_x_13916:
[----:B------:R-:W-:-:S04]  /*8750*/  LOP3.LUT R2, R3, 0x80000000, RZ, 0xc0, !PT ;  /* 0x8000000003027812 */ /* 0x000fc800078ec0ff */
[----:B------:R-:W-:-:S04]  /*8760*/  SHF.R.U32.HI R3, RZ, 0x18, R2 ;  /* 0x00000018ff037819 */ /* 0x000fc80000011602 */
[----:B------:R-:W-:-:S04]  /*8770*/  LOP3.LUT R0, R0, R3, RZ, 0xfc, !PT ;  /* 0x0000000300007212 */ /* 0x000fc800078efcff */
[----:B------:R-:W-:-:S07]  /*8780*/  PRMT R8, R0, 0x7610, R8 ;  /* 0x0000761000087816 */ /* 0x000fce0000000008 */
.L_x_13915:
[----:B------:R-:W-:Y:S05]  /*8790*/  BSYNC B0 ;  /* 0x0000000000007941 */ /* 0x000fea0003800000 */
.L_x_13914:
[----:B------:R0:W-:Y:S01]  /*87a0*/  STG.E.U8 desc[UR36][R16.64], R8 ;  /* 0x0000000810007986 */ /* 0x0001e2000c101124 */
[----:B------:R-:W-:Y:S05]  /*87b0*/  BRA `(.L_x_13894) ;  /* 0x0000000400307947 */ /* 0x000fea0003800000 */
.L_x_13912:
        /* <DEDUP_REMOVED lines=21> */
.L_x_13919:
[----:B------:R-:W-:-:S04]  /*8910*/  LOP3.LUT R2, R3, 0x80000000, RZ, 0xc0, !PT ;  /* 0x8000000003027812 */ /* 0x000fc800078ec0ff */
[----:B------:R-:W-:-:S04]  /*8920*/  SHF.R.U32.HI R3, RZ, 0x18, R2 ;  /* 0x00000018ff037819 */ /* 0x000fc80000011602 */
[----:B------:R-:W-:-:S04]  /*8930*/  LOP3.LUT R0, R0, R3, RZ, 0xfc, !PT ;  /* 0x0000000300007212 */ /* 0x000fc800078efcff */
[----:B------:R-:W-:-:S07]  /*8940*/  PRMT R8, R0, 0x7610, R8 ;  /* 0x0000761000087816 */ /* 0x000fce0000000008 */
.L_x_13918:
[----:B------:R-:W-:Y:S05]  /*8950*/  BSYNC B0 ;  /* 0x0000000000007941 */ /* 0x000fea0003800000 */
.L_x_13917:
[----:B------:R0:W-:Y:S01]  /*8960*/  STG.E.U8 desc[UR36][R16.64], R8 ;  /* 0x0000000810007986 */ /* 0x0001e2000c101124 */
[----:B------:R-:W-:Y:S05]  /*8970*/  BRA `(.L_x_13894) ;  /* 0x0000000000c07947 */ /* 0x000fea0003800000 */
.L_x_13911:
        /* <DEDUP_REMOVED lines=26> */
.L_x_13893:
        /* <DEDUP_REMOVED lines=16> */
.L_x_13922:
[----:B------:R-:W-:Y:S05]  /*8c20*/  BRA `(.L_x_13894) ;  /* 0x0000000000147947 */ /* 0x000fea0003800000 */
.L_x_13921:
[----:B------:R-:W0:Y:S02]  /*8c30*/  F2I.U64.F64.TRUNC R4, R4 ;  /* 0x0000000400047311 */ /* 0x000e24000030d800 */
[----:B0-----:R0:W-:Y:S01]  /*8c40*/  STG.E.64 desc[UR36][R16.64], R4 ;  /* 0x0000000410007986 */ /* 0x0011e2000c101b24 */
[----:B------:R-:W-:Y:S05]  /*8c50*/  BRA `(.L_x_13894) ;  /* 0x0000000000087947 */ /* 0x000fea0003800000 */
.L_x_13920:
[----:B------:R-:W0:Y:S02]  /*8c60*/  F2I.U32.F64.TRUNC R5, R4 ;  /* 0x0000000400057311 */ /* 0x000e24000030d000 */
[----:B0-----:R0:W-:Y:S02]  /*8c70*/  STG.E desc[UR36][R16.64], R5 ;  /* 0x0000000510007986 */ /* 0x0011e4000c101924 */
.L_x_13894:
[----:B------:R-:W-:-:S07]  /*8c80*/  VIADD R23, R23, 0x80 ;  /* 0x0000008017177836 */ /* 0x000fce0000000000 */
.L_x_13821:
[----:B------:R-:W-:Y:S05]  /*8c90*/  BSYNC B6 ;  /* 0x0000000000067941 */ /* 0x000fea0003800000 */
.L_x_13820:
        /* <DEDUP_REMOVED lines=358> */
.L_x_13925:
        /* <DEDUP_REMOVED lines=21> */
.L_x_13929:
[----:B------:R-:W2:Y:S02]  /*a450*/  LDG.E.U8 R2, desc[UR36][R2.64] ;  /* 0x0000002402027981 */ /* 0x000ea4000c1e1100 */
[----:B--2---:R0:W1:Y:S01]  /*a460*/  I2F.F64.U16 R18, R2 ;  /* 0x0000000200127312 */ /* 0x0040620000101800 */
[----:B------:R-:W-:Y:S05]  /*a470*/  BRA `(.L_x_13931) ;  /* 0x0000000c00707947 */ /* 0x000fea0003800000 */
.L_x_13928:
        /* <DEDUP_REMOVED lines=9> */
.L_x_13933:
[----:B------:R-:W2:Y:S02]  /*a510*/  LDG.E R2, desc[UR36][R2.64] ;  /* 0x0000002402027981 */ /* 0x000ea4000c1e1900 */
[----:B--2---:R0:W1:Y:S01]  /*a520*/  I2F.F64 R18, R2 ;  /* 0x0000000200127312 */ /* 0x0040620000201c00 */
[----:B------:R-:W-:Y:S05]  /*a530*/  BRA `(.L_x_13931) ;  /* 0x0000000c00407947 */ /* 0x000fea0003800000 */
.L_x_13932:
[----:B------:R-:W2:Y:S02]  /*a540*/  LDG.E.U16 R2, desc[UR36][R2.64] ;  /* 0x0000002402027981 */ /* 0x000ea4000c1e1500 */
[----:B--2---:R0:W1:Y:S01]  /*a550*/  I2F.F64.S16 R18, R2 ;  /* 0x0000000200127312 */ /* 0x0040620000101c00 */
[----:B------:R-:W-:Y:S05]  /*a560*/  BRA `(.L_x_13931) ;  /* 0x0000000c00347947 */ /* 0x000fea0003800000 */
.L_x_13927:
        /* <DEDUP_REMOVED lines=10> */
.L_x_13935:
[----:B------:R-:W2:Y:S02]  /*a610*/  LDG.E.U16 R0, desc[UR36][R2.64] ;  /* 0x0000002402007981 */ /* 0x000ea4000c1e1500 */
[----:B--2---:R-:W-:-:S05]  /*a620*/  HADD2.F32 R0, -RZ, R0.H0_H0 ;  /* 0x20000000ff007230 */ /* 0x004fca0000004100 */
[----:B------:R-:W-:-:S04]  /*a630*/  FMUL.FTZ R0, R0, 1 ;  /* 0x3f80000000007820 */ /* 0x000fc80000410000 */
[----:B------:R1:W2:Y:S01]  /*a640*/  F2F.F64.F32 R18, R0 ;  /* 0x0000000000127310 */ /* 0x0002a20000201800 */
[----:B------:R-:W-:Y:S05]  /*a650*/  BRA `(.L_x_13931) ;  /* 0x0000000800f87947 */ /* 0x000fea0003800000 */
.L_x_13934:
        /* <DEDUP_REMOVED lines=10> */
.L_x_13937:
[----:B------:R-:W2:Y:S02]  /*a700*/  LDG.E.U16 R2, desc[UR36][R2.64] ;  /* 0x0000002402027981 */ /* 0x000ea4000c1e1500 */
[----:B--2---:R-:W-:-:S05]  /*a710*/  HADD2.F32 R0, -RZ, R2.H0_H0 ;  /* 0x20000002ff007230 */ /* 0x004fca0000004100 */
[----:B------:R-:W-:-:S04]  /*a720*/  FMUL.FTZ R0, R0, 1 ;  /* 0x3f80000000007820 */ /* 0x000fc80000410000 */
[----:B------:R0:W1:Y:S01]  /*a730*/  F2F.F64.F32 R18, R0 ;  /* 0x0000000000127310 */ /* 0x0000620000201800 */
[----:B------:R-:W-:Y:S05]  /*a740*/  BRA `(.L_x_13931) ;  /* 0x0000000800bc7947 */ /* 0x000fea0003800000 */
.L_x_13936:
[----:B------:R3:W5:Y:S01]  /*a750*/  LDG.E.64 R18, desc[UR36][R2.64] ;  /* 0x0000002402127981 */ /* 0x000762000c1e1b00 */
[----:B------:R-:W-:Y:S05]  /*a760*/  BRA `(.L_x_13931) ;  /* 0x0000000800b47947 */ /* 0x000fea0003800000 */
.L_x_13926:
        /* <DEDUP_REMOVED lines=13> */
.L_x_13940:
[----:B------:R0:W5:Y:S01]  /*a840*/  LDG.E.64 R18, desc[UR36][R2.64] ;  /* 0x0000002402127981 */ /* 0x000162000c1e1b00 */
[----:B------:R-:W-:Y:S05]  /*a850*/  BRA `(.L_x_13931) ;  /* 0x0000000800787947 */ /* 0x000fea0003800000 */
.L_x_13939:
        /* <DEDUP_REMOVED lines=28> */
.L_x_13942:
        /* <DEDUP_REMOVED lines=15> */
.L_x_13941:
[----:B------:R-:W2:Y:S02]  /*ab10*/  LDG.E.U16 R0, desc[UR36][R2.64] ;  /* 0x0000002402007981 */ /* 0x000ea4000c1e1500 */
[----:B--2---:R-:W-:-:S04]  /*ab20*/  IMAD.U32 R0, R0, 0x10000, RZ ;  /* 0x0001000000007824 */ /* 0x004fc800078e00ff */
[----:B------:R-:W-:-:S04]  /*ab30*/  FMUL.FTZ R0, R0, 1 ;  /* 0x3f80000000007820 */ /* 0x000fc80000410000 */
[----:B------:R0:W1:Y:S01]  /*ab40*/  F2F.F64.F32 R18, R0 ;  /* 0x0000000000127310 */ /* 0x0000620000201800 */
[----:B------:R-:W-:Y:S05]  /*ab50*/  BRA `(.L_x_13931) ;  /* 0x0000000400b87947 */ /* 0x000fea0003800000 */
.L_x_13938:
        /* <DEDUP_REMOVED lines=11> */
.L_x_13945:
        /* <DEDUP_REMOVED lines=21> */
.L_x_13949:
[----:B------:R-:W-:Y:S05]  /*ad60*/  BSYNC B1 ;  /* 0x0000000000017941 */ /* 0x000fea0003800000 */
.L_x_13948:
[----:B------:R-:W-:Y:S01]  /*ad70*/  LEA R3, R0, 0x3b800000, 0x17 ;  /* 0x3b80000000037811 */ /* 0x000fe200078eb8ff */
[----:B------:R-:W-:-:S05]  /*ad80*/  IMAD.SHL.U32 R0, R2, 0x100000, RZ ;  /* 0x0010000002007824 */ /* 0x000fca00078e00ff */
[----:B------:R-:W-:-:S07]  /*ad90*/  LOP3.LUT R0, R3, R0, R4, 0xfe, !PT ;  /* 0x0000000003007212 */ /* 0x000fce00078efe04 */
.L_x_13947:
[----:B------:R-:W-:Y:S05]  /*ada0*/  BSYNC B0 ;  /* 0x0000000000007941 */ /* 0x000fea0003800000 */
.L_x_13946:
[----:B------:R-:W-:-:S04]  /*adb0*/  FMUL.FTZ R0, R0, 1 ;  /* 0x3f80000000007820 */ /* 0x000fc80000410000 */
[----:B------:R0:W1:Y:S01]  /*adc0*/  F2F.F64.F32 R18, R0 ;  /* 0x0000000000127310 */ /* 0x0000620000201800 */
[----:B------:R-:W-:Y:S05]  /*add0*/  BRA `(.L_x_13931) ;  /* 0x0000000400187947 */ /* 0x000fea0003800000 */
.L_x_13944:
        /* <DEDUP_REMOVED lines=21> */
.L_x_13953:
[----:B------:R-:W-:Y:S05]  /*af30*/  BSYNC B1 ;  /* 0x0000000000017941 */ /* 0x000fea0003800000 */
.L_x_13952:
[----:B------:R-:W-:Y:S01]  /*af40*/  LEA R3, R0, 0x37800000, 0x17 ;  /* 0x3780000000037811 */ /* 0x000fe200078eb8ff */
[----:B------:R-:W-:-:S05]  /*af50*/  IMAD.SHL.U32 R0, R2, 0x200000, RZ ;  /* 0x0020000002007824 */ /* 0x000fca00078e00ff */
[----:B------:R-:W-:-:S07]  /*af60*/  LOP3.LUT R0, R3, R0, R4, 0xfe, !PT ;  /* 0x0000000003007212 */ /* 0x000fce00078efe04 */
.L_x_13951:
[----:B------:R-:W-:Y:S05]  /*af70*/  BSYNC B0 ;  /* 0x0000000000007941 */ /* 0x000fea0003800000 */
.L_x_13950:
[----:B------:R-:W-:-:S04]  /*af80*/  FMUL.FTZ R0, R0, 1 ;  /* 0x3f80000000007820 */ /* 0x000fc80000410000 */
[----:B------:R0:W1:Y:S01]  /*af90*/  F2F.F64.F32 R18, R0 ;  /* 0x0000000000127310 */ /* 0x0000620000201800 */
[----:B------:R-:W-:Y:S05]  /*afa0*/  BRA `(.L_x_13931) ;  /* 0x0000000000a47947 */ /* 0x000fea0003800000 */
.L_x_13943:
        /* <DEDUP_REMOVED lines=14> */
.L_x_13957:
[----:B------:R-:W-:Y:S05]  /*b090*/  BSYNC B0 ;  /* 0x0000000000007941 */ /* 0x000fea0003800000 */
.L_x_13956:
[----:B------:R-:W-:-:S04]  /*b0a0*/  FMUL.FTZ R0, R0, 1 ;  /* 0x3f80000000007820 */ /* 0x000fc80000410000 */
[----:B------:R0:W1:Y:S01]  /*b0b0*/  F2F.F64.F32 R18, R0 ;  /* 0x0000000000127310 */ /* 0x0000620000201800 */
[----:B------:R-:W-:Y:S05]  /*b0c0*/  BRA `(.L_x_13931) ;  /* 0x00000000005c7947 */ /* 0x000fea0003800000 */
.L_x_13930:
        /* <DEDUP_REMOVED lines=16> */
.L_x_13958:
[----:B------:R-:W-:Y:S01]  /*b1d0*/  CS2R R18, SRZ ;  /* 0x0000000000127805 */ /* 0x000fe2000001ff00 */
[----:B------:R-:W-:Y:S06]  /*b1e0*/  BRA `(.L_x_13931) ;  /* 0x0000000000147947 */ /* 0x000fec0003800000 */
.L_x_13955:
[----:B------:R-:W2:Y:S02]  /*b1f0*/  LDG.E.64 R18, desc[UR36][R2.64] ;  /* 0x0000002402127981 */ /* 0x000ea4000c1e1b00 */
[----:B--2---:R-:W0:Y:S01]  /*b200*/  I2F.F64.U64 R18, R18 ;  /* 0x0000001200127312 */ /* 0x004e220000301800 */
[----:B------:R-:W-:Y:S05]  /*b210*/  BRA `(.L_x_13931) ;  /* 0x0000000000087947 */ /* 0x000fea0003800000 */
.L_x_13954:
[----:B------:R-:W2:Y:S02]  /*b220*/  LDG.E R2, desc[UR36][R2.64] ;  /* 0x0000002402027981 */ /* 0x000ea4000c1e1900 */
[----:B--2---:R0:W1:Y:S02]  /*b230*/  I2F.F64.U32 R18, R2 ;  /* 0x0000000200127312 */ /* 0x0040640000201800 */
.L_x_13931:
[----:B0-----:R-:W1:Y:S01]  /*b240*/  LDC.U8 R4, c[0x0][0x493] ;  /* 0x000124c0ff047b82 */ /* 0x001e620000000000 */
[----:B------:R-:W-:Y:S02]  /*b250*/  ULDC.64 UR4, c[0x0][0x488] ;  /* 0x0001220000047ab9 */ /* 0x000fe40000000a00 */
[----:B---3--:R-:W-:-:S05]  /*b260*/  IADD3 R2, P0, R22, UR4, RZ ;  /* 0x0000000416027c10 */ /* 0x008fca000ff1e0ff */
        /* <DEDUP_REMOVED lines=15> */
.L_x_13962:
[----:B------:R-:W3:Y:S02]  /*b360*/  LDG.E.U8 R2, desc[UR36][R2.64] ;  /* 0x0000002402027981 */ /* 0x000ee4000c1e1100 */
[----:B---3--:R0:W1:Y:S01]  /*b370*/  I2F.F64.U16 R4, R2 ;  /* 0x0000000200047312 */ /* 0x0080620000101800 */
[----:B------:R-:W-:Y:S05]  /*b380*/  BRA `(.L_x_13964) ;  /* 0x0000000c00707947 */ /* 0x000fea0003800000 */
.L_x_13961:
        /* <DEDUP_REMOVED lines=9> */
.L_x_13966:
[----:B------:R-:W3:Y:S02]  /*b420*/  LDG.E R2, desc[UR36][R2.64] ;  /* 0x0000002402027981 */ /* 0x000ee4000c1e1900 */
[----:B---3--:R0:W1:Y:S01]  /*b430*/  I2F.F64 R4, R2 ;  /* 0x0000000200047312 */ /* 0x0080620000201c00 */
[----:B------:R-:W-:Y:S05]  /*b440*/  BRA `(.L_x_13964) ;  /* 0x0000000c00407947 */ /* 0x000fea0003800000 */
.L_x_13965:
[----:B------:R-:W3:Y:S02]  /*b450*/  LDG.E.U16 R2, desc[UR36][R2.64] ;  /* 0x0000002402027981 */ /* 0x000ee4000c1e1500 */
[----:B---3--:R0:W1:Y:S01]  /*b460*/  I2F.F64.S16 R4, R2 ;  /* 0x0000000200047312 */ /* 0x0080620000101c00 */
[----:B------:R-:W-:Y:S05]  /*b470*/  BRA `(.L_x_13964) ;  /* 0x0000000c00347947 */ /* 0x000fea0003800000 */
.L_x_13960:
        /* <DEDUP_REMOVED lines=10> */
.L_x_13968:
[----:B------:R-:W3:Y:S02]  /*b520*/  LDG.E.U16 R0, desc[UR36][R2.64] ;  /* 0x0000002402007981 */ /* 0x000ee4000c1e1500 */
[----:B---3--:R-:W-:-:S05]  /*b530*/  HADD2.F32 R0, -RZ, R0.H0_H0 ;  /* 0x20000000ff007230 */ /* 0x008fca0000004100 */
[----:B------:R-:W-:-:S04]  /*b540*/  FMUL.FTZ R0, R0, 1 ;  /* 0x3f80000000007820 */ /* 0x000fc80000410000 */
[----:B------:R0:W1:Y:S01]  /*b550*/  F2F.F64.F32 R4, R0 ;  /* 0x0000000000047310 */ /* 0x0000620000201800 */
[----:B------:R-:W-:Y:S05]  /*b560*/  BRA `(.L_x_13964) ;  /* 0x0000000800f87947 */ /* 0x000fea0003800000 */
.L_x_13967:
        /* <DEDUP_REMOVED lines=10> */
.L_x_13970:
[----:B------:R-:W3:Y:S02]  /*b610*/  LDG.E.U16 R2, desc[UR36][R2.64] ;  /* 0x0000002402027981 */ /* 0x000ee4000c1e1500 */
[----:B---3--:R-:W-:-:S05]  /*b620*/  HADD2.F32 R0, -RZ, R2.H0_H0 ;  /* 0x20000002ff007230 */ /* 0x008fca0000004100 */
[----:B------:R-:W-:-:S04]  /*b630*/  FMUL.FTZ R0, R0, 1 ;  /* 0x3f80000000007820 */ /* 0x000fc80000410000 */
[----:B------:R0:W1:Y:S01]  /*b640*/  F2F.F64.F32 R4, R0 ;  /* 0x0000000000047310 */ /* 0x0000620000201800 */
[----:B------:R-:W-:Y:S05]  /*b650*/  BRA `(.L_x_13964) ;  /* 0x0000000800bc7947 */ /* 0x000fea0003800000 */
.L_x_13969:
[----:B------:R0:W5:Y:S01]  /*b660*/  LDG.E.64 R4, desc[UR36][R2.64] ;  /* 0x0000002402047981 */ /* 0x000162000c1e1b00 */
[----:B------:R-:W-:Y:S05]  /*b670*/  BRA `(.L_x_13964) ;  /* 0x0000000800b47947 */ /* 0x000fea0003800000 */
.L_x_13959:
        /* <DEDUP_REMOVED lines=13> */
.L_x_13973:
[----:B------:R0:W5:Y:S01]  /*b750*/  LDG.E.64 R4, desc[UR36][R2.64] ;  /* 0x0000002402047981 */ /* 0x000162000c1e1b00 */
[----:B------:R-:W-:Y:S05]  /*b760*/  BRA `(.L_x_13964) ;  /* 0x0000000800787947 */ /* 0x000fea0003800000 */
.L_x_13972:
        /* <DEDUP_REMOVED lines=28> */
.L_x_13975:
        /* <DEDUP_REMOVED lines=15> */
.L_x_13974:
[----:B------:R-:W3:Y:S02]  /*ba20*/  LDG.E.U16 R0, desc[UR36][R2.64] ;  /* 0x0000002402007981 */ /* 0x000ee4000c1e1500 */
[----:B---3--:R-:W-:-:S04]  /*ba30*/  IMAD.U32 R0, R0, 0x10000, RZ ;  /* 0x0001000000007824 */ /* 0x008fc800078e00ff */
[----:B------:R-:W-:-:S04]  /*ba40*/  FMUL.FTZ R0, R0, 1 ;  /* 0x3f80000000007820 */ /* 0x000fc80000410000 */
[----:B------:R0:W1:Y:S01]  /*ba50*/  F2F.F64.F32 R4, R0 ;  /* 0x0000000000047310 */ /* 0x0000620000201800 */
[----:B------:R-:W-:Y:S05]  /*ba60*/  BRA `(.L_x_13964) ;  /* 0x0000000400b87947 */ /* 0x000fea0003800000 */
.L_x_13971:
        /* <DEDUP_REMOVED lines=11> */
.L_x_13978:
        /* <DEDUP_REMOVED lines=21> */
.L_x_13982:
[----:B------:R-:W-:Y:S05]  /*bc70*/  BSYNC B1 ;  /* 0x0000000000017941 */ /* 0x000fea0003800000 */
.L_x_13981:
[----:B------:R-:W-:Y:S01]  /*bc80*/  LEA R3, R0, 0x3b800000, 0x17 ;  /* 0x3b80000000037811 */ /* 0x000fe200078eb8ff */
[----:B------:R-:W-:-:S05]  /*bc90*/  IMAD.SHL.U32 R0, R2, 0x100000, RZ ;  /* 0x0010000002007824 */ /* 0x000fca00078e00ff */
[----:B------:R-:W-:-:S07]  /*bca0*/  LOP3.LUT R0, R3, R0, R4, 0xfe, !PT ;  /* 0x0000000003007212 */ /* 0x000fce00078efe04 */
.L_x_13980:
[----:B------:R-:W-:Y:S05]  /*bcb0*/  BSYNC B0 ;  /* 0x0000000000007941 */ /* 0x000fea0003800000 */
.L_x_13979:
[----:B------:R-:W-:-:S04]  /*bcc0*/  FMUL.FTZ R0, R0, 1 ;  /* 0x3f80000000007820 */ /* 0x000fc80000410000 */
[----:B------:R0:W1:Y:S01]  /*bcd0*/  F2F.F64.F32 R4, R0 ;  /* 0x0000000000047310 */ /* 0x0000620000201800 */
[----:B------:R-:W-:Y:S05]  /*bce0*/  BRA `(.L_x_13964) ;  /* 0x0000000400187947 */ /* 0x000fea0003800000 */
.L_x_13977:
        /* <DEDUP_REMOVED lines=21> */
.L_x_13986:
[----:B------:R-:W-:Y:S05]  /*be40*/  BSYNC B1 ;  /* 0x0000000000017941 */ /* 0x000fea0003800000 */
.L_x_13985:
[----:B------:R-:W-:Y:S01]  /*be50*/  LEA R3, R0, 0x37800000, 0x17 ;  /* 0x3780000000037811 */ /* 0x000fe200078eb8ff */
[----:B------:R-:W-:-:S05]  /*be60*/  IMAD.SHL.U32 R0, R2, 0x200000, RZ ;  /* 0x0020000002007824 */ /* 0x000fca00078e00ff */
[----:B------:R-:W-:-:S07]  /*be70*/  LOP3.LUT R0, R3, R0, R4, 0xfe, !PT ;  /* 0x0000000003007212 */ /* 0x000fce00078efe04 */
.L_x_13984:
[----:B------:R-:W-:Y:S05]  /*be80*/  BSYNC B0 ;  /* 0x0000000000007941 */ /* 0x000fea0003800000 */
.L_x_13983:
[----:B------:R-:W-:-:S04]  /*be90*/  FMUL.FTZ R0, R0, 1 ;  /* 0x3f80000000007820 */ /* 0x000fc80000410000 */
[----:B------:R0:W1:Y:S01]  /*bea0*/  F2F.F64.F32 R4, R0 ;  /* 0x0000000000047310 */ /* 0x0000620000201800 */
[----:B------:R-:W-:Y:S05]  /*beb0*/  BRA `(.L_x_13964) ;  /* 0x0000000000a47947 */ /* 0x000fea0003800000 */
.L_x_13976:
        /* <DEDUP_REMOVED lines=14> */
.L_x_13990:
[----:B------:R-:W-:Y:S05]  /*bfa0*/  BSYNC B0 ;  /* 0x0000000000007941 */ /* 0x000fea0003800000 */
.L_x_13989:
[----:B------:R-:W-:-:S04]  /*bfb0*/  FMUL.FTZ R0, R0, 1 ;  /* 0x3f80000000007820 */ /* 0x000fc80000410000 */
[----:B------:R0:W1:Y:S01]  /*bfc0*/  F2F.F64.F32 R4, R0 ;  /* 0x0000000000047310 */ /* 0x0000620000201800 */
[----:B------:R-:W-:Y:S05]  /*bfd0*/  BRA `(.L_x_13964) ;  /* 0x00000000005c7947 */ /* 0x000fea0003800000 */
.L_x_13963:
        /* <DEDUP_REMOVED lines=16> */
.L_x_13991:
[----:B------:R-:W-:Y:S01]  /*c0e0*/  CS2R R4, SRZ ;  /* 0x0000000000047805 */ /* 0x000fe2000001ff00 */
[----:B------:R-:W-:Y:S06]  /*c0f0*/  BRA `(.L_x_13964) ;  /* 0x0000000000147947 */ /* 0x000fec0003800000 */
.L_x_13988:
[----:B------:R-:W3:Y:S02]  /*c100*/  LDG.E.64 R4, desc[UR36][R2.64] ;  /* 0x0000002402047981 */ /* 0x000ee4000c1e1b00 */
[----:B---3--:R-:W0:Y:S01]  /*c110*/  I2F.F64.U64 R4, R4 ;  /* 0x0000000400047312 */ /* 0x008e220000301800 */
[----:B------:R-:W-:Y:S05]  /*c120*/  BRA `(.L_x_13964) ;  /* 0x0000000000087947 */ /* 0x000fea0003800000 */
.L_x_13987:
[----:B------:R-:W3:Y:S02]  /*c130*/  LDG.E R2, desc[UR36][R2.64] ;  /* 0x0000002402027981 */ /* 0x000ee4000c1e1900 */
[----:B---3--:R0:W1:Y:S02]  /*c140*/  I2F.F64.U32 R4, R2 ;  /* 0x0000000200047312 */ /* 0x0080640000201800 */
.L_x_13964:
        /* <DEDUP_REMOVED lines=18> */
.L_x_13995:
[----:B------:R-:W0:Y:S02]  /*c270*/  F2I.S64.F64.TRUNC R4, R4 ;  /* 0x0000000400047311 */ /* 0x000e24000030d900 */
[----:B0-----:R-:W-:-:S05]  /*c280*/  IMAD.MOV.U32 R3, RZ, RZ, R4 ;  /* 0x000000ffff037224 */ /* 0x001fca00078e0004 */
[----:B------:R0:W-:Y:S01]  /*c290*/  STG.E.U8 desc[UR36][R16.64], R3 ;  /* 0x0000000310007986 */ /* 0x0001e2000c101124 */
[----:B------:R-:W-:Y:S05]  /*c2a0*/  BRA `(.L_x_13997) ;  /* 0x0000000c00f87947 */ /* 0x000fea0003800000 */
.L_x_13994:
        /* <DEDUP_REMOVED lines=9> */
.L_x_13999:
[----:B------:R-:W0:Y:S02]  /*c340*/  F2I.F64.TRUNC R5, R4 ;  /* 0x0000000400057311 */ /* 0x000e24000030d100 */
[----:B0-----:R0:W-:Y:S01]  /*c350*/  STG.E desc[UR36][R16.64], R5 ;  /* 0x0000000510007986 */ /* 0x0011e2000c101924 */
[----:B------:R-:W-:Y:S05]  /*c360*/  BRA `(.L_x_13997) ;  /* 0x0000000c00c87947 */ /* 0x000fea0003800000 */
.L_x_13998:
[----:B------:R-:W0:Y:S02]  /*c370*/  F2I.F64.TRUNC R5, R4 ;  /* 0x0000000400057311 */ /* 0x000e24000030d100 */
[----:B0-----:R0:W-:Y:S01]  /*c380*/  STG.E.U16 desc[UR36][R16.64], R5 ;  /* 0x0000000510007986 */ /* 0x0011e2000c101524 */
[----:B------:R-:W-:Y:S05]  /*c390*/  BRA `(.L_x_13997) ;  /* 0x0000000c00bc7947 */ /* 0x000fea0003800000 */
.L_x_13993:
        /* <DEDUP_REMOVED lines=13> */
.L_x_14001:
        /* <DEDUP_REMOVED lines=8> */
.L_x_14000:
        /* <DEDUP_REMOVED lines=14> */
.L_x_14003:
        /* <DEDUP_REMOVED lines=9> */
.L_x_14002:
[----:B------:R0:W-:Y:S01]  /*c660*/  STG.E.64 desc[UR36][R16.64], R4 ;  /* 0x0000000410007986 */ /* 0x0001e2000c101b24 */
[----:B------:R-:W-:Y:S05]  /*c670*/  BRA `(.L_x_13997) ;  /* 0x0000000c00047947 */ /* 0x000fea0003800000 */
.L_x_13992:
        /* <DEDUP_REMOVED lines=12> */
.L_x_14006:
[----:B------:R-:W-:-:S05]  /*c740*/  CS2R R6, SRZ ;  /* 0x0000000000067805 */ /* 0x000fca000001ff00 */
[----:B------:R0:W-:Y:S01]  /*c750*/  STG.E.128 desc[UR36][R16.64], R4 ;  /* 0x0000000410007986 */ /* 0x0001e2000c101d24 */
[----:B------:R-:W-:Y:S05]  /*c760*/  BRA `(.L_x_13997) ;  /* 0x0000000800c87947 */ /* 0x000fea0003800000 */
.L_x_14005:
        /* <DEDUP_REMOVED lines=25> */
.L_x_14010:
[----:B------:R-:W-:Y:S05]  /*c900*/  BSYNC B0 ;  /* 0x0000000000007941 */ /* 0x000fea0003800000 */
.L_x_14009:
[----:B------:R-:W-:-:S05]  /*c910*/  LOP3.LUT R3, R0, R3, RZ, 0xfc, !PT ;  /* 0x0000000300037212 */ /* 0x000fca00078efcff */
[----:B------:R0:W-:Y:S01]  /*c920*/  STG.E.U8 desc[UR36][R16.64], R3 ;  /* 0x0000000310007986 */ /* 0x0001e2000c101124 */
[----:B------:R-:W-:Y:S05]  /*c930*/  BRA `(.L_x_13997) ;  /* 0x0000000800547947 */ /* 0x000fea0003800000 */
.L_x_14008:
        /* <DEDUP_REMOVED lines=17> */
.L_x_14012:
[----:B------:R-:W-:Y:S01]  /*ca50*/  IMAD.MOV.U32 R0, RZ, RZ, 0x7f ;  /* 0x0000007fff007424 */ /* 0x000fe200078e00ff */
[----:B------:R-:W-:-:S04]  /*ca60*/  ISETP.GT.U32.AND P0, PT, R2, 0x7f800000, PT ;  /* 0x7f8000000200780c */ /* 0x000fc80003f04070 */
[----:B------:R-:W-:-:S09]  /*ca70*/  SEL R0, R0, 0x7c, P0 ;  /* 0x0000007c00007807 */ /* 0x000fd20000000000 */
.L_x_14013:
[----:B------:R-:W-:Y:S05]  /*ca80*/  BSYNC B0 ;  /* 0x0000000000007941 */ /* 0x000fea0003800000 */
.L_x_14011:
[----:B------:R-:W-:-:S04]  /*ca90*/  LOP3.LUT R2, R3, 0x80000000, RZ, 0xc0, !PT ;  /* 0x8000000003027812 */ /* 0x000fc800078ec0ff */
[----:B------:R-:W-:-:S04]  /*caa0*/  SHF.R.U32.HI R3, RZ, 0x18, R2 ;  /* 0x00000018ff037819 */ /* 0x000fc80000011602 */
[----:B------:R-:W-:-:S05]  /*cab0*/  LOP3.LUT R3, R0, R3, RZ, 0xfc, !PT ;  /* 0x0000000300037212 */ /* 0x000fca00078efcff */
[----:B------:R0:W-:Y:S01]  /*cac0*/  STG.E.U8 desc[UR36][R16.64], R3 ;  /* 0x0000000310007986 */ /* 0x0001e2000c101124 */
[----:B------:R-:W-:Y:S05]  /*cad0*/  BRA `(.L_x_13997) ;  /* 0x0000000400ec7947 */ /* 0x000fea0003800000 */
.L_x_14007:
        /* <DEDUP_REMOVED lines=8> */
.L_x_14004:
        /* <DEDUP_REMOVED lines=11> */
.L_x_14016:
        /* <DEDUP_REMOVED lines=21> */
.L_x_14019:
[----:B------:R-:W-:-:S04]  /*cd60*/  LOP3.LUT R2, R3, 0x80000000, RZ, 0xc0, !PT ;  /* 0x8000000003027812 */ /* 0x000fc800078ec0ff */
[----:B------:R-:W-:-:S04]  /*cd70*/  SHF.R.U32.HI R3, RZ, 0x18, R2 ;  /* 0x00000018ff037819 */ /* 0x000fc80000011602 */
[----:B------:R-:W-:-:S04]  /*cd80*/  LOP3.LUT R0, R0, R3, RZ, 0xfc, !PT ;  /* 0x0000000300007212 */ /* 0x000fc800078efcff */
[----:B------:R-:W-:-:S07]  /*cd90*/  PRMT R8, R0, 0x7610, R8 ;  /* 0x0000761000087816 */ /* 0x000fce0000000008 */
.L_x_14018:
[----:B------:R-:W-:Y:S05]  /*cda0*/  BSYNC B0 ;  /* 0x0000000000007941 */ /* 0x000fea0003800000 */
.L_x_14017:
[----:B------:R3:W-:Y:S01]  /*cdb0*/  STG.E.U8 desc[UR36][R16.64], R8 ;  /* 0x0000000810007986 */ /* 0x0007e2000c101124 */
[----:B------:R-:W-:Y:S05]  /*cdc0*/  BRA `(.L_x_13997) ;  /* 0x0000000400307947 */ /* 0x000fea0003800000 */
.L_x_14015:
        /* <DEDUP_REMOVED lines=21> */
.L_x_14022:
[----:B------:R-:W-:-:S04]  /*cf20*/  LOP3.LUT R2, R3, 0x80000000, RZ, 0xc0, !PT ;  /* 0x8000000003027812 */ /* 0x000fc800078ec0ff */
[----:B------:R-:W-:-:S04]  /*cf30*/  SHF.R.U32.HI R3, RZ, 0x18, R2 ;  /* 0x00000018ff037819 */ /* 0x000fc80000011602 */
[----:B------:R-:W-:-:S04]  /*cf40*/  LOP3.LUT R0, R0, R3, RZ, 0xfc, !PT ;  /* 0x0000000300007212 */ /* 0x000fc800078efcff */
[----:B------:R-:W-:-:S07]  /*cf50*/  PRMT R8, R0, 0x7610, R8 ;  /* 0x0000761000087816 */ /* 0x000fce0000000008 */
.L_x_14021:
[----:B------:R-:W-:Y:S05]  /*cf60*/  BSYNC B0 ;  /* 0x0000000000007941 */ /* 0x000fea0003800000 */
.L_x_14020:
[----:B------:R0:W-:Y:S01]  /*cf70*/  STG.E.U8 desc[UR36][R16.64], R8 ;  /* 0x0000000810007986 */ /* 0x0001e2000c101124 */
[----:B------:R-:W-:Y:S05]  /*cf80*/  BRA `(.L_x_13997) ;  /* 0x0000000000c07947 */ /* 0x000fea0003800000 */
.L_x_14014:
        /* <DEDUP_REMOVED lines=26> */
.L_x_13996:
        /* <DEDUP_REMOVED lines=16> */
.L_x_14025:
[----:B------:R-:W-:Y:S05]  /*d230*/  BRA `(.L_x_13997) ;  /* 0x0000000000147947 */ /* 0x000fea0003800000 */
.L_x_14024:
[----:B------:R-:W0:Y:S02]  /*d240*/  F2I.U64.F64.TRUNC R4, R4 ;  /* 0x0000000400047311 */ /* 0x000e24000030d800 */
[----:B0-----:R1:W-:Y:S01]  /*d250*/  STG.E.64 desc[UR36][R16.64], R4 ;  /* 0x0000000410007986 */ /* 0x0013e2000c101b24 */
[----:B------:R-:W-:Y:S05]  /*d260*/  BRA `(.L_x_13997) ;  /* 0x0000000000087947 */ /* 0x000fea0003800000 */
.L_x_14023:
[----:B------:R-:W0:Y:S02]  /*d270*/  F2I.U32.F64.TRUNC R5, R4 ;  /* 0x0000000400057311 */ /* 0x000e24000030d000 */
[----:B0-----:R0:W-:Y:S02]  /*d280*/  STG.E desc[UR36][R16.64], R5 ;  /* 0x0000000510007986 */ /* 0x0011e4000c101924 */
.L_x_13997:
[----:B------:R-:W-:-:S07]  /*d290*/  VIADD R23, R23, 0x80 ;  /* 0x0000008017177836 */ /* 0x000fce0000000000 */
.L_x_13924:
[----:B------:R-:W-:Y:S05]  /*d2a0*/  BSYNC B6 ;  /* 0x0000000000067941 */ /* 0x000fea0003800000 */
.L_x_13923:
        /* <DEDUP_REMOVED lines=357> */
.L_x_14026:
        /* <DEDUP_REMOVED lines=21> */
.L_x_14030:
[----:B------:R-:W2:Y:S02]  /*ea50*/  LDG.E.U8 R2, desc[UR36][R2.64] ;  /* 0x0000002402027981 */ /* 0x000ea4000c1e1100 */
[----:B--2---:R0:W1:Y:S01]  /*ea60*/  I2F.F64.U16 R18, R2 ;  /* 0x0000000200127312 */ /* 0x0040620000101800 */
[----:B------:R-:W-:Y:S05]  /*ea70*/  BRA `(.L_x_14032) ;  /* 0x0000000c00707947 */ /* 0x000fea0003800000 */
.L_x_14029:
        /* <DEDUP_REMOVED lines=9> */
.L_x_14034:
[----:B------:R-:W2:Y:S02]  /*eb10*/  LDG.E R2, desc[UR36][R2.64] ;  /* 0x0000002402027981 */ /* 0x000ea4000c1e1900 */
[----:B--2---:R0:W1:Y:S01]  /*eb20*/  I2F.F64 R18, R2 ;  /* 0x0000000200127312 */ /* 0x0040620000201c00 */
[----:B------:R-:W-:Y:S05]  /*eb30*/  BRA `(.L_x_14032) ;  /* 0x0000000c00407947 */ /* 0x000fea0003800000 */
.L_x_14033:
[----:B------:R-:W2:Y:S02]  /*eb40*/  LDG.E.U16 R2, desc[UR36][R2.64] ;  /* 0x0000002402027981 */ /* 0x000ea4000c1e1500 */
[----:B--2---:R0:W1:Y:S01]  /*eb50*/  I2F.F64.S16 R18, R2 ;  /* 0x0000000200127312 */ /* 0x0040620000101c00 */
[----:B------:R-:W-:Y:S05]  /*eb60*/  BRA `(.L_x_14032) ;  /* 0x0000000c00347947 */ /* 0x000fea0003800000 */
.L_x_14028:
        /* <DEDUP_REMOVED lines=10> */
.L_x_14036:
[----:B------:R-:W2:Y:S02]  /*ec10*/  LDG.E.U16 R0, desc[UR36][R2.64] ;  /* 0x0000002402007981 */ /* 0x000ea4000c1e1500 */
[----:B--2---:R-:W-:-:S05]  /*ec20*/  HADD2.F32 R0, -RZ, R0.H0_H0 ;  /* 0x20000000ff007230 */ /* 0x004fca0000004100 */
[----:B------:R-:W-:-:S04]  /*ec30*/  FMUL.FTZ R0, R0, 1 ;  /* 0x3f80000000007820 */ /* 0x000fc80000410000 */
[----:B------:R0:W1:Y:S01]  /*ec40*/  F2F.F64.F32 R18, R0 ;  /* 0x0000000000127310 */ /* 0x0000620000201800 */
[----:B------:R-:W-:Y:S05]  /*ec50*/  BRA `(.L_x_14032) ;  /* 0x0000000800f87947 */ /* 0x000fea0003800000 */
.L_x_14035:
        /* <DEDUP_REMOVED lines=10> */
.L_x_14038:
[----:B------:R-:W2:Y:S02]  /*ed00*/  LDG.E.U16 R2, desc[UR36][R2.64] ;  /* 0x0000002402027981 */ /* 0x000ea4000c1e1500 */
[----:B--2---:R-:W-:-:S05]  /*ed10*/  HADD2.F32 R0, -RZ, R2.H0_H0 ;  /* 0x20000002ff007230 */ /* 0x004fca0000004100 */
[----:B------:R-:W-:-:S04]  /*ed20*/  FMUL.FTZ R0, R0, 1 ;  /* 0x3f80000000007820 */ /* 0x000fc80000410000 */
[----:B------:R0:W1:Y:S01]  /*ed30*/  F2F.F64.F32 R18, R0 ;  /* 0x0000000000127310 */ /* 0x0000620000201800 */
[----:B------:R-:W-:Y:S05]  /*ed40*/  BRA `(.L_x_14032) ;  /* 0x0000000800bc7947 */ /* 0x000fea0003800000 */
.L_x_14037:
[----:B------:R0:W5:Y:S01]  /*ed50*/  LDG.E.64 R18, desc[UR36][R2.64] ;  /* 0x0000002402127981 */ /* 0x000162000c1e1b00 */
[----:B------:R-:W-:Y:S05]  /*ed60*/  BRA `(.L_x_14032) ;  /* 0x0000000800b47947 */ /* 0x000fea0003800000 */
.L_x_14027:
        /* <DEDUP_REMOVED lines=13> */
.L_x_14041:
[----:B------:R0:W5:Y:S01]  /*ee40*/  LDG.E.64 R18, desc[UR36][R2.64] ;  /* 0x0000002402127981 */ /* 0x000162000c1e1b00 */
[----:B------:R-:W-:Y:S05]  /*ee50*/  BRA `(.L_x_14032) ;  /* 0x0000000800787947 */ /* 0x000fea0003800000 */
.L_x_14040:
        /* <DEDUP_REMOVED lines=28> */
.L_x_14043:
        /* <DEDUP_REMOVED lines=15> */
.L_x_14042:
[----:B------:R-:W2:Y:S02]  /*f110*/  LDG.E.U16 R0, desc[UR36][R2.64] ;  /* 0x0000002402007981 */ /* 0x000ea4000c1e1500 */
[----:B--2---:R-:W-:-:S04]  /*f120*/  IMAD.U32 R0, R0, 0x10000, RZ ;  /* 0x0001000000007824 */ /* 0x004fc800078e00ff */
[----:B------:R-:W-:-:S04]  /*f130*/  FMUL.FTZ R0, R0, 1 ;  /* 0x3f80000000007820 */ /* 0x000fc80000410000 */
[----:B------:R4:W0:Y:S01]  /*f140*/  F2F.F64.F32 R18, R0 ;  /* 0x0000000000127310 */ /* 0x0008220000201800 */
[----:B------:R-:W-:Y:S05]  /*f150*/  BRA `(.L_x_14032) ;  /* 0x0000000400b87947 */ /* 0x000fea0003800000 */
.L_x_14039:
        /* <DEDUP_REMOVED lines=11> */
.L_x_14046:
        /* <DEDUP_REMOVED lines=21> */
.L_x_14050:
[----:B------:R-:W-:Y:S05]  /*f360*/  BSYNC B1 ;  /* 0x0000000000017941 */ /* 0x000fea0003800000 */
.L_x_14049:
[----:B------:R-:W-:Y:S01]  /*f370*/  LEA R3, R0, 0x3b800000, 0x17 ;  /* 0x3b80000000037811 */ /* 0x000fe200078eb8ff */
[----:B------:R-:W-:-:S05]  /*f380*/  IMAD.SHL.U32 R0, R2, 0x100000, RZ ;  /* 0x0010000002007824 */ /* 0x000fca00078e00ff */
[----:B------:R-:W-:-:S07]  /*f390*/  LOP3.LUT R0, R3, R0, R4, 0xfe, !PT ;  /* 0x0000000003007212 */ /* 0x000fce00078efe04 */
.L_x_14048:
[----:B------:R-:W-:Y:S05]  /*f3a0*/  BSYNC B0 ;  /* 0x0000000000007941 */ /* 0x000fea0003800000 */
.L_x_14047:
[----:B------:R-:W-:-:S04]  /*f3b0*/  FMUL.FTZ R0, R0, 1 ;  /* 0x3f80000000007820 */ /* 0x000fc80000410000 */
[----:B------:R0:W1:Y:S01]  /*f3c0*/  F2F.F64.F32 R18, R0 ;  /* 0x0000000000127310 */ /* 0x0000620000201800 */
[----:B------:R-:W-:Y:S05]  /*f3d0*/  BRA `(.L_x_14032) ;  /* 0x0000000400187947 */ /* 0x000fea0003800000 */
.L_x_14045:
        /* <DEDUP_REMOVED lines=21> */
.L_x_14054:
[----:B------:R-:W-:Y:S05]  /*f530*/  BSYNC B1 ;  /* 0x0000000000017941 */ /* 0x000fea0003800000 */
.L_x_14053:
[----:B------:R-:W-:Y:S01]  /*f540*/  LEA R3, R0, 0x37800000, 0x17 ;  /* 0x3780000000037811 */ /* 0x000fe200078eb8ff */
[----:B------:R-:W-:-:S05]  /*f550*/  IMAD.SHL.U32 R0, R2, 0x200000, RZ ;  /* 0x0020000002007824 */ /* 0x000fca00078e00ff */
[----:B------:R-:W-:-:S07]  /*f560*/  LOP3.LUT R0, R3, R0, R4, 0xfe, !PT ;  /* 0x0000000003007212 */ /* 0x000fce00078efe04 */
.L_x_14052:
[----:B------:R-:W-:Y:S05]  /*f570*/  BSYNC B0 ;  /* 0x0000000000007941 */ /* 0x000fea0003800000 */
.L_x_14051:
[----:B------:R-:W-:-:S04]  /*f580*/  FMUL.FTZ R0, R0, 1 ;  /* 0x3f80000000007820 */ /* 0x000fc80000410000 */
[----:B------:R0:W1:Y:S01]  /*f590*/  F2F.F64.F32 R18, R0 ;  /* 0x0000000000127310 */ /* 0x0000620000201800 */
[----:B------:R-:W-:Y:S05]  /*f5a0*/  BRA `(.L_x_14032) ;  /* 0x0000000000a47947 */ /* 0x000fea0003800000 */
.L_x_14044:
        /* <DEDUP_REMOVED lines=14> */
.L_x_14058:
[----:B------:R-:W-:Y:S05]  /*f690*/  BSYNC B0 ;  /* 0x0000000000007941 */ /* 0x000fea0003800000 */
.L_x_14057:
[----:B------:R-:W-:-:S04]  /*f6a0*/  FMUL.FTZ R0, R0, 1 ;  /* 0x3f80000000007820 */ /* 0x000fc80000410000 */
[----:B------:R0:W1:Y:S01]  /*f6b0*/  F2F.F64.F32 R18, R0 ;  /* 0x0000000000127310 */ /* 0x0000620000201800 */
[----:B------:R-:W-:Y:S05]  /*f6c0*/  BRA `(.L_x_14032) ;  /* 0x00000000005c7947 */ /* 0x000fea0003800000 */
.L_x_14031:
        /* <DEDUP_REMOVED lines=16> */
.L_x_14059:
[----:B------:R-:W-:Y:S01]  /*f7d0*/  CS2R R18, SRZ ;  /* 0x0000000000127805 */ /* 0x000fe2000001ff00 */
[----:B------:R-:W-:Y:S06]  /*f7e0*/  BRA `(.L_x_14032) ;  /* 0x0000000000147947 */ /* 0x000fec0003800000 */
.L_x_14056:
[----:B------:R-:W2:Y:S02]  /*f7f0*/  LDG.E.64 R18, desc[UR36][R2.64] ;  /* 0x0000002402127981 */ /* 0x000ea4000c1e1b00 */
[----:B--2---:R-:W0:Y:S01]  /*f800*/  I2F.F64.U64 R18, R18 ;  /* 0x0000001200127312 */ /* 0x004e220000301800 */
[----:B------:R-:W-:Y:S05]  /*f810*/  BRA `(.L_x_14032) ;  /* 0x0000000000087947 */ /* 0x000fea0003800000 */
.L_x_14055:
[----:B------:R-:W2:Y:S02]  /*f820*/  LDG.E R2, desc[UR36][R2.64] ;  /* 0x0000002402027981 */ /* 0x000ea4000c1e1900 */
[----:B--2---:R0:W1:Y:S02]  /*f830*/  I2F.F64.U32 R18, R2 ;  /* 0x0000000200127312 */ /* 0x0040640000201800 */
.L_x_14032:
        /* <DEDUP_REMOVED lines=15> */
[----:B--2---:R-:W2:Y:S02]  /*f930*/  LDG.E.S8 R4, desc[UR36][R22.64] ;  /* 0x0000002416047981 */ /* 0x004ea4000c1e1300 */
[----:B--2---:R-:W0:Y:S01]  /*f940*/  I2F.F64.S16 R4, R4 ;  /* 0x0000000400047312 */ /* 0x004e220000101c00 */
[----:B------:R-:W-:Y:S05]  /*f950*/  BRA `(.L_x_14065) ;  /* 0x0000000c007c7947 */ /* 0x000fea0003800000 */
.L_x_14063:
[----:B--2---:R-:W2:Y:S02]  /*f960*/  LDG.E.U8 R4, desc[UR36][R22.64] ;  /* 0x0000002416047981 */ /* 0x004ea4000c1e1100 */
[----:B--2---:R-:W2:Y:S01]  /*f970*/  I2F.F64.U16 R4, R4 ;  /* 0x0000000400047312 */ /* 0x004ea20000101800 */
[----:B------:R-:W-:Y:S05]  /*f980*/  BRA `(.L_x_14065) ;  /* 0x0000000c00707947 */ /* 0x000fea0003800000 */
.L_x_14062:
[----:B------:R-:W-:-:S13]  /*f990*/  ISETP.NE.AND P0, PT, R0, 0x2, PT ;  /* 0x000000020000780c */ /* 0x000fda0003f05270 */
[----:B------:R-:W-:Y:S05]  /*f9a0*/  @!P0 BRA `(.L_x_14066) ;  /* 0x0000000000288947 */ /* 0x000fea0003800000 */
[----:B------:R-:W-:-:S13]  /*f9b0*/  ISETP.NE.AND P0, PT, R0, 0x3, PT ;  /* 0x000000030000780c */ /* 0x000fda0003f05270 */
[----:B------:R-:W-:Y:S05]  /*f9c0*/  @!P0 BRA `(.L_x_14067) ;  /* 0x0000000000148947 */ /* 0x000fea0003800000 */
[----:B------:R-:W-:-:S13]  /*f9d0*/  ISETP.NE.AND P0, PT, R0, 0x4, PT ;  /* 0x000000040000780c */ /* 0x000fda0003f05270 */
[----:B------:R-:W-:Y:S05]  /*f9e0*/  @P0 BRA `(.L_x_14064) ;  /* 0x0000000800fc0947 */ /* 0x000fea0003800000 */
[----:B--2---:R-:W2:Y:S02]  /*f9f0*/  LDG.E.64 R4, desc[UR36][R22.64] ;  /* 0x0000002416047981 */ /* 0x004ea4000c1e1b00 */
[----:B--2---:R-:W4:Y:S01]  /*fa00*/  I2F.F64.S64 R4, R4 ;  /* 0x0000000400047312 */ /* 0x004f220000301c00 */
[----:B------:R-:W-:Y:S05]  /*fa10*/  BRA `(.L_x_14065) ;  /* 0x0000000c004c7947 */ /* 0x000fea0003800000 */
.L_x_14067:
[----:B--2---:R-:W2:Y:S02]  /*fa20*/  LDG.E R4, desc[UR36][R22.64] ;  /* 0x0000002416047981 */ /* 0x004ea4000c1e1900 */
[----:B--2---:R-:W0:Y:S01]  /*fa30*/  I2F.F64 R4, R4 ;  /* 0x0000000400047312 */ /* 0x004e220000201c00 */
[----:B------:R-:W-:Y:S05]  /*fa40*/  BRA `(.L_x_14065) ;  /* 0x0000000c00407947 */ /* 0x000fea0003800000 */
.L_x_14066:
[----:B--2---:R-:W2:Y:S02]  /*fa50*/  LDG.E.U16 R4, desc[UR36][R22.64] ;  /* 0x0000002416047981 */ /* 0x004ea4000c1e1500 */
[----:B--2---:R-:W0:Y:S01]  /*fa60*/  I2F.F64.S16 R4, R4 ;  /* 0x0000000400047312 */ /* 0x004e220000101c00 */
[----:B------:R-:W-:Y:S05]  /*fa70*/  BRA `(.L_x_14065) ;  /* 0x0000000c00347947 */ /* 0x000fea0003800000 */
.L_x_14061:
[----:B------:R-:W-:-:S13]  /*fa80*/  ISETP.GT.AND P0, PT, R0, 0x6, PT ;  /* 0x000000060000780c */ /* 0x000fda0003f04270 */
[----:B------:R-:W-:Y:S05]  /*fa90*/  @P0 BRA `(.L_x_14068) ;  /* 0x0000000000340947 */ /* 0x000fea0003800000 */
[----:B------:R-:W-:-:S13]  /*faa0*/  ISETP.NE.AND P0, PT, R0, 0x5, PT ;  /* 0x000000050000780c */ /* 0x000fda0003f05270 */
[----:B------:R-:W-:Y:S05]  /*fab0*/  @!P0 BRA `(.L_x_14069) ;  /* 0x0000000000188947 */ /* 0x000fea0003800000 */
[----:B------:R-:W-:-:S13]  /*fac0*/  ISETP.NE.AND P0, PT, R0, 0x6, PT ;  /* 0x000000060000780c */ /* 0x000fda0003f05270 */
[----:B------:R-:W-:Y:S05]  /*fad0*/  @P0 BRA `(.L_x_14064) ;  /* 0x0000000800c00947 */ /* 0x000fea0003800000 */
[----:B--2---:R-:W2:Y:S02]  /*fae0*/  LDG.E R4, desc[UR36][R22.64] ;  /* 0x0000002416047981 */ /* 0x004ea4000c1e1900 */
[----:B--2---:R-:W-:-:S06]  /*faf0*/  FMUL.FTZ R4, R4, 1 ;  /* 0x3f80000004047820 */ /* 0x004fcc0000410000 */
[----:B------:R-:W0:Y:S01]  /*fb00*/  F2F.F64.F32 R4, R4 ;  /* 0x0000000400047310 */ /* 0x000e220000201800 */
[----:B------:R-:W-:Y:S05]  /*fb10*/  BRA `(.L_x_14065) ;  /* 0x0000000c000c7947 */ /* 0x000fea0003800000 */
.L_x_14069:
[----:B------:R-:W4:Y:S02]  /*fb20*/  LDG.E.U16 R0, desc[UR36][R22.64] ;  /* 0x0000002416007981 */ /* 0x000f24000c1e1500 */
[----:B----4-:R-:W-:-:S05]  /*fb30*/  HADD2.F32 R0, -RZ, R0.H0_H0 ;  /* 0x20000000ff007230 */ /* 0x010fca0000004100 */
[----:B------:R-:W-:-:S04]  /*fb40*/  FMUL.FTZ R0, R0, 1 ;  /* 0x3f80000000007820 */ /* 0x000fc80000410000 */
[----:B--2---:R0:W2:Y:S01]  /*fb50*/  F2F.F64.F32 R4, R0 ;  /* 0x0000000000047310 */ /* 0x0040a20000201800 */
[----:B------:R-:W-:Y:S05]  /*fb60*/  BRA `(.L_x_14065) ;  /* 0x0000000800f87947 */ /* 0x000fea0003800000 */
.L_x_14068:
        /* <DEDUP_REMOVED lines=10> */
.L_x_14071:
[----:B------:R-:W4:Y:S02]  /*fc10*/  LDG.E.U16 R22, desc[UR36][R22.64] ;  /* 0x0000002416167981 */ /* 0x000f24000c1e1500 */
[----:B----4-:R-:W-:-:S05]  /*fc20*/  HADD2.F32 R0, -RZ, R22.H0_H0 ;  /* 0x20000016ff007230 */ /* 0x010fca0000004100 */
[----:B------:R-:W-:-:S04]  /*fc30*/  FMUL.FTZ R0, R0, 1 ;  /* 0x3f80000000007820 */ /* 0x000fc80000410000 */
[----:B--2---:R0:W2:Y:S01]  /*fc40*/  F2F.F64.F32 R4, R0 ;  /* 0x0000000000047310 */ /* 0x0040a20000201800 */
[----:B------:R-:W-:Y:S05]  /*fc50*/  BRA `(.L_x_14065) ;  /* 0x0000000800bc7947 */ /* 0x000fea0003800000 */
.L_x_14070:
[----:B--2---:R0:W5:Y:S01]  /*fc60*/  LDG.E.64 R4, desc[UR36][R22.64] ;  /* 0x0000002416047981 */ /* 0x004162000c1e1b00 */
[----:B------:R-:W-:Y:S05]  /*fc70*/  BRA `(.L_x_14065) ;  /* 0x0000000800b47947 */ /* 0x000fea0003800000 */
.L_x_14060:
        /* <DEDUP_REMOVED lines=9> */
[----:B--2---:R-:W-:Y:S01]  /*fd10*/  IMAD.MOV.U32 R4, RZ, RZ, RZ ;  /* 0x000000ffff047224 */ /* 0x004fe200078e00ff */
[----:B----4-:R-:W-:-:S04]  /*fd20*/  ISETP.NE.AND P0, PT, R22, RZ, PT ;  /* 0x000000ff1600720c */ /* 0x010fc80003f05270 */
[----:B------:R-:W-:Y:S01]  /*fd30*/  FSEL R5, RZ, 1.875, !P0 ;  /* 0x3ff00000ff057808 */ /* 0x000fe20004000000 */
[----:B------:R-:W-:Y:S08]  /*fd40*/  BRA `(.L_x_14065) ;  /* 0x0000000800807947 */ /* 0x000ff00003800000 */
.L_x_14074:
[----:B--2---:R0:W5:Y:S01]  /*fd50*/  LDG.E.64 R4, desc[UR36][R22.64] ;  /* 0x0000002416047981 */ /* 0x004162000c1e1b00 */
[----:B------:R-:W-:Y:S05]  /*fd60*/  BRA `(.L_x_14065) ;  /* 0x0000000800787947 */ /* 0x000fea0003800000 */
.L_x_14073:
        /* <DEDUP_REMOVED lines=25> */
[----:B------:R-:W-:-:S04]  /*ff00*/  FMUL.FTZ R3, R3, 1 ;  /* 0x3f80000003037820 */ /* 0x000fc80000410000 */
[----:B------:R0:W2:Y:S01]  /*ff10*/  F2F.F64.F32 R4, R3 ;  /* 0x0000000300047310 */ /* 0x0000a20000201800 */
[----:B------:R-:W-:Y:S05]  /*ff20*/  BRA `(.L_x_14065) ;  /* 0x0000000800087947 */ /* 0x000fea0003800000 */
.L_x_14076:
        /* <DEDUP_REMOVED lines=12> */
[----:B------:R-:W-:-:S04]  /*fff0*/  FMUL.FTZ R2, R2, 1 ;  /* 0x3f80000002027820 */ /* 0x000fc80000410000 */
[----:B--2---:R0:W2:Y:S01]  /*10000*/  F2F.F64.F32 R4, R2 ;  /* 0x0000000200047310 */ /* 0x0040a20000201800 */
[----:B------:R-:W-:Y:S05]  /*10010*/  BRA `(.L_x_14065) ;  /* 0x0000000400cc7947 */ /* 0x000fea0003800000 */
.L_x_14075:
[----:B------:R-:W4:Y:S02]  /*10020*/  LDG.E.U16 R0, desc[UR36][R22.64] ;  /* 0x0000002416007981 */ /* 0x000f24000c1e1500 */
[----:B----4-:R-:W-:-:S04]  /*10030*/  IMAD.U32 R0, R0, 0x10000, RZ ;  /* 0x0001000000007824 */ /* 0x010fc800078e00ff */
[----:B------:R-:W-:-:S04]  /*10040*/  FMUL.FTZ R0, R0, 1 ;  /* 0x3f80000000007820 */ /* 0x000fc80000410000 */
[----:B--2---:R0:W2:Y:S01]  /*10050*/  F2F.F64.F32 R4, R0 ;  /* 0x0000000000047310 */ /* 0x0040a20000201800 */
[----:B------:R-:W-:Y:S05]  /*10060*/  BRA `(.L_x_14065) ;  /* 0x0000000400b87947 */ /* 0x000fea0003800000 */
.L_x_14072:
        /* <DEDUP_REMOVED lines=8> */
[----:B--2---:R-:W2:Y:S02]  /*100f0*/  LDG.E.U16 R4, desc[UR36][R22.64] ;  /* 0x0000002416047981 */ /* 0x004ea4000c1e1500 */
[----:B--2---:R-:W0:Y:S01]  /*10100*/  I2F.F64.U16 R4, R4 ;  /* 0x0000000400047312 */ /* 0x004e220000101800 */
[----:B------:R-:W-:Y:S05]  /*10110*/  BRA `(.L_x_14065) ;  /* 0x00000004008c7947 */ /* 0x000fea0003800000 */
.L_x_14079:
        /* <DEDUP_REMOVED lines=21> */
.L_x_14083:
[----:B------:R-:W-:Y:S05]  /*10270*/  BSYNC B1 ;  /* 0x0000000000017941 */ /* 0x000fea0003800000 */
.L_x_14082:
[----:B------:R-:W-:Y:S01]  /*10280*/  LEA R3, R0, 0x3b800000, 0x17 ;  /* 0x3b80000000037811 */ /* 0x000fe200078eb8ff */
[----:B------:R-:W-:-:S05]  /*10290*/  IMAD.SHL.U32 R0, R2, 0x100000, RZ ;  /* 0x0010000002007824 */ /* 0x000fca00078e00ff */
[----:B------:R-:W-:-:S07]  /*102a0*/  LOP3.LUT R0, R3, R0, R4, 0xfe, !PT ;  /* 0x0000000003007212 */ /* 0x000fce00078efe04 */
.L_x_14081:
[----:B------:R-:W-:Y:S05]  /*102b0*/  BSYNC B0 ;  /* 0x0000000000007941 */ /* 0x000fea0003800000 */
.L_x_14080:
[----:B------:R-:W-:-:S04]  /*102c0*/  FMUL.FTZ R0, R0, 1 ;  /* 0x3f80000000007820 */ /* 0x000fc80000410000 */
[----:B--2---:R0:W2:Y:S01]  /*102d0*/  F2F.F64.F32 R4, R0 ;  /* 0x0000000000047310 */ /* 0x0040a20000201800 */
[----:B------:R-:W-:Y:S05]  /*102e0*/  BRA `(.L_x_14065) ;  /* 0x0000000400187947 */ /* 0x000fea0003800000 */
.L_x_14078:
        /* <DEDUP_REMOVED lines=21> */
.L_x_14087:
[----:B------:R-:W-:Y:S05]  /*10440*/  BSYNC B1 ;  /* 0x0000000000017941 */ /* 0x000fea0003800000 */
.L_x_14086:
[----:B------:R-:W-:Y:S01]  /*10450*/  LEA R3, R0, 0x37800000, 0x17 ;  /* 0x3780000000037811 */ /* 0x000fe200078eb8ff */
[----:B------:R-:W-:-:S05]  /*10460*/  IMAD.SHL.U32 R0, R2, 0x200000, RZ ;  /* 0x0020000002007824 */ /* 0x000fca00078e00ff */
[----:B------:R-:W-:-:S07]  /*10470*/  LOP3.LUT R0, R3, R0, R4, 0xfe, !PT ;  /* 0x0000000003007212 */ /* 0x000fce00078efe04 */
.L_x_14085:
[----:B------:R-:W-:Y:S05]  /*10480*/  BSYNC B0 ;  /* 0x0000000000007941 */ /* 0x000fea0003800000 */
.L_x_14084:
[----:B------:R-:W-:-:S04]  /*10490*/  FMUL.FTZ R0, R0, 1 ;  /* 0x3f80000000007820 */ /* 0x000fc80000410000 */
[----:B--2---:R0:W2:Y:S01]  /*104a0*/  F2F.F64.F32 R4, R0 ;  /* 0x0000000000047310 */ /* 0x0040a20000201800 */
[----:B------:R-:W-:Y:S05]  /*104b0*/  BRA `(.L_x_14065) ;  /* 0x0000000000a47947 */ /* 0x000fea0003800000 */
.L_x_14077:
        /* <DEDUP_REMOVED lines=14> */
.L_x_14091:
[----:B------:R-:W-:Y:S05]  /*105a0*/  BSYNC B0 ;  /* 0x0000000000007941 */ /* 0x000fea0003800000 */
.L_x_14090:
[----:B------:R-:W-:-:S04]  /*105b0*/  FMUL.FTZ R0, R0, 1 ;  /* 0x3f80000000007820 */ /* 0x000fc80000410000 */
[----:B--2---:R0:W2:Y:S01]  /*105c0*/  F2F.F64.F32 R4, R0 ;  /* 0x0000000000047310 */ /* 0x0040a20000201800 */
[----:B------:R-:W-:Y:S05]  /*105d0*/  BRA `(.L_x_14065) ;  /* 0x00000000005c7947 */ /* 0x000fea0003800000 */
.L_x_14064:
        /* <DEDUP_REMOVED lines=16> */
.L_x_14092:
[----:B------:R-:W-:Y:S01]  /*106e0*/  CS2R R4, SRZ ;  /* 0x0000000000047805 */ /* 0x000fe2000001ff00 */
[----:B------:R-:W-:Y:S06]  /*106f0*/  BRA `(.L_x_14065) ;  /* 0x0000000000147947 */ /* 0x000fec0003800000 */
.L_x_14089:
[----:B--2---:R-:W2:Y:S02]  /*10700*/  LDG.E.64 R4, desc[UR36][R22.64] ;  /* 0x0000002416047981 */ /* 0x004ea4000c1e1b00 */
[----:B--2---:R-:W0:Y:S01]  /*10710*/  I2F.F64.U64 R4, R4 ;  /* 0x0000000400047312 */ /* 0x004e220000301800 */
[----:B------:R-:W-:Y:S05]  /*10720*/  BRA `(.L_x_14065) ;  /* 0x0000000000087947 */ /* 0x000fea0003800000 */
.L_x_14088:
[----:B--2---:R-:W2:Y:S02]  /*10730*/  LDG.E R4, desc[UR36][R22.64] ;  /* 0x0000002416047981 */ /* 0x004ea4000c1e1900 */
[----:B--2---:R-:W0:Y:S02]  /*10740*/  I2F.F64.U32 R4, R4 ;  /* 0x0000000400047312 */ /* 0x004e240000201800 */
.L_x_14065:
        /* <DEDUP_REMOVED lines=18> */
.L_x_14096:
[----:B------:R-:W0:Y:S02]  /*10870*/  F2I.S64.F64.TRUNC R4, R4 ;  /* 0x0000000400047311 */ /* 0x000e24000030d900 */
[----:B0-----:R-:W-:-:S05]  /*10880*/  MOV R3, R4 ;  /* 0x0000000400037202 */ /* 0x001fca0000000f00 */
[----:B------:R-:W-:Y:S01]  /*10890*/  STG.E.U8 desc[UR36][R16.64], R3 ;  /* 0x0000000310007986 */ /* 0x000fe2000c101124 */
[----:B------:R-:W-:Y:S05]  /*108a0*/  EXIT ;  /* 0x000000000000794d */ /* 0x000fea0003800000 */
.L_x_14095:
        /* <DEDUP_REMOVED lines=9> */
.L_x_14099:
[----:B------:R-:W0:Y:S02]  /*10940*/  F2I.F64.TRUNC R5, R4 ;  /* 0x0000000400057311 */ /* 0x000e24000030d100 */
[----:B0-----:R-:W-:Y:S01]  /*10950*/  STG.E desc[UR36][R16.64], R5 ;  /* 0x0000000510007986 */ /* 0x001fe2000c101924 */
[----:B------:R-:W-:Y:S05]  /*10960*/  EXIT ;  /* 0x000000000000794d */ /* 0x000fea0003800000 */
.L_x_14098:
[----:B------:R-:W0:Y:S02]  /*10970*/  F2I.F64.TRUNC R5, R4 ;  /* 0x0000000400057311 */ /* 0x000e24000030d100 */
[----:B0-----:R-:W-:Y:S01]  /*10980*/  STG.E.U16 desc[UR36][R16.64], R5 ;  /* 0x0000000510007986 */ /* 0x001fe2000c101524 */
[----:B------:R-:W-:Y:S05]  /*10990*/  EXIT ;  /* 0x000000000000794d */ /* 0x000fea0003800000 */
.L_x_14094:
        /* <DEDUP_REMOVED lines=13> */
.L_x_14101:
        /* <DEDUP_REMOVED lines=8> */
.L_x_14100:
        /* <DEDUP_REMOVED lines=14> */
.L_x_14103:
        /* <DEDUP_REMOVED lines=9> */
.L_x_14102:
[----:B------:R-:W-:Y:S01]  /*10c60*/  STG.E.64 desc[UR36][R16.64], R4 ;  /* 0x0000000410007986 */ /* 0x000fe2000c101b24 */
[----:B------:R-:W-:Y:S05]  /*10c70*/  EXIT ;  /* 0x000000000000794d */ /* 0x000fea0003800000 */
.L_x_14093:
        /* <DEDUP_REMOVED lines=12> */
.L_x_14106:
[----:B------:R-:W-:-:S05]  /*10d40*/  CS2R R6, SRZ ;  /* 0x0000000000067805 */ /* 0x000fca000001ff00 */
[----:B------:R-:W-:Y:S01]  /*10d50*/  STG.E.128 desc[UR36][R16.64], R4 ;  /* 0x0000000410007986 */ /* 0x000fe2000c101d24 */
[----:B------:R-:W-:Y:S05]  /*10d60*/  EXIT ;  /* 0x000000000000794d */ /* 0x000fea0003800000 */
.L_x_14105:
        /* <DEDUP_REMOVED lines=25> */
.L_x_14110:
[----:B------:R-:W-:Y:S05]  /*10f00*/  BSYNC B0 ;  /* 0x0000000000007941 */ /* 0x000fea0003800000 */
.L_x_14109:
[----:B------:R-:W-:-:S05]  /*10f10*/  LOP3.LUT R3, R0, R3, RZ, 0xfc, !PT ;  /* 0x0000000300037212 */ /* 0x000fca00078efcff */
[----:B------:R-:W-:Y:S01]  /*10f20*/  STG.E.U8 desc[UR36][R16.64], R3 ;  /* 0x0000000310007986 */ /* 0x000fe2000c101124 */
[----:B------:R-:W-:Y:S05]  /*10f30*/  EXIT ;  /* 0x000000000000794d */ /* 0x000fea0003800000 */
.L_x_14108:
        /* <DEDUP_REMOVED lines=17> */
.L_x_14112:
[----:B------:R-:W-:Y:S01]  /*11050*/  IMAD.MOV.U32 R0, RZ, RZ, 0x7f ;  /* 0x0000007fff007424 */ /* 0x000fe200078e00ff */
[----:B------:R-:W-:-:S04]  /*11060*/  ISETP.GT.U32.AND P0, PT, R2, 0x7f800000, PT ;  /* 0x7f8000000200780c */ /* 0x000fc80003f04070 */
[----:B------:R-:W-:-:S09]  /*11070*/  SEL R0, R0, 0x7c, P0 ;  /* 0x0000007c00007807 */ /* 0x000fd20000000000 */
.L_x_14113:
[----:B------:R-:W-:Y:S05]  /*11080*/  BSYNC B0 ;  /* 0x0000000000007941 */ /* 0x000fea0003800000 */
.L_x_14111:
[----:B------:R-:W-:-:S04]  /*11090*/  LOP3.LUT R2, R3, 0x80000000, RZ, 0xc0, !PT ;  /* 0x8000000003027812 */ /* 0x000fc800078ec0ff */
[----:B------:R-:W-:-:S04]  /*110a0*/  SHF.R.U32.HI R3, RZ, 0x18, R2 ;  /* 0x00000018ff037819 */ /* 0x000fc80000011602 */
[----:B------:R-:W-:-:S05]  /*110b0*/  LOP3.LUT R3, R0, R3, RZ, 0xfc, !PT ;  /* 0x0000000300037212 */ /* 0x000fca00078efcff */
[----:B------:R-:W-:Y:S01]  /*110c0*/  STG.E.U8 desc[UR36][R16.64], R3 ;  /* 0x0000000310007986 */ /* 0x000fe2000c101124 */
[----:B------:R-:W-:Y:S05]  /*110d0*/  EXIT ;  /* 0x000000000000794d */ /* 0x000fea0003800000 */
.L_x_14107:
        /* <DEDUP_REMOVED lines=8> */
.L_x_14104:
        /* <DEDUP_REMOVED lines=11> */
.L_x_14116:
        /* <DEDUP_REMOVED lines=21> */
.L_x_14119:
[----:B------:R-:W-:-:S04]  /*11360*/  LOP3.LUT R2, R3, 0x80000000, RZ, 0xc0, !PT ;  /* 0x8000000003027812 */ /* 0x000fc800078ec0ff */
[----:B------:R-:W-:-:S04]  /*11370*/  SHF.R.U32.HI R3, RZ, 0x18, R2 ;  /* 0x00000018ff037819 */ /* 0x000fc80000011602 */
[----:B------:R-:W-:-:S04]  /*11380*/  LOP3.LUT R0, R0, R3, RZ, 0xfc, !PT ;  /* 0x0000000300007212 */ /* 0x000fc800078efcff */
[----:B------:R-:W-:-:S07]  /*11390*/  PRMT R8, R0, 0x7610, R8 ;  /* 0x0000761000087816 */ /* 0x000fce0000000008 */
.L_x_14118:
[----:B------:R-:W-:Y:S05]  /*113a0*/  BSYNC B0 ;  /* 0x0000000000007941 */ /* 0x000fea0003800000 */
.L_x_14117:
[----:B------:R-:W-:Y:S01]  /*113b0*/  STG.E.U8 desc[UR36][R16.64], R8 ;  /* 0x0000000810007986 */ /* 0x000fe2000c101124 */
[----:B------:R-:W-:Y:S05]  /*113c0*/  EXIT ;  /* 0x000000000000794d */ /* 0x000fea0003800000 */
.L_x_14115:
        /* <DEDUP_REMOVED lines=21> */
.L_x_14122:
[----:B------:R-:W-:-:S04]  /*11520*/  LOP3.LUT R2, R3, 0x80000000, RZ, 0xc0, !PT ;  /* 0x8000000003027812 */ /* 0x000fc800078ec0ff */
[----:B------:R-:W-:-:S04]  /*11530*/  SHF.R.U32.HI R3, RZ, 0x18, R2 ;  /* 0x00000018ff037819 */ /* 0x000fc80000011602 */
[----:B------:R-:W-:-:S04]  /*11540*/  LOP3.LUT R0, R0, R3, RZ, 0xfc, !PT ;  /* 0x0000000300007212 */ /* 0x000fc800078efcff */
[----:B------:R-:W-:-:S07]  /*11550*/  PRMT R8, R0, 0x7610, R8 ;  /* 0x0000761000087816 */ /* 0x000fce0000000008 */
.L_x_14121:
[----:B------:R-:W-:Y:S05]  /*11560*/  BSYNC B0 ;  /* 0x0000000000007941 */ /* 0x000fea0003800000 */
.L_x_14120:
[----:B------:R-:W-:Y:S01]  /*11570*/  STG.E.U8 desc[UR36][R16.64], R8 ;  /* 0x0000000810007986 */ /* 0x000fe2000c101124 */
[----:B------:R-:W-:Y:S05]  /*11580*/  EXIT ;  /* 0x000000000000794d */ /* 0x000fea0003800000 */
.L_x_14114:
        /* <DEDUP_REMOVED lines=26> */
.L_x_14097:
        /* <DEDUP_REMOVED lines=16> */
.L_x_14125:
[----:B------:R-:W-:Y:S05]  /*11830*/  EXIT ;  /* 0x000000000000794d */ /* 0x000fea0003800000 */
.L_x_14124:
[----:B------:R-:W0:Y:S02]  /*11840*/  F2I.U64.F64.TRUNC R4, R4 ;  /* 0x0000000400047311 */ /* 0x000e24000030d800 */
[----:B0-----:R-:W-:Y:S01]  /*11850*/  STG.E.64 desc[UR36][R16.64], R4 ;  /* 0x0000000410007986 */ /* 0x001fe2000c101b24 */
[----:B------:R-:W-:Y:S05]  /*11860*/  EXIT ;  /* 0x000000000000794d */ /* 0x000fea0003800000 */
.L_x_14123:
[----:B------:R-:W0:Y:S02]  /*11870*/  F2I.U32.F64.TRUNC R5, R4 ;  /* 0x0000000400057311 */ /* 0x000e24000030d000 */
[----:B0-----:R-:W-:Y:S01]  /*11880*/  STG.E desc[UR36][R16.64], R5 ;  /* 0x0000000510007986 */ /* 0x001fe2000c101924 */
[----:B------:R-:W-:Y:S05]  /*11890*/  EXIT ;  /* 0x000000000000794d */ /* 0x000fea0003800000 */
.L_x_14126:
        /* <DEDUP_REMOVED lines=14> */
.L_x_14691:


//--------------------- .text._ZN2at6native27unrolled_elementwise_kernelIZZZNS0_28sigmoid_backward_kernel_cudaERNS_18TensorIteratorBaseEENKUlvE0_clEvENKUlvE_clEvEUlddE_St5arrayIPcLm3EELi4E23TrivialOffsetCalculatorILi2EjESA_ILi1EjENS0_6memory12LoadWithCastILi2EEENSD_13StoreWithCastILi1EEEEEviT_T0_T2_T3_T4_T5_ --------------------------
	.section	.text._ZN2at6native27unrolled_elementwise_kernelIZZZNS0_28sigmoid_backward_kernel_cudaERNS_18TensorIteratorBaseEENKUlvE0_clEvENKUlvE_clEvEUlddE_St5arrayIPcLm3EELi4E23TrivialOffsetCalculatorILi2EjESA_ILi1EjENS0_6memory12LoadWithCastILi2EEENSD_13StoreWithCastILi1EEEEEviT_T0_T2_T3_T4_T5_,"ax",@progbits
	.align	128
        .global         _ZN2at6native27unrolled_elementwise_kernelIZZZNS0_28sigmoid_backward_kernel_cudaERNS_18TensorIteratorBaseEENKUlvE0_clEvENKUlvE_clEvEUlddE_St5arrayIPcLm3EELi4E23TrivialOffsetCalculatorILi2EjESA_ILi1EjENS0_6memory12LoadWithCastILi2EEENSD_13StoreWithCastILi1EEEEEviT_T0_T2_T3_T4_T5_
        .type           _ZN2at6native27unrolled_elementwise_kernelIZZZNS0_28sigmoid_backward_kernel_cudaERNS_18TensorIteratorBaseEENKUlvE0_clEvENKUlvE_clEvEUlddE_St5arrayIPcLm3EELi4E23TrivialOffsetCalculatorILi2EjESA_ILi1EjENS0_6memory12LoadWithCastILi2EEENSD_13StoreWithCastILi1EEEEEviT_T0_T2_T3_T4_T5_,@function
        .size           _ZN2at6native27unrolled_elementwise_kernelIZZZNS0_28sigmoid_backward_kernel_cudaERNS_18TensorIteratorBaseEENKUlvE0_clEvENKUlvE_clEvEUlddE_St5arrayIPcLm3EELi4E23TrivialOffsetCalculatorILi2EjESA_ILi1EjENS0_6memory12LoadWithCastILi2EEENSD_13StoreWithCastILi1EEEEEviT_T0_T2_T3_T4_T5_,(.L_x_14692 - _ZN2at6native27unrolled_elementwise_kernelIZZZNS0_28sigmoid_backward_kernel_cudaERNS_18TensorIteratorBaseEENKUlvE0_clEvENKUlvE_clEvEUlddE_St5arrayIPcLm3EELi4E23TrivialOffsetCalculatorILi2EjESA_ILi1EjENS0_6memory12LoadWithCastILi2EEENSD_13StoreWithCastILi1EEEEEviT_T0_T2_T3_T4_T5_)
        .other          _ZN2at6native27unrolled_elementwise_kernelIZZZNS0_28sigmoid_backward_kernel_cudaERNS_18TensorIteratorBaseEENKUlvE0_clEvENKUlvE_clEvEUlddE_St5arrayIPcLm3EELi4E23TrivialOffsetCalculatorILi2EjESA_ILi1EjENS0_6memory12LoadWithCastILi2EEENSD_13StoreWithCastILi1EEEEEviT_T0_T2_T3_T4_T5_,@"STO_CUDA_ENTRY STV_DEFAULT"
_ZN2at6native27unrolled_elementwise_kernelIZZZNS0_28sigmoid_backward_kernel_cudaERNS_18TensorIteratorBaseEENKUlvE0_clEvENKUlvE_clEvEUlddE_St5arrayIPcLm3EELi4E23TrivialOffsetCalculatorILi2EjESA_ILi1EjENS0_6memory12LoadWithCastILi2EEENSD_13StoreWithCastILi1EEEEEviT_T0_T2_T3_T4_T5_:
.text._ZN2at6native27unrolled_elementwise_kernelIZZZNS0_28sigmoid_backward_kernel_cudaERNS_18TensorIteratorBaseEENKUlvE0_clEvENKUlvE_clEvEUlddE_St5arrayIPcLm3EELi4E23TrivialOffsetCalculatorILi2EjESA_ILi1EjENS0_6memory12LoadWithCastILi2EEENSD_13StoreWithCastILi1EEEEEviT_T0_T2_T3_T4_T5_:
        /* <DEDUP_REMOVED lines=34> */
.L_x_14132:
[----:B------:R-:W2:Y:S02]  /*0220*/  LDG.E.U8 R4, desc[UR36][R4.64] ;  /* 0x0000002404047981 */ /* 0x000ea4000c1e1100 */
[----:B--2---:R0:W1:Y:S01]  /*0230*/  I2F.F64.U16 R34, R4 ;  /* 0x0000000400227312 */ /* 0x0040620000101800 */
[----:B------:R-:W-:Y:S05]  /*0240*/  BRA `(.L_x_14134) ;  /* 0x0000000c00747947 */ /* 0x000fea0003800000 */
.L_x_14131:
        /* <DEDUP_REMOVED lines=9> */
.L_x_14136:
[----:B------:R-:W2:Y:S02]  /*02e0*/  LDG.E R4, desc[UR36][R4.64] ;  /* 0x0000002404047981 */ /* 0x000ea4000c1e1900 */
[----:B--2---:R1:W2:Y:S01]  /*02f0*/  I2F.F64 R34, R4 ;  /* 0x0000000400227312 */ /* 0x0042a20000201c00 */
[----:B------:R-:W-:Y:S05]  /*0300*/  BRA `(.L_x_14134) ;  /* 0x0000000c00447947 */ /* 0x000fea0003800000 */
.L_x_14135:
[----:B------:R-:W2:Y:S02]  /*0310*/  LDG.E.U16 R4, desc[UR36][R4.64] ;  /* 0x0000002404047981 */ /* 0x000ea4000c1e1500 */
[----:B--2---:R3:W4:Y:S01]  /*0320*/  I2F.F64.S16 R34, R4 ;  /* 0x0000000400227312 */ /* 0x0047220000101c00 */
[----:B------:R-:W-:Y:S05]  /*0330*/  BRA `(.L_x_14134) ;  /* 0x0000000c00387947 */ /* 0x000fea0003800000 */
.L_x_14130:
        /* <DEDUP_REMOVED lines=10> */
.L_x_14138:
[----:B------:R-:W2:Y:S02]  /*03e0*/  LDG.E.U16 R0, desc[UR36][R4.64] ;  /* 0x0000002404007981 */ /* 0x000ea4000c1e1500 */
[----:B--2---:R-:W-:-:S05]  /*03f0*/  HADD2.F32 R0, -RZ, R0.H0_H0 ;  /* 0x20000000ff007230 */ /* 0x004fca0000004100 */
[----:B------:R-:W-:-:S04]  /*0400*/  FMUL.FTZ R0, R0, 1 ;  /* 0x3f80000000007820 */ /* 0x000fc80000410000 */
[----:B------:R0:W1:Y:S01]  /*0410*/  F2F.F64.F32 R34, R0 ;  /* 0x0000000000227310 */ /* 0x0000620000201800 */
[----:B------:R-:W-:Y:S05]  /*0420*/  BRA `(.L_x_14134) ;  /* 0x0000000800fc7947 */ /* 0x000fea0003800000 */
.L_x_14137:
        /* <DEDUP_REMOVED lines=10> */
.L_x_14140:
[----:B------:R-:W2:Y:S02]  /*04d0*/  LDG.E.U16 R4, desc[UR36][R4.64] ;  /* 0x0000002404047981 */ /* 0x000ea4000c1e1500 */
[----:B--2---:R-:W-:-:S05]  /*04e0*/  HADD2.F32 R0, -RZ, R4.H0_H0 ;  /* 0x20000004ff007230 */ /* 0x004fca0000004100 */
[----:B------:R-:W-:-:S04]  /*04f0*/  FMUL.FTZ R0, R0, 1 ;  /* 0x3f80000000007820 */ /* 0x000fc80000410000 */
[----:B------:R0:W1:Y:S01]  /*0500*/  F2F.F64.F32 R34, R0 ;  /* 0x0000000000227310 */ /* 0x0000620000201800 */
[----:B------:R-:W-:Y:S05]  /*0510*/  BRA `(.L_x_14134) ;  /* 0x0000000800c07947 */ /* 0x000fea0003800000 */
.L_x_14139:
[----:B------:R0:W5:Y:S01]  /*0520*/  LDG.E.64 R34, desc[UR36][R4.64] ;  /* 0x0000002404227981 */ /* 0x000162000c1e1b00 */
[----:B------:R-:W-:Y:S05]  /*0530*/  BRA `(.L_x_14134) ;  /* 0x0000000800b87947 */ /* 0x000fea0003800000 */
.L_x_14129:
        /* <DEDUP_REMOVED lines=13> */
.L_x_14143:
[----:B------:R0:W5:Y:S01]  /*0610*/  LDG.E.64 R34, desc[UR36][R4.64] ;  /* 0x0000002404227981 */ /* 0x000162000c1e1b00 */
[----:B------:R-:W-:Y:S05]  /*0620*/  BRA `(.L_x_14134) ;  /* 0x00000008007c7947 */ /* 0x000fea0003800000 */
.L_x_14142:
        /* <DEDUP_REMOVED lines=28> */
.L_x_14145:
        /* <DEDUP_REMOVED lines=16> */
.L_x_14144:
[----:B------:R-:W2:Y:S02]  /*08f0*/  LDG.E.U16 R0, desc[UR36][R4.64] ;  /* 0x0000002404007981 */ /* 0x000ea4000c1e1500 */
[----:B--2---:R-:W-:-:S04]  /*0900*/  IMAD.U32 R0, R0, 0x10000, RZ ;  /* 0x0001000000007824 */ /* 0x004fc800078e00ff */
[----:B------:R-:W-:-:S04]  /*0910*/  FMUL.FTZ R0, R0, 1 ;  /* 0x3f80000000007820 */ /* 0x000fc80000410000 */
[----:B------:R0:W1:Y:S01]  /*0920*/  F2F.F64.F32 R34, R0 ;  /* 0x0000000000227310 */ /* 0x0000620000201800 */
[----:B------:R-:W-:Y:S05]  /*0930*/  BRA `(.L_x_14134) ;  /* 0x0000000400b87947 */ /* 0x000fea0003800000 */
.L_x_14141:
        /* <DEDUP_REMOVED lines=11> */
.L_x_14148:
        /* <DEDUP_REMOVED lines=21> */
.L_x_14152:
[----:B------:R-:W-:Y:S05]  /*0b40*/  BSYNC B1 ;  /* 0x0000000000017941 */ /* 0x000fea0003800000 */
.L_x_14151:
[----:B------:R-:W-:Y:S01]  /*0b50*/  LEA R5, R0, 0x3b800000, 0x17 ;  /* 0x3b80000000057811 */ /* 0x000fe200078eb8ff */
[----:B------:R-:W-:-:S05]  /*0b60*/  IMAD.SHL.U32 R0, R3, 0x100000, RZ ;  /* 0x0010000003007824 */ /* 0x000fca00078e00ff */
[----:B------:R-:W-:-:S07]  /*0b70*/  LOP3.LUT R0, R5, R0, R6, 0xfe, !PT ;  /* 0x0000000005007212 */ /* 0x000fce00078efe06 */
.L_x_14150:
[----:B------:R-:W-:Y:S05]  /*0b80*/  BSYNC B0 ;  /* 0x0000000000007941 */ /* 0x000fea0003800000 */
.L_x_14149:
[----:B------:R-:W-:-:S04]  /*0b90*/  FMUL.FTZ R0, R0, 1 ;  /* 0x3f80000000007820 */ /* 0x000fc80000410000 */
[----:B------:R0:W1:Y:S01]  /*0ba0*/  F2F.F64.F32 R34, R0 ;  /* 0x0000000000227310 */ /* 0x0000620000201800 */
[----:B------:R-:W-:Y:S05]  /*0bb0*/  BRA `(.L_x_14134) ;  /* 0x0000000400187947 */ /* 0x000fea0003800000 */
.L_x_14147:
        /* <DEDUP_REMOVED lines=21> */
.L_x_14156:
[----:B------:R-:W-:Y:S05]  /*0d10*/  BSYNC B1 ;  /* 0x0000000000017941 */ /* 0x000fea0003800000 */
.L_x_14155:
[----:B------:R-:W-:Y:S01]  /*0d20*/  LEA R5, R0, 0x37800000, 0x17 ;  /* 0x3780000000057811 */ /* 0x000fe200078eb8ff */
[----:B------:R-:W-:-:S05]  /*0d30*/  IMAD.SHL.U32 R0, R3, 0x200000, RZ ;  /* 0x0020000003007824 */ /* 0x000fca00078e00ff */
[----:B------:R-:W-:-:S07]  /*0d40*/  LOP3.LUT R0, R5, R0, R6, 0xfe, !PT ;  /* 0x0000000005007212 */ /* 0x000fce00078efe06 */
.L_x_14154:
[----:B------:R-:W-:Y:S05]  /*0d50*/  BSYNC B0 ;  /* 0x0000000000007941 */ /* 0x000fea0003800000 */
.L_x_14153:
[----:B------:R-:W-:-:S04]  /*0d60*/  FMUL.FTZ R0, R0, 1 ;  /* 0x3f80000000007820 */ /* 0x000fc80000410000 */
[----:B------:R0:W1:Y:S01]  /*0d70*/  F2F.F64.F32 R34, R0 ;  /* 0x0000000000227310 */ /* 0x0000620000201800 */
[----:B------:R-:W-:Y:S05]  /*0d80*/  BRA `(.L_x_14134) ;  /* 0x0000000000a47947 */ /* 0x000fea0003800000 */
.L_x_14146:
        /* <DEDUP_REMOVED lines=14> */
.L_x_14160:
[----:B------:R-:W-:Y:S05]  /*0e70*/  BSYNC B0 ;  /* 0x0000000000007941 */ /* 0x000fea0003800000 */
.L_x_14159:
[----:B------:R-:W-:-:S04]  /*0e80*/  FMUL.FTZ R0, R0, 1 ;  /* 0x3f80000000007820 */ /* 0x000fc80000410000 */
[----:B------:R0:W1:Y:S01]  /*0e90*/  F2F.F64.F32 R34, R0 ;  /* 0x0000000000227310 */ /* 0x0000620000201800 */
[----:B------:R-:W-:Y:S05]  /*0ea0*/  BRA `(.L_x_14134) ;  /* 0x00000000005c7947 */ /* 0x000fea0003800000 */
.L_x_14133:
        /* <DEDUP_REMOVED lines=16> */
.L_x_14161:
[----:B------:R-:W-:Y:S01]  /*0fb0*/  CS2R R34, SRZ ;  /* 0x0000000000227805 */ /* 0x000fe2000001ff00 */
[----:B------:R-:W-:Y:S06]  /*0fc0*/  BRA `(.L_x_14134) ;  /* 0x0000000000147947 */ /* 0x000fec0003800000 */
.L_x_14158:
[----:B------:R-:W2:Y:S02]  /*0fd0*/  LDG.E.64 R34, desc[UR36][R4.64] ;  /* 0x0000002404227981 */ /* 0x000ea4000c1e1b00 */
[----:B--2---:R-:W0:Y:S01]  /*0fe0*/  I2F.F64.U64 R34, R34 ;  /* 0x0000002200227312 */ /* 0x004e220000301800 */
[----:B------:R-:W-:Y:S05]  /*0ff0*/  BRA `(.L_x_14134) ;  /* 0x0000000000087947 */ /* 0x000fea0003800000 */
.L_x_14157:
[----:B------:R-:W2:Y:S02]  /*1000*/  LDG.E R4, desc[UR36][R4.64] ;  /* 0x0000002404047981 */ /* 0x000ea4000c1e1900 */
[----:B--2---:R0:W1:Y:S02]  /*1010*/  I2F.F64.U32 R34, R4 ;  /* 0x0000000400227312 */ /* 0x0040640000201800 */
.L_x_14134:
        /* <DEDUP_REMOVED lines=19> */
.L_x_14165:
[----:B------:R-:W3:Y:S02]  /*1150*/  LDG.E.U8 R4, desc[UR36][R4.64] ;  /* 0x0000002404047981 */ /* 0x000ee4000c1e1100 */
[----:B---3--:R3:W0:Y:S01]  /*1160*/  I2F.F64.U16 R32, R4 ;  /* 0x0000000400207312 */ /* 0x0086220000101800 */
[----:B------:R-:W-:Y:S05]  /*1170*/  BRA `(.L_x_14167) ;  /* 0x0000000c00707947 */ /* 0x000fea0003800000 */
.L_x_14164:
        /* <DEDUP_REMOVED lines=9> */
.L_x_14169:
[----:B------:R-:W3:Y:S02]  /*1210*/  LDG.E R4, desc[UR36][R4.64] ;  /* 0x0000002404047981 */ /* 0x000ee4000c1e1900 */
[----:B---3--:R0:W1:Y:S01]  /*1220*/  I2F.F64 R32, R4 ;  /* 0x0000000400207312 */ /* 0x0080620000201c00 */
[----:B------:R-:W-:Y:S05]  /*1230*/  BRA `(.L_x_14167) ;  /* 0x0000000c00407947 */ /* 0x000fea0003800000 */
.L_x_14168:
[----:B------:R-:W3:Y:S02]  /*1240*/  LDG.E.U16 R4, desc[UR36][R4.64] ;  /* 0x0000002404047981 */ /* 0x000ee4000c1e1500 */
[----:B---3--:R0:W1:Y:S01]  /*1250*/  I2F.F64.S16 R32, R4 ;  /* 0x0000000400207312 */ /* 0x0080620000101c00 */
[----:B------:R-:W-:Y:S05]  /*1260*/  BRA `(.L_x_14167) ;  /* 0x0000000c00347947 */ /* 0x000fea0003800000 */
.L_x_14163:
        /* <DEDUP_REMOVED lines=10> */
.L_x_14171:
[----:B------:R-:W3:Y:S02]  /*1310*/  LDG.E.U16 R0, desc[UR36][R4.64] ;  /* 0x0000002404007981 */ /* 0x000ee4000c1e1500 */
[----:B---3--:R-:W-:-:S05]  /*1320*/  HADD2.F32 R0, -RZ, R0.H0_H0 ;  /* 0x20000000ff007230 */ /* 0x008fca0000004100 */
[----:B------:R-:W-:-:S04]  /*1330*/  FMUL.FTZ R0, R0, 1 ;  /* 0x3f80000000007820 */ /* 0x000fc80000410000 */
[----:B------:R0:W1:Y:S01]  /*1340*/  F2F.F64.F32 R32, R0 ;  /* 0x0000000000207310 */ /* 0x0000620000201800 */
[----:B------:R-:W-:Y:S05]  /*1350*/  BRA `(.L_x_14167) ;  /* 0x0000000800f87947 */ /* 0x000fea0003800000 */
.L_x_14170:
        /* <DEDUP_REMOVED lines=10> */
.L_x_14173:
[----:B------:R-:W3:Y:S02]  /*1400*/  LDG.E.U16 R4, desc[UR36][R4.64] ;  /* 0x0000002404047981 */ /* 0x000ee4000c1e1500 */
[----:B---3--:R-:W-:-:S05]  /*1410*/  HADD2.F32 R0, -RZ, R4.H0_H0 ;  /* 0x20000004ff007230 */ /* 0x008fca0000004100 */
[----:B------:R-:W-:-:S04]  /*1420*/  FMUL.FTZ R0, R0, 1 ;  /* 0x3f80000000007820 */ /* 0x000fc80000410000 */
[----:B------:R0:W1:Y:S01]  /*1430*/  F2F.F64.F32 R32, R0 ;  /* 0x0000000000207310 */ /* 0x0000620000201800 */
[----:B------:R-:W-:Y:S05]  /*1440*/  BRA `(.L_x_14167) ;  /* 0x0000000800bc7947 */ /* 0x000fea0003800000 */
.L_x_14172:
[----:B------:R0:W5:Y:S01]  /*1450*/  LDG.E.64 R32, desc[UR36][R4.64] ;  /* 0x0000002404207981 */ /* 0x000162000c1e1b00 */
[----:B------:R-:W-:Y:S05]  /*1460*/  BRA `(.L_x_14167) ;  /* 0x0000000800b47947 */ /* 0x000fea0003800000 */
.L_x_14162:
        /* <DEDUP_REMOVED lines=13> */
.L_x_14176:
[----:B------:R0:W5:Y:S01]  /*1540*/  LDG.E.64 R32, desc[UR36][R4.64] ;  /* 0x0000002404207981 */ /* 0x000162000c1e1b00 */
[----:B------:R-:W-:Y:S05]  /*1550*/  BRA `(.L_x_14167) ;  /* 0x0000000800787947 */ /* 0x000fea0003800000 */
.L_x_14175:
        /* <DEDUP_REMOVED lines=28> */
.L_x_14178:
        /* <DEDUP_REMOVED lines=15> */
.L_x_14177:
[----:B------:R-:W3:Y:S02]  /*1810*/  LDG.E.U16 R0, desc[UR36][R4.64] ;  /* 0x0000002404007981 */ /* 0x000ee4000c1e1500 */
[----:B---3--:R-:W-:-:S04]  /*1820*/  IMAD.U32 R0, R0, 0x10000, RZ ;  /* 0x0001000000007824 */ /* 0x008fc800078e00ff */
[----:B------:R-:W-:-:S04]  /*1830*/  FMUL.FTZ R0, R0, 1 ;  /* 0x3f80000000007820 */ /* 0x000fc80000410000 */
[----:B------:R0:W1:Y:S01]  /*1840*/  F2F.F64.F32 R32, R0 ;  /* 0x0000000000207310 */ /* 0x0000620000201800 */
[----:B------:R-:W-:Y:S05]  /*1850*/  BRA `(.L_x_14167) ;  /* 0x0000000400b87947 */ /* 0x000fea0003800000 */
.L_x_14174:
        /* <DEDUP_REMOVED lines=11> */
.L_x_14181:
        /* <DEDUP_REMOVED lines=21> */
.L_x_14185:
[----:B------:R-:W-:Y:S05]  /*1a60*/  BSYNC B1 ;  /* 0x0000000000017941 */ /* 0x000fea0003800000 */
.L_x_14184:
[----:B------:R-:W-:Y:S01]  /*1a70*/  LEA R5, R0, 0x3b800000, 0x17 ;  /* 0x3b80000000057811 */ /* 0x000fe200078eb8ff */
[----:B------:R-:W-:-:S05]  /*1a80*/  IMAD.SHL.U32 R0, R3, 0x100000, RZ ;  /* 0x0010000003007824 */ /* 0x000fca00078e00ff */
[----:B------:R-:W-:-:S07]  /*1a90*/  LOP3.LUT R0, R5, R0, R6, 0xfe, !PT ;  /* 0x0000000005007212 */ /* 0x000fce00078efe06 */
.L_x_14183:
[----:B------:R-:W-:Y:S05]  /*1aa0*/  BSYNC B0 ;  /* 0x0000000000007941 */ /* 0x000fea0003800000 */
.L_x_14182:
[----:B------:R-:W-:-:S04]  /*1ab0*/  FMUL.FTZ R0, R0, 1 ;  /* 0x3f80000000007820 */ /* 0x000fc80000410000 */
[----:B------:R0:W1:Y:S01]  /*1ac0*/  F2F.F64.F32 R32, R0 ;  /* 0x0000000000207310 */ /* 0x0000620000201800 */
[----:B------:R-:W-:Y:S05]  /*1ad0*/  BRA `(.L_x_14167) ;  /* 0x0000000400187947 */ /* 0x000fea0003800000 */
.L_x_14180:
        /* <DEDUP_REMOVED lines=21> */
.L_x_14189:
[----:B------:R-:W-:Y:S05]  /*1c30*/  BSYNC B1 ;  /* 0x0000000000017941 */ /* 0x000fea0003800000 */
.L_x_14188:
[----:B------:R-:W-:Y:S01]  /*1c40*/  LEA R5, R0, 0x37800000, 0x17 ;  /* 0x3780000000057811 */ /* 0x000fe200078eb8ff */
[----:B------:R-:W-:-:S05]  /*1c50*/  IMAD.SHL.U32 R0, R3, 0x200000, RZ ;  /* 0x0020000003007824 */ /* 0x000fca00078e00ff */
[----:B------:R-:W-:-:S07]  /*1c60*/  LOP3.LUT R0, R5, R0, R6, 0xfe, !PT ;  /* 0x0000000005007212 */ /* 0x000fce00078efe06 */
.L_x_14187:
[----:B------:R-:W-:Y:S05]  /*1c70*/  BSYNC B0 ;  /* 0x0000000000007941 */ /* 0x000fea0003800000 */
.L_x_14186:
[----:B------:R-:W-:-:S04]  /*1c80*/  FMUL.FTZ R0, R0, 1 ;  /* 0x3f80000000007820 */ /* 0x000fc80000410000 */
[----:B------:R0:W1:Y:S01]  /*1c90*/  F2F.F64.F32 R32, R0 ;  /* 0x0000000000207310 */ /* 0x0000620000201800 */
[----:B------:R-:W-:Y:S05]  /*1ca0*/  BRA `(.L_x_14167) ;  /* 0x0000000000a47947 */ /* 0x000fea0003800000 */
.L_x_14179:
        /* <DEDUP_REMOVED lines=14> */
.L_x_14193:
[----:B------:R-:W-:Y:S05]  /*1d90*/  BSYNC B0 ;  /* 0x0000000000007941 */ /* 0x000fea0003800000 */
.L_x_14192:
[----:B------:R-:W-:-:S04]  /*1da0*/  FMUL.FTZ R0, R0, 1 ;  /* 0x3f80000000007820 */ /* 0x000fc80000410000 */
[----:B------:R0:W1:Y:S01]  /*1db0*/  F2F.F64.F32 R32, R0 ;  /* 0x0000000000207310 */ /* 0x0000620000201800 */
[----:B------:R-:W-:Y:S05]  /*1dc0*/  BRA `(.L_x_14167) ;  /* 0x00000000005c7947 */ /* 0x000fea0003800000 */
.L_x_14166:
        /* <DEDUP_REMOVED lines=16> */
.L_x_14194:
[----:B------:R-:W-:Y:S01]  /*1ed0*/  CS2R R32, SRZ ;  /* 0x0000000000207805 */ /* 0x000fe2000001ff00 */
[----:B------:R-:W-:Y:S06]  /*1ee0*/  BRA `(.L_x_14167) ;  /* 0x0000000000147947 */ /* 0x000fec0003800000 */
.L_x_14191:
[----:B------:R-:W3:Y:S02]  /*1ef0*/  LDG.E.64 R32, desc[UR36][R4.64] ;  /* 0x0000002404207981 */ /* 0x000ee4000c1e1b00 */
[----:B---3--:R-:W0:Y:S01]  /*1f00*/  I2F.F64.U64 R32, R32 ;  /* 0x0000002000207312 */ /* 0x008e220000301800 */
[----:B------:R-:W-:Y:S05]  /*1f10*/  BRA `(.L_x_14167) ;  /* 0x0000000000087947 */ /* 0x000fea0003800000 */
.L_x_14190:
[----:B------:R-:W3:Y:S02]  /*1f20*/  LDG.E R4, desc[UR36][R4.64] ;  /* 0x0000002404047981 */ /* 0x000ee4000c1e1900 */
[----:B---3--:R0:W1:Y:S02]  /*1f30*/  I2F.F64.U32 R32, R4 ;  /* 0x0000000400207312 */ /* 0x0080640000201800 */
.L_x_14167:
[----:B------:R-:W2:Y:S02]  /*1f40*/  S2R R23, SR_TID.X ;  /* 0x0000000000177919 */ /* 0x000ea40000002100 */
[----:B--2---:R-:W-:-:S07]  /*1f50*/  VIADD R23, R23, 0x80 ;  /* 0x0000008017177836 */ /* 0x004fce0000000000 */
.L_x_14128:
[----:B------:R-:W-:Y:S05]  /*1f60*/  BSYNC B6 ;  /* 0x0000000000067941 */ /* 0x000fea0003800000 */
.L_x_14127:
        /* <DEDUP_REMOVED lines=24> */
.L_x_14200:
[----:B------:R-:W2:Y:S02]  /*20f0*/  LDG.E.U8 R4, desc[UR36][R4.64] ;  /* 0x0000002404047981 */ /* 0x000ea4000c1e1100 */
[----:B--2---:R0:W2:Y:S01]  /*2100*/  I2F.F64.U16 R36, R4 ;  /* 0x0000000400247312 */ /* 0x0040a20000101800 */
[----:B------:R-:W-:Y:S05]  /*2110*/  BRA `(.L_x_14202) ;  /* 0x0000000c00707947 */ /* 0x000fea0003800000 */
.L_x_14199:
        /* <DEDUP_REMOVED lines=9> */
.L_x_14204:
[----:B------:R-:W2:Y:S02]  /*21b0*/  LDG.E R4, desc[UR36][R4.64] ;  /* 0x0000002404047981 */ /* 0x000ea4000c1e1900 */
[----:B--2---:R0:W2:Y:S01]  /*21c0*/  I2F.F64 R36, R4 ;  /* 0x0000000400247312 */ /* 0x0040a20000201c00 */
[----:B------:R-:W-:Y:S05]  /*21d0*/  BRA `(.L_x_14202) ;  /* 0x0000000c00407947 */ /* 0x000fea0003800000 */
.L_x_14203:
[----:B------:R-:W2:Y:S02]  /*21e0*/  LDG.E.U16 R4, desc[UR36][R4.64] ;  /* 0x0000002404047981 */ /* 0x000ea4000c1e1500 */
[----:B--2---:R0:W2:Y:S01]  /*21f0*/  I2F.F64.S16 R36, R4 ;  /* 0x0000000400247312 */ /* 0x0040a20000101c00 */
[----:B------:R-:W-:Y:S05]  /*2200*/  BRA `(.L_x_14202) ;  /* 0x0000000c00347947 */ /* 0x000fea0003800000 */
.L_x_14198:
        /* <DEDUP_REMOVED lines=10> */
.L_x_14206:
[----:B------:R-:W2:Y:S02]  /*22b0*/  LDG.E.U16 R0, desc[UR36][R4.64] ;  /* 0x0000002404007981 */ /* 0x000ea4000c1e1500 */
[----:B--2---:R-:W-:-:S05]  /*22c0*/  HADD2.F32 R0, -RZ, R0.H0_H0 ;  /* 0x20000000ff007230 */ /* 0x004fca0000004100 */
[----:B------:R-:W-:-:S04]  /*22d0*/  FMUL.FTZ R0, R0, 1 ;  /* 0x3f80000000007820 */ /* 0x000fc80000410000 */
[----:B------:R0:W2:Y:S01]  /*22e0*/  F2F.F64.F32 R36, R0 ;  /* 0x0000000000247310 */ /* 0x0000a20000201800 */
[----:B------:R-:W-:Y:S05]  /*22f0*/  BRA `(.L_x_14202) ;  /* 0x0000000800f87947 */ /* 0x000fea0003800000 */
.L_x_14205:
        /* <DEDUP_REMOVED lines=10> */
.L_x_14208:
[----:B------:R-:W2:Y:S02]  /*23a0*/  LDG.E.U16 R4, desc[UR36][R4.64] ;  /* 0x0000002404047981 */ /* 0x000ea4000c1e1500 */
[----:B--2---:R-:W-:-:S05]  /*23b0*/  HADD2.F32 R0, -RZ, R4.H0_H0 ;  /* 0x20000004ff007230 */ /* 0x004fca0000004100 */
[----:B------:R-:W-:-:S04]  /*23c0*/  FMUL.FTZ R0, R0, 1 ;  /* 0x3f80000000007820 */ /* 0x000fc80000410000 */
[----:B------:R0:W2:Y:S01]  /*23d0*/  F2F.F64.F32 R36, R0 ;  /* 0x0000000000247310 */ /* 0x0000a20000201800 */
[----:B------:R-:W-:Y:S05]  /*23e0*/  BRA `(.L_x_14202) ;  /* 0x0000000800bc7947 */ /* 0x000fea0003800000 */
.L_x_14207:
[----:B------:R0:W5:Y:S01]  /*23f0*/  LDG.E.64 R36, desc[UR36][R4.64] ;  /* 0x0000002404247981 */ /* 0x000162000c1e1b00 */
[----:B------:R-:W-:Y:S05]  /*2400*/  BRA `(.L_x_14202) ;  /* 0x0000000800b47947 */ /* 0x000fea0003800000 */
.L_x_14197:
        /* <DEDUP_REMOVED lines=13> */
.L_x_14211:
[----:B------:R0:W5:Y:S01]  /*24e0*/  LDG.E.64 R36, desc[UR36][R4.64] ;  /* 0x0000002404247981 */ /* 0x000162000c1e1b00 */
[----:B------:R-:W-:Y:S05]  /*24f0*/  BRA `(.L_x_14202) ;  /* 0x0000000800787947 */ /* 0x000fea0003800000 */
.L_x_14210:
        /* <DEDUP_REMOVED lines=28> */
.L_x_14213:
        /* <DEDUP_REMOVED lines=15> */
.L_x_14212:
[----:B------:R-:W2:Y:S02]  /*27b0*/  LDG.E.U16 R0, desc[UR36][R4.64] ;  /* 0x0000002404007981 */ /* 0x000ea4000c1e1500 */
[----:B--2---:R-:W-:-:S04]  /*27c0*/  IMAD.U32 R0, R0, 0x10000, RZ ;  /* 0x0001000000007824 */ /* 0x004fc800078e00ff */
[----:B------:R-:W-:-:S04]  /*27d0*/  FMUL.FTZ R0, R0, 1 ;  /* 0x3f80000000007820 */ /* 0x000fc80000410000 */
[----:B------:R2:W3:Y:S01]  /*27e0*/  F2F.F64.F32 R36, R0 ;  /* 0x0000000000247310 */ /* 0x0004e20000201800 */
[----:B------:R-:W-:Y:S05]  /*27f0*/  BRA `(.L_x_14202) ;  /* 0x0000000400b87947 */ /* 0x000fea0003800000 */
.L_x_14209:
        /* <DEDUP_REMOVED lines=11> */
.L_x_14216:
        /* <DEDUP_REMOVED lines=21> */
.L_x_14220:
[----:B------:R-:W-:Y:S05]  /*2a00*/  BSYNC B1 ;  /* 0x0000000000017941 */ /* 0x000fea0003800000 */
.L_x_14219:
[----:B------:R-:W-:Y:S01]  /*2a10*/  LEA R5, R0, 0x3b800000, 0x17 ;  /* 0x3b80000000057811 */ /* 0x000fe200078eb8ff */
[----:B------:R-:W-:-:S05]  /*2a20*/  IMAD.SHL.U32 R0, R3, 0x100000, RZ ;  /* 0x0010000003007824 */ /* 0x000fca00078e00ff */
[----:B------:R-:W-:-:S07]  /*2a30*/  LOP3.LUT R0, R5, R0, R6, 0xfe, !PT ;  /* 0x0000000005007212 */ /* 0x000fce00078efe06 */
.L_x_14218:
[----:B------:R-:W-:Y:S05]  /*2a40*/  BSYNC B0 ;  /* 0x0000000000007941 */ /* 0x000fea0003800000 */
.L_x_14217:
[----:B------:R-:W-:-:S04]  /*2a50*/  FMUL.FTZ R0, R0, 1 ;  /* 0x3f80000000007820 */ /* 0x000fc80000410000 */
[----:B------:R0:W2:Y:S01]  /*2a60*/  F2F.F64.F32 R36, R0 ;  /* 0x0000000000247310 */ /* 0x0000a20000201800 */
[----:B------:R-:W-:Y:S05]  /*2a70*/  BRA `(.L_x_14202) ;  /* 0x0000000400187947 */ /* 0x000fea0003800000 */
.L_x_14215:
        /* <DEDUP_REMOVED lines=21> */
.L_x_14224:
[----:B------:R-:W-:Y:S05]  /*2bd0*/  BSYNC B1 ;  /* 0x0000000000017941 */ /* 0x000fea0003800000 */
.L_x_14223:
[----:B------:R-:W-:Y:S01]  /*2be0*/  LEA R5, R0, 0x37800000, 0x17 ;  /* 0x3780000000057811 */ /* 0x000fe200078eb8ff */
[----:B------:R-:W-:-:S05]  /*2bf0*/  IMAD.SHL.U32 R0, R3, 0x200000, RZ ;  /* 0x0020000003007824 */ /* 0x000fca00078e00ff */
[----:B------:R-:W-:-:S07]  /*2c00*/  LOP3.LUT R0, R5, R0, R6, 0xfe, !PT ;  /* 0x0000000005007212 */ /* 0x000fce00078efe06 */
.L_x_14222:
[----:B------:R-:W-:Y:S05]  /*2c10*/  BSYNC B0 ;  /* 0x0000000000007941 */ /* 0x000fea0003800000 */
.L_x_14221:
[----:B------:R-:W-:-:S04]  /*2c20*/  FMUL.FTZ R0, R0, 1 ;  /* 0x3f80000000007820 */ /* 0x000fc80000410000 */
[----:B------:R0:W2:Y:S01]  /*2c30*/  F2F.F64.F32 R36, R0 ;  /* 0x0000000000247310 */ /* 0x0000a20000201800 */
[----:B------:R-:W-:Y:S05]  /*2c40*/  BRA `(.L_x_14202) ;  /* 0x0000000000a47947 */ /* 0x000fea0003800000 */
.L_x_14214:
        /* <DEDUP_REMOVED lines=14> */
.L_x_14228:
[----:B------:R-:W-:Y:S05]  /*2d30*/  BSYNC B0 ;  /* 0x0000000000007941 */ /* 0x000fea0003800000 */
.L_x_14227:
[----:B------:R-:W-:-:S04]  /*2d40*/  FMUL.FTZ R0, R0, 1 ;  /* 0x3f80000000007820 */ /* 0x000fc80000410000 */
[----:B------:R0:W2:Y:S01]  /*2d50*/  F2F.F64.F32 R36, R0 ;  /* 0x0000000000247310 */ /* 0x0000a20000201800 */
[----:B------:R-:W-:Y:S05]  /*2d60*/  BRA `(.L_x_14202) ;  /* 0x00000000005c7947 */ /* 0x000fea0003800000 */
.L_x_14201:
        /* <DEDUP_REMOVED lines=16> */
.L_x_14229:
[----:B------:R-:W-:Y:S01]  /*2e70*/  CS2R R36, SRZ ;  /* 0x0000000000247805 */ /* 0x000fe2000001ff00 */
[----:B------:R-:W-:Y:S06]  /*2e80*/  BRA `(.L_x_14202) ;  /* 0x0000000000147947 */ /* 0x000fec0003800000 */
.L_x_14226:
[----:B------:R-:W2:Y:S02]  /*2e90*/  LDG.E.64 R36, desc[UR36][R4.64] ;  /* 0x0000002404247981 */ /* 0x000ea4000c1e1b00 */
[----:B--2---:R-:W0:Y:S01]  /*2ea0*/  I2F.F64.U64 R36, R36 ;  /* 0x0000002400247312 */ /* 0x004e220000301800 */
[----:B------:R-:W-:Y:S05]  /*2eb0*/  BRA `(.L_x_14202) ;  /* 0x0000000000087947 */ /* 0x000fea0003800000 */
.L_x_14225:
[----:B------:R-:W2:Y:S02]  /*2ec0*/  LDG.E R4, desc[UR36][R4.64] ;  /* 0x0000002404047981 */ /* 0x000ea4000c1e1900 */
[----:B--2---:R0:W2:Y:S02]  /*2ed0*/  I2F.F64.U32 R36, R4 ;  /* 0x0000000400247312 */ /* 0x0040a40000201800 */
.L_x_14202:
        /* <DEDUP_REMOVED lines=19> */
.L_x_14233:
[----:B------:R-:W2:Y:S02]  /*3010*/  LDG.E.U8 R4, desc[UR36][R4.64] ;  /* 0x0000002404047981 */ /* 0x000ea4000c1e1100 */
[----:B--2---:R0:W2:Y:S01]  /*3020*/  I2F.F64.U16 R28, R4 ;  /* 0x00000004001c7312 */ /* 0x0040a20000101800 */
[----:B------:R-:W-:Y:S05]  /*3030*/  BRA `(.L_x_14235) ;  /* 0x0000000c00707947 */ /* 0x000fea0003800000 */
.L_x_14232:
        /* <DEDUP_REMOVED lines=9> */
.L_x_14237:
[----:B------:R-:W2:Y:S02]  /*30d0*/  LDG.E R4, desc[UR36][R4.64] ;  /* 0x0000002404047981 */ /* 0x000ea4000c1e1900 */
[----:B--2---:R0:W2:Y:S01]  /*30e0*/  I2F.F64 R28, R4 ;  /* 0x00000004001c7312 */ /* 0x0040a20000201c00 */
[----:B------:R-:W-:Y:S05]  /*30f0*/  BRA `(.L_x_14235) ;  /* 0x0000000c00407947 */ /* 0x000fea0003800000 */
.L_x_14236:
[----:B------:R-:W2:Y:S02]  /*3100*/  LDG.E.U16 R4, desc[UR36][R4.64] ;  /* 0x0000002404047981 */ /* 0x000ea4000c1e1500 */
[----:B--2---:R0:W2:Y:S01]  /*3110*/  I2F.F64.S16 R28, R4 ;  /* 0x00000004001c7312 */ /* 0x0040a20000101c00 */
[----:B------:R-:W-:Y:S05]  /*3120*/  BRA `(.L_x_14235) ;  /* 0x0000000c00347947 */ /* 0x000fea0003800000 */
.L_x_14231:
        /* <DEDUP_REMOVED lines=10> */
.L_x_14239:
[----:B------:R-:W2:Y:S02]  /*31d0*/  LDG.E.U16 R0, desc[UR36][R4.64] ;  /* 0x0000002404007981 */ /* 0x000ea4000c1e1500 */
[----:B--2---:R-:W-:-:S05]  /*31e0*/  HADD2.F32 R0, -RZ, R0.H0_H0 ;  /* 0x20000000ff007230 */ /* 0x004fca0000004100 */
[----:B------:R-:W-:-:S04]  /*31f0*/  FMUL.FTZ R0, R0, 1 ;  /* 0x3f80000000007820 */ /* 0x000fc80000410000 */
[----:B------:R0:W2:Y:S01]  /*3200*/  F2F.F64.F32 R28, R0 ;  /* 0x00000000001c7310 */ /* 0x0000a20000201800 */
[----:B------:R-:W-:Y:S05]  /*3210*/  BRA `(.L_x_14235) ;  /* 0x0000000800f87947 */ /* 0x000fea0003800000 */
.L_x_14238:
        /* <DEDUP_REMOVED lines=10> */
.L_x_14241:
[----:B------:R-:W2:Y:S02]  /*32c0*/  LDG.E.U16 R4, desc[UR36][R4.64] ;  /* 0x0000002404047981 */ /* 0x000ea4000c1e1500 */
[----:B--2---:R-:W-:-:S05]  /*32d0*/  HADD2.F32 R0, -RZ, R4.H0_H0 ;  /* 0x20000004ff007230 */ /* 0x004fca0000004100 */
[----:B------:R-:W-:-:S04]  /*32e0*/  FMUL.FTZ R0, R0, 1 ;  /* 0x3f80000000007820 */ /* 0x000fc80000410000 */
[----:B------:R0:W2:Y:S01]  /*32f0*/  F2F.F64.F32 R28, R0 ;  /* 0x00000000001c7310 */ /* 0x0000a20000201800 */
[----:B------:R-:W-:Y:S05]  /*3300*/  BRA `(.L_x_14235) ;  /* 0x0000000800bc7947 */ /* 0x000fea0003800000 */
.L_x_14240:
[----:B------:R0:W5:Y:S01]  /*3310*/  LDG.E.64 R28, desc[UR36][R4.64] ;  /* 0x00000024041c7981 */ /* 0x000162000c1e1b00 */
[----:B------:R-:W-:Y:S05]  /*3320*/  BRA `(.L_x_14235) ;  /* 0x0000000800b47947 */ /* 0x000fea0003800000 */
.L_x_14230:
        /* <DEDUP_REMOVED lines=13> */
.L_x_14244:
[----:B------:R0:W5:Y:S01]  /*3400*/  LDG.E.64 R28, desc[UR36][R4.64] ;  /* 0x00000024041c7981 */ /* 0x000162000c1e1b00 */
[----:B------:R-:W-:Y:S05]  /*3410*/  BRA `(.L_x_14235) ;  /* 0x0000000800787947 */ /* 0x000fea0003800000 */
.L_x_14243:
        /* <DEDUP_REMOVED lines=28> */
.L_x_14246:
        /* <DEDUP_REMOVED lines=15> */
.L_x_14245:
[----:B------:R-:W2:Y:S02]  /*36d0*/  LDG.E.U16 R0, desc[UR36][R4.64] ;  /* 0x0000002404007981 */ /* 0x000ea4000c1e1500 */
[----:B--2---:R-:W-:-:S04]  /*36e0*/  IMAD.U32 R0, R0, 0x10000, RZ ;  /* 0x0001000000007824 */ /* 0x004fc800078e00ff */
[----:B------:R-:W-:-:S04]  /*36f0*/  FMUL.FTZ R0, R0, 1 ;  /* 0x3f80000000007820 */ /* 0x000fc80000410000 */
[----:B------:R0:W2:Y:S01]  /*3700*/  F2F.F64.F32 R28, R0 ;  /* 0x00000000001c7310 */ /* 0x0000a20000201800 */
[----:B------:R-:W-:Y:S05]  /*3710*/  BRA `(.L_x_14235) ;  /* 0x0000000400b87947 */ /* 0x000fea0003800000 */
.L_x_14242:
        /* <DEDUP_REMOVED lines=11> */
.L_x_14249:
        /* <DEDUP_REMOVED lines=21> */
.L_x_14253:
[----:B------:R-:W-:Y:S05]  /*3920*/  BSYNC B1 ;  /* 0x0000000000017941 */ /* 0x000fea0003800000 */
.L_x_14252:
[----:B------:R-:W-:Y:S01]  /*3930*/  LEA R5, R0, 0x3b800000, 0x17 ;  /* 0x3b80000000057811 */ /* 0x000fe200078eb8ff */
[----:B------:R-:W-:-:S05]  /*3940*/  IMAD.SHL.U32 R0, R3, 0x100000, RZ ;  /* 0x0010000003007824 */ /* 0x000fca00078e00ff */
[----:B------:R-:W-:-:S07]  /*3950*/  LOP3.LUT R0, R5, R0, R6, 0xfe, !PT ;  /* 0x0000000005007212 */ /* 0x000fce00078efe06 */
.L_x_14251:
[----:B------:R-:W-:Y:S05]  /*3960*/  BSYNC B0 ;  /* 0x0000000000007941 */ /* 0x000fea0003800000 */
.L_x_14250:
[----:B------:R-:W-:-:S04]  /*3970*/  FMUL.FTZ R0, R0, 1 ;  /* 0x3f80000000007820 */ /* 0x000fc80000410000 */
[----:B------:R0:W2:Y:S01]  /*3980*/  F2F.F64.F32 R28, R0 ;  /* 0x00000000001c7310 */ /* 0x0000a20000201800 */
[----:B------:R-:W-:Y:S05]  /*3990*/  BRA `(.L_x_14235) ;  /* 0x0000000400187947 */ /* 0x000fea0003800000 */
.L_x_14248:
        /* <DEDUP_REMOVED lines=21> */
.L_x_14257:
[----:B------:R-:W-:Y:S05]  /*3af0*/  BSYNC B1 ;  /* 0x0000000000017941 */ /* 0x000fea0003800000 */
.L_x_14256:
[----:B------:R-:W-:Y:S01]  /*3b00*/  LEA R5, R0, 0x37800000, 0x17 ;  /* 0x3780000000057811 */ /* 0x000fe200078eb8ff */
[----:B------:R-:W-:-:S05]  /*3b10*/  IMAD.SHL.U32 R0, R3, 0x200000, RZ ;  /* 0x0020000003007824 */ /* 0x000fca00078e00ff */
[----:B------:R-:W-:-:S07]  /*3b20*/  LOP3.LUT R0, R5, R0, R6, 0xfe, !PT ;  /* 0x0000000005007212 */ /* 0x000fce00078efe06 */
.L_x_14255:
[----:B------:R-:W-:Y:S05]  /*3b30*/  BSYNC B0 ;  /* 0x0000000000007941 */ /* 0x000fea0003800000 */
.L_x_14254:
[----:B------:R-:W-:-:S04]  /*3b40*/  FMUL.FTZ R0, R0, 1 ;  /* 0x3f80000000007820 */ /* 0x000fc80000410000 */
[----:B------:R0:W2:Y:S01]  /*3b50*/  F2F.F64.F32 R28, R0 ;  /* 0x00000000001c7310 */ /* 0x0000a20000201800 */
[----:B------:R-:W-:Y:S05]  /*3b60*/  BRA `(.L_x_14235) ;  /* 0x0000000000a47947 */ /* 0x000fea0003800000 */
.L_x_14247:
        /* <DEDUP_REMOVED lines=14> */
.L_x_14261:
[----:B------:R-:W-:Y:S05]  /*3c50*/  BSYNC B0 ;  /* 0x0000000000007941 */ /* 0x000fea0003800000 */
.L_x_14260:
[----:B------:R-:W-:-:S04]  /*3c60*/  FMUL.FTZ R0, R0, 1 ;  /* 0x3f80000000007820 */ /* 0x000fc80000410000 */
[----:B------:R0:W2:Y:S01]  /*3c70*/  F2F.F64.F32 R28, R0 ;  /* 0x00000000001c7310 */ /* 0x0000a20000201800 */
[----:B------:R-:W-:Y:S05]  /*3c80*/  BRA `(.L_x_14235) ;  /* 0x00000000005c7947 */ /* 0x000fea0003800000 */
.L_x_14234:
        /* <DEDUP_REMOVED lines=16> */
.L_x_14262:
[----:B------:R-:W-:Y:S01]  /*3d90*/  CS2R R28, SRZ ;  /* 0x00000000001c7805 */ /* 0x000fe2000001ff00 */
[----:B------:R-:W-:Y:S06]  /*3da0*/  BRA `(.L_x_14235) ;  /* 0x0000000000147947 */ /* 0x000fec0003800000 */
.L_x_14259:
[----:B------:R-:W2:Y:S02]  /*3db0*/  LDG.E.64 R28, desc[UR36][R4.64] ;  /* 0x00000024041c7981 */ /* 0x000ea4000c1e1b00 */
[----:B--2---:R-:W0:Y:S01]  /*3dc0*/  I2F.F64.U64 R28, R28 ;  /* 0x0000001c001c7312 */ /* 0x004e220000301800 */
[----:B------:R-:W-:Y:S05]  /*3dd0*/  BRA `(.L_x_14235) ;  /* 0x0000000000087947 */ /* 0x000fea0003800000 */
.L_x_14258:
[----:B------:R-:W2:Y:S02]  /*3de0*/  LDG.E R4, desc[UR36][R4.64] ;  /* 0x0000002404047981 */ /* 0x000ea4000c1e1900 */
[----:B--2---:R0:W2:Y:S02]  /*3df0*/  I2F.F64.U32 R28, R4 ;  /* 0x00000004001c7312 */ /* 0x0040a40000201800 */
.L_x_14235:
[----:B------:R-:W-:-:S07]  /*3e00*/  VIADD R23, R23, 0x80 ;  /* 0x0000008017177836 */ /* 0x000fce0000000000 */
.L_x_14196:
[----:B------:R-:W-:Y:S05]  /*3e10*/  BSYNC B6 ;  /* 0x0000000000067941 */ /* 0x000fea0003800000 */
.L_x_14195:
        /* <DEDUP_REMOVED lines=26> */
.L_x_14268:
[----:B------:R-:W3:Y:S02]  /*3fc0*/  LDG.E.U8 R4, desc[UR36][R4.64] ;  /* 0x0000002404047981 */ /* 0x000ee4000c1e1100 */
[----:B---3--:R0:W3:Y:S01]  /*3fd0*/  I2F.F64.U16 R30, R4 ;  /* 0x00000004001e7312 */ /* 0x0080e20000101800 */
[----:B------:R-:W-:Y:S05]  /*3fe0*/  BRA `(.L_x_14270) ;  /* 0x0000000c00707947 */ /* 0x000fea0003800000 */
.L_x_14267:
        /* <DEDUP_REMOVED lines=9> */
.L_x_14272:
[----:B------:R-:W3:Y:S02]  /*4080*/  LDG.E R4, desc[UR36][R4.64] ;  /* 0x0000002404047981 */ /* 0x000ee4000c1e1900 */
[----:B---3--:R0:W3:Y:S01]  /*4090*/  I2F.F64 R30, R4 ;  /* 0x00000004001e7312 */ /* 0x0080e20000201c00 */
[----:B------:R-:W-:Y:S05]  /*40a0*/  BRA `(.L_x_14270) ;  /* 0x0000000c00407947 */ /* 0x000fea0003800000 */
.L_x_14271:
[----:B------:R-:W3:Y:S02]  /*40b0*/  LDG.E.U16 R4, desc[UR36][R4.64] ;  /* 0x0000002404047981 */ /* 0x000ee4000c1e1500 */
[----:B---3--:R0:W3:Y:S01]  /*40c0*/  I2F.F64.S16 R30, R4 ;  /* 0x00000004001e7312 */ /* 0x0080e20000101c00 */
[----:B------:R-:W-:Y:S05]  /*40d0*/  BRA `(.L_x_14270) ;  /* 0x0000000c00347947 */ /* 0x000fea0003800000 */
.L_x_14266:
        /* <DEDUP_REMOVED lines=10> */
.L_x_14274:
[----:B------:R-:W3:Y:S02]  /*4180*/  LDG.E.U16 R0, desc[UR36][R4.64] ;  /* 0x0000002404007981 */ /* 0x000ee4000c1e1500 */
[----:B---3--:R-:W-:-:S05]  /*4190*/  HADD2.F32 R0, -RZ, R0.H0_H0 ;  /* 0x20000000ff007230 */ /* 0x008fca0000004100 */
[----:B------:R-:W-:-:S04]  /*41a0*/  FMUL.FTZ R0, R0, 1 ;  /* 0x3f80000000007820 */ /* 0x000fc80000410000 */
[----:B------:R0:W3:Y:S01]  /*41b0*/  F2F.F64.F32 R30, R0 ;  /* 0x00000000001e7310 */ /* 0x0000e20000201800 */
[----:B------:R-:W-:Y:S05]  /*41c0*/  BRA `(.L_x_14270) ;  /* 0x0000000800f87947 */ /* 0x000fea0003800000 */
.L_x_14273:
        /* <DEDUP_REMOVED lines=10> */
.L_x_14276:
[----:B------:R-:W3:Y:S02]  /*4270*/  LDG.E.U16 R4, desc[UR36][R4.64] ;  /* 0x0000002404047981 */ /* 0x000ee4000c1e1500 */
[----:B---3--:R-:W-:-:S05]  /*4280*/  HADD2.F32 R0, -RZ, R4.H0_H0 ;  /* 0x20000004ff007230 */ /* 0x008fca0000004100 */
[----:B------:R-:W-:-:S04]  /*4290*/  FMUL.FTZ R0, R0, 1 ;  /* 0x3f80000000007820 */ /* 0x000fc80000410000 */
[----:B------:R0:W3:Y:S01]  /*42a0*/  F2F.F64.F32 R30, R0 ;  /* 0x00000000001e7310 */ /* 0x0000e20000201800 */
[----:B------:R-:W-:Y:S05]  /*42b0*/  BRA `(.L_x_14270) ;  /* 0x0000000800bc7947 */ /* 0x000fea0003800000 */
.L_x_14275:
[----:B------:R0:W5:Y:S01]  /*42c0*/  LDG.E.64 R30, desc[UR36][R4.64] ;  /* 0x00000024041e7981 */ /* 0x000162000c1e1b00 */
[----:B------:R-:W-:Y:S05]  /*42d0*/  BRA `(.L_x_14270) ;  /* 0x0000000800b47947 */ /* 0x000fea0003800000 */
.L_x_14265:
        /* <DEDUP_REMOVED lines=13> */
.L_x_14279:
[----:B------:R0:W5:Y:S01]  /*43b0*/  LDG.E.64 R30, desc[UR36][R4.64] ;  /* 0x00000024041e7981 */ /* 0x000162000c1e1b00 */
[----:B------:R-:W-:Y:S05]  /*43c0*/  BRA `(.L_x_14270) ;  /* 0x0000000800787947 */ /* 0x000fea0003800000 */
.L_x_14278:
        /* <DEDUP_REMOVED lines=28> */
.L_x_14281:
        /* <DEDUP_REMOVED lines=15> */
.L_x_14280:
[----:B------:R-:W3:Y:S02]  /*4680*/  LDG.E.U16 R0, desc[UR36][R4.64] ;  /* 0x0000002404007981 */ /* 0x000ee4000c1e1500 */
[----:B---3--:R-:W-:-:S04]  /*4690*/  IMAD.U32 R0, R0, 0x10000, RZ ;  /* 0x0001000000007824 */ /* 0x008fc800078e00ff */
[----:B------:R-:W-:-:S04]  /*46a0*/  FMUL.FTZ R0, R0, 1 ;  /* 0x3f80000000007820 */ /* 0x000fc80000410000 */
[----:B------:R3:W0:Y:S01]  /*46b0*/  F2F.F64.F32 R30, R0 ;  /* 0x00000000001e7310 */ /* 0x0006220000201800 */
[----:B------:R-:W-:Y:S05]  /*46c0*/  BRA `(.L_x_14270) ;  /* 0x0000000400b87947 */ /* 0x000fea0003800000 */
.L_x_14277:
        /* <DEDUP_REMOVED lines=11> */
.L_x_14284:
        /* <DEDUP_REMOVED lines=21> */
.L_x_14288:
[----:B------:R-:W-:Y:S05]  /*48d0*/  BSYNC B1 ;  /* 0x0000000000017941 */ /* 0x000fea0003800000 */
.L_x_14287:
[----:B------:R-:W-:Y:S01]  /*48e0*/  LEA R5, R0, 0x3b800000, 0x17 ;  /* 0x3b80000000057811 */ /* 0x000fe200078eb8ff */
[----:B------:R-:W-:-:S05]  /*48f0*/  IMAD.SHL.U32 R0, R3, 0x100000, RZ ;  /* 0x0010000003007824 */ /* 0x000fca00078e00ff */
[----:B------:R-:W-:-:S07]  /*4900*/  LOP3.LUT R0, R5, R0, R6, 0xfe, !PT ;  /* 0x0000000005007212 */ /* 0x000fce00078efe06 */
.L_x_14286:
[----:B------:R-:W-:Y:S05]  /*4910*/  BSYNC B0 ;  /* 0x0000000000007941 */ /* 0x000fea0003800000 */
.L_x_14285:
[----:B------:R-:W-:-:S04]  /*4920*/  FMUL.FTZ R0, R0, 1 ;  /* 0x3f80000000007820 */ /* 0x000fc80000410000 */
[----:B------:R0:W3:Y:S01]  /*4930*/  F2F.F64.F32 R30, R0 ;  /* 0x00000000001e7310 */ /* 0x0000e20000201800 */
[----:B------:R-:W-:Y:S05]  /*4940*/  BRA `(.L_x_14270) ;  /* 0x0000000400187947 */ /* 0x000fea0003800000 */
.L_x_14283:
        /* <DEDUP_REMOVED lines=21> */
.L_x_14292:
[----:B------:R-:W-:Y:S05]  /*4aa0*/  BSYNC B1 ;  /* 0x0000000000017941 */ /* 0x000fea0003800000 */
.L_x_14291:
[----:B------:R-:W-:Y:S01]  /*4ab0*/  LEA R5, R0, 0x37800000, 0x17 ;  /* 0x3780000000057811 */ /* 0x000fe200078eb8ff */
[----:B------:R-:W-:-:S05]  /*4ac0*/  IMAD.SHL.U32 R0, R3, 0x200000, RZ ;  /* 0x0020000003007824 */ /* 0x000fca00078e00ff */
[----:B------:R-:W-:-:S07]  /*4ad0*/  LOP3.LUT R0, R5, R0, R6, 0xfe, !PT ;  /* 0x0000000005007212 */ /* 0x000fce00078efe06 */
.L_x_14290:
[----:B------:R-:W-:Y:S05]  /*4ae0*/  BSYNC B0 ;  /* 0x0000000000007941 */ /* 0x000fea0003800000 */
.L_x_14289:
[----:B------:R-:W-:-:S04]  /*4af0*/  FMUL.FTZ R0, R0, 1 ;  /* 0x3f80000000007820 */ /* 0x000fc80000410000 */
[----:B------:R0:W3:Y:S01]  /*4b00*/  F2F.F64.F32 R30, R0 ;  /* 0x00000000001e7310 */ /* 0x0000e20000201800 */
[----:B------:R-:W-:Y:S05]  /*4b10*/  BRA `(.L_x_14270) ;  /* 0x0000000000a47947 */ /* 0x000fea0003800000 */
.L_x_14282:
        /* <DEDUP_REMOVED lines=14> */
.L_x_14296:
[----:B------:R-:W-:Y:S05]  /*4c00*/  BSYNC B0 ;  /* 0x0000000000007941 */ /* 0x000fea0003800000 */
.L_x_14295:
[----:B------:R-:W-:-:S04]  /*4c10*/  FMUL.FTZ R0, R0, 1 ;  /* 0x3f80000000007820 */ /* 0x000fc80000410000 */
[----:B------:R0:W3:Y:S01]  /*4c20*/  F2F.F64.F32 R30, R0 ;  /* 0x00000000001e7310 */ /* 0x0000e20000201800 */
[----:B------:R-:W-:Y:S05]  /*4c30*/  BRA `(.L_x_14270) ;  /* 0x00000000005c7947 */ /* 0x000fea0003800000 */
.L_x_14269:
        /* <DEDUP_REMOVED lines=16> */
.L_x_14297:
[----:B------:R-:W-:Y:S01]  /*4d40*/  CS2R R30, SRZ ;  /* 0x00000000001e7805 */ /* 0x000fe2000001ff00 */
[----:B------:R-:W-:Y:S06]  /*4d50*/  BRA `(.L_x_14270) ;  /* 0x0000000000147947 */ /* 0x000fec0003800000 */
.L_x_14294:
[----:B------:R-:W3:Y:S02]  /*4d60*/  LDG.E.64 R30, desc[UR36][R4.64] ;  /* 0x00000024041e7981 */ /* 0x000ee4000c1e1b00 */
[----:B---3--:R-:W0:Y:S01]  /*4d70*/  I2F.F64.U64 R30, R30 ;  /* 0x0000001e001e7312 */ /* 0x008e220000301800 */
[----:B------:R-:W-:Y:S05]  /*4d80*/  BRA `(.L_x_14270) ;  /* 0x0000000000087947 */ /* 0x000fea0003800000 */
.L_x_14293:
[----:B------:R-:W3:Y:S02]  /*4d90*/  LDG.E R4, desc[UR36][R4.64] ;  /* 0x0000002404047981 */ /* 0x000ee4000c1e1900 */
[----:B---3--:R0:W3:Y:S02]  /*4da0*/  I2F.F64.U32 R30, R4 ;  /* 0x00000004001e7312 */ /* 0x0080e40000201800 */
.L_x_14270:
        /* <DEDUP_REMOVED lines=19> */
.L_x_14301:
[----:B------:R-:W3:Y:S02]  /*4ee0*/  LDG.E.U8 R4, desc[UR36][R4.64] ;  /* 0x0000002404047981 */ /* 0x000ee4000c1e1100 */
[----:B---3--:R0:W3:Y:S01]  /*4ef0*/  I2F.F64.U16 R24, R4 ;  /* 0x0000000400187312 */ /* 0x0080e20000101800 */
[----:B------:R-:W-:Y:S05]  /*4f00*/  BRA `(.L_x_14303) ;  /* 0x0000000c00707947 */ /* 0x000fea0003800000 */
.L_x_14300:
        /* <DEDUP_REMOVED lines=9> */
.L_x_14305:
[----:B------:R-:W3:Y:S02]  /*4fa0*/  LDG.E R4, desc[UR36][R4.64] ;  /* 0x0000002404047981 */ /* 0x000ee4000c1e1900 */
[----:B---3--:R0:W3:Y:S01]  /*4fb0*/  I2F.F64 R24, R4 ;  /* 0x0000000400187312 */ /* 0x0080e20000201c00 */
[----:B------:R-:W-:Y:S05]  /*4fc0*/  BRA `(.L_x_14303) ;  /* 0x0000000c00407947 */ /* 0x000fea0003800000 */
.L_x_14304:
[----:B------:R-:W3:Y:S02]  /*4fd0*/  LDG.E.U16 R4, desc[UR36][R4.64] ;  /* 0x0000002404047981 */ /* 0x000ee4000c1e1500 */
[----:B---3--:R0:W3:Y:S01]  /*4fe0*/  I2F.F64.S16 R24, R4 ;  /* 0x0000000400187312 */ /* 0x0080e20000101c00 */
[----:B------:R-:W-:Y:S05]  /*4ff0*/  BRA `(.L_x_14303) ;  /* 0x0000000c00347947 */ /* 0x000fea0003800000 */
.L_x_14299:
        /* <DEDUP_REMOVED lines=10> */
.L_x_14307:
[----:B------:R-:W3:Y:S02]  /*50a0*/  LDG.E.U16 R0, desc[UR36][R4.64] ;  /* 0x0000002404007981 */ /* 0x000ee4000c1e1500 */
[----:B---3--:R-:W-:-:S05]  /*50b0*/  HADD2.F32 R0, -RZ, R0.H0_H0 ;  /* 0x20000000ff007230 */ /* 0x008fca0000004100 */
[----:B------:R-:W-:-:S04]  /*50c0*/  FMUL.FTZ R0, R0, 1 ;  /* 0x3f80000000007820 */ /* 0x000fc80000410000 */
[----:B------:R0:W3:Y:S01]  /*50d0*/  F2F.F64.F32 R24, R0 ;  /* 0x0000000000187310 */ /* 0x0000e20000201800 */
[----:B------:R-:W-:Y:S05]  /*50e0*/  BRA `(.L_x_14303) ;  /* 0x0000000800f87947 */ /* 0x000fea0003800000 */
.L_x_14306:
        /* <DEDUP_REMOVED lines=10> */
.L_x_14309:
[----:B------:R-:W3:Y:S02]  /*5190*/  LDG.E.U16 R4, desc[UR36][R4.64] ;  /* 0x0000002404047981 */ /* 0x000ee4000c1e1500 */
[----:B---3--:R-:W-:-:S05]  /*51a0*/  HADD2.F32 R0, -RZ, R4.H0_H0 ;  /* 0x20000004ff007230 */ /* 0x008fca0000004100 */
[----:B------:R-:W-:-:S04]  /*51b0*/  FMUL.FTZ R0, R0, 1 ;  /* 0x3f80000000007820 */ /* 0x000fc80000410000 */
[----:B------:R0:W3:Y:S01]  /*51c0*/  F2F.F64.F32 R24, R0 ;  /* 0x0000000000187310 */ /* 0x0000e20000201800 */
[----:B------:R-:W-:Y:S05]  /*51d0*/  BRA `(.L_x_14303) ;  /* 0x0000000800bc7947 */ /* 0x000fea0003800000 */
.L_x_14308:
[----:B------:R0:W5:Y:S01]  /*51e0*/  LDG.E.64 R24, desc[UR36][R4.64] ;  /* 0x0000002404187981 */ /* 0x000162000c1e1b00 */
[----:B------:R-:W-:Y:S05]  /*51f0*/  BRA `(.L_x_14303) ;  /* 0x0000000800b47947 */ /* 0x000fea0003800000 */
.L_x_14298:
        /* <DEDUP_REMOVED lines=13> */
.L_x_14312:
[----:B------:R0:W5:Y:S01]  /*52d0*/  LDG.E.64 R24, desc[UR36][R4.64] ;  /* 0x0000002404187981 */ /* 0x000162000c1e1b00 */
[----:B------:R-:W-:Y:S05]  /*52e0*/  BRA `(.L_x_14303) ;  /* 0x0000000800787947 */ /* 0x000fea0003800000 */
.L_x_14311:
        /* <DEDUP_REMOVED lines=28> */
.L_x_14314:
        /* <DEDUP_REMOVED lines=15> */
.L_x_14313:
[----:B------:R-:W3:Y:S02]  /*55a0*/  LDG.E.U16 R0, desc[UR36][R4.64] ;  /* 0x0000002404007981 */ /* 0x000ee4000c1e1500 */
[----:B---3--:R-:W-:-:S04]  /*55b0*/  IMAD.U32 R0, R0, 0x10000, RZ ;  /* 0x0001000000007824 */ /* 0x008fc800078e00ff */
[----:B------:R-:W-:-:S04]  /*55c0*/  FMUL.FTZ R0, R0, 1 ;  /* 0x3f80000000007820 */ /* 0x000fc80000410000 */
[----:B------:R0:W3:Y:S01]  /*55d0*/  F2F.F64.F32 R24, R0 ;  /* 0x0000000000187310 */ /* 0x0000e20000201800 */
[----:B------:R-:W-:Y:S05]  /*55e0*/  BRA `(.L_x_14303) ;  /* 0x0000000400b87947 */ /* 0x000fea0003800000 */
.L_x_14310:
        /* <DEDUP_REMOVED lines=11> */
.L_x_14317:
        /* <DEDUP_REMOVED lines=21> */
.L_x_14321:
[----:B------:R-:W-:Y:S05]  /*57f0*/  BSYNC B1 ;  /* 0x0000000000017941 */ /* 0x000fea0003800000 */
.L_x_14320:
[----:B------:R-:W-:Y:S01]  /*5800*/  LEA R5, R0, 0x3b800000, 0x17 ;  /* 0x3b80000000057811 */ /* 0x000fe200078eb8ff */
[----:B------:R-:W-:-:S05]  /*5810*/  IMAD.SHL.U32 R0, R3, 0x100000, RZ ;  /* 0x0010000003007824 */ /* 0x000fca00078e00ff */
[----:B------:R-:W-:-:S07]  /*5820*/  LOP3.LUT R0, R5, R0, R6, 0xfe, !PT ;  /* 0x0000000005007212 */ /* 0x000fce00078efe06 */
.L_x_14319:
[----:B------:R-:W-:Y:S05]  /*5830*/  BSYNC B0 ;  /* 0x0000000000007941 */ /* 0x000fea0003800000 */
.L_x_14318:
[----:B------:R-:W-:-:S04]  /*5840*/  FMUL.FTZ R0, R0, 1 ;  /* 0x3f80000000007820 */ /* 0x000fc80000410000 */
[----:B------:R0:W3:Y:S01]  /*5850*/  F2F.F64.F32 R24, R0 ;  /* 0x0000000000187310 */ /* 0x0000e20000201800 */
[----:B------:R-:W-:Y:S05]  /*5860*/  BRA `(.L_x_14303) ;  /* 0x0000000400187947 */ /* 0x000fea0003800000 */
.L_x_14316:
        /* <DEDUP_REMOVED lines=21> */
.L_x_14325:
[----:B------:R-:W-:Y:S05]  /*59c0*/  BSYNC B1 ;  /* 0x0000000000017941 */ /* 0x000fea0003800000 */
.L_x_14324:
[----:B------:R-:W-:Y:S01]  /*59d0*/  LEA R5, R0, 0x37800000, 0x17 ;  /* 0x3780000000057811 */ /* 0x000fe200078eb8ff */
[----:B------:R-:W-:-:S05]  /*59e0*/  IMAD.SHL.U32 R0, R3, 0x200000, RZ ;  /* 0x0020000003007824 */ /* 0x000fca00078e00ff */
[----:B------:R-:W-:-:S07]  /*59f0*/  LOP3.LUT R0, R5, R0, R6, 0xfe, !PT ;  /* 0x0000000005007212 */ /* 0x000fce00078efe06 */
.L_x_14323:
[----:B------:R-:W-:Y:S05]  /*5a00*/  BSYNC B0 ;  /* 0x0000000000007941 */ /* 0x000fea0003800000 */
.L_x_14322:
[----:B------:R-:W-:-:S04]  /*5a10*/  FMUL.FTZ R0, R0, 1 ;  /* 0x3f80000000007820 */ /* 0x000fc80000410000 */
[----:B------:R0:W3:Y:S01]  /*5a20*/  F2F.F64.F32 R24, R0 ;  /* 0x0000000000187310 */ /* 0x0000e20000201800 */
[----:B------:R-:W-:Y:S05]  /*5a30*/  BRA `(.L_x_14303) ;  /* 0x0000000000a47947 */ /* 0x000fea0003800000 */
.L_x_14315:
        /* <DEDUP_REMOVED lines=14> */
.L_x_14329:
[----:B------:R-:W-:Y:S05]  /*5b20*/  BSYNC B0 ;  /* 0x0000000000007941 */ /* 0x000fea0003800000 */
.L_x_14328:
[----:B------:R-:W-:-:S04]  /*5b30*/  FMUL.FTZ R0, R0, 1 ;  /* 0x3f80000000007820 */ /* 0x000fc80000410000 */
[----:B------:R0:W3:Y:S01]  /*5b40*/  F2F.F64.F32 R24, R0 ;  /* 0x0000000000187310 */ /* 0x0000e20000201800 */
[----:B------:R-:W-:Y:S05]  /*5b50*/  BRA `(.L_x_14303) ;  /* 0x00000000005c7947 */ /* 0x000fea0003800000 */
.L_x_14302:
        /* <DEDUP_REMOVED lines=16> */
.L_x_14330:
[----:B------:R-:W-:Y:S01]  /*5c60*/  CS2R R24, SRZ ;  /* 0x0000000000187805 */ /* 0x000fe2000001ff00 */
[----:B------:R-:W-:Y:S06]  /*5c70*/  BRA `(.L_x_14303) ;  /* 0x0000000000147947 */ /* 0x000fec0003800000 */
.L_x_14327:
[----:B------:R-:W3:Y:S02]  /*5c80*/  LDG.E.64 R24, desc[UR36][R4.64] ;  /* 0x0000002404187981 */ /* 0x000ee4000c1e1b00 */
[----:B---3--:R-:W0:Y:S01]  /*5c90*/  I2F.F64.U64 R24, R24 ;  /* 0x0000001800187312 */ /* 0x008e220000301800 */
[----:B------:R-:W-:Y:S05]  /*5ca0*/  BRA `(.L_x_14303) ;  /* 0x0000000000087947 */ /* 0x000fea0003800000 */
.L_x_14326:
[----:B------:R-:W3:Y:S02]  /*5cb0*/  LDG.E R4, desc[UR36][R4.64] ;  /* 0x0000002404047981 */ /* 0x000ee4000c1e1900 */
[----:B---3--:R0:W3:Y:S02]  /*5cc0*/  I2F.F64.U32 R24, R4 ;  /* 0x0000000400187312 */ /* 0x0080e40000201800 */
.L_x_14303:
[----:B------:R-:W-:-:S07]  /*5cd0*/  VIADD R23, R23, 0x80 ;  /* 0x0000008017177836 */ /* 0x000fce0000000000 */
.L_x_14264:
[----:B------:R-:W-:Y:S05]  /*5ce0*/  BSYNC B6 ;  /* 0x0000000000067941 */ /* 0x000fea0003800000 */
.L_x_14263:
        /* <DEDUP_REMOVED lines=24> */
.L_x_14336:
[----:B------:R-:W3:Y:S02]  /*5e70*/  LDG.E.U8 R4, desc[UR36][R4.64] ;  /* 0x0000002404047981 */ /* 0x000ee4000c1e1100 */
[----:B---3--:R0:W3:Y:S01]  /*5e80*/  I2F.F64.U16 R26, R4 ;  /* 0x00000004001a7312 */ /* 0x0080e20000101800 */
[----:B------:R-:W-:Y:S05]  /*5e90*/  BRA `(.L_x_14338) ;  /* 0x0000000c00707947 */ /* 0x000fea0003800000 */
.L_x_14335:
        /* <DEDUP_REMOVED lines=9> */
.L_x_14340:
[----:B------:R-:W3:Y:S02]  /*5f30*/  LDG.E R4, desc[UR36][R4.64] ;  /* 0x0000002404047981 */ /* 0x000ee4000c1e1900 */
[----:B---3--:R0:W3:Y:S01]  /*5f40*/  I2F.F64 R26, R4 ;  /* 0x00000004001a7312 */ /* 0x0080e20000201c00 */
[----:B------:R-:W-:Y:S05]  /*5f50*/  BRA `(.L_x_14338) ;  /* 0x0000000c00407947 */ /* 0x000fea0003800000 */
.L_x_14339:
[----:B------:R-:W3:Y:S02]  /*5f60*/  LDG.E.U16 R4, desc[UR36][R4.64] ;  /* 0x0000002404047981 */ /* 0x000ee4000c1e1500 */
[----:B---3--:R0:W3:Y:S01]  /*5f70*/  I2F.F64.S16 R26, R4 ;  /* 0x00000004001a7312 */ /* 0x0080e20000101c00 */
[----:B------:R-:W-:Y:S05]  /*5f80*/  BRA `(.L_x_14338) ;  /* 0x0000000c00347947 */ /* 0x000fea0003800000 */
.L_x_14334:
        /* <DEDUP_REMOVED lines=10> */
.L_x_14342:
[----:B------:R-:W3:Y:S02]  /*6030*/  LDG.E.U16 R0, desc[UR36][R4.64] ;  /* 0x0000002404007981 */ /* 0x000ee4000c1e1500 */
[----:B---3--:R-:W-:-:S05]  /*6040*/  HADD2.F32 R0, -RZ, R0.H0_H0 ;  /* 0x20000000ff007230 */ /* 0x008fca0000004100 */
[----:B------:R-:W-:-:S04]  /*6050*/  FMUL.FTZ R0, R0, 1 ;  /* 0x3f80000000007820 */ /* 0x000fc80000410000 */
[----:B------:R0:W3:Y:S01]  /*6060*/  F2F.F64.F32 R26, R0 ;  /* 0x00000000001a7310 */ /* 0x0000e20000201800 */
[----:B------:R-:W-:Y:S05]  /*6070*/  BRA `(.L_x_14338) ;  /* 0x0000000800f87947 */ /* 0x000fea0003800000 */
.L_x_14341:
        /* <DEDUP_REMOVED lines=10> */
.L_x_14344:
[----:B------:R-:W3:Y:S02]  /*6120*/  LDG.E.U16 R4, desc[UR36][R4.64] ;  /* 0x0000002404047981 */ /* 0x000ee4000c1e1500 */
[----:B---3--:R-:W-:-:S05]  /*6130*/  HADD2.F32 R0, -RZ, R4.H0_H0 ;  /* 0x20000004ff007230 */ /* 0x008fca0000004100 */
[----:B------:R-:W-:-:S04]  /*6140*/  FMUL.FTZ R0, R0, 1 ;  /* 0x3f80000000007820 */ /* 0x000fc80000410000 */
[----:B------:R0:W3:Y:S01]  /*6150*/  F2F.F64.F32 R26, R0 ;  /* 0x00000000001a7310 */ /* 0x0000e20000201800 */
[----:B------:R-:W-:Y:S05]  /*6160*/  BRA `(.L_x_14338) ;  /* 0x0000000800bc7947 */ /* 0x000fea0003800000 */
.L_x_14343:
[----:B------:R0:W5:Y:S01]  /*6170*/  LDG.E.64 R26, desc[UR36][R4.64] ;  /* 0x00000024041a7981 */ /* 0x000162000c1e1b00 */
[----:B------:R-:W-:Y:S05]  /*6180*/  BRA `(.L_x_14338) ;  /* 0x0000000800b47947 */ /* 0x000fea0003800000 */
.L_x_14333:
        /* <DEDUP_REMOVED lines=13> */
.L_x_14347:
[----:B------:R0:W5:Y:S01]  /*6260*/  LDG.E.64 R26, desc[UR36][R4.64] ;  /* 0x00000024041a7981 */ /* 0x000162000c1e1b00 */
[----:B------:R-:W-:Y:S05]  /*6270*/  BRA `(.L_x_14338) ;  /* 0x0000000800787947 */ /* 0x000fea0003800000 */
.L_x_14346:
        /* <DEDUP_REMOVED lines=28> */
.L_x_14349:
        /* <DEDUP_REMOVED lines=15> */
.L_x_14348:
[----:B------:R-:W3:Y:S02]  /*6530*/  LDG.E.U16 R0, desc[UR36][R4.64] ;  /* 0x0000002404007981 */ /* 0x000ee4000c1e1500 */
[----:B---3--:R-:W-:-:S04]  /*6540*/  IMAD.U32 R0, R0, 0x10000, RZ ;  /* 0x0001000000007824 */ /* 0x008fc800078e00ff */
[----:B------:R-:W-:-:S04]  /*6550*/  FMUL.FTZ R0, R0, 1 ;  /* 0x3f80000000007820 */ /* 0x000fc80000410000 */
[----:B------:R0:W3:Y:S01]  /*6560*/  F2F.F64.F32 R26, R0 ;  /* 0x00000000001a7310 */ /* 0x0000e20000201800 */
[----:B------:R-:W-:Y:S05]  /*6570*/  BRA `(.L_x_14338) ;  /* 0x0000000400b87947 */ /* 0x000fea0003800000 */
.L_x_14345:
        /* <DEDUP_REMOVED lines=11> */
.L_x_14352:
        /* <DEDUP_REMOVED lines=21> */
.L_x_14356:
[----:B------:R-:W-:Y:S05]  /*6780*/  BSYNC B1 ;  /* 0x0000000000017941 */ /* 0x000fea0003800000 */
.L_x_14355:
[----:B------:R-:W-:Y:S01]  /*6790*/  LEA R5, R0, 0x3b800000, 0x17 ;  /* 0x3b80000000057811 */ /* 0x000fe200078eb8ff */
[----:B------:R-:W-:-:S05]  /*67a0*/  IMAD.SHL.U32 R0, R3, 0x100000, RZ ;  /* 0x0010000003007824 */ /* 0x000fca00078e00ff */
[----:B------:R-:W-:-:S07]  /*67b0*/  LOP3.LUT R0, R5, R0, R6, 0xfe, !PT ;  /* 0x0000000005007212 */ /* 0x000fce00078efe06 */
.L_x_14354:
[----:B------:R-:W-:Y:S05]  /*67c0*/  BSYNC B0 ;  /* 0x0000000000007941 */ /* 0x000fea0003800000 */
.L_x_14353:
[----:B------:R-:W-:-:S04]  /*67d0*/  FMUL.FTZ R0, R0, 1 ;  /* 0x3f80000000007820 */ /* 0x000fc80000410000 */
[----:B------:R0:W3:Y:S01]  /*67e0*/  F2F.F64.F32 R26, R0 ;  /* 0x00000000001a7310 */ /* 0x0000e20000201800 */
[----:B------:R-:W-:Y:S05]  /*67f0*/  BRA `(.L_x_14338) ;  /* 0x0000000400187947 */ /* 0x000fea0003800000 */
.L_x_14351:
        /* <DEDUP_REMOVED lines=21> */
.L_x_14360:
[----:B------:R-:W-:Y:S05]  /*6950*/  BSYNC B1 ;  /* 0x0000000000017941 */ /* 0x000fea0003800000 */
.L_x_14359:
[----:B------:R-:W-:Y:S01]  /*6960*/  LEA R5, R0, 0x37800000, 0x17 ;  /* 0x3780000000057811 */ /* 0x000fe200078eb8ff */
[----:B------:R-:W-:-:S05]  /*6970*/  IMAD.SHL.U32 R0, R3, 0x200000, RZ ;  /* 0x0020000003007824 */ /* 0x000fca00078e00ff */
[----:B------:R-:W-:-:S07]  /*6980*/  LOP3.LUT R0, R5, R0, R6, 0xfe, !PT ;  /* 0x0000000005007212 */ /* 0x000fce00078efe06 */
.L_x_14358:
[----:B------:R-:W-:Y:S05]  /*6990*/  BSYNC B0 ;  /* 0x0000000000007941 */ /* 0x000fea0003800000 */
.L_x_14357:
[----:B------:R-:W-:-:S04]  /*69a0*/  FMUL.FTZ R0, R0, 1 ;  /* 0x3f80000000007820 */ /* 0x000fc80000410000 */
[----:B------:R0:W3:Y:S01]  /*69b0*/  F2F.F64.F32 R26, R0 ;  /* 0x00000000001a7310 */ /* 0x0000e20000201800 */
[----:B------:R-:W-:Y:S05]  /*69c0*/  BRA `(.L_x_14338) ;  /* 0x0000000000a47947 */ /* 0x000fea0003800000 */
.L_x_14350:
        /* <DEDUP_REMOVED lines=14> */
.L_x_14364:
[----:B------:R-:W-:Y:S05]  /*6ab0*/  BSYNC B0 ;  /* 0x0000000000007941 */ /* 0x000fea0003800000 */
.L_x_14363:
[----:B------:R-:W-:-:S04]  /*6ac0*/  FMUL.FTZ R0, R0, 1 ;  /* 0x3f80000000007820 */ /* 0x000fc80000410000 */
[----:B------:R0:W3:Y:S01]  /*6ad0*/  F2F.F64.F32 R26, R0 ;  /* 0x00000000001a7310 */ /* 0x0000e20000201800 */
[----:B------:R-:W-:Y:S05]  /*6ae0*/  BRA `(.L_x_14338) ;  /* 0x00000000005c7947 */ /* 0x000fea0003800000 */
.L_x_14337:
        /* <DEDUP_REMOVED lines=16> */
.L_x_14365:
[----:B------:R-:W-:Y:S01]  /*6bf0*/  CS2R R26, SRZ ;  /* 0x00000000001a7805 */ /* 0x000fe2000001ff00 */
[----:B------:R-:W-:Y:S06]  /*6c00*/  BRA `(.L_x_14338) ;  /* 0x0000000000147947 */ /* 0x000fec0003800000 */
.L_x_14362:
[----:B------:R-:W3:Y:S02]  /*6c10*/  LDG.E.64 R26, desc[UR36][R4.64] ;  /* 0x00000024041a7981 */ /* 0x000ee4000c1e1b00 */
[----:B---3--:R-:W0:Y:S01]  /*6c20*/  I2F.F64.U64 R26, R26 ;  /* 0x0000001a001a7312 */ /* 0x008e220000301800 */
[----:B------:R-:W-:Y:S05]  /*6c30*/  BRA `(.L_x_14338) ;  /* 0x0000000000087947 */ /* 0x000fea0003800000 */
.L_x_14361:
[----:B------:R-:W3:Y:S02]  /*6c40*/  LDG.E R4, desc[UR36][R4.64] ;  /* 0x0000002404047981 */ /* 0x000ee4000c1e1900 */
[----:B---3--:R0:W3:Y:S02]  /*6c50*/  I2F.F64.U32 R26, R4 ;  /* 0x00000004001a7312 */ /* 0x0080e40000201800 */
.L_x_14338:
        /* <DEDUP_REMOVED lines=20> */
.L_x_14369:
[----:B------:R-:W2:Y:S02]  /*6da0*/  LDG.E.U8 R4, desc[UR36][R4.64] ;  /* 0x0000002404047981 */ /* 0x000ea4000c1e1100 */
[----:B--2---:R0:W1:Y:S01]  /*6db0*/  I2F.F64.U16 R16, R4 ;  /* 0x0000000400107312 */ /* 0x0040620000101800 */
[----:B------:R-:W-:Y:S05]  /*6dc0*/  BRA `(.L_x_14332) ;  /* 0x0000000c006c7947 */ /* 0x000fea0003800000 */
.L_x_14368:
        /* <DEDUP_REMOVED lines=9> */
.L_x_14372:
[----:B------:R-:W2:Y:S02]  /*6e60*/  LDG.E R4, desc[UR36][R4.64] ;  /* 0x0000002404047981 */ /* 0x000ea4000c1e1900 */
[----:B--2---:R0:W1:Y:S01]  /*6e70*/  I2F.F64 R16, R4 ;  /* 0x0000000400107312 */ /* 0x0040620000201c00 */
[----:B------:R-:W-:Y:S05]  /*6e80*/  BRA `(.L_x_14332) ;  /* 0x0000000c003c7947 */ /* 0x000fea0003800000 */
.L_x_14371:
[----:B------:R-:W2:Y:S02]  /*6e90*/  LDG.E.U16 R4, desc[UR36][R4.64] ;  /* 0x0000002404047981 */ /* 0x000ea4000c1e1500 */
[----:B--2---:R0:W1:Y:S01]  /*6ea0*/  I2F.F64.S16 R16, R4 ;  /* 0x0000000400107312 */ /* 0x0040620000101c00 */
[----:B------:R-:W-:Y:S05]  /*6eb0*/  BRA `(.L_x_14332) ;  /* 0x0000000c00307947 */ /* 0x000fea0003800000 */
.L_x_14367:
        /* <DEDUP_REMOVED lines=10> */
.L_x_14374:
[----:B------:R-:W2:Y:S02]  /*6f60*/  LDG.E.U16 R0, desc[UR36][R4.64] ;  /* 0x0000002404007981 */ /* 0x000ea4000c1e1500 */
[----:B--2---:R-:W-:-:S05]  /*6f70*/  HADD2.F32 R0, -RZ, R0.H0_H0 ;  /* 0x20000000ff007230 */ /* 0x004fca0000004100 */
[----:B------:R-:W-:-:S04]  /*6f80*/  FMUL.FTZ R0, R0, 1 ;  /* 0x3f80000000007820 */ /* 0x000fc80000410000 */
[----:B------:R0:W1:Y:S01]  /*6f90*/  F2F.F64.F32 R16, R0 ;  /* 0x0000000000107310 */ /* 0x0000620000201800 */
[----:B------:R-:W-:Y:S05]  /*6fa0*/  BRA `(.L_x_14332) ;  /* 0x0000000800f47947 */ /* 0x000fea0003800000 */
.L_x_14373:
        /* <DEDUP_REMOVED lines=10> */
.L_x_14376:
[----:B------:R-:W2:Y:S02]  /*7050*/  LDG.E.U16 R4, desc[UR36][R4.64] ;  /* 0x0000002404047981 */ /* 0x000ea4000c1e1500 */
[----:B--2---:R-:W-:-:S05]  /*7060*/  HADD2.F32 R0, -RZ, R4.H0_H0 ;  /* 0x20000004ff007230 */ /* 0x004fca0000004100 */
[----:B------:R-:W-:-:S04]  /*7070*/  FMUL.FTZ R0, R0, 1 ;  /* 0x3f80000000007820 */ /* 0x000fc80000410000 */
[----:B------:R0:W1:Y:S01]  /*7080*/  F2F.F64.F32 R16, R0 ;  /* 0x0000000000107310 */ /* 0x0000620000201800 */
[----:B------:R-:W-:Y:S05]  /*7090*/  BRA `(.L_x_14332) ;  /* 0x0000000800b87947 */ /* 0x000fea0003800000 */
.L_x_14375:
[----:B------:R0:W5:Y:S01]  /*70a0*/  LDG.E.64 R16, desc[UR36][R4.64] ;  /* 0x0000002404107981 */ /* 0x000162000c1e1b00 */
[----:B------:R-:W-:Y:S05]  /*70b0*/  BRA `(.L_x_14332) ;  /* 0x0000000800b07947 */ /* 0x000fea0003800000 */
.L_x_14366:
        /* <DEDUP_REMOVED lines=13> */
.L_x_14379:
[----:B------:R0:W5:Y:S01]  /*7190*/  LDG.E.64 R16, desc[UR36][R4.64] ;  /* 0x0000002404107981 */ /* 0x000162000c1e1b00 */
[----:B------:R-:W-:Y:S05]  /*71a0*/  BRA `(.L_x_14332) ;  /* 0x0000000800747947 */ /* 0x000fea0003800000 */
.L_x_14378:
        /* <DEDUP_REMOVED lines=28> */
.L_x_14381:
        /* <DEDUP_REMOVED lines=15> */
.L_x_14380:
[----:B------:R-:W2:Y:S02]  /*7460*/  LDG.E.U16 R0, desc[UR36][R4.64] ;  /* 0x0000002404007981 */ /* 0x000ea4000c1e1500 */
[----:B--2---:R-:W-:-:S04]  /*7470*/  IMAD.U32 R0, R0, 0x10000, RZ ;  /* 0x0001000000007824 */ /* 0x004fc800078e00ff */
[----:B------:R-:W-:-:S04]  /*7480*/  FMUL.FTZ R0, R0, 1 ;  /* 0x3f80000000007820 */ /* 0x000fc80000410000 */
[----:B------:R0:W1:Y:S01]  /*7490*/  F2F.F64.F32 R16, R0 ;  /* 0x0000000000107310 */ /* 0x0000620000201800 */
[----:B------:R-:W-:Y:S05]  /*74a0*/  BRA `(.L_x_14332) ;  /* 0x0000000400b47947 */ /* 0x000fea0003800000 */
.L_x_14377:
        /* <DEDUP_REMOVED lines=11> */
.L_x_14384:
        /* <DEDUP_REMOVED lines=21> */
.L_x_14388:
[----:B------:R-:W-:Y:S05]  /*76b0*/  BSYNC B1 ;  /* 0x0000000000017941 */ /* 0x000fea0003800000 */
.L_x_14387:
[----:B------:R-:W-:Y:S01]  /*76c0*/  LEA R5, R0, 0x3b800000, 0x17 ;  /* 0x3b80000000057811 */ /* 0x000fe200078eb8ff */
[----:B------:R-:W-:-:S05]  /*76d0*/  IMAD.SHL.U32 R0, R3, 0x100000, RZ ;  /* 0x0010000003007824 */ /* 0x000fca00078e00ff */
[----:B------:R-:W-:-:S07]  /*76e0*/  LOP3.LUT R0, R5, R0, R6, 0xfe, !PT ;  /* 0x0000000005007212 */ /* 0x000fce00078efe06 */
.L_x_14386:
[----:B------:R-:W-:Y:S05]  /*76f0*/  BSYNC B0 ;  /* 0x0000000000007941 */ /* 0x000fea0003800000 */
.L_x_14385:
[----:B------:R-:W-:-:S04]  /*7700*/  FMUL.FTZ R0, R0, 1 ;  /* 0x3f80000000007820 */ /* 0x000fc80000410000 */
[----:B------:R0:W1:Y:S01]  /*7710*/  F2F.F64.F32 R16, R0 ;  /* 0x0000000000107310 */ /* 0x0000620000201800 */
[----:B------:R-:W-:Y:S05]  /*7720*/  BRA `(.L_x_14332) ;  /* 0x0000000400147947 */ /* 0x000fea0003800000 */
.L_x_14383:
        /* <DEDUP_REMOVED lines=21> */
.L_x_14392:
[----:B------:R-:W-:Y:S05]  /*7880*/  BSYNC B1 ;  /* 0x0000000000017941 */ /* 0x000fea0003800000 */
.L_x_14391:
[----:B------:R-:W-:Y:S01]  /*7890*/  LEA R5, R0, 0x37800000, 0x17 ;  /* 0x3780000000057811 */ /* 0x000fe200078eb8ff */
[----:B------:R-:W-:-:S05]  /*78a0*/  IMAD.SHL.U32 R0, R3, 0x200000, RZ ;  /* 0x0020000003007824 */ /* 0x000fca00078e00ff */
[----:B------:R-:W-:-:S07]  /*78b0*/  LOP3.LUT R0, R5, R0, R6, 0xfe, !PT ;  /* 0x0000000005007212 */ /* 0x000fce00078efe06 */
.L_x_14390:
[----:B------:R-:W-:Y:S05]  /*78c0*/  BSYNC B0 ;  /* 0x0000000000007941 */ /* 0x000fea0003800000 */
.L_x_14389:
[----:B------:R-:W-:-:S04]  /*78d0*/  FMUL.FTZ R0, R0, 1 ;  /* 0x3f80000000007820 */ /* 0x000fc80000410000 */
[----:B------:R0:W1:Y:S01]  /*78e0*/  F2F.F64.F32 R16, R0 ;  /* 0x0000000000107310 */ /* 0x0000620000201800 */
[----:B------:R-:W-:Y:S05]  /*78f0*/  BRA `(.L_x_14332) ;  /* 0x0000000000a07947 */ /* 0x000fea0003800000 */
.L_x_14382:
        /* <DEDUP_REMOVED lines=14> */
.L_x_14396:
[----:B------:R-:W-:Y:S05]  /*79e0*/  BSYNC B0 ;  /* 0x0000000000007941 */ /* 0x000fea0003800000 */
.L_x_14395:
[----:B------:R-:W-:-:S04]  /*79f0*/  FMUL.FTZ R0, R0, 1 ;  /* 0x3f80000000007820 */ /* 0x000fc80000410000 */
[----:B------:R0:W1:Y:S01]  /*7a00*/  F2F.F64.F32 R16, R0 ;  /* 0x0000000000107310 */ /* 0x0000620000201800 */
[----:B------:R-:W-:Y:S05]  /*7a10*/  BRA `(.L_x_14332) ;  /* 0x0000000000587947 */ /* 0x000fea0003800000 */
.L_x_14370:
        /* <DEDUP_REMOVED lines=16> */
.L_x_14397:
[----:B------:R-:W-:Y:S05]  /*7b20*/  BRA `(.L_x_14332) ;  /* 0x0000000000147947 */ /* 0x000fea0003800000 */
.L_x_14394:
[----:B------:R-:W2:Y:S02]  /*7b30*/  LDG.E.64 R16, desc[UR36][R4.64] ;  /* 0x0000002404107981 */ /* 0x000ea4000c1e1b00 */
[----:B--2---:R-:W0:Y:S01]  /*7b40*/  I2F.F64.U64 R16, R16 ;  /* 0x0000001000107312 */ /* 0x004e220000301800 */
[----:B------:R-:W-:Y:S05]  /*7b50*/  BRA `(.L_x_14332) ;  /* 0x0000000000087947 */ /* 0x000fea0003800000 */
.L_x_14393:
[----:B------:R-:W2:Y:S02]  /*7b60*/  LDG.E R4, desc[UR36][R4.64] ;  /* 0x0000002404047981 */ /* 0x000ea4000c1e1900 */
[----:B--2---:R0:W1:Y:S02]  /*7b70*/  I2F.F64.U32 R16, R4 ;  /* 0x0000000400107312 */ /* 0x0040640000201800 */
.L_x_14332:
[----:B------:R-:W-:Y:S05]  /*7b80*/  BSYNC B6 ;  /* 0x0000000000067941 */ /* 0x000fea0003800000 */
.L_x_14331:
[----:B------:R-:W4:Y:S01]  /*7b90*/  S2R R23, SR_TID.X ;  /* 0x0000000000177919 */ /* 0x000f220000002100 */
[----:B------:R-:W4:Y:S01]  /*7ba0*/  LDC.U8 R19, c[0x0][0x240] ;  /* 0x00009000ff137b82 */ /* 0x000f220000000000 */
[----:B01-3-5:R-:W-:Y:S01]  /*7bb0*/  DADD R4, -R32, 1 ;  /* 0x3ff0000020047429 */ /* 0x02bfe20000000100 */
[----:B------:R-:W-:Y:S01]  /*7bc0*/  BSSY B6, `(.L_x_14398) ;  /* 0x0000124000067945 */ /* 0x000fe20003800000 */
[----:B--2---:R-:W-:Y:S02]  /*7bd0*/  DADD R6, -R28, 1 ;  /* 0x3ff000001c067429 */ /* 0x004fe40000000100 */
[----:B------:R-:W-:Y:S02]  /*7be0*/  DADD R8, -R24, 1 ;  /* 0x3ff0000018087429 */ /* 0x000fe40000000100 */
[----:B------:R-:W-:Y:S02]  /*7bf0*/  DADD R10, -R16, 1 ;  /* 0x3ff00000100a7429 */ /* 0x000fe40000000100 */
[----:B----4-:R-:W-:-:S02]  /*7c00*/  DMUL R4, R4, R34 ;  /* 0x0000002204047228 */ /* 0x010fc40000000000 */
[----:B------:R-:W-:Y:S02]  /*7c10*/  DMUL R6, R6, R36 ;  /* 0x0000002406067228 */ /* 0x000fe40000000000 */
[----:B------:R-:W-:Y:S02]  /*7c20*/  DMUL R8, R8, R30 ;  /* 0x0000001e08087228 */ /* 0x000fe40000000000 */
[----:B------:R-:W-:Y:S02]  /*7c30*/  DMUL R10, R10, R26 ;  /* 0x0000001a0a0a7228 */ /* 0x000fe40000000000 */
[----:B------:R-:W-:Y:S02]  /*7c40*/  DMUL R4, R4, R32 ;  /* 0x0000002004047228 */ /* 0x000fe40000000000 */
[----:B------:R-:W-:Y:S02]  /*7c50*/  DMUL R28, R6, R28 ;  /* 0x0000001c061c7228 */ /* 0x000fe40000000000 */
[----:B------:R-:W-:-:S02]  /*7c60*/  DMUL R24, R8, R24 ;  /* 0x0000001808187228 */ /* 0x000fc40000000000 */
        /* <DEDUP_REMOVED lines=25> */
.L_x_14403:
[----:B------:R-:W0:Y:S02]  /*7e00*/  F2I.S64.F64.TRUNC R4, R4 ;  /* 0x0000000400047311 */ /* 0x000e24000030d900 */
[----:B0-----:R-:W-:-:S05]  /*7e10*/  IMAD.MOV.U32 R3, RZ, RZ, R4 ;  /* 0x000000ffff037224 */ /* 0x001fca00078e0004 */
[----:B------:R0:W-:Y:S01]  /*7e20*/  STG.E.U8 desc[UR36][R8.64], R3 ;  /* 0x0000000308007986 */ /* 0x0001e2000c101124 */
[----:B------:R-:W-:Y:S05]  /*7e30*/  BRA `(.L_x_14399) ;  /* 0x0000000c00f07947 */ /* 0x000fea0003800000 */
.L_x_14402:
        /* <DEDUP_REMOVED lines=9> */
.L_x_14406:
[----:B------:R-:W0:Y:S02]  /*7ed0*/  F2I.F64.TRUNC R5, R4 ;  /* 0x0000000400057311 */ /* 0x000e24000030d100 */
[----:B0-----:R0:W-:Y:S01]  /*7ee0*/  STG.E desc[UR36][R8.64], R5 ;  /* 0x0000000508007986 */ /* 0x0011e2000c101924 */
[----:B------:R-:W-:Y:S05]  /*7ef0*/  BRA `(.L_x_14399) ;  /* 0x0000000c00c07947 */ /* 0x000fea0003800000 */
.L_x_14405:
[----:B------:R-:W0:Y:S02]  /*7f00*/  F2I.F64.TRUNC R5, R4 ;  /* 0x0000000400057311 */ /* 0x000e24000030d100 */
[----:B0-----:R0:W-:Y:S01]  /*7f10*/  STG.E.U16 desc[UR36][R8.64], R5 ;  /* 0x0000000508007986 */ /* 0x0011e2000c101524 */
[----:B------:R-:W-:Y:S05]  /*7f20*/  BRA `(.L_x_14399) ;  /* 0x0000000c00b47947 */ /* 0x000fea0003800000 */
.L_x_14401:
        /* <DEDUP_REMOVED lines=13> */
.L_x_14408:
        /* <DEDUP_REMOVED lines=8> */
.L_x_14407:
        /* <DEDUP_REMOVED lines=14> */
.L_x_14410:
        /* <DEDUP_REMOVED lines=9> */
.L_x_14409:
[----:B------:R4:W-:Y:S01]  /*81f0*/  STG.E.64 desc[UR36][R8.64], R4 ;  /* 0x0000000408007986 */ /* 0x0009e2000c101b24 */
[----:B------:R-:W-:Y:S05]  /*8200*/  BRA `(.L_x_14399) ;  /* 0x0000000800fc7947 */ /* 0x000fea0003800000 */
.L_x_14400:
        /* <DEDUP_REMOVED lines=12> */
.L_x_14413:
[----:B------:R-:W-:-:S05]  /*82d0*/  CS2R R6, SRZ ;  /* 0x0000000000067805 */ /* 0x000fca000001ff00 */
[----:B------:R0:W-:Y:S01]  /*82e0*/  STG.E.128 desc[UR36][R8.64], R4 ;  /* 0x0000000408007986 */ /* 0x0001e2000c101d24 */
[----:B------:R-:W-:Y:S05]  /*82f0*/  BRA `(.L_x_14399) ;  /* 0x0000000800c07947 */ /* 0x000fea0003800000 */
.L_x_14412:
        /* <DEDUP_REMOVED lines=25> */
.L_x_14417:
[----:B------:R-:W-:Y:S05]  /*8490*/  BSYNC B0 ;  /* 0x0000000000007941 */ /* 0x000fea0003800000 */
.L_x_14416:
[----:B------:R-:W-:-:S05]  /*84a0*/  LOP3.LUT R7, R0, R7, RZ, 0xfc, !PT ;  /* 0x0000000700077212 */ /* 0x000fca00078efcff */
[----:B------:R0:W-:Y:S01]  /*84b0*/  STG.E.U8 desc[UR36][R8.64], R7 ;  /* 0x0000000708007986 */ /* 0x0001e2000c101124 */
[----:B------:R-:W-:Y:S05]  /*84c0*/  BRA `(.L_x_14399) ;  /* 0x00000008004c7947 */ /* 0x000fea0003800000 */
.L_x_14415:
        /* <DEDUP_REMOVED lines=17> */
.L_x_14419:
[----:B------:R-:W-:Y:S01]  /*85e0*/  IMAD.MOV.U32 R0, RZ, RZ, 0x7f ;  /* 0x0000007fff007424 */ /* 0x000fe200078e00ff */
[----:B------:R-:W-:-:S04]  /*85f0*/  ISETP.GT.U32.AND P0, PT, R3, 0x7f800000, PT ;  /* 0x7f8000000300780c */ /* 0x000fc80003f04070 */
[----:B------:R-:W-:-:S09]  /*8600*/  SEL R0, R0, 0x7c, P0 ;  /* 0x0000007c00007807 */ /* 0x000fd20000000000 */
.L_x_14420:
[----:B------:R-:W-:Y:S05]  /*8610*/  BSYNC B0 ;  /* 0x0000000000007941 */ /* 0x000fea0003800000 */
.L_x_14418:
[----:B------:R-:W-:-:S04]  /*8620*/  LOP3.LUT R3, R7, 0x80000000, RZ, 0xc0, !PT ;  /* 0x8000000007037812 */ /* 0x000fc800078ec0ff */
[----:B------:R-:W-:-:S04]  /*8630*/  SHF.R.U32.HI R3, RZ, 0x18, R3 ;  /* 0x00000018ff037819 */ /* 0x000fc80000011603 */
[----:B------:R-:W-:-:S05]  /*8640*/  LOP3.LUT R3, R0, R3, RZ, 0xfc, !PT ;  /* 0x0000000300037212 */ /* 0x000fca00078efcff */
[----:B------:R0:W-:Y:S01]  /*8650*/  STG.E.U8 desc[UR36][R8.64], R3 ;  /* 0x0000000308007986 */ /* 0x0001e2000c101124 */
[----:B------:R-:W-:Y:S05]  /*8660*/  BRA `(.L_x_14399) ;  /* 0x0000000400e47947 */ /* 0x000fea0003800000 */
.L_x_14414:
        /* <DEDUP_REMOVED lines=8> */
.L_x_14411:
        /* <DEDUP_REMOVED lines=11> */
.L_x_14423:
        /* <DEDUP_REMOVED lines=21> */
.L_x_14426:
[----:B------:R-:W-:-:S04]  /*88f0*/  LOP3.LUT R0, R7, 0x80000000, RZ, 0xc0, !PT ;  /* 0x8000000007007812 */ /* 0x000fc800078ec0ff */
[----:B------:R-:W-:-:S04]  /*8900*/  SHF.R.U32.HI R0, RZ, 0x18, R0 ;  /* 0x00000018ff007819 */ /* 0x000fc80000011600 */
[----:B------:R-:W-:-:S07]  /*8910*/  LOP3.LUT R0, R3, R0, RZ, 0xfc, !PT ;  /* 0x0000000003007212 */ /* 0x000fce00078efcff */
.L_x_14425:
[----:B------:R-:W-:Y:S05]  /*8920*/  BSYNC B0 ;  /* 0x0000000000007941 */ /* 0x000fea0003800000 */
.L_x_14424:
[----:B------:R0:W-:Y:S01]  /*8930*/  STG.E.U8 desc[UR36][R8.64], R0 ;  /* 0x0000000008007986 */ /* 0x0001e2000c101124 */
[----:B------:R-:W-:Y:S05]  /*8940*/  BRA `(.L_x_14399) ;  /* 0x00000004002c7947 */ /* 0x000fea0003800000 */
.L_x_14422:
        /* <DEDUP_REMOVED lines=21> */
.L_x_14429:
[----:B------:R-:W-:-:S04]  /*8aa0*/  LOP3.LUT R0, R7, 0x80000000, RZ, 0xc0, !PT ;  /* 0x8000000007007812 */ /* 0x000fc800078ec0ff */
[----:B------:R-:W-:-:S04]  /*8ab0*/  SHF.R.U32.HI R0, RZ, 0x18, R0 ;  /* 0x00000018ff007819 */ /* 0x000fc80000011600 */
[----:B------:R-:W-:-:S07]  /*8ac0*/  LOP3.LUT R0, R3, R0, RZ, 0xfc, !PT ;  /* 0x0000000003007212 */ /* 0x000fce00078efcff */
.L_x_14428:
[----:B------:R-:W-:Y:S05]  /*8ad0*/  BSYNC B0 ;  /* 0x0000000000007941 */ /* 0x000fea0003800000 */
.L_x_14427:
[----:B------:R0:W-:Y:S01]  /*8ae0*/  STG.E.U8 desc[UR36][R8.64], R0 ;  /* 0x0000000008007986 */ /* 0x0001e2000c101124 */
[----:B------:R-:W-:Y:S05]  /*8af0*/  BRA `(.L_x_14399) ;  /* 0x0000000000c07947 */ /* 0x000fea0003800000 */
.L_x_14421:
        /* <DEDUP_REMOVED lines=26> */
.L_x_14404:
        /* <DEDUP_REMOVED lines=16> */
.L_x_14432:
[----:B------:R-:W-:Y:S05]  /*8da0*/  BRA `(.L_x_14399) ;  /* 0x0000000000147947 */ /* 0x000fea0003800000 */
.L_x_14431:
[----:B------:R-:W0:Y:S02]  /*8db0*/  F2I.U64.F64.TRUNC R4, R4 ;  /* 0x0000000400047311 */ /* 0x000e24000030d800 */
[----:B0-----:R0:W-:Y:S01]  /*8dc0*/  STG.E.64 desc[UR36][R8.64], R4 ;  /* 0x0000000408007986 */ /* 0x0011e2000c101b24 */
[----:B------:R-:W-:Y:S05]  /*8dd0*/  BRA `(.L_x_14399) ;  /* 0x0000000000087947 */ /* 0x000fea0003800000 */
.L_x_14430:
[----:B------:R-:W0:Y:S02]  /*8de0*/  F2I.U32.F64.TRUNC R5, R4 ;  /* 0x0000000400057311 */ /* 0x000e24000030d000 */
[----:B0-----:R0:W-:Y:S02]  /*8df0*/  STG.E desc[UR36][R8.64], R5 ;  /* 0x0000000508007986 */ /* 0x0011e4000c101924 */
.L_x_14399:
[----:B------:R-:W-:Y:S05]  /*8e00*/  BSYNC B6 ;  /* 0x0000000000067941 */ /* 0x000fea0003800000 */
.L_x_14398:
        /* <DEDUP_REMOVED lines=24> */
.L_x_14438:
[----:B------:R-:W0:Y:S02]  /*8f90*/  F2I.S64.F64.TRUNC R28, R28 ;  /* 0x0000001c001c7311 */ /* 0x000e24000030d900 */
[----:B0-----:R-:W-:-:S05]  /*8fa0*/  IMAD.MOV.U32 R3, RZ, RZ, R28 ;  /* 0x000000ffff037224 */ /* 0x001fca00078e001c */
[----:B------:R0:W-:Y:S01]  /*8fb0*/  STG.E.U8 desc[UR36][R4.64], R3 ;  /* 0x0000000304007986 */ /* 0x0001e2000c101124 */
[----:B------:R-:W-:Y:S05]  /*8fc0*/  BRA `(.L_x_14440) ;  /* 0x0000000c00f07947 */ /* 0x000fea0003800000 */
.L_x_14437:
        /* <DEDUP_REMOVED lines=9> */
.L_x_14442:
[----:B------:R-:W0:Y:S02]  /*9060*/  F2I.F64.TRUNC R29, R28 ;  /* 0x0000001c001d7311 */ /* 0x000e24000030d100 */
[----:B0-----:R0:W-:Y:S01]  /*9070*/  STG.E desc[UR36][R4.64], R29 ;  /* 0x0000001d04007986 */ /* 0x0011e2000c101924 */
[----:B------:R-:W-:Y:S05]  /*9080*/  BRA `(.L_x_14440) ;  /* 0x0000000c00c07947 */ /* 0x000fea0003800000 */
.L_x_14441:
[----:B------:R-:W0:Y:S02]  /*9090*/  F2I.F64.TRUNC R29, R28 ;  /* 0x0000001c001d7311 */ /* 0x000e24000030d100 */
[----:B0-----:R0:W-:Y:S01]  /*90a0*/  STG.E.U16 desc[UR36][R4.64], R29 ;  /* 0x0000001d04007986 */ /* 0x0011e2000c101524 */
[----:B------:R-:W-:Y:S05]  /*90b0*/  BRA `(.L_x_14440) ;  /* 0x0000000c00b47947 */ /* 0x000fea0003800000 */
.L_x_14436:
        /* <DEDUP_REMOVED lines=13> */
.L_x_14444:
        /* <DEDUP_REMOVED lines=8> */
.L_x_14443:
        /* <DEDUP_REMOVED lines=14> */
.L_x_14446:
        /* <DEDUP_REMOVED lines=9> */
.L_x_14445:
[----:B------:R4:W-:Y:S01]  /*9380*/  STG.E.64 desc[UR36][R4.64], R28 ;  /* 0x0000001c04007986 */ /* 0x0009e2000c101b24 */
[----:B------:R-:W-:Y:S05]  /*9390*/  BRA `(.L_x_14440) ;  /* 0x0000000800fc7947 */ /* 0x000fea0003800000 */
.L_x_14435:
        /* <DEDUP_REMOVED lines=12> */
.L_x_14449:
[----:B------:R-:W-:-:S05]  /*9460*/  CS2R R30, SRZ ;  /* 0x00000000001e7805 */ /* 0x000fca000001ff00 */
[----:B------:R0:W-:Y:S01]  /*9470*/  STG.E.128 desc[UR36][R4.64], R28 ;  /* 0x0000001c04007986 */ /* 0x0001e2000c101d24 */
[----:B------:R-:W-:Y:S05]  /*9480*/  BRA `(.L_x_14440) ;  /* 0x0000000800c07947 */ /* 0x000fea0003800000 */
.L_x_14448:
        /* <DEDUP_REMOVED lines=25> */
.L_x_14453:
[----:B------:R-:W-:Y:S05]  /*9620*/  BSYNC B0 ;  /* 0x0000000000007941 */ /* 0x000fea0003800000 */
.L_x_14452:
[----:B------:R-:W-:-:S05]  /*9630*/  LOP3.LUT R7, R0, R7, RZ, 0xfc, !PT ;  /* 0x0000000700077212 */ /* 0x000fca00078efcff */
[----:B------:R0:W-:Y:S01]  /*9640*/  STG.E.U8 desc[UR36][R4.64], R7 ;  /* 0x0000000704007986 */ /* 0x0001e2000c101124 */
[----:B------:R-:W-:Y:S05]  /*9650*/  BRA `(.L_x_14440) ;  /* 0x00000008004c7947 */ /* 0x000fea0003800000 */
.L_x_14451:
        /* <DEDUP_REMOVED lines=17> */
.L_x_14455:
[----:B------:R-:W-:Y:S01]  /*9770*/  IMAD.MOV.U32 R0, RZ, RZ, 0x7f ;  /* 0x0000007fff007424 */ /* 0x000fe200078e00ff */
[----:B------:R-:W-:-:S04]  /*9780*/  ISETP.GT.U32.AND P0, PT, R3, 0x7f800000, PT ;  /* 0x7f8000000300780c */ /* 0x000fc80003f04070 */
[----:B------:R-:W-:-:S09]  /*9790*/  SEL R0, R0, 0x7c, P0 ;  /* 0x0000007c00007807 */ /* 0x000fd20000000000 */
.L_x_14456:
[----:B------:R-:W-:Y:S05]  /*97a0*/  BSYNC B0 ;  /* 0x0000000000007941 */ /* 0x000fea0003800000 */
.L_x_14454:
[----:B------:R-:W-:-:S04]  /*97b0*/  LOP3.LUT R3, R7, 0x80000000, RZ, 0xc0, !PT ;  /* 0x8000000007037812 */ /* 0x000fc800078ec0ff */
[----:B------:R-:W-:-:S04]  /*97c0*/  SHF.R.U32.HI R3, RZ, 0x18, R3 ;  /* 0x00000018ff037819 */ /* 0x000fc80000011603 */
[----:B------:R-:W-:-:S05]  /*97d0*/  LOP3.LUT R3, R0, R3, RZ, 0xfc, !PT ;  /* 0x0000000300037212 */ /* 0x000fca00078efcff */
[----:B------:R0:W-:Y:S01]  /*97e0*/  STG.E.U8 desc[UR36][R4.64], R3 ;  /* 0x0000000304007986 */ /* 0x0001e2000c101124 */
[----:B------:R-:W-:Y:S05]  /*97f0*/  BRA `(.L_x_14440) ;  /* 0x0000000400e47947 */ /* 0x000fea0003800000 */
.L_x_14450:
        /* <DEDUP_REMOVED lines=8> */
.L_x_14447:
        /* <DEDUP_REMOVED lines=11> */
.L_x_14459:
        /* <DEDUP_REMOVED lines=21> */
.L_x_14462:
[----:B------:R-:W-:-:S04]  /*9a80*/  LOP3.LUT R0, R7, 0x80000000, RZ, 0xc0, !PT ;  /* 0x8000000007007812 */ /* 0x000fc800078ec0ff */
[----:B------:R-:W-:-:S04]  /*9a90*/  SHF.R.U32.HI R0, RZ, 0x18, R0 ;  /* 0x00000018ff007819 */ /* 0x000fc80000011600 */
[----:B------:R-:W-:-:S07]  /*9aa0*/  LOP3.LUT R0, R3, R0, RZ, 0xfc, !PT ;  /* 0x0000000003007212 */ /* 0x000fce00078efcff */
.L_x_14461:
[----:B------:R-:W-:Y:S05]  /*9ab0*/  BSYNC B0 ;  /* 0x0000000000007941 */ /* 0x000fea0003800000 */
.L_x_14460:
[----:B------:R0:W-:Y:S01]  /*9ac0*/  STG.E.U8 desc[UR36][R4.64], R0 ;  /* 0x0000000004007986 */ /* 0x0001e2000c101124 */
[----:B------:R-:W-:Y:S05]  /*9ad0*/  BRA `(.L_x_14440) ;  /* 0x00000004002c7947 */ /* 0x000fea0003800000 */
.L_x_14458:
        /* <DEDUP_REMOVED lines=21> */
.L_x_14465:
[----:B------:R-:W-:-:S04]  /*9c30*/  LOP3.LUT R0, R7, 0x80000000, RZ, 0xc0, !PT ;  /* 0x8000000007007812 */ /* 0x000fc800078ec0ff */
[----:B------:R-:W-:-:S04]  /*9c40*/  SHF.R.U32.HI R0, RZ, 0x18, R0 ;  /* 0x00000018ff007819 */ /* 0x000fc80000011600 */
[----:B------:R-:W-:-:S07]  /*9c50*/  LOP3.LUT R0, R3, R0, RZ, 0xfc, !PT ;  /* 0x0000000003007212 */ /* 0x000fce00078efcff */
.L_x_14464:
[----:B------:R-:W-:Y:S05]  /*9c60*/  BSYNC B0 ;  /* 0x0000000000007941 */ /* 0x000fea0003800000 */
.L_x_14463:
[----:B------:R0:W-:Y:S01]  /*9c70*/  STG.E.U8 desc[UR36][R4.64], R0 ;  /* 0x0000000004007986 */ /* 0x0001e2000c101124 */
[----:B------:R-:W-:Y:S05]  /*9c80*/  BRA `(.L_x_14440) ;  /* 0x0000000000c07947 */ /* 0x000fea0003800000 */
.L_x_14457:
        /* <DEDUP_REMOVED lines=26> */
.L_x_14439:
        /* <DEDUP_REMOVED lines=16> */
.L_x_14468:
[----:B------:R-:W-:Y:S05]  /*9f30*/  BRA `(.L_x_14440) ;  /* 0x0000000000147947 */ /* 0x000fea0003800000 */
.L_x_14467:
[----:B------:R-:W0:Y:S02]  /*9f40*/  F2I.U64.F64.TRUNC R28, R28 ;  /* 0x0000001c001c7311 */ /* 0x000e24000030d800 */
[----:B0-----:R0:W-:Y:S01]  /*9f50*/  STG.E.64 desc[UR36][R4.64], R28 ;  /* 0x0000001c04007986 */ /* 0x0011e2000c101b24 */
[----:B------:R-:W-:Y:S05]  /*9f60*/  BRA `(.L_x_14440) ;  /* 0x0000000000087947 */ /* 0x000fea0003800000 */
.L_x_14466:
[----:B------:R-:W0:Y:S02]  /*9f70*/  F2I.U32.F64.TRUNC R29, R28 ;  /* 0x0000001c001d7311 */ /* 0x000e24000030d000 */
[----:B0-----:R0:W-:Y:S02]  /*9f80*/  STG.E desc[UR36][R4.64], R29 ;  /* 0x0000001d04007986 */ /* 0x0011e4000c101924 */
.L_x_14440:
        /* <DEDUP_REMOVED lines=24> */
.L_x_14472:
[----:B------:R-:W0:Y:S02]  /*a110*/  F2I.S64.F64.TRUNC R24, R24 ;  /* 0x0000001800187311 */ /* 0x000e24000030d900 */
[----:B0-----:R-:W-:-:S05]  /*a120*/  IMAD.MOV.U32 R3, RZ, RZ, R24 ;  /* 0x000000ffff037224 */ /* 0x001fca00078e0018 */
[----:B------:R0:W-:Y:S01]  /*a130*/  STG.E.U8 desc[UR36][R4.64], R3 ;  /* 0x0000000304007986 */ /* 0x0001e2000c101124 */
[----:B------:R-:W-:Y:S05]  /*a140*/  BRA `(.L_x_14474) ;  /* 0x0000000c00f07947 */ /* 0x000fea0003800000 */
.L_x_14471:
        /* <DEDUP_REMOVED lines=9> */
.L_x_14476:
[----:B------:R-:W0:Y:S02]  /*a1e0*/  F2I.F64.TRUNC R25, R24 ;  /* 0x0000001800197311 */ /* 0x000e24000030d100 */
[----:B0-----:R0:W-:Y:S01]  /*a1f0*/  STG.E desc[UR36][R4.64], R25 ;  /* 0x0000001904007986 */ /* 0x0011e2000c101924 */
[----:B------:R-:W-:Y:S05]  /*a200*/  BRA `(.L_x_14474) ;  /* 0x0000000c00c07947 */ /* 0x000fea0003800000 */
.L_x_14475:
[----:B------:R-:W0:Y:S02]  /*a210*/  F2I.F64.TRUNC R25, R24 ;  /* 0x0000001800197311 */ /* 0x000e24000030d100 */
[----:B0-----:R0:W-:Y:S01]  /*a220*/  STG.E.U16 desc[UR36][R4.64], R25 ;  /* 0x0000001904007986 */ /* 0x0011e2000c101524 */
[----:B------:R-:W-:Y:S05]  /*a230*/  BRA `(.L_x_14474) ;  /* 0x0000000c00b47947 */ /* 0x000fea0003800000 */
.L_x_14470:
        /* <DEDUP_REMOVED lines=13> */
.L_x_14478:
        /* <DEDUP_REMOVED lines=8> */
.L_x_14477:
        /* <DEDUP_REMOVED lines=14> */
.L_x_14480:
        /* <DEDUP_REMOVED lines=9> */
.L_x_14479:
[----:B------:R0:W-:Y:S01]  /*a500*/  STG.E.64 desc[UR36][R4.64], R24 ;  /* 0x0000001804007986 */ /* 0x0001e2000c101b24 */
[----:B------:R-:W-:Y:S05]  /*a510*/  BRA `(.L_x_14474) ;  /* 0x0000000800fc7947 */ /* 0x000fea0003800000 */
.L_x_14469:
        /* <DEDUP_REMOVED lines=12> */
.L_x_14483:
[----:B------:R-:W-:-:S05]  /*a5e0*/  CS2R R26, SRZ ;  /* 0x00000000001a7805 */ /* 0x000fca000001ff00 */
[----:B------:R0:W-:Y:S01]  /*a5f0*/  STG.E.128 desc[UR36][R4.64], R24 ;  /* 0x0000001804007986 */ /* 0x0001e2000c101d24 */
[----:B------:R-:W-:Y:S05]  /*a600*/  BRA `(.L_x_14474) ;  /* 0x0000000800c07947 */ /* 0x000fea0003800000 */
.L_x_14482:
        /* <DEDUP_REMOVED lines=25> */
.L_x_14487:
[----:B------:R-:W-:Y:S05]  /*a7a0*/  BSYNC B0 ;  /* 0x0000000000007941 */ /* 0x000fea0003800000 */
.L_x_14486:
[----:B------:R-:W-:-:S05]  /*a7b0*/  LOP3.LUT R7, R0, R7, RZ, 0xfc, !PT ;  /* 0x0000000700077212 */ /* 0x000fca00078efcff */
[----:B------:R0:W-:Y:S01]  /*a7c0*/  STG.E.U8 desc[UR36][R4.64], R7 ;  /* 0x0000000704007986 */ /* 0x0001e2000c101124 */
[----:B------:R-:W-:Y:S05]  /*a7d0*/  BRA `(.L_x_14474) ;  /* 0x00000008004c7947 */ /* 0x000fea0003800000 */
.L_x_14485:
        /* <DEDUP_REMOVED lines=17> */
.L_x_14489:
[----:B------:R-:W-:Y:S01]  /*a8f0*/  IMAD.MOV.U32 R0, RZ, RZ, 0x7f ;  /* 0x0000007fff007424 */ /* 0x000fe200078e00ff */
[----:B------:R-:W-:-:S04]  /*a900*/  ISETP.GT.U32.AND P0, PT, R3, 0x7f800000, PT ;  /* 0x7f8000000300780c */ /* 0x000fc80003f04070 */
[----:B------:R-:W-:-:S09]  /*a910*/  SEL R0, R0, 0x7c, P0 ;  /* 0x0000007c00007807 */ /* 0x000fd20000000000 */
.L_x_14490:
[----:B------:R-:W-:Y:S05]  /*a920*/  BSYNC B0 ;  /* 0x0000000000007941 */ /* 0x000fea0003800000 */
.L_x_14488:
[----:B------:R-:W-:-:S04]  /*a930*/  LOP3.LUT R3, R7, 0x80000000, RZ, 0xc0, !PT ;  /* 0x8000000007037812 */ /* 0x000fc800078ec0ff */
[----:B------:R-:W-:-:S04]  /*a940*/  SHF.R.U32.HI R3, RZ, 0x18, R3 ;  /* 0x00000018ff037819 */ /* 0x000fc80000011603 */
[----:B------:R-:W-:-:S05]  /*a950*/  LOP3.LUT R3, R0, R3, RZ, 0xfc, !PT ;  /* 0x0000000300037212 */ /* 0x000fca00078efcff */
[----:B------:R0:W-:Y:S01]  /*a960*/  STG.E.U8 desc[UR36][R4.64], R3 ;  /* 0x0000000304007986 */ /* 0x0001e2000c101124 */
[----:B------:R-:W-:Y:S05]  /*a970*/  BRA `(.L_x_14474) ;  /* 0x0000000400e47947 */ /* 0x000fea0003800000 */
.L_x_14484:
        /* <DEDUP_REMOVED lines=8> */
.L_x_14481:
        /* <DEDUP_REMOVED lines=11> */
.L_x_14493:
        /* <DEDUP_REMOVED lines=21> */
.L_x_14496:
[----:B------:R-:W-:-:S04]  /*ac00*/  LOP3.LUT R0, R7, 0x80000000, RZ, 0xc0, !PT ;  /* 0x8000000007007812 */ /* 0x000fc800078ec0ff */
[----:B------:R-:W-:-:S04]  /*ac10*/  SHF.R.U32.HI R0, RZ, 0x18, R0 ;  /* 0x00000018ff007819 */ /* 0x000fc80000011600 */
[----:B------:R-:W-:-:S07]  /*ac20*/  LOP3.LUT R0, R3, R0, RZ, 0xfc, !PT ;  /* 0x0000000003007212 */ /* 0x000fce00078efcff */
.L_x_14495:
[----:B------:R-:W-:Y:S05]  /*ac30*/  BSYNC B0 ;  /* 0x0000000000007941 */ /* 0x000fea0003800000 */
.L_x_14494:
[----:B------:R0:W-:Y:S01]  /*ac40*/  STG.E.U8 desc[UR36][R4.64], R0 ;  /* 0x0000000004007986 */ /* 0x0001e2000c101124 */
[----:B------:R-:W-:Y:S05]  /*ac50*/  BRA `(.L_x_14474) ;  /* 0x00000004002c7947 */ /* 0x000fea0003800000 */
.L_x_14492:
        /* <DEDUP_REMOVED lines=21> */
.L_x_14499:
[----:B------:R-:W-:-:S04]  /*adb0*/  LOP3.LUT R0, R7, 0x80000000, RZ, 0xc0, !PT ;  /* 0x8000000007007812 */ /* 0x000fc800078ec0ff */
[----:B------:R-:W-:-:S04]  /*adc0*/  SHF.R.U32.HI R0, RZ, 0x18, R0 ;  /* 0x00000018ff007819 */ /* 0x000fc80000011600 */
[----:B------:R-:W-:-:S07]  /*add0*/  LOP3.LUT R0, R3, R0, RZ, 0xfc, !PT ;  /* 0x0000000003007212 */ /* 0x000fce00078efcff */
.L_x_14498:
[----:B------:R-:W-:Y:S05]  /*ade0*/  BSYNC B0 ;  /* 0x0000000000007941 */ /* 0x000fea0003800000 */
.L_x_14497:
[----:B------:R0:W-:Y:S01]  /*adf0*/  STG.E.U8 desc[UR36][R4.64], R0 ;  /* 0x0000000004007986 */ /* 0x0001e2000c101124 */
[----:B------:R-:W-:Y:S05]  /*ae00*/  BRA `(.L_x_14474) ;  /* 0x0000000000c07947 */ /* 0x000fea0003800000 */
.L_x_14491:
        /* <DEDUP_REMOVED lines=26> */
.L_x_14473:
        /* <DEDUP_REMOVED lines=16> */
.L_x_14502:
[----:B------:R-:W-:Y:S05]  /*b0b0*/  BRA `(.L_x_14474) ;  /* 0x0000000000147947 */ /* 0x000fea0003800000 */
.L_x_14501:
[----:B------:R-:W0:Y:S02]  /*b0c0*/  F2I.U64.F64.TRUNC R24, R24 ;  /* 0x0000001800187311 */ /* 0x000e24000030d800 */
[----:B0-----:R0:W-:Y:S01]  /*b0d0*/  STG.E.64 desc[UR36][R4.64], R24 ;  /* 0x0000001804007986 */ /* 0x0011e2000c101b24 */
[----:B------:R-:W-:Y:S05]  /*b0e0*/  BRA `(.L_x_14474) ;  /* 0x0000000000087947 */ /* 0x000fea0003800000 */
.L_x_14500:
[----:B------:R-:W0:Y:S02]  /*b0f0*/  F2I.U32.F64.TRUNC R25, R24 ;  /* 0x0000001800197311 */ /* 0x000e24000030d000 */
[----:B0-----:R0:W-:Y:S02]  /*b100*/  STG.E desc[UR36][R4.64], R25 ;  /* 0x0000001904007986 */ /* 0x0011e4000c101924 */
.L_x_14474:
[----:B------:R-:W-:-:S07]  /*b110*/  VIADD R23, R23, 0x80 ;  /* 0x0000008017177836 */ /* 0x000fce0000000000 */
.L_x_14434:
[----:B------:R-:W-:Y:S05]  /*b120*/  BSYNC B6 ;  /* 0x0000000000067941 */ /* 0x000fea0003800000 */
.L_x_14433:
        /* <DEDUP_REMOVED lines=22> */
.L_x_14506:
[----:B------:R-:W0:Y:S02]  /*b290*/  F2I.S64.F64.TRUNC R16, R16 ;  /* 0x0000001000107311 */ /* 0x000e24000030d900 */
[----:B0-----:R-:W-:-:S05]  /*b2a0*/  IMAD.MOV.U32 R5, RZ, RZ, R16 ;  /* 0x000000ffff057224 */ /* 0x001fca00078e0010 */
[----:B------:R-:W-:Y:S01]  /*b2b0*/  STG.E.U8 desc[UR36][R2.64], R5 ;  /* 0x0000000502007986 */ /* 0x000fe2000c101124 */
[----:B------:R-:W-:Y:S05]  /*b2c0*/  EXIT ;  /* 0x000000000000794d */ /* 0x000fea0003800000 */
.L_x_14505:
        /* <DEDUP_REMOVED lines=9> */
.L_x_14509:
[----:B------:R-:W0:Y:S02]  /*b360*/  F2I.F64.TRUNC R17, R16 ;  /* 0x0000001000117311 */ /* 0x000e24000030d100 */
[----:B0-----:R-:W-:Y:S01]  /*b370*/  STG.E desc[UR36][R2.64], R17 ;  /* 0x0000001102007986 */ /* 0x001fe2000c101924 */
[----:B------:R-:W-:Y:S05]  /*b380*/  EXIT ;  /* 0x000000000000794d */ /* 0x000fea0003800000 */
.L_x_14508:
[----:B------:R-:W0:Y:S02]  /*b390*/  F2I.F64.TRUNC R17, R16 ;  /* 0x0000001000117311 */ /* 0x000e24000030d100 */
[----:B0-----:R-:W-:Y:S01]  /*b3a0*/  STG.E.U16 desc[UR36][R2.64], R17 ;  /* 0x0000001102007986 */ /* 0x001fe2000c101524 */
[----:B------:R-:W-:Y:S05]  /*b3b0*/  EXIT ;  /* 0x000000000000794d */ /* 0x000fea0003800000 */
.L_x_14504:
        /* <DEDUP_REMOVED lines=13> */
.L_x_14511:
        /* <DEDUP_REMOVED lines=8> */
.L_x_14510:
        /* <DEDUP_REMOVED lines=14> */
.L_x_14513:
        /* <DEDUP_REMOVED lines=9> */
.L_x_14512:
[----:B------:R-:W-:Y:S01]  /*b680*/  STG.E.64 desc[UR36][R2.64], R16 ;  /* 0x0000001002007986 */ /* 0x000fe2000c101b24 */
[----:B------:R-:W-:Y:S05]  /*b690*/  EXIT ;  /* 0x000000000000794d */ /* 0x000fea0003800000 */
.L_x_14503:
        /* <DEDUP_REMOVED lines=12> */
.L_x_14516:
[----:B------:R-:W-:-:S05]  /*b760*/  CS2R R18, SRZ ;  /* 0x0000000000127805 */ /* 0x000fca000001ff00 */
[----:B------:R-:W-:Y:S01]  /*b770*/  STG.E.128 desc[UR36][R2.64], R16 ;  /* 0x0000001002007986 */ /* 0x000fe2000c101d24 */
[----:B------:R-:W-:Y:S05]  /*b780*/  EXIT ;  /* 0x000000000000794d */ /* 0x000fea0003800000 */
.L_x_14515:
        /* <DEDUP_REMOVED lines=25> */
.L_x_14520:
[----:B------:R-:W-:Y:S05]  /*b920*/  BSYNC B0 ;  /* 0x0000000000007941 */ /* 0x000fea0003800000 */
.L_x_14519:
[----:B------:R-:W-:-:S05]  /*b930*/  LOP3.LUT R5, R0, R5, RZ, 0xfc, !PT ;  /* 0x0000000500057212 */ /* 0x000fca00078efcff */
[----:B------:R-:W-:Y:S01]  /*b940*/  STG.E.U8 desc[UR36][R2.64], R5 ;  /* 0x0000000502007986 */ /* 0x000fe2000c101124 */
[----:B------:R-:W-:Y:S05]  /*b950*/  EXIT ;  /* 0x000000000000794d */ /* 0x000fea0003800000 */
.L_x_14518:
        /* <DEDUP_REMOVED lines=17> */
.L_x_14522:
[----:B------:R-:W-:Y:S01]  /*ba70*/  IMAD.MOV.U32 R0, RZ, RZ, 0x7f ;  /* 0x0000007fff007424 */ /* 0x000fe200078e00ff */
[----:B------:R-:W-:-:S04]  /*ba80*/  ISETP.GT.U32.AND P0, PT, R4, 0x7f800000, PT ;  /* 0x7f8000000400780c */ /* 0x000fc80003f04070 */
[----:B------:R-:W-:-:S09]  /*ba90*/  SEL R0, R0, 0x7c, P0 ;  /* 0x0000007c00007807 */ /* 0x000fd20000000000 */
.L_x_14523:
[----:B------:R-:W-:Y:S05]  /*baa0*/  BSYNC B0 ;  /* 0x0000000000007941 */ /* 0x000fea0003800000 */
.L_x_14521:
[----:B------:R-:W-:-:S04]  /*bab0*/  LOP3.LUT R4, R5, 0x80000000, RZ, 0xc0, !PT ;  /* 0x8000000005047812 */ /* 0x000fc800078ec0ff */
[----:B------:R-:W-:-:S04]  /*bac0*/  SHF.R.U32.HI R5, RZ, 0x18, R4 ;  /* 0x00000018ff057819 */ /* 0x000fc80000011604 */
[----:B------:R-:W-:-:S05]  /*bad0*/  LOP3.LUT R5, R0, R5, RZ, 0xfc, !PT ;  /* 0x0000000500057212 */ /* 0x000fca00078efcff */
[----:B------:R-:W-:Y:S01]  /*bae0*/  STG.E.U8 desc[UR36][R2.64], R5 ;  /* 0x0000000502007986 */ /* 0x000fe2000c101124 */
[----:B------:R-:W-:Y:S05]  /*baf0*/  EXIT ;  /* 0x000000000000794d */ /* 0x000fea0003800000 */
.L_x_14517:
        /* <DEDUP_REMOVED lines=8> */
.L_x_14514:
        /* <DEDUP_REMOVED lines=11> */
.L_x_14526:
        /* <DEDUP_REMOVED lines=21> */
.L_x_14529:
[----:B------:R-:W-:-:S04]  /*bd80*/  LOP3.LUT R0, R7, 0x80000000, RZ, 0xc0, !PT ;  /* 0x8000000007007812 */ /* 0x000fc800078ec0ff */
[----:B------:R-:W-:-:S04]  /*bd90*/  SHF.R.U32.HI R5, RZ, 0x18, R0 ;  /* 0x00000018ff057819 */ /* 0x000fc80000011600 */
[----:B------:R-:W-:-:S04]  /*bda0*/  LOP3.LUT R4, R4, R5, RZ, 0xfc, !PT ;  /* 0x0000000504047212 */ /* 0x000fc800078efcff */
[----:B------:R-:W-:-:S07]  /*bdb0*/  PRMT R0, R4, 0x7610, R0 ;  /* 0x0000761004007816 */ /* 0x000fce0000000000 */
.L_x_14528:
[----:B------:R-:W-:Y:S05]  /*bdc0*/  BSYNC B0 ;  /* 0x0000000000007941 */ /* 0x000fea0003800000 */
.L_x_14527:
[----:B------:R-:W-:Y:S01]  /*bdd0*/  STG.E.U8 desc[UR36][R2.64], R0 ;  /* 0x0000000002007986 */ /* 0x000fe2000c101124 */
[----:B------:R-:W-:Y:S05]  /*bde0*/  EXIT ;  /* 0x000000000000794d */ /* 0x000fea0003800000 */
.L_x_14525:
        /* <DEDUP_REMOVED lines=21> */
.L_x_14532:
[----:B------:R-:W-:-:S04]  /*bf40*/  LOP3.LUT R0, R7, 0x80000000, RZ, 0xc0, !PT ;  /* 0x8000000007007812 */ /* 0x000fc800078ec0ff */
[----:B------:R-:W-:-:S04]  /*bf50*/  SHF.R.U32.HI R5, RZ, 0x18, R0 ;  /* 0x00000018ff057819 */ /* 0x000fc80000011600 */
[----:B------:R-:W-:-:S04]  /*bf60*/  LOP3.LUT R4, R4, R5, RZ, 0xfc, !PT ;  /* 0x0000000504047212 */ /* 0x000fc800078efcff */
[----:B------:R-:W-:-:S07]  /*bf70*/  PRMT R0, R4, 0x7610, R0 ;  /* 0x0000761004007816 */ /* 0x000fce0000000000 */
.L_x_14531:
[----:B------:R-:W-:Y:S05]  /*bf80*/  BSYNC B0 ;  /* 0x0000000000007941 */ /* 0x000fea0003800000 */
.L_x_14530:
[----:B------:R-:W-:Y:S01]  /*bf90*/  STG.E.U8 desc[UR36][R2.64], R0 ;  /* 0x0000000002007986 */ /* 0x000fe2000c101124 */
[----:B------:R-:W-:Y:S05]  /*bfa0*/  EXIT ;  /* 0x000000000000794d */ /* 0x000fea0003800000 */
.L_x_14524:
        /* <DEDUP_REMOVED lines=26> */
.L_x_14507:
        /* <DEDUP_REMOVED lines=16> */
.L_x_14535:
[----:B------:R-:W-:Y:S05]  /*c250*/  EXIT ;  /* 0x000000000000794d */ /* 0x000fea0003800000 */
.L_x_14534:
[----:B------:R-:W0:Y:S02]  /*c260*/  F2I.U64.F64.TRUNC R16, R16 ;  /* 0x0000001000107311 */ /* 0x000e24000030d800 */
[----:B0-----:R-:W-:Y:S01]  /*c270*/  STG.E.64 desc[UR36][R2.64], R16 ;  /* 0x0000001002007986 */ /* 0x001fe2000c101b24 */
[----:B------:R-:W-:Y:S05]  /*c280*/  EXIT ;  /* 0x000000000000794d */ /* 0x000fea0003800000 */
.L_x_14533:
[----:B------:R-:W0:Y:S02]  /*c290*/  F2I.U32.F64.TRUNC R17, R16 ;  /* 0x0000001000117311 */ /* 0x000e24000030d000 */
[----:B0-----:R-:W-:Y:S01]  /*c2a0*/  STG.E desc[UR36][R2.64], R17 ;  /* 0x0000001102007986 */ /* 0x001fe2000c101924 */
[----:B------:R-:W-:Y:S05]  /*c2b0*/  EXIT ;  /* 0x000000000000794d */ /* 0x000fea0003800000 */
.L_x_14536:
        /* <DEDUP_REMOVED lines=12> */
.L_x_14692:


//--------------------- .text._ZN2at6native18elementwise_kernelILi128ELi2EZNS0_22gpu_kernel_impl_nocastIZZZNS0_28sigmoid_backward_kernel_cudaERNS_18TensorIteratorBaseEENKUlvE0_clEvENKUlvE_clEvEUlddE_EEvS4_RKT_EUliE_EEviT1_ --------------------------
	.section	.text._ZN2at6native18elementwise_kernelILi128ELi2EZNS0_22gpu_kernel_impl_nocastIZZZNS0_28sigmoid_backward_kernel_cudaERNS_18TensorIteratorBaseEENKUlvE0_clEvENKUlvE_clEvEUlddE_EEvS4_RKT_EUliE_EEviT1_,"ax",@progbits
	.align	128
        .global         _ZN2at6native18elementwise_kernelILi128ELi2EZNS0_22gpu_kernel_impl_nocastIZZZNS0_28sigmoid_backward_kernel_cudaERNS_18TensorIteratorBaseEENKUlvE0_clEvENKUlvE_clEvEUlddE_EEvS4_RKT_EUliE_EEviT1_
        .type           _ZN2at6native18elementwise_kernelILi128ELi2EZNS0_22gpu_kernel_impl_nocastIZZZNS0_28sigmoid_backward_kernel_cudaERNS_18TensorIteratorBaseEENKUlvE0_clEvENKUlvE_clEvEUlddE_EEvS4_RKT_EUliE_EEviT1_,@function
        .size           _ZN2at6native18elementwise_kernelILi128ELi2EZNS0_22gpu_kernel_impl_nocastIZZZNS0_28sigmoid_backward_kernel_cudaERNS_18TensorIteratorBaseEENKUlvE0_clEvENKUlvE_clEvEUlddE_EEvS4_RKT_EUliE_EEviT1_,(.L_x_14693 - _ZN2at6native18elementwise_kernelILi128ELi2EZNS0_22gpu_kernel_impl_nocastIZZZNS0_28sigmoid_backward_kernel_cudaERNS_18TensorIteratorBaseEENKUlvE0_clEvENKUlvE_clEvEUlddE_EEvS4_RKT_EUliE_EEviT1_)
        .other          _ZN2at6native18elementwise_kernelILi128ELi2EZNS0_22gpu_kernel_impl_nocastIZZZNS0_28sigmoid_backward_kernel_cudaERNS_18TensorIteratorBaseEENKUlvE0_clEvENKUlvE_clEvEUlddE_EEvS4_RKT_EUliE_EEviT1_,@"STO_CUDA_ENTRY STV_DEFAULT"
_ZN2at6native18elementwise_kernelILi128ELi2EZNS0_22gpu_kernel_impl_nocastIZZZNS0_28sigmoid_backward_kernel_cudaERNS_18TensorIteratorBaseEENKUlvE0_clEvENKUlvE_clEvEUlddE_EEvS4_RKT_EUliE_EEviT1_:
.text._ZN2at6native18elementwise_kernelILi128ELi2EZNS0_22gpu_kernel_impl_nocastIZZZNS0_28sigmoid_backward_kernel_cudaERNS_18TensorIteratorBaseEENKUlvE0_clEvENKUlvE_clEvEUlddE_EEvS4_RKT_EUliE_EEviT1_:
        /* <DEDUP_REMOVED lines=363> */
.L_x_14539:
[----:B------:R-:W-:Y:S02]  /*16b0*/  ULDC.64 UR8, c[0x0][0x488] ;  /* 0x0001220000087ab9 */ /* 0x000fe40000000a00 */
[----:B------:R-:W-:-:S04]  /*16c0*/  IADD3 R4, P0, R4, UR8, RZ ;  /* 0x0000000804047c10 */ /* 0x000fc8000ff1e0ff */
[----:B------:R-:W-:Y:S01]  /*16d0*/  IADD3.X R5, RZ, UR9, RZ, P0, !PT ;  /* 0x00000009ff057c10 */ /* 0x000fe200087fe4ff */
[----:B------:R-:W-:Y:S02]  /*16e0*/  ULDC.64 UR8, c[0x0][0x480] ;  /* 0x0001200000087ab9 */ /* 0x000fe40000000a00 */
[----:B------:R-:W-:-:S03]  /*16f0*/  IADD3 R8, P0, R2, UR8, RZ ;  /* 0x0000000802087c10 */ /* 0x000fc6000ff1e0ff */
[----:B------:R-:W2:Y:S01]  /*1700*/  LDG.E.64 R4, desc[UR4][R4.64] ;  /* 0x0000000404047981 */ /* 0x000ea2000c1e1b00 */
[----:B------:R-:W-:Y:S01]  /*1710*/  IADD3.X R9, RZ, UR9, RZ, P0, !PT ;  /* 0x00000009ff097c10 */ /* 0x000fe200087fe4ff */
[----:B------:R-:W-:-:S05]  /*1720*/  ULDC.64 UR8, c[0x0][0x478] ;  /* 0x00011e0000087ab9 */ /* 0x000fca0000000a00 */
[----:B------:R-:W3:Y:S01]  /*1730*/  LDG.E.64 R8, desc[UR4][R8.64] ;  /* 0x0000000408087981 */ /* 0x000ee2000c1e1b00 */
[----:B------:R-:W-:Y:S02]  /*1740*/  IADD3 R2, P0, R3, UR8, RZ ;  /* 0x0000000803027c10 */ /* 0x000fe4000ff1e0ff */
[----:B------:R-:W-:Y:S02]  /*1750*/  IADD3 R11, R0, 0x80, RZ ;  /* 0x00000080000b7810 */ /* 0x000fe40007ffe0ff */
[----:B------:R-:W-:Y:S01]  /*1760*/  IADD3.X R3, RZ, UR9, RZ, P0, !PT ;  /* 0x00000009ff037c10 */ /* 0x000fe200087fe4ff */
[----:B--2---:R-:W-:-:S08]  /*1770*/  DADD R6, -R4, 1 ;  /* 0x3ff0000004067429 */ /* 0x004fd00000000100 */
[----:B---3--:R-:W-:-:S08]  /*1780*/  DMUL R6, R6, R8 ;  /* 0x0000000806067228 */ /* 0x008fd00000000000 */
[----:B------:R-:W-:-:S07]  /*1790*/  DMUL R6, R4, R6 ;  /* 0x0000000604067228 */ /* 0x000fce0000000000 */
[----:B------:R0:W-:Y:S04]  /*17a0*/  STG.E.64 desc[UR4][R2.64], R6 ;  /* 0x0000000602007986 */ /* 0x0001e8000c101b04 */
.L_x_14538:
[----:B------:R-:W-:Y:S05]  /*17b0*/  BSYNC B0 ;  /* 0x0000000000007941 */ /* 0x000fea0003800000 */
.L_x_14537:
        /* <DEDUP_REMOVED lines=355> */
.L_x_14540:
        /* <DEDUP_REMOVED lines=9> */
[----:B------:R-:W-:-:S04]  /*2e80*/  IADD3 R2, P0, R3, UR6, RZ ;  /* 0x0000000603027c10 */ /* 0x000fc8000ff1e0ff */
[----:B------:R-:W-:Y:S01]  /*2e90*/  IADD3.X R3, RZ, UR7, RZ, P0, !PT ;  /* 0x00000007ff037c10 */ /* 0x000fe200087fe4ff */
[----:B--2---:R-:W-:-:S08]  /*2ea0*/  DADD R6, -R4, 1 ;  /* 0x3ff0000004067429 */ /* 0x004fd00000000100 */
[----:B---3--:R-:W-:-:S08]  /*2eb0*/  DMUL R6, R6, R8 ;  /* 0x0000000806067228 */ /* 0x008fd00000000000 */
[----:B------:R-:W-:-:S07]  /*2ec0*/  DMUL R6, R4, R6 ;  /* 0x0000000604067228 */ /* 0x000fce0000000000 */
[----:B------:R-:W-:Y:S01]  /*2ed0*/  STG.E.64 desc[UR4][R2.64], R6 ;  /* 0x0000000602007986 */ /* 0x000fe2000c101b04 */
[----:B------:R-:W-:Y:S05]  /*2ee0*/  EXIT ;  /* 0x000000000000794d */ /* 0x000fea0003800000 */
.L_x_14541:
        /* <DEDUP_REMOVED lines=9> */
.L_x_14693:


//--------------------- .text._ZN2at6native27unrolled_elementwise_kernelIZZZNS0_28sigmoid_backward_kernel_cudaERNS_18TensorIteratorBaseEENKUlvE0_clEvENKUlvE_clEvEUlddE_St5arrayIPcLm3EELi4E23TrivialOffsetCalculatorILi2EjESA_ILi1EjENS0_6memory15LoadWithoutCastENSD_16StoreWithoutCastEEEviT_T0_T2_T3_T4_T5_ --------------------------
	.section	.text._ZN2at6native27unrolled_elementwise_kernelIZZZNS0_28sigmoid_backward_kernel_cudaERNS_18TensorIteratorBaseEENKUlvE0_clEvENKUlvE_clEvEUlddE_St5arrayIPcLm3EELi4E23TrivialOffsetCalculatorILi2EjESA_ILi1EjENS0_6memory15LoadWithoutCastENSD_16StoreWithoutCastEEEviT_T0_T2_T3_T4_T5_,"ax",@progbits
	.align	128
        .global         _ZN2at6native27unrolled_elementwise_kernelIZZZNS0_28sigmoid_backward_kernel_cudaERNS_18TensorIteratorBaseEENKUlvE0_clEvENKUlvE_clEvEUlddE_St5arrayIPcLm3EELi4E23TrivialOffsetCalculatorILi2EjESA_ILi1EjENS0_6memory15LoadWithoutCastENSD_16StoreWithoutCastEEEviT_T0_T2_T3_T4_T5_
        .type           _ZN2at6native27unrolled_elementwise_kernelIZZZNS0_28sigmoid_backward_kernel_cudaERNS_18TensorIteratorBaseEENKUlvE0_clEvENKUlvE_clEvEUlddE_St5arrayIPcLm3EELi4E23TrivialOffsetCalculatorILi2EjESA_ILi1EjENS0_6memory15LoadWithoutCastENSD_16StoreWithoutCastEEEviT_T0_T2_T3_T4_T5_,@function
        .size           _ZN2at6native27unrolled_elementwise_kernelIZZZNS0_28sigmoid_backward_kernel_cudaERNS_18TensorIteratorBaseEENKUlvE0_clEvENKUlvE_clEvEUlddE_St5arrayIPcLm3EELi4E23TrivialOffsetCalculatorILi2EjESA_ILi1EjENS0_6memory15LoadWithoutCastENSD_16StoreWithoutCastEEEviT_T0_T2_T3_T4_T5_,(.L_x_14694 - _ZN2at6native27unrolled_elementwise_kernelIZZZNS0_28sigmoid_backward_kernel_cudaERNS_18TensorIteratorBaseEENKUlvE0_clEvENKUlvE_clEvEUlddE_St5arrayIPcLm3EELi4E23TrivialOffsetCalculatorILi2EjESA_ILi1EjENS0_6memory15LoadWithoutCastENSD_16StoreWithoutCastEEEviT_T0_T2_T3_T4_T5_)
        .other          _ZN2at6native27unrolled_elementwise_kernelIZZZNS0_28sigmoid_backward_kernel_cudaERNS_18TensorIteratorBaseEENKUlvE0_clEvENKUlvE_clEvEUlddE_St5arrayIPcLm3EELi4E23TrivialOffsetCalculatorILi2EjESA_ILi1EjENS0_6memory15LoadWithoutCastENSD_16StoreWithoutCastEEEviT_T0_T2_T3_T4_T5_,@"STO_CUDA_ENTRY STV_DEFAULT"
_ZN2at6native27unrolled_elementwise_kernelIZZZNS0_28sigmoid_backward_kernel_cudaERNS_18TensorIteratorBaseEENKUlvE0_clEvENKUlvE_clEvEUlddE_St5arrayIPcLm3EELi4E23TrivialOffsetCalculatorILi2EjESA_ILi1EjENS0_6memory15LoadWithoutCastENSD_16StoreWithoutCastEEEviT_T0_T2_T3_T4_T5_:
.text._ZN2at6native27unrolled_elementwise_kernelIZZZNS0_28sigmoid_backward_kernel_cudaERNS_18TensorIteratorBaseEENKUlvE0_clEvENKUlvE_clEvEUlddE_St5arrayIPcLm3EELi4E23TrivialOffsetCalculatorILi2EjESA_ILi1EjENS0_6memory15LoadWithoutCastENSD_16StoreWithoutCastEEEviT_T0_T2_T3_T4_T5_:
[----:B------:R-:W-:Y:S01]  /*0000*/  LDC R1, c[0x0][0x28] ;  /* 0x00000a00ff017b82 */ /* 0x000fe20000000800 */
[----:B------:R-:W0:Y:S07]  /*0010*/  S2R R0, SR_CTAID.X ;  /* 0x0000000000007919 */ /* 0x000e2e0000002500 */
[----:B------:R-:W0:Y:S01]  /*0020*/  LDC R3, c[0x0][0x210] ;  /* 0x00008400ff037b82 */ /* 0x000e220000000800 */
[----:B------:R-:W-:Y:S01]  /*0030*/  CS2R R4, SRZ ;  /* 0x0000000000047805 */ /* 0x000fe2000001ff00 */
[----:B------:R-:W-:Y:S01]  /*0040*/  ULDC.64 UR4, c[0x0][0x208] ;  /* 0x0000820000047ab9 */ /* 0x000fe20000000a00 */
[----:B------:R-:W1:Y:S01]  /*0050*/  S2R R13, SR_TID.X ;  /* 0x00000000000d7919 */ /* 0x000e620000002100 */
[----:B0-----:R-:W-:Y:S01]  /*0060*/  IMAD R12, R0, -0x200, R3 ;  /* 0xfffffe00000c7824 */ /* 0x001fe200078e0203 */
[----:B------:R-:W-:Y:S01]  /*0070*/  CS2R R2, SRZ ;  /* 0x0000000000027805 */ /* 0x000fe2000001ff00 */
[----:B-1----:R-:W-:-:S03]  /*0080*/  IMAD.MOV.U32 R19, RZ, RZ, R13 ;  /* 0x000000ffff137224 */ /* 0x002fc600078e000d */
[----:B------:R-:W-:-:S13]  /*0090*/  ISETP.GE.AND P0, PT, R13, R12, PT ;  /* 0x0000000c0d00720c */ /* 0x000fda0003f06270 */
[----:B------:R-:W-:Y:S01]  /*00a0*/  @!P0 LEA R11, R0, R19, 0x9 ;  /* 0x00000013000b8211 */ /* 0x000fe200078e48ff */
[----:B------:R-:W-:Y:S01]  /*00b0*/  @!P0 VIADD R19, R19, 0x80 ;  /* 0x0000008013138836 */ /* 0x000fe20000000000 */
[----:B------:R-:W0:Y:S04]  /*00c0*/  @!P0 LDC.64 R22, c[0x0][0x228] ;  /* 0x00008a00ff168b82 */ /* 0x000e280000000a00 */
[----:B------:R-:W-:-:S04]  /*00d0*/  ISETP.GE.AND P2, PT, R19, R12, PT ;  /* 0x0000000c1300720c */ /* 0x000fc80003f46270 */
[----:B------:R-:W1:Y:S09]  /*00e0*/  @!P0 LDC.64 R20, c[0x0][0x220] ;  /* 0x00008800ff148b82 */ /* 0x000e720000000a00 */
[----:B------:R-:W2:Y:S01]  /*00f0*/  @!P2 LDC.64 R8, c[0x0][0x228] ;  /* 0x00008a00ff08ab82 */ /* 0x000ea20000000a00 */
[----:B------:R-:W-:Y:S01]  /*0100*/  @!P2 LEA R27, R0, R19, 0x9 ;  /* 0x00000013001ba211 */ /* 0x000fe200078e48ff */
[----:B------:R-:W-:-:S05]  /*0110*/  @!P2 VIADD R19, R19, 0x80 ;  /* 0x000000801313a836 */ /* 0x000fca0000000000 */
[----:B------:R-:W-:Y:S01]  /*0120*/  ISETP.GE.AND P1, PT, R19, R12, PT ;  /* 0x0000000c1300720c */ /* 0x000fe20003f26270 */
[----:B------:R-:W3:Y:S01]  /*0130*/  @!P2 LDC.64 R6, c[0x0][0x220] ;  /* 0x00008800ff06ab82 */ /* 0x000ee20000000a00 */
[----:B0-----:R-:W-:-:S05]  /*0140*/  @!P0 IMAD.WIDE.U32 R22, R11, 0x8, R22 ;  /* 0x000000080b168825 */ /* 0x001fca00078e0016 */
[----:B------:R-:W4:Y:S01]  /*0150*/  @!P0 LDG.E.64 R2, desc[UR4][R22.64] ;  /* 0x0000000416028981 */ /* 0x000f22000c1e1b00 */
[----:B-1----:R-:W-:-:S05]  /*0160*/  @!P0 IMAD.WIDE.U32 R20, R11, 0x8, R20 ;  /* 0x000000080b148825 */ /* 0x002fca00078e0014 */
[----:B------:R-:W0:Y:S01]  /*0170*/  @!P1 LDC.64 R16, c[0x0][0x228] ;  /* 0x00008a00ff109b82 */ /* 0x000e220000000a00 */
[----:B--2---:R-:W-:Y:S01]  /*0180*/  @!P2 IMAD.WIDE.U32 R24, R27, 0x8, R8 ;  /* 0x000000081b18a825 */ /* 0x004fe200078e0008 */
[----:B------:R-:W-:-:S06]  /*0190*/  CS2R R10, SRZ ;  /* 0x00000000000a7805 */ /* 0x000fcc000001ff00 */
[----:B------:R-:W1:Y:S01]  /*01a0*/  @!P1 LDC.64 R14, c[0x0][0x220] ;  /* 0x00008800ff0e9b82 */ /* 0x000e620000000a00 */
[----:B------:R-:W2:Y:S01]  /*01b0*/  @!P2 LDG.E.64 R4, desc[UR4][R24.64] ;  /* 0x000000041804a981 */ /* 0x000ea2000c1e1b00 */
[----:B---3--:R-:W-:Y:S01]  /*01c0*/  @!P2 IMAD.WIDE.U32 R26, R27, 0x8, R6 ;  /* 0x000000081b1aa825 */ /* 0x008fe200078e0006 */
[----:B------:R-:W-:Y:S02]  /*01d0*/  CS2R R6, SRZ ;  /* 0x0000000000067805 */ /* 0x000fe4000001ff00 */
[----:B------:R3:W2:Y:S01]  /*01e0*/  @!P0 LDG.E.64 R10, desc[UR4][R20.64] ;  /* 0x00000004140a8981 */ /* 0x0006a2000c1e1b00 */
[----:B------:R-:W-:-:S03]  /*01f0*/  @!P1 LEA R29, R0, R19, 0x9 ;  /* 0x00000013001d9211 */ /* 0x000fc600078e48ff */
[----:B------:R-:W2:Y:S01]  /*0200*/  @!P2 LDG.E.64 R6, desc[UR4][R26.64] ;  /* 0x000000041a06a981 */ /* 0x000ea2000c1e1b00 */
[----:B------:R-:W-:Y:S01]  /*0210*/  CS2R R8, SRZ ;  /* 0x0000000000087805 */ /* 0x000fe2000001ff00 */
[C---:B0-----:R-:W-:Y:S01]  /*0220*/  @!P1 IMAD.WIDE.U32 R16, R29.reuse, 0x8, R16 ;  /* 0x000000081d109825 */ /* 0x041fe200078e0010 */
[----:B---3--:R-:W0:Y:S04]  /*0230*/  @!P0 LDC.64 R20, c[0x0][0x218] ;  /* 0x00008600ff148b82 */ /* 0x008e280000000a00 */
[----:B------:R3:W2:Y:S01]  /*0240*/  @!P1 LDG.E.64 R8, desc[UR4][R16.64] ;  /* 0x0000000410089981 */ /* 0x0006a2000c1e1b00 */
[----:B-1----:R-:W-:Y:S01]  /*0250*/  @!P1 IMAD.WIDE.U32 R22, R29, 0x8, R14 ;  /* 0x000000081d169825 */ /* 0x002fe200078e000e */
[----:B------:R-:W-:-:S06]  /*0260*/  CS2R R14, SRZ ;  /* 0x00000000000e7805 */ /* 0x000fcc000001ff00 */
[----:B------:R2:W2:Y:S01]  /*0270*/  @!P1 LDG.E.64 R14, desc[UR4][R22.64] ;  /* 0x00000004160e9981 */ /* 0x0004a2000c1e1b00 */
[----:B------:R-:W-:-:S05]  /*0280*/  @!P1 VIADD R19, R19, 0x80 ;  /* 0x0000008013139836 */ /* 0x000fca0000000000 */
[----:B------:R-:W-:-:S13]  /*0290*/  ISETP.GE.AND P2, PT, R19, R12, PT ;  /* 0x0000000c1300720c */ /* 0x000fda0003f46270 */
[----:B------:R-:W1:Y:S08]  /*02a0*/  @!P2 LDC.64 R28, c[0x0][0x228] ;  /* 0x00008a00ff1cab82 */ /* 0x000e700000000a00 */
[----:B---3--:R-:W3:Y:S01]  /*02b0*/  @!P2 LDC.64 R16, c[0x0][0x220] ;  /* 0x00008800ff10ab82 */ /* 0x008ee20000000a00 */
[----:B------:R-:W-:-:S05]  /*02c0*/  @!P2 LEA R25, R0, R19, 0x9 ;  /* 0x000000130019a211 */ /* 0x000fca00078e48ff */
[----:B-1----:R-:W-:-:S04]  /*02d0*/  @!P2 IMAD.WIDE.U32 R28, R25, 0x8, R28 ;  /* 0x00000008191ca825 */ /* 0x002fc800078e001c */
[----:B---3--:R-:W-:Y:S01]  /*02e0*/  @!P2 IMAD.WIDE.U32 R26, R25, 0x8, R16 ;  /* 0x00000008191aa825 */ /* 0x008fe200078e0010 */
[----:B------:R-:W-:Y:S02]  /*02f0*/  CS2R R18, SRZ ;  /* 0x0000000000127805 */ /* 0x000fe4000001ff00 */
[----:B------:R-:W-:-:S04]  /*0300*/  CS2R R16, SRZ ;  /* 0x0000000000107805 */ /* 0x000fc8000001ff00 */
[----:B------:R1:W5:Y:S04]  /*0310*/  @!P2 LDG.E.64 R18, desc[UR4][R28.64] ;  /* 0x000000041c12a981 */ /* 0x000368000c1e1b00 */
[----:B------:R1:W5:Y:S01]  /*0320*/  @!P2 LDG.E.64 R16, desc[UR4][R26.64] ;  /* 0x000000041a10a981 */ /* 0x000362000c1e1b00 */
[----:B------:R-:W-:Y:S01]  /*0330*/  BSSY B0, `(.L_x_14542) ;  /* 0x000001c000007945 */ /* 0x000fe20003800000 */
[----:B----4-:R-:W-:Y:S02]  /*0340*/  DADD R24, -R2, 1 ;  /* 0x3ff0000002187429 */ /* 0x010fe40000000100 */
[----:B--2---:R-:W-:-:S06]  /*0350*/  DADD R22, -R4, 1 ;  /* 0x3ff0000004167429 */ /* 0x004fcc0000000100 */
[----:B------:R-:W-:Y:S02]  /*0360*/  DMUL R10, R24, R10 ;  /* 0x0000000a180a7228 */ /* 0x000fe40000000000 */
[----:B------:R-:W-:Y:S01]  /*0370*/  DMUL R6, R22, R6 ;  /* 0x0000000616067228 */ /* 0x000fe20000000000 */
[----:B------:R-:W-:Y:S01]  /*0380*/  VIADD R22, R13, 0x80 ;  /* 0x000000800d167836 */ /* 0x000fe20000000000 */
[-C--:B------:R-:W-:Y:S02]  /*0390*/  MOV R23, R13.reuse ;  /* 0x0000000d00177202 */ /* 0x080fe40000000f00 */
[----:B------:R-:W-:Y:S02]  /*03a0*/  @!P0 LEA R13, R0, R13, 0x9 ;  /* 0x0000000d000d8211 */ /* 0x000fe400078e48ff */
[----:B------:R-:W-:-:S03]  /*03b0*/  DMUL R10, R10, R2 ;  /* 0x000000020a0a7228 */ /* 0x000fc60000000000 */
[----:B0-----:R-:W-:Y:S01]  /*03c0*/  @!P0 IMAD.WIDE.U32 R20, R13, 0x8, R20 ;  /* 0x000000080d148825 */ /* 0x001fe200078e0014 */
[----:B------:R-:W-:-:S03]  /*03d0*/  DADD R24, -R8, 1 ;  /* 0x3ff0000008187429 */ /* 0x000fc60000000100 */
[----:B------:R-:W-:Y:S01]  /*03e0*/  @!P0 IMAD.MOV.U32 R23, RZ, RZ, R22 ;  /* 0x000000ffff178224 */ /* 0x000fe200078e0016 */
[----:B------:R1:W-:Y:S04]  /*03f0*/  @!P0 STG.E.64 desc[UR4][R20.64], R10 ;  /* 0x0000000a14008986 */ /* 0x0003e8000c101b04 */
[----:B------:R-:W-:Y:S01]  /*0400*/  ISETP.GE.AND P1, PT, R23, R12, PT ;  /* 0x0000000c1700720c */ /* 0x000fe20003f26270 */
[----:B------:R-:W-:Y:S02]  /*0410*/  DMUL R14, R24, R14 ;  /* 0x0000000e180e7228 */ /* 0x000fe40000000000 */
[----:B------:R-:W-:-:S06]  /*0420*/  DMUL R6, R6, R4 ;  /* 0x0000000406067228 */ /* 0x000fcc0000000000 */
[----:B------:R-:W-:-:S04]  /*0430*/  DMUL R14, R14, R8 ;  /* 0x000000080e0e7228 */ /* 0x000fc80000000000 */
[----:B-1----:R-:W-:Y:S07]  /*0440*/  @P1 BRA `(.L_x_14543) ;  /* 0x0000000000281947 */ /* 0x002fee0003800000 */
        /* <DEDUP_REMOVED lines=10> */
.L_x_14543:
[----:B------:R-:W-:Y:S05]  /*04f0*/  BSYNC B0 ;  /* 0x0000000000007941 */ /* 0x000fea0003800000 */
.L_x_14542:
[----:B------:R-:W-:-:S13]  /*0500*/  ISETP.GE.AND P0, PT, R23, R12, PT ;  /* 0x0000000c1700720c */ /* 0x000fda0003f06270 */
[----:B------:R-:W-:Y:S05]  /*0510*/  @P0 EXIT ;  /* 0x000000000000094d */ /* 0x000fea0003800000 */
[----:B0-----:R-:W0:Y:S01]  /*0520*/  LDC.64 R4, c[0x0][0x218] ;  /* 0x00008600ff047b82 */ /* 0x001e220000000a00 */
[----:B-----5:R-:W-:Y:S01]  /*0530*/  DADD R2, -R18, 1 ;  /* 0x3ff0000012027429 */ /* 0x020fe20000000100 */
[----:B------:R-:W-:-:S07]  /*0540*/  IMAD R23, R0, 0x200, R23 ;  /* 0x0000020000177824 */ /* 0x000fce00078e0217 */
[----:B------:R-:W-:-:S08]  /*0550*/  DMUL R2, R2, R16 ;  /* 0x0000001002027228 */ /* 0x000fd00000000000 */
[----:B------:R-:W-:Y:S01]  /*0560*/  DMUL R18, R2, R18 ;  /* 0x0000001202127228 */ /* 0x000fe20000000000 */
[----:B0-----:R-:W-:-:S06]  /*0570*/  IMAD.WIDE.U32 R2, R23, 0x8, R4 ;  /* 0x0000000817027825 */ /* 0x001fcc00078e0004 */
[----:B------:R-:W-:Y:S01]  /*0580*/  STG.E.64 desc[UR4][R2.64], R18 ;  /* 0x0000001202007986 */ /* 0x000fe2000c101b04 */
[----:B------:R-:W-:Y:S05]  /*0590*/  EXIT ;  /* 0x000000000000794d */ /* 0x000fea0003800000 */
.L_x_14544:
        /* <DEDUP_REMOVED lines=14> */
.L_x_14694:


//--------------------- .text._ZN2at6native29vectorized_elementwise_kernelILi2EZZZNS0_28sigmoid_backward_kernel_cudaERNS_18TensorIteratorBaseEENKUlvE0_clEvENKUlvE_clEvEUlddE_St5arrayIPcLm3EEEEviT0_T1_ --------------------------
	.section	.text._ZN2at6native29vectorized_elementwise_kernelILi2EZZZNS0_28sigmoid_backward_kernel_cudaERNS_18TensorIteratorBaseEENKUlvE0_clEvENKUlvE_clEvEUlddE_St5arrayIPcLm3EEEEviT0_T1_,"ax",@progbits
	.align	128
        .global         _ZN2at6native29vectorized_elementwise_kernelILi2EZZZNS0_28sigmoid_backward_kernel_cudaERNS_18TensorIteratorBaseEENKUlvE0_clEvENKUlvE_clEvEUlddE_St5arrayIPcLm3EEEEviT0_T1_
        .type           _ZN2at6native29vectorized_elementwise_kernelILi2EZZZNS0_28sigmoid_backward_kernel_cudaERNS_18TensorIteratorBaseEENKUlvE0_clEvENKUlvE_clEvEUlddE_St5arrayIPcLm3EEEEviT0_T1_,@function
        .size           _ZN2at6native29vectorized_elementwise_kernelILi2EZZZNS0_28sigmoid_backward_kernel_cudaERNS_18TensorIteratorBaseEENKUlvE0_clEvENKUlvE_clEvEUlddE_St5arrayIPcLm3EEEEviT0_T1_,(.L_x_14695 - _ZN2at6native29vectorized_elementwise_kernelILi2EZZZNS0_28sigmoid_backward_kernel_cudaERNS_18TensorIteratorBaseEENKUlvE0_clEvENKUlvE_clEvEUlddE_St5arrayIPcLm3EEEEviT0_T1_)
        .other          _ZN2at6native29vectorized_elementwise_kernelILi2EZZZNS0_28sigmoid_backward_kernel_cudaERNS_18TensorIteratorBaseEENKUlvE0_clEvENKUlvE_clEvEUlddE_St5arrayIPcLm3EEEEviT0_T1_,@"STO_CUDA_ENTRY STV_DEFAULT"
_ZN2at6native29vectorized_elementwise_kernelILi2EZZZNS0_28sigmoid_backward_kernel_cudaERNS_18TensorIteratorBaseEENKUlvE0_clEvENKUlvE_clEvEUlddE_St5arrayIPcLm3EEEEviT0_T1_:
.text._ZN2at6native29vectorized_elementwise_kernelILi2EZZZNS0_28sigmoid_backward_kernel_cudaERNS_18TensorIteratorBaseEENKUlvE0_clEvENKUlvE_clEvEUlddE_St5arrayIPcLm3EEEEviT0_T1_:
        /* <DEDUP_REMOVED lines=16> */
[----:B------:R-:W-:-:S03]  /*0100*/  IMAD.WIDE.U32 R36, R0, 0x10, R36 ;  /* 0x0000001000247825 */ /* 0x000fc600078e0024 */
[----:B------:R-:W4:Y:S04]  /*0110*/  LDG.E.128 R20, desc[UR4][R4.64+0x1000] ;  /* 0x0010000404147981 */ /* 0x000f28000c1e1d00 */
[----:B------:R-:W5:Y:S04]  /*0120*/  LDG.E.128 R28, desc[UR4][R36.64] ;  /* 0x00000004241c7981 */ /* 0x000f68000c1e1d00 */
[----:B------:R-:W4:Y:S04]  /*0130*/  LDG.E.128 R16, desc[UR4][R36.64+0x800] ;  /* 0x0008000424107981 */ /* 0x000f28000c1e1d00 */
[----:B------:R-:W4:Y:S04]  /*0140*/  LDG.E.128 R24, desc[UR4][R36.64+0x1000] ;  /* 0x0010000424187981 */ /* 0x000f28000c1e1d00 */
[----:B------:R-:W4:Y:S01]  /*0150*/  LDG.E.128 R4, desc[UR4][R4.64+0x1800] ;  /* 0x0018000404047981 */ /* 0x000f22000c1e1d00 */
[----:B--2---:R-:W-:-:S02]  /*0160*/  DADD R34, -R8, 1 ;  /* 0x3ff0000008227429 */ /* 0x004fc40000000100 */
[----:B------:R-:W-:-:S06]  /*0170*/  DADD R32, -R10, 1 ;  /* 0x3ff000000a207429 */ /* 0x000fcc0000000100 */
[----:B-----5:R-:W-:Y:S02]  /*0180*/  DMUL R34, R28, R34 ;  /* 0x000000221c227228 */ /* 0x020fe40000000000 */
[----:B------:R-:W-:Y:S01]  /*0190*/  DMUL R32, R30, R32 ;  /* 0x000000201e207228 */ /* 0x000fe20000000000 */
[----:B------:R-:W2:Y:S07]  /*01a0*/  LDG.E.128 R28, desc[UR4][R36.64+0x1800] ;  /* 0x00180004241c7981 */ /* 0x000eae000c1e1d00 */
[----:B------:R-:W-:-:S02]  /*01b0*/  DMUL R10, R10, R32 ;  /* 0x000000200a0a7228 */ /* 0x000fc40000000000 */
[----:B---3--:R-:W-:Y:S02]  /*01c0*/  DADD R32, -R14, 1 ;  /* 0x3ff000000e207429 */ /* 0x008fe40000000100 */
[----:B------:R-:W-:Y:S02]  /*01d0*/  DMUL R8, R8, R34 ;  /* 0x0000002208087228 */ /* 0x000fe40000000000 */
[----:B------:R-:W-:-:S04]  /*01e0*/  DADD R34, -R12, 1 ;  /* 0x3ff000000c227429 */ /* 0x000fc80000000100 */
[----:B----4-:R-:W-:Y:S02]  /*01f0*/  DMUL R18, R18, R32 ;  /* 0x0000002012127228 */ /* 0x010fe40000000000 */
[----:B------:R-:W-:Y:S02]  /*0200*/  DADD R32, -R22, 1 ;  /* 0x3ff0000016207429 */ /* 0x000fe40000000100 */
[----:B------:R-:W-:Y:S02]  /*0210*/  DMUL R16, R16, R34 ;  /* 0x0000002210107228 */ /* 0x000fe40000000000 */
[----:B------:R-:W-:-:S04]  /*0220*/  DADD R34, -R20, 1 ;  /* 0x3ff0000014227429 */ /* 0x000fc80000000100 */
[----:B------:R-:W-:Y:S02]  /*0230*/  DMUL R26, R26, R32 ;  /* 0x000000201a1a7228 */ /* 0x000fe40000000000 */
[----:B------:R-:W0:Y:S02]  /*0240*/  LDC.64 R32, c[0x0][0x218] ;  /* 0x00008600ff207b82 */ /* 0x000e240000000a00 */
[----:B------:R-:W-:Y:S02]  /*0250*/  DMUL R24, R24, R34 ;  /* 0x0000002218187228 */ /* 0x000fe40000000000 */
[----:B------:R-:W-:Y:S02]  /*0260*/  DADD R34, -R4, 1 ;  /* 0x3ff0000004227429 */ /* 0x000fe40000000100 */
[----:B------:R-:W-:Y:S02]  /*0270*/  DMUL R16, R12, R16 ;  /* 0x000000100c107228 */ /* 0x000fe40000000000 */
[----:B------:R-:W-:-:S02]  /*0280*/  DMUL R18, R14, R18 ;  /* 0x000000120e127228 */ /* 0x000fc40000000000 */
[----:B------:R-:W-:Y:S02]  /*0290*/  DMUL R24, R20, R24 ;  /* 0x0000001814187228 */ /* 0x000fe40000000000 */
[----:B------:R-:W-:Y:S01]  /*02a0*/  DMUL R26, R22, R26 ;  /* 0x0000001a161a7228 */ /* 0x000fe20000000000 */
[----:B0-----:R-:W-:-:S04]  /*02b0*/  IMAD.WIDE.U32 R2, R2, 0x8, R32 ;  /* 0x0000000802027825 */ /* 0x001fc800078e0020 */
[----:B------:R-:W-:-:S05]  /*02c0*/  IMAD.WIDE R2, R0, 0x10, R2 ;  /* 0x0000001000027825 */ /* 0x000fca00078e0202 */
[----:B------:R-:W-:Y:S04]  /*02d0*/  STG.E.128 desc[UR4][R2.64], R8 ;  /* 0x0000000802007986 */ /* 0x000fe8000c101d04 */
[----:B------:R-:W-:Y:S04]  /*02e0*/  STG.E.128 desc[UR4][R2.64+0x800], R16 ;  /* 0x0008001002007986 */ /* 0x000fe8000c101d04 */
[----:B------:R-:W-:Y:S01]  /*02f0*/  STG.E.128 desc[UR4][R2.64+0x1000], R24 ;  /* 0x0010001802007986 */ /* 0x000fe2000c101d04 */
[----:B--2---:R-:W-:Y:S02]  /*0300*/  DMUL R28, R28, R34 ;  /* 0x000000221c1c7228 */ /* 0x004fe40000000000 */
[----:B------:R-:W-:-:S08]  /*0310*/  DADD R34, -R6, 1 ;  /* 0x3ff0000006227429 */ /* 0x000fd00000000100 */
[----:B------:R-:W-:Y:S02]  /*0320*/  DMUL R30, R30, R34 ;  /* 0x000000221e1e7228 */ /* 0x000fe40000000000 */
[----:B------:R-:W-:-:S06]  /*0330*/  DMUL R28, R4, R28 ;  /* 0x0000001c041c7228 */ /* 0x000fcc0000000000 */
[----:B------:R-:W-:-:S07]  /*0340*/  DMUL R30, R6, R30 ;  /* 0x0000001e061e7228 */ /* 0x000fce0000000000 */
[----:B------:R-:W-:Y:S01]  /*0350*/  STG.E.128 desc[UR4][R2.64+0x1800], R28 ;  /* 0x0018001c02007986 */ /* 0x000fe2000c101d04 */
[----:B------:R-:W-:Y:S05]  /*0360*/  EXIT ;  /* 0x000000000000794d */ /* 0x000fea0003800000 */
.L_x_14545:
[----:B------:R-:W0:Y:S01]  /*0370*/  S2R R3, SR_TID.X ;  /* 0x0000000000037919 */ /* 0x000e220000002100 */
[----:B------:R-:W-:Y:S02]  /*0380*/  CS2R R8, SRZ ;  /* 0x0000000000087805 */ /* 0x000fe4000001ff00 */
[----:B0-----:R-:W-:Y:S01]  /*0390*/  ISETP.GE.AND P0, PT, R3, R0, PT ;  /* 0x000000000300720c */ /* 0x001fe20003f06270 */
[----:B------:R-:W-:-:S12]  /*03a0*/  IMAD.MOV.U32 R5, RZ, RZ, R3 ;  /* 0x000000ffff057224 */ /* 0x000fd800078e0003 */
[----:B------:R-:W0:Y:S01]  /*03b0*/  @!P0 LDC.64 R6, c[0x0][0x228] ;  /* 0x00008a00ff068b82 */ /* 0x000e220000000a00 */
[----:B------:R-:W-:-:S07]  /*03c0*/  @!P0 IADD3 R15, R2, R5, RZ ;  /* 0x00000005020f8210 */ /* 0x000fce0007ffe0ff */
[----:B------:R-:W1:Y:S01]  /*03d0*/  @!P0 LDC.64 R12, c[0x0][0x220] ;  /* 0x00008800ff0c8b82 */ /* 0x000e620000000a00 */
[----:B------:R-:W-:Y:S01]  /*03e0*/  CS2R R10, SRZ ;  /* 0x00000000000a7805 */ /* 0x000fe2000001ff00 */
[----:B0-----:R-:W-:-:S05]  /*03f0*/  @!P0 IMAD.WIDE.U32 R6, R15, 0x8, R6 ;  /* 0x000000080f068825 */ /* 0x001fca00078e0006 */
[----:B------:R0:W2:Y:S01]  /*0400*/  @!P0 LDG.E.64 R8, desc[UR4][R6.64] ;  /* 0x0000000406088981 */ /* 0x0000a2000c1e1b00 */
[----:B-1----:R-:W-:-:S05]  /*0410*/  @!P0 IMAD.WIDE.U32 R12, R15, 0x8, R12 ;  /* 0x000000080f0c8825 */ /* 0x002fca00078e000c */
[----:B------:R-:W3:Y:S01]  /*0420*/  @!P0 LDG.E.64 R10, desc[UR4][R12.64] ;  /* 0x000000040c0a8981 */ /* 0x000ee2000c1e1b00 */
[----:B------:R-:W-:Y:S01]  /*0430*/  @!P0 VIADD R5, R5, 0x80 ;  /* 0x0000008005058836 */ /* 0x000fe20000000000 */
[----:B------:R-:W-:-:S04]  /*0440*/  CS2R R28, SRZ ;  /* 0x00000000001c7805 */ /* 0x000fc8000001ff00 */
[----:B------:R-:W-:-:S13]  /*0450*/  ISETP.GE.AND P4, PT, R5, R0, PT ;  /* 0x000000000500720c */ /* 0x000fda0003f86270 */
[----:B------:R-:W-:Y:S01]  /*0460*/  @!P4 IADD3 R27, R2, R5, RZ ;  /* 0x00000005021bc210 */ /* 0x000fe20007ffe0ff */
[----:B------:R-:W-:Y:S01]  /*0470*/  @!P4 VIADD R5, R5, 0x80 ;  /* 0x000000800505c836 */ /* 0x000fe20000000000 */
[----:B0-----:R-:W0:Y:S04]  /*0480*/  @!P4 LDC.64 R6, c[0x0][0x220] ;  /* 0x00008800ff06cb82 */ /* 0x001e280000000a00 */
[----:B------:R-:W-:-:S04]  /*0490*/  ISETP.GE.AND P5, PT, R5, R0, PT ;  /* 0x000000000500720c */ /* 0x000fc80003fa6270 */
[----:B------:R-:W1:Y:S09]  /*04a0*/  @!P4 LDC.64 R20, c[0x0][0x228] ;  /* 0x00008a00ff14cb82 */ /* 0x000e720000000a00 */
[----:B------:R-:W-:Y:S01]  /*04b0*/  @!P5 IADD3 R17, R2, R5, RZ ;  /* 0x000000050211d210 */ /* 0x000fe20007ffe0ff */
[----:B------:R-:W-:Y:S01]  /*04c0*/  @!P5 VIADD R5, R5, 0x80 ;  /* 0x000000800505d836 */ /* 0x000fe20000000000 */
[----:B------:R-:W4:Y:S04]  /*04d0*/  @!P5 LDC.64 R24, c[0x0][0x220] ;  /* 0x00008800ff18db82 */ /* 0x000f280000000a00 */
[----:B------:R-:W-:Y:S01]  /*04e0*/  ISETP.GE.AND P3, PT, R5, R0, PT ;  /* 0x000000000500720c */ /* 0x000fe20003f66270 */
[----:B0-----:R-:W-:-:S03]  /*04f0*/  @!P4 IMAD.WIDE.U32 R6, R27, 0x8, R6 ;  /* 0x000000081b06c825 */ /* 0x001fc600078e0006 */
[----:B------:R-:W0:Y:S01]  /*0500*/  @!P5 LDC.64 R34, c[0x0][0x228] ;  /* 0x00008a00ff22db82 */ /* 0x000e220000000a00 */
[----:B-1----:R-:W-:-:S08]  /*0510*/  @!P4 IMAD.WIDE.U32 R20, R27, 0x8, R20 ;  /* 0x000000081b14c825 */ /* 0x002fd000078e0014 */
[----:B------:R-:W-:Y:S01]  /*0520*/  @!P3 IADD3 R15, R2, R5, RZ ;  /* 0x00000005020fb210 */ /* 0x000fe20007ffe0ff */
[----:B------:R-:W-:Y:S01]  /*0530*/  @!P3 VIADD R5, R5, 0x80 ;  /* 0x000000800505b836 */ /* 0x000fe20000000000 */
[----:B------:R-:W1:Y:S01]  /*0540*/  @!P3 LDC.64 R22, c[0x0][0x220] ;  /* 0x00008800ff16bb82 */ /* 0x000e620000000a00 */
[----:B------:R-:W5:Y:S03]  /*0550*/  @!P4 LDG.E.64 R28, desc[UR4][R20.64] ;  /* 0x00000004141cc981 */ /* 0x000f66000c1e1b00 */
[----:B------:R-:W-:Y:S01]  /*0560*/  ISETP.GE.AND P2, PT, R5, R0, PT ;  /* 0x000000000500720c */ /* 0x000fe20003f46270 */
[----:B----4-:R-:W-:-:S03]  /*0570*/  @!P5 IMAD.WIDE.U32 R24, R17, 0x8, R24 ;  /* 0x000000081118d825 */ /* 0x010fc600078e0018 */
[----:B------:R-:W4:Y:S09]  /*0580*/  @!P3 LDC.64 R32, c[0x0][0x228] ;  /* 0x00008a00ff20bb82 */ /* 0x000f320000000a00 */
[----:B------:R-:W-:Y:S01]  /*0590*/  @!P2 IADD3 R19, R2, R5, RZ ;  /* 0x000000050213a210 */ /* 0x000fe20007ffe0ff */
[----:B------:R-:W-:Y:S01]  /*05a0*/  @!P2 VIADD R5, R5, 0x80 ;  /* 0x000000800505a836 */ /* 0x000fe20000000000 */
[----:B------:R-:W4:Y:S04]  /*05b0*/  @!P2 LDC.64 R36, c[0x0][0x220] ;  /* 0x00008800ff24ab82 */ /* 0x000f280000000a00 */
[----:B------:R-:W-:Y:S01]  /*05c0*/  ISETP.GE.AND P1, PT, R5, R0, PT ;  /* 0x000000000500720c */ /* 0x000fe20003f26270 */
[----:B0-----:R-:W-:-:S03]  /*05d0*/  @!P5 IMAD.WIDE.U32 R34, R17, 0x8, R34 ;  /* 0x000000081122d825 */ /* 0x001fc600078e0022 */
[----:B------:R-:W0:Y:S09]  /*05e0*/  @!P2 LDC.64 R16, c[0x0][0x228] ;  /* 0x00008a00ff10ab82 */ /* 0x000e320000000a00 */
[----:B------:R-:W3:Y:S01]  /*05f0*/  @!P1 LDC.64 R30, c[0x0][0x220] ;  /* 0x00008800ff1e9b82 */ /* 0x000ee20000000a00 */
[----:B-1----:R-:W-:Y:S01]  /*0600*/  @!P3 IMAD.WIDE.U32 R22, R15, 0x8, R22 ;  /* 0x000000080f16b825 */ /* 0x002fe200078e0016 */
[----:B------:R-:W-:-:S03]  /*0610*/  CS2R R26, SRZ ;  /* 0x00000000001a7805 */ /* 0x000fc6000001ff00 */
[----:B----4-:R-:W-:Y:S01]  /*0620*/  @!P3 IMAD.WIDE.U32 R32, R15, 0x8, R32 ;  /* 0x000000080f20b825 */ /* 0x010fe200078e0020 */
[----:B------:R-:W-:Y:S02]  /*0630*/  CS2R R14, SRZ ;  /* 0x00000000000e7805 */ /* 0x000fe4000001ff00 */
[----:B------:R1:W4:Y:S01]  /*0640*/  @!P5 LDG.E.64 R26, desc[UR4][R34.64] ;  /* 0x00000004221ad981 */ /* 0x000322000c1e1b00 */
[----:B------:R-:W-:-:S03]  /*0650*/  @!P2 IMAD.WIDE.U32 R36, R19, 0x8, R36 ;  /* 0x000000081324a825 */ /* 0x000fc600078e0024 */
[----:B------:R-:W4:Y:S01]  /*0660*/  @!P3 LDG.E.64 R14, desc[UR4][R32.64] ;  /* 0x00000004200eb981 */ /* 0x000f22000c1e1b00 */
[----:B0-----:R-:W-:Y:S01]  /*0670*/  @!P2 IMAD.WIDE.U32 R16, R19, 0x8, R16 ;  /* 0x000000081310a825 */ /* 0x001fe200078e0010 */
[----:B------:R-:W-:Y:S01]  /*0680*/  CS2R R18, SRZ ;  /* 0x0000000000127805 */ /* 0x000fe2000001ff00 */
[----:B-1----:R-:W0:Y:S01]  /*0690*/  @!P1 LDC.64 R34, c[0x0][0x228] ;  /* 0x00008a00ff229b82 */ /* 0x002e220000000a00 */
[----:B------:R-:W-:-:S06]  /*06a0*/  CS2R R20, SRZ ;  /* 0x0000000000147805 */ /* 0x000fcc000001ff00 */
[----:B------:R1:W4:Y:S02]  /*06b0*/  @!P3 LDG.E.64 R20, desc[UR4][R22.64] ;  /* 0x000000041614b981 */ /* 0x000324000c1e1b00 */
[----:B-1----:R-:W-:-:S06]  /*06c0*/  CS2R R22, SRZ ;  /* 0x0000000000167805 */ /* 0x002fcc000001ff00 */
[----:B------:R1:W4:Y:S02]  /*06d0*/  @!P2 LDG.E.64 R22, desc[UR4][R16.64] ;  /* 0x000000041016a981 */ /* 0x000324000c1e1b00 */
[----:B-1----:R-:W-:Y:S01]  /*06e0*/  CS2R R16, SRZ ;  /* 0x0000000000107805 */ /* 0x002fe2000001ff00 */
[----:B--2---:R-:W-:-:S08]  /*06f0*/  DADD R12, -R8, 1 ;  /* 0x3ff00000080c7429 */ /* 0x004fd00000000100 */
[----:B---3--:R-:W-:Y:S01]  /*0700*/  DMUL R10, R12, R10 ;  /* 0x0000000a0c0a7228 */ /* 0x008fe20000000000 */
[----:B------:R-:W-:-:S07]  /*0710*/  CS2R R12, SRZ ;  /* 0x00000000000c7805 */ /* 0x000fce000001ff00 */
[----:B------:R-:W-:Y:S01]  /*0720*/  DMUL R8, R10, R8 ;  /* 0x000000080a087228 */ /* 0x000fe20000000000 */
[----:B------:R1:W2:Y:S01]  /*0730*/  @!P4 LDG.E.64 R12, desc[UR4][R6.64] ;  /* 0x00000004060cc981 */ /* 0x0002a2000c1e1b00 */
[----:B------:R-:W-:Y:S01]  /*0740*/  @!P1 IADD3 R11, R2, R5, RZ ;  /* 0x00000005020b9210 */ /* 0x000fe20007ffe0ff */
[----:B------:R-:W-:-:S05]  /*0750*/  @!P1 VIADD R5, R5, 0x80 ;  /* 0x0000008005059836 */ /* 0x000fca0000000000 */
[----:B------:R-:W-:Y:S01]  /*0760*/  ISETP.GE.AND P4, PT, R5, R0, PT ;  /* 0x000000000500720c */ /* 0x000fe20003f86270 */
[----:B------:R-:W-:Y:S01]  /*0770*/  @!P1 IMAD.WIDE.U32 R30, R11, 0x8, R30 ;  /* 0x000000080b1e9825 */ /* 0x000fe200078e001e */
[----:B-1----:R-:W-:-:S04]  /*0780*/  CS2R R6, SRZ ;  /* 0x0000000000067805 */ /* 0x002fc8000001ff00 */
[----:B------:R1:W3:Y:S04]  /*0790*/  @!P1 LDG.E.64 R18, desc[UR4][R30.64] ;  /* 0x000000041e129981 */ /* 0x0002e8000c1e1b00 */
[----:B------:R0:W3:Y:S03]  /*07a0*/  @!P5 LDG.E.64 R6, desc[UR4][R24.64] ;  /* 0x000000041806d981 */ /* 0x0000e6000c1e1b00 */
[----:B------:R-:W5:Y:S08]  /*07b0*/  @!P4 LDC.64 R32, c[0x0][0x220] ;  /* 0x00008800ff20cb82 */ /* 0x000f700000000a00 */
[----:B-1----:R-:W1:Y:S01]  /*07c0*/  @!P4 LDC.64 R30, c[0x0][0x228] ;  /* 0x00008a00ff1ecb82 */ /* 0x002e620000000a00 */
[----:B0-----:R-:W-:-:S06]  /*07d0*/  CS2R R24, SRZ ;  /* 0x0000000000187805 */ /* 0x001fcc000001ff00 */
[----:B------:R0:W3:Y:S02]  /*07e0*/  @!P2 LDG.E.64 R24, desc[UR4][R36.64] ;  /* 0x000000042418a981 */ /* 0x0000e4000c1e1b00 */
[----:B0-----:R-:W-:Y:S01]  /*07f0*/  @!P4 IADD3 R37, R2, R5, RZ ;  /* 0x000000050225c210 */ /* 0x001fe20007ffe0ff */
[----:B------:R-:W-:-:S05]  /*0800*/  @!P4 VIADD R5, R5, 0x80 ;  /* 0x000000800505c836 */ /* 0x000fca0000000000 */
[----:B------:R-:W-:Y:S01]  /*0810*/  ISETP.GE.AND P2, PT, R5, R0, PT ;  /* 0x000000000500720c */ /* 0x000fe20003f46270 */
[----:B------:R-:W-:Y:S01]  /*0820*/  @!P1 IMAD.WIDE.U32 R34, R11, 0x8, R34 ;  /* 0x000000080b229825 */ /* 0x000fe200078e0022 */
[----:B------:R-:W-:-:S03]  /*0830*/  CS2R R10, SRZ ;  /* 0x00000000000a7805 */ /* 0x000fc6000001ff00 */
[----:B-----5:R-:W-:-:S03]  /*0840*/  @!P4 IMAD.WIDE.U32 R32, R37, 0x8, R32 ;  /* 0x000000082520c825 */ /* 0x020fc600078e0020 */
[----:B------:R0:W5:Y:S01]  /*0850*/  @!P1 LDG.E.64 R10, desc[UR4][R34.64] ;  /* 0x00000004220a9981 */ /* 0x000162000c1e1b00 */
[----:B-1----:R-:W-:Y:S01]  /*0860*/  @!P4 IMAD.WIDE.U32 R30, R37, 0x8, R30 ;  /* 0x00000008251ec825 */ /* 0x002fe200078e001e */
[----:B------:R-:W-:Y:S02]  /*0870*/  CS2R R36, SRZ ;  /* 0x0000000000247805 */ /* 0x000fe4000001ff00 */
[----:B------:R-:W5:Y:S04]  /*0880*/  @!P4 LDG.E.64 R16, desc[UR4][R32.64] ;  /* 0x000000042010c981 */ /* 0x000f68000c1e1b00 */
[----:B------:R1:W5:Y:S01]  /*0890*/  @!P4 LDG.E.64 R36, desc[UR4][R30.64] ;  /* 0x000000041e24c981 */ /* 0x000362000c1e1b00 */
[----:B0-----:R-:W0:Y:S01]  /*08a0*/  @!P2 LDC.64 R34, c[0x0][0x220] ;  /* 0x00008800ff22ab82 */ /* 0x001e220000000a00 */
[----:B-1----:R-:W-:-:S07]  /*08b0*/  @!P2 IADD3 R31, R2, R5, RZ ;  /* 0x00000005021fa210 */ /* 0x002fce0007ffe0ff */
[----:B------:R-:W1:Y:S01]  /*08c0*/  @!P2 LDC.64 R4, c[0x0][0x228] ;  /* 0x00008a00ff04ab82 */ /* 0x000e620000000a00 */
[----:B0-----:R-:W-:Y:S01]  /*08d0*/  @!P2 IMAD.WIDE.U32 R32, R31, 0x8, R34 ;  /* 0x000000081f20a825 */ /* 0x001fe200078e0022 */
[----:B------:R-:W-:-:S06]  /*08e0*/  CS2R R34, SRZ ;  /* 0x0000000000227805 */ /* 0x000fcc000001ff00 */
[----:B------:R0:W5:Y:S01]  /*08f0*/  @!P2 LDG.E.64 R34, desc[UR4][R32.64] ;  /* 0x000000042022a981 */ /* 0x000162000c1e1b00 */
[----:B-1----:R-:W-:Y:S01]  /*0900*/  @!P2 IMAD.WIDE.U32 R30, R31, 0x8, R4 ;  /* 0x000000081f1ea825 */ /* 0x002fe200078e0004 */
[----:B------:R-:W-:-:S06]  /*0910*/  CS2R R4, SRZ ;  /* 0x0000000000047805 */ /* 0x000fcc000001ff00 */
[----:B------:R1:W5:Y:S01]  /*0920*/  @!P2 LDG.E.64 R4, desc[UR4][R30.64] ;  /* 0x000000041e04a981 */ /* 0x000362000c1e1b00 */
[----:B0-----:R-:W-:Y:S01]  /*0930*/  DADD R32, -R28, 1 ;  /* 0x3ff000001c207429 */ /* 0x001fe20000000100 */
[----:B------:R-:W-:Y:S04]  /*0940*/  BSSY B0, `(.L_x_14546) ;  /* 0x0000047000007945 */ /* 0x000fe80003800000 */
[----:B------:R-:W-:Y:S03]  /*0950*/  BSSY B1, `(.L_x_14547) ;  /* 0x000003f000017945 */ /* 0x000fe60003800000 */
[----:B--2---:R-:W-:-:S08]  /*0960*/  DMUL R12, R32, R12 ;  /* 0x0000000c200c7228 */ /* 0x004fd00000000000 */
[----:B------:R-:W-:Y:S02]  /*0970*/  DMUL R28, R12, R28 ;  /* 0x0000001c0c1c7228 */ /* 0x000fe40000000000 */
[----:B----4-:R-:W-:-:S08]  /*0980*/  DADD R12, -R26, 1 ;  /* 0x3ff000001a0c7429 */ /* 0x010fd00000000100 */
[----:B---3--:R-:W-:Y:S02]  /*0990*/  DMUL R6, R12, R6 ;  /* 0x000000060c067228 */ /* 0x008fe40000000000 */
[----:B------:R-:W-:-:S06]  /*09a0*/  DADD R12, -R14, 1 ;  /* 0x3ff000000e0c7429 */ /* 0x000fcc0000000100 */
[----:B------:R-:W-:Y:S02]  /*09b0*/  DMUL R26, R6, R26 ;  /* 0x0000001a061a7228 */ /* 0x000fe40000000000 */
[----:B------:R-:W0:Y:S01]  /*09c0*/  @!P0 LDC.64 R6, c[0x0][0x218] ;  /* 0x00008600ff068b82 */ /* 0x000e220000000a00 */
[----:B------:R-:W-:Y:S02]  /*09d0*/  DMUL R20, R12, R20 ;  /* 0x000000140c147228 */ /* 0x000fe40000000000 */
[----:B------:R-:W-:-:S08]  /*09e0*/  DADD R12, -R22, 1 ;  /* 0x3ff00000160c7429 */ /* 0x000fd00000000100 */
[----:B------:R-:W-:Y:S01]  /*09f0*/  DMUL R24, R12, R24 ;  /* 0x000000180c187228 */ /* 0x000fe20000000000 */
[----:B------:R-:W-:-:S04]  /*0a00*/  @!P0 IMAD.IADD R13, R2, 0x1, R3 ;  /* 0x00000001020d8824 */ /* 0x000fc800078e0203 */
[----:B0-----:R-:W-:Y:S01]  /*0a10*/  @!P0 IMAD.WIDE.U32 R6, R13, 0x8, R6 ;  /* 0x000000080d068825 */ /* 0x001fe200078e0006 */
[----:B-----5:R-:W-:Y:S02]  /*0a20*/  DADD R12, -R10, 1 ;  /* 0x3ff000000a0c7429 */ /* 0x020fe40000000100 */
[----:B-1----:R-:W-:-:S08]  /*0a30*/  DADD R30, -R36, 1 ;  /* 0x3ff00000241e7429 */ /* 0x002fd00000000100 */
[----:B------:R-:W-:Y:S01]  /*0a40*/  DMUL R16, R30, R16 ;  /* 0x000000101e107228 */ /* 0x000fe20000000000 */
[----:B------:R-:W-:Y:S01]  /*0a50*/  IADD3 R30, R3, 0x80, RZ ;  /* 0x00000080031e7810 */ /* 0x000fe20007ffe0ff */
[----:B------:R-:W-:-:S04]  /*0a60*/  DMUL R18, R12, R18 ;  /* 0x000000120c127228 */ /* 0x000fc80000000000 */
[----:B------:R-:W-:Y:S01]  /*0a70*/  @!P0 IMAD.MOV.U32 R3, RZ, RZ, R30 ;  /* 0x000000ffff038224 */ /* 0x000fe200078e001e */
[----:B------:R0:W-:Y:S04]  /*0a80*/  @!P0 STG.E.64 desc[UR4][R6.64], R8 ;  /* 0x0000000806008986 */ /* 0x0001e8000c101b04 */
[----:B------:R-:W-:Y:S01]  /*0a90*/  ISETP.GE.AND P0, PT, R3, R0, PT ;  /* 0x000000000300720c */ /* 0x000fe20003f06270 */
[----:B------:R-:W-:Y:S02]  /*0aa0*/  DMUL R20, R20, R14 ;  /* 0x0000000e14147228 */ /* 0x000fe40000000000 */
[----:B------:R-:W-:Y:S02]  /*0ab0*/  DMUL R24, R24, R22 ;  /* 0x0000001618187228 */ /* 0x000fe40000000000 */
[----:B------:R-:W-:-:S02]  /*0ac0*/  DMUL R18, R18, R10 ;  /* 0x0000000a12127228 */ /* 0x000fc40000000000 */
[----:B------:R-:W-:Y:S02]  /*0ad0*/  DMUL R16, R16, R36 ;  /* 0x0000002410107228 */ /* 0x000fe40000000000 */
[----:B------:R-:W-:-:S08]  /*0ae0*/  DADD R12, -R4, 1 ;  /* 0x3ff00000040c7429 */ /* 0x000fd00000000100 */
[----:B------:R-:W-:-:S08]  /*0af0*/  DMUL R34, R12, R34 ;  /* 0x000000220c227228 */ /* 0x000fd00000000000 */
[----:B------:R-:W-:Y:S01]  /*0b00*/  DMUL R34, R34, R4 ;  /* 0x0000000422227228 */ /* 0x000fe20000000000 */
        /* <DEDUP_REMOVED lines=13> */
.L_x_14548:
[----:B------:R-:W-:-:S13]  /*0be0*/  ISETP.GE.AND P0, PT, R3, R0, PT ;  /* 0x000000000300720c */ /* 0x000fda0003f06270 */
[----:B------:R-:W-:Y:S05]  /*0bf0*/  @P0 BRA `(.L_x_14550) ;  /* 0x0000000000300947 */ /* 0x000fea0003800000 */
[----:B0-----:R-:W0:Y:S01]  /*0c00*/  LDC.64 R4, c[0x0][0x218] ;  /* 0x00008600ff047b82 */ /* 0x001e220000000a00 */
[----:B------:R-:W-:Y:S01]  /*0c10*/  IADD3 R7, R2, R3, RZ ;  /* 0x0000000302077210 */ /* 0x000fe20007ffe0ff */
[----:B------:R-:W-:-:S04]  /*0c20*/  VIADD R3, R3, 0x80 ;  /* 0x0000008003037836 */ /* 0x000fc80000000000 */
[----:B0-----:R-:W-:-:S05]  /*0c30*/  IMAD.WIDE.U32 R4, R7, 0x8, R4 ;  /* 0x0000000807047825 */ /* 0x001fca00078e0004 */
[----:B------:R1:W-:Y:S02]  /*0c40*/  STG.E.64 desc[UR4][R4.64], R20 ;  /* 0x0000001404007986 */ /* 0x0003e4000c101b04 */
.L_x_14549:
[----:B------:R-:W-:-:S13]  /*0c50*/  ISETP.GE.AND P0, PT, R3, R0, PT ;  /* 0x000000000300720c */ /* 0x000fda0003f06270 */
[----:B------:R-:W-:Y:S05]  /*0c60*/  @P0 BRA `(.L_x_14551) ;  /* 0x0000000000340947 */ /* 0x000fea0003800000 */
[----:B01----:R-:W0:Y:S01]  /*0c70*/  LDC.64 R4, c[0x0][0x218] ;  /* 0x00008600ff047b82 */ /* 0x003e220000000a00 */
[----:B------:R-:W-:Y:S01]  /*0c80*/  IADD3 R7, R2, R3, RZ ;  /* 0x0000000302077210 */ /* 0x000fe20007ffe0ff */
[----:B------:R-:W-:-:S04]  /*0c90*/  VIADD R3, R3, 0x80 ;  /* 0x0000008003037836 */ /* 0x000fc80000000000 */
[----:B0-----:R-:W-:-:S05]  /*0ca0*/  IMAD.WIDE.U32 R4, R7, 0x8, R4 ;  /* 0x0000000807047825 */ /* 0x001fca00078e0004 */
[----:B------:R1:W-:Y:S02]  /*0cb0*/  STG.E.64 desc[UR4][R4.64], R24 ;  /* 0x0000001804007986 */ /* 0x0003e4000c101b04 */
.L_x_14550:
        /* <DEDUP_REMOVED lines=8> */
.L_x_14551:
[----:B------:R-:W-:Y:S05]  /*0d40*/  BSYNC B1 ;  /* 0x0000000000017941 */ /* 0x000fea0003800000 */
.L_x_14547:
[----:B------:R-:W-:-:S13]  /*0d50*/  ISETP.GE.AND P0, PT, R3, R0, PT ;  /* 0x000000000300720c */ /* 0x000fda0003f06270 */
[----:B012---:R-:W0:Y:S01]  /*0d60*/  @!P0 LDC.64 R4, c[0x0][0x218] ;  /* 0x00008600ff048b82 */ /* 0x007e220000000a00 */
[----:B------:R-:W-:Y:S01]  /*0d70*/  @!P0 IADD3 R7, R2, R3, RZ ;  /* 0x0000000302078210 */ /* 0x000fe20007ffe0ff */
[----:B------:R-:W-:-:S04]  /*0d80*/  @!P0 VIADD R3, R3, 0x80 ;  /* 0x0000008003038836 */ /* 0x000fc80000000000 */
[----:B0-----:R-:W-:-:S05]  /*0d90*/  @!P0 IMAD.WIDE.U32 R4, R7, 0x8, R4 ;  /* 0x0000000807048825 */ /* 0x001fca00078e0004 */
[----:B------:R2:W-:Y:S02]  /*0da0*/  @!P0 STG.E.64 desc[UR4][R4.64], R16 ;  /* 0x0000001004008986 */ /* 0x0005e4000c101b04 */
.L_x_14552:
[----:B------:R-:W-:Y:S05]  /*0db0*/  BSYNC B0 ;  /* 0x0000000000007941 */ /* 0x000fea0003800000 */
.L_x_14546:
        /* <DEDUP_REMOVED lines=8> */
.L_x_14553:
        /* <DEDUP_REMOVED lines=12> */
.L_x_14695:


//--------------------- .text._ZN2at6native29vectorized_elementwise_kernelILi4EZZZNS0_28sigmoid_backward_kernel_cudaERNS_18TensorIteratorBaseEENKUlvE0_clEvENKUlvE_clEvEUlddE_St5arrayIPcLm3EEEEviT0_T1_ --------------------------
	.section	.text._ZN2at6native29vectorized_elementwise_kernelILi4EZZZNS0_28sigmoid_backward_kernel_cudaERNS_18TensorIteratorBaseEENKUlvE0_clEvENKUlvE_clEvEUlddE_St5arrayIPcLm3EEEEviT0_T1_,"ax",@progbits
	.align	128
        .global         _ZN2at6native29vectorized_elementwise_kernelILi4EZZZNS0_28sigmoid_backward_kernel_cudaERNS_18TensorIteratorBaseEENKUlvE0_clEvENKUlvE_clEvEUlddE_St5arrayIPcLm3EEEEviT0_T1_
        .type           _ZN2at6native29vectorized_elementwise_kernelILi4EZZZNS0_28sigmoid_backward_kernel_cudaERNS_18TensorIteratorBaseEENKUlvE0_clEvENKUlvE_clEvEUlddE_St5arrayIPcLm3EEEEviT0_T1_,@function
        .size           _ZN2at6native29vectorized_elementwise_kernelILi4EZZZNS0_28sigmoid_backward_kernel_cudaERNS_18TensorIteratorBaseEENKUlvE0_clEvENKUlvE_clEvEUlddE_St5arrayIPcLm3EEEEviT0_T1_,(.L_x_14696 - _ZN2at6native29vectorized_elementwise_kernelILi4EZZZNS0_28sigmoid_backward_kernel_cudaERNS_18TensorIteratorBaseEENKUlvE0_clEvENKUlvE_clEvEUlddE_St5arrayIPcLm3EEEEviT0_T1_)
        .other          _ZN2at6native29vectorized_elementwise_kernelILi4EZZZNS0_28sigmoid_backward_kernel_cudaERNS_18TensorIteratorBaseEENKUlvE0_clEvENKUlvE_clEvEUlddE_St5arrayIPcLm3EEEEviT0_T1_,@"STO_CUDA_ENTRY STV_DEFAULT"
_ZN2at6native29vectorized_elementwise_kernelILi4EZZZNS0_28sigmoid_backward_kernel_cudaERNS_18TensorIteratorBaseEENKUlvE0_clEvENKUlvE_clEvEUlddE_St5arrayIPcLm3EEEEviT0_T1_:
.text._ZN2at6native29vectorized_elementwise_kernelILi4EZZZNS0_28sigmoid_backward_kernel_cudaERNS_18TensorIteratorBaseEENKUlvE0_clEvENKUlvE_clEvEUlddE_St5arrayIPcLm3EEEEviT0_T1_:
        /* <DEDUP_REMOVED lines=55> */
.L_x_14554:
        /* <DEDUP_REMOVED lines=135> */
.L_x_14557:
[----:B------:R-:W-:-:S13]  /*0be0*/  ISETP.GE.AND P0, PT, R3, R0, PT ;  /* 0x000000000300720c */ /* 0x000fda0003f06270 */
[----:B------:R-:W-:Y:S05]  /*0bf0*/  @P0 BRA `(.L_x_14559) ;  /* 0x0000000000300947 */ /* 0x000fea0003800000 */
[----:B0-----:R-:W0:Y:S01]  /*0c00*/  LDC.64 R4, c[0x0][0x218] ;  /* 0x00008600ff047b82 */ /* 0x001e220000000a00 */
[----:B------:R-:W-:Y:S01]  /*0c10*/  IADD3 R7, R2, R3, RZ ;  /* 0x0000000302077210 */ /* 0x000fe20007ffe0ff */
[----:B------:R-:W-:-:S04]  /*0c20*/  VIADD R3, R3, 0x80 ;  /* 0x0000008003037836 */ /* 0x000fc80000000000 */
[----:B0-----:R-:W-:-:S05]  /*0c30*/  IMAD.WIDE.U32 R4, R7, 0x8, R4 ;  /* 0x0000000807047825 */ /* 0x001fca00078e0004 */
[----:B------:R1:W-:Y:S02]  /*0c40*/  STG.E.64 desc[UR4][R4.64], R20 ;  /* 0x0000001404007986 */ /* 0x0003e4000c101b04 */
.L_x_14558:
[----:B------:R-:W-:-:S13]  /*0c50*/  ISETP.GE.AND P0, PT, R3, R0, PT ;  /* 0x000000000300720c */ /* 0x000fda0003f06270 */
[----:B------:R-:W-:Y:S05]  /*0c60*/  @P0 BRA `(.L_x_14560) ;  /* 0x0000000000340947 */ /* 0x000fea0003800000 */
[----:B01----:R-:W0:Y:S01]  /*0c70*/  LDC.64 R4, c[0x0][0x218] ;  /* 0x00008600ff047b82 */ /* 0x003e220000000a00 */
[----:B------:R-:W-:Y:S01]  /*0c80*/  IADD3 R7, R2, R3, RZ ;  /* 0x0000000302077210 */ /* 0x000fe20007ffe0ff */
[----:B------:R-:W-:-:S04]  /*0c90*/  VIADD R3, R3, 0x80 ;  /* 0x0000008003037836 */ /* 0x000fc80000000000 */
[----:B0-----:R-:W-:-:S05]  /*0ca0*/  IMAD.WIDE.U32 R4, R7, 0x8, R4 ;  /* 0x0000000807047825 */ /* 0x001fca00078e0004 */
[----:B------:R1:W-:Y:S02]  /*0cb0*/  STG.E.64 desc[UR4][R4.64], R24 ;  /* 0x0000001804007986 */ /* 0x0003e4000c101b04 */
.L_x_14559:
        /* <DEDUP_REMOVED lines=8> */
.L_x_14560:
[----:B------:R-:W-:Y:S05]  /*0d40*/  BSYNC B1 ;  /* 0x0000000000017941 */ /* 0x000fea0003800000 */
.L_x_14556:
[----:B------:R-:W-:-:S13]  /*0d50*/  ISETP.GE.AND P0, PT, R3, R0, PT ;  /* 0x000000000300720c */ /* 0x000fda0003f06270 */
[----:B012---:R-:W0:Y:S01]  /*0d60*/  @!P0 LDC.64 R4, c[0x0][0x218] ;  /* 0x00008600ff048b82 */ /* 0x007e220000000a00 */
[----:B------:R-:W-:Y:S01]  /*0d70*/  @!P0 IADD3 R7, R2, R3, RZ ;  /* 0x0000000302078210 */ /* 0x000fe20007ffe0ff */
[----:B------:R-:W-:-:S04]  /*0d80*/  @!P0 VIADD R3, R3, 0x80 ;  /* 0x0000008003038836 */ /* 0x000fc80000000000 */
[----:B0-----:R-:W-:-:S05]  /*0d90*/  @!P0 IMAD.WIDE.U32 R4, R7, 0x8, R4 ;  /* 0x0000000807048825 */ /* 0x001fca00078e0004 */
[----:B------:R2:W-:Y:S02]  /*0da0*/  @!P0 STG.E.64 desc[UR4][R4.64], R16 ;  /* 0x0000001004008986 */ /* 0x0005e4000c101b04 */
.L_x_14561:
[----:B------:R-:W-:Y:S05]  /*0db0*/  BSYNC B0 ;  /* 0x0000000000007941 */ /* 0x000fea0003800000 */
.L_x_14555:
        /* <DEDUP_REMOVED lines=8> */
.L_x_14562:
        /* <DEDUP_REMOVED lines=12> */
.L_x_14696:


//--------------------- .text._ZN2at6native29vectorized_elementwise_kernelILi8EZZZNS0_28sigmoid_backward_kernel_cudaERNS_18TensorIteratorBaseEENKUlvE0_clEvENKUlvE_clEvEUlddE_St5arrayIPcLm3EEEEviT0_T1_ --------------------------
	.section	.text._ZN2at6native29vectorized_elementwise_kernelILi8EZZZNS0_28sigmoid_backward_kernel_cudaERNS_18TensorIteratorBaseEENKUlvE0_clEvENKUlvE_clEvEUlddE_St5arrayIPcLm3EEEEviT0_T1_,"ax",@progbits
	.align	128
        .global         _ZN2at6native29vectorized_elementwise_kernelILi8EZZZNS0_28sigmoid_backward_kernel_cudaERNS_18TensorIteratorBaseEENKUlvE0_clEvENKUlvE_clEvEUlddE_St5arrayIPcLm3EEEEviT0_T1_
        .type           _ZN2at6native29vectorized_elementwise_kernelILi8EZZZNS0_28sigmoid_backward_kernel_cudaERNS_18TensorIteratorBaseEENKUlvE0_clEvENKUlvE_clEvEUlddE_St5arrayIPcLm3EEEEviT0_T1_,@function
        .size           _ZN2at6native29vectorized_elementwise_kernelILi8EZZZNS0_28sigmoid_backward_kernel_cudaERNS_18TensorIteratorBaseEENKUlvE0_clEvENKUlvE_clEvEUlddE_St5arrayIPcLm3EEEEviT0_T1_,(.L_x_14697 - _ZN2at6native29vectorized_elementwise_kernelILi8EZZZNS0_28sigmoid_backward_kernel_cudaERNS_18TensorIteratorBaseEENKUlvE0_clEvENKUlvE_clEvEUlddE_St5arrayIPcLm3EEEEviT0_T1_)
        .other          _ZN2at6native29vectorized_elementwise_kernelILi8EZZZNS0_28sigmoid_backward_kernel_cudaERNS_18TensorIteratorBaseEENKUlvE0_clEvENKUlvE_clEvEUlddE_St5arrayIPcLm3EEEEviT0_T1_,@"STO_CUDA_ENTRY STV_DEFAULT"
_ZN2at6native29vectorized_elementwise_kernelILi8EZZZNS0_28sigmoid_backward_kernel_cudaERNS_18TensorIteratorBaseEENKUlvE0_clEvENKUlvE_clEvEUlddE_St5arrayIPcLm3EEEEviT0_T1_:
.text._ZN2at6native29vectorized_elementwise_kernelILi8EZZZNS0_28sigmoid_backward_kernel_cudaERNS_18TensorIteratorBaseEENKUlvE0_clEvENKUlvE_clEvEUlddE_St5arrayIPcLm3EEEEviT0_T1_:
        /* <DEDUP_REMOVED lines=55> */
.L_x_14563:
        /* <DEDUP_REMOVED lines=135> */
.L_x_14566:
[----:B------:R-:W-:-:S13]  /*0be0*/  ISETP.GE.AND P0, PT, R3, R0, PT ;  /* 0x000000000300720c */ /* 0x000fda0003f06270 */
[----:B------:R-:W-:Y:S05]  /*0bf0*/  @P0 BRA `(.L_x_14568) ;  /* 0x0000000000300947 */ /* 0x000fea0003800000 */
[----:B0-----:R-:W0:Y:S01]  /*0c00*/  LDC.64 R4, c[0x0][0x218] ;  /* 0x00008600ff047b82 */ /* 0x001e220000000a00 */
[----:B------:R-:W-:Y:S01]  /*0c10*/  IADD3 R7, R2, R3, RZ ;  /* 0x0000000302077210 */ /* 0x000fe20007ffe0ff */
[----:B------:R-:W-:-:S04]  /*0c20*/  VIADD R3, R3, 0x80 ;  /* 0x0000008003037836 */ /* 0x000fc80000000000 */
[----:B0-----:R-:W-:-:S05]  /*0c30*/  IMAD.WIDE.U32 R4, R7, 0x8, R4 ;  /* 0x0000000807047825 */ /* 0x001fca00078e0004 */
[----:B------:R1:W-:Y:S02]  /*0c40*/  STG.E.64 desc[UR4][R4.64], R20 ;  /* 0x0000001404007986 */ /* 0x0003e4000c101b04 */
.L_x_14567:
[----:B------:R-:W-:-:S13]  /*0c50*/  ISETP.GE.AND P0, PT, R3, R0, PT ;  /* 0x000000000300720c */ /* 0x000fda0003f06270 */
[----:B------:R-:W-:Y:S05]  /*0c60*/  @P0 BRA `(.L_x_14569) ;  /* 0x0000000000340947 */ /* 0x000fea0003800000 */
[----:B01----:R-:W0:Y:S01]  /*0c70*/  LDC.64 R4, c[0x0][0x218] ;  /* 0x00008600ff047b82 */ /* 0x003e220000000a00 */
[----:B------:R-:W-:Y:S01]  /*0c80*/  IADD3 R7, R2, R3, RZ ;  /* 0x0000000302077210 */ /* 0x000fe20007ffe0ff */
[----:B------:R-:W-:-:S04]  /*0c90*/  VIADD R3, R3, 0x80 ;  /* 0x0000008003037836 */ /* 0x000fc80000000000 */
[----:B0-----:R-:W-:-:S05]  /*0ca0*/  IMAD.WIDE.U32 R4, R7, 0x8, R4 ;  /* 0x0000000807047825 */ /* 0x001fca00078e0004 */
[----:B------:R1:W-:Y:S02]  /*0cb0*/  STG.E.64 desc[UR4][R4.64], R24 ;  /* 0x0000001804007986 */ /* 0x0003e4000c101b04 */
.L_x_14568:
        /* <DEDUP_REMOVED lines=8> */
.L_x_14569:
[----:B------:R-:W-:Y:S05]  /*0d40*/  BSYNC B1 ;  /* 0x0000000000017941 */ /* 0x000fea0003800000 */
.L_x_14565:
[----:B------:R-:W-:-:S13]  /*0d50*/  ISETP.GE.AND P0, PT, R3, R0, PT ;  /* 0x000000000300720c */ /* 0x000fda0003f06270 */
[----:B012---:R-:W0:Y:S01]  /*0d60*/  @!P0 LDC.64 R4, c[0x0][0x218] ;  /* 0x00008600ff048b82 */ /* 0x007e220000000a00 */
[----:B------:R-:W-:Y:S01]  /*0d70*/  @!P0 IADD3 R7, R2, R3, RZ ;  /* 0x0000000302078210 */ /* 0x000fe20007ffe0ff */
[----:B------:R-:W-:-:S04]  /*0d80*/  @!P0 VIADD R3, R3, 0x80 ;  /* 0x0000008003038836 */ /* 0x000fc80000000000 */
[----:B0-----:R-:W-:-:S05]  /*0d90*/  @!P0 IMAD.WIDE.U32 R4, R7, 0x8, R4 ;  /* 0x0000000807048825 */ /* 0x001fca00078e0004 */
[----:B------:R2:W-:Y:S02]  /*0da0*/  @!P0 STG.E.64 desc[UR4][R4.64], R16 ;  /* 0x0000001004008986 */ /* 0x0005e4000c101b04 */
.L_x_14570:
[----:B------:R-:W-:Y:S05]  /*0db0*/  BSYNC B0 ;  /* 0x0000000000007941 */ /* 0x000fea0003800000 */
.L_x_14564:
        /* <DEDUP_REMOVED lines=8> */
.L_x_14571:
        /* <DEDUP_REMOVED lines=12> */
.L_x_14697:


//--------------------- .nv.global.init           --------------------------
	.section	.nv.global.init,"aw",@progbits
.nv.global.init:
	.type		$str$8,@object
	.size		$str$8,(__unnamed_1 - $str$8)
$str$8:
        /*0000*/ 	.byte	0x66, 0x61, 0x6c, 0x73, 0x65, 0x00
	.type		__unnamed_1,@object
	.size		__unnamed_1,(__unnamed_5 - __unnamed_1)
__unnamed_1:
        /*0006*/ 	.byte	0x66, 0x65, 0x74, 0x63, 0x68, 0x5f, 0x61, 0x6e, 0x64, 0x5f, 0x63, 0x61, 0x73, 0x74, 0x00
	.type		__unnamed_5,@object
	.size		__unnamed_5,(__unnamed_3 - __unnamed_5)
__unnamed_5:
        /*0015*/ 	.byte	0x66, 0x65, 0x74, 0x63, 0x68, 0x5f, 0x61, 0x6e, 0x64, 0x5f, 0x63, 0x61, 0x73, 0x74, 0x00
	.type		__unnamed_3,@object
	.size		__unnamed_3,(__unnamed_7 - __unnamed_3)
__unnamed_3:
        /*0024*/ 	.byte	0x66, 0x65, 0x74, 0x63, 0x68, 0x5f, 0x61, 0x6e, 0x64, 0x5f, 0x63, 0x61, 0x73, 0x74, 0x00
	.type		__unnamed_7,@object
	.size		__unnamed_7,(__unnamed_2 - __unnamed_7)
__unnamed_7:
        /*0033*/ 	.byte	0x66, 0x65, 0x74, 0x63, 0x68, 0x5f, 0x61, 0x6e, 0x64, 0x5f, 0x63, 0x61, 0x73, 0x74, 0x00
	.type		__unnamed_2,@object
	.size		__unnamed_2,(__unnamed_6 - __unnamed_2)
__unnamed_2:
        /*0042*/ 	.byte	0x63, 0x61, 0x73, 0x74, 0x5f, 0x61, 0x6e, 0x64, 0x5f, 0x73, 0x74, 0x6f, 0x72, 0x65, 0x00
	.type		__unnamed_6,@object
	.size		__unnamed_6,(__unnamed_4 - __unnamed_6)
__unnamed_6:
        /*0051*/ 	.byte	0x63, 0x61, 0x73, 0x74, 0x5f, 0x61, 0x6e, 0x64, 0x5f, 0x73, 0x74, 0x6f, 0x72, 0x65, 0x00
	.type		__unnamed_4,@object
	.size		__unnamed_4,(__unnamed_8 - __unnamed_4)
__unnamed_4:
        /*0060*/ 	.byte	0x63, 0x61, 0x73, 0x74, 0x5f, 0x61, 0x6e, 0x64, 0x5f, 0x73, 0x74, 0x6f, 0x72, 0x65, 0x00
	.type		__unnamed_8,@object
	.size		__unnamed_8,($str$9 - __unnamed_8)
__unnamed_8:
        /*006f*/ 	.byte	0x63, 0x61, 0x73, 0x74, 0x5f, 0x61, 0x6e, 0x64, 0x5f, 0x73, 0x74, 0x6f, 0x72, 0x65, 0x00
	.type		$str$9,@object
	.size		$str$9,(.L_37 - $str$9)
$str$9:
        /*007e*/ 	.byte	0x2f, 0x72, 0x6f, 0x6f, 0x74, 0x2f, 0x2e, 0x70, 0x79, 0x65, 0x6e, 0x76, 0x2f, 0x76, 0x65, 0x72
        /*008e*/ 	.byte	0x73, 0x69, 0x6f, 0x6e, 0x73, 0x2f, 0x33, 0x2e, 0x31, 0x33, 0x2e, 0x31, 0x32, 0x2f, 0x6c, 0x69
        /*009e*/ 	.byte	0x62, 0x2f, 0x70, 0x79, 0x74, 0x68, 0x6f, 0x6e, 0x33, 0x2e, 0x31, 0x33, 0x2f, 0x73, 0x69, 0x74
        /*00ae*/ 	.byte	0x65, 0x2d, 0x70, 0x61, 0x63, 0x6b, 0x61, 0x67, 0x65, 0x73, 0x2f, 0x74, 0x6f, 0x72, 0x63, 0x68
        /*00be*/ 	.byte	0x2f, 0x69, 0x6e, 0x63, 0x6c, 0x75, 0x64, 0x65, 0x2f, 0x63, 0x31, 0x30, 0x2f, 0x63, 0x6f, 0x72
        /*00ce*/ 	.byte	0x65, 0x2f, 0x44, 0x79, 0x6e, 0x61, 0x6d, 0x69, 0x63, 0x43, 0x61, 0x73, 0x74, 0x2e, 0x68, 0x00
.L_37:


//--------------------- .nv.shared.reserved.0     --------------------------
	.section	.nv.shared.reserved.0,"aw",@nobits
	.weak		__nv_reservedSMEM_offset_0_alias
	.size		__nv_reservedSMEM_offset_0_alias, 0, 0
	.other		__nv_reservedSMEM_offset_0_alias,@"STO_CUDA_RESERVED_SHARED STV_DEFAULT"
__nv_reservedSMEM_offset_0_alias:
	.zero		0


//--------------------- .nv.global                --------------------------
	.section	.nv.global,"aw",@nobits
.nv.global:
	.type		_ZN62_INTERNAL_a6db5d9b_31_BinaryMiscBackwardOpsKernels_cu_ee0d68c74cuda3std3__48in_placeE,@object
	.size		_ZN62_INTERNAL_a6db5d9b_31_BinaryMiscBackwardOpsKernels_cu_ee0d68c74cuda3std3__48in_placeE,(_ZN62_INTERNAL_a6db5d9b_31_BinaryMiscBackwardOpsKernels_cu_ee0d68c74cuda3std6ranges3__45__cpo8distanceE - _ZN62_INTERNAL_a6db5d9b_31_BinaryMiscBackwardOpsKernels_cu_ee0d68c74cuda3std3__48in_placeE)
_ZN62_INTERNAL_a6db5d9b_31_BinaryMiscBackwardOpsKernels_cu_ee0d68c74cuda3std3__48in_placeE:
	.zero		1
	.type		_ZN62_INTERNAL_a6db5d9b_31_BinaryMiscBackwardOpsKernels_cu_ee0d68c74cuda3std6ranges3__45__cpo8distanceE,@object
	.size		_ZN62_INTERNAL_a6db5d9b_31_BinaryMiscBackwardOpsKernels_cu_ee0d68c74cuda3std6ranges3__45__cpo8distanceE,(_ZN62_INTERNAL_a6db5d9b_31_BinaryMiscBackwardOpsKernels_cu_ee0d68c74cuda3std3__45__cpo6cbeginE - _ZN62_INTERNAL_a6db5d9b_31_BinaryMiscBackwardOpsKernels_cu_ee0d68c74cuda3std6ranges3__45__cpo8distanceE)
_ZN62_INTERNAL_a6db5d9b_31_BinaryMiscBackwardOpsKernels_cu_ee0d68c74cuda3std6ranges3__45__cpo8distanceE:
	.zero		1
	.type		_ZN62_INTERNAL_a6db5d9b_31_BinaryMiscBackwardOpsKernels_cu_ee0d68c74cuda3std3__45__cpo6cbeginE,@object
	.size		_ZN62_INTERNAL_a6db5d9b_31_BinaryMiscBackwardOpsKernels_cu_ee0d68c74cuda3std3__45__cpo6cbeginE,(_ZN62_INTERNAL_a6db5d9b_31_BinaryMiscBackwardOpsKernels_cu_ee0d68c74cuda3std6ranges3__45__cpo7advanceE - _ZN62_INTERNAL_a6db5d9b_31_BinaryMiscBackwardOpsKernels_cu_ee0d68c74cuda3std3__45__cpo6cbeginE)
_ZN62_INTERNAL_a6db5d9b_31_BinaryMiscBackwardOpsKernels_cu_ee0d68c74cuda3std3__45__cpo6cbeginE:
	.zero		1
	.type		_ZN62_INTERNAL_a6db5d9b_31_BinaryMiscBackwardOpsKernels_cu_ee0d68c74cuda3std6ranges3__45__cpo7advanceE,@object
	.size		_ZN62_INTERNAL_a6db5d9b_31_BinaryMiscBackwardOpsKernels_cu_ee0d68c74cuda3std6ranges3__45__cpo7advanceE,(_ZN62_INTERNAL_a6db5d9b_31_BinaryMiscBackwardOpsKernels_cu_ee0d68c74cuda3std3__45__cpo7crbeginE - _ZN62_INTERNAL_a6db5d9b_31_BinaryMiscBackwardOpsKernels_cu_ee0d68c74cuda3std6ranges3__45__cpo7advanceE)
_ZN62_INTERNAL_a6db5d9b_31_BinaryMiscBackwardOpsKernels_cu_ee0d68c74cuda3std6ranges3__45__cpo7advanceE:
	.zero		1
	.type		_ZN62_INTERNAL_a6db5d9b_31_BinaryMiscBackwardOpsKernels_cu_ee0d68c74cuda3std3__45__cpo7crbeginE,@object
	.size		_ZN62_INTERNAL_a6db5d9b_31_BinaryMiscBackwardOpsKernels_cu_ee0d68c74cuda3std3__45__cpo7crbeginE,(_ZN62_INTERNAL_a6db5d9b_31_BinaryMiscBackwardOpsKernels_cu_ee0d68c74cuda3std6ranges3__45__cpo4dataE - _ZN62_INTERNAL_a6db5d9b_31_BinaryMiscBackwardOpsKernels_cu_ee0d68c74cuda3std3__45__cpo7crbeginE)
_ZN62_INTERNAL_a6db5d9b_31_BinaryMiscBackwardOpsKernels_cu_ee0d68c74cuda3std3__45__cpo7crbeginE:
	.zero		1
	.type		_ZN62_INTERNAL_a6db5d9b_31_BinaryMiscBackwardOpsKernels_cu_ee0d68c74cuda3std6ranges3__45__cpo4dataE,@object
	.size		_ZN62_INTERNAL_a6db5d9b_31_BinaryMiscBackwardOpsKernels_cu_ee0d68c74cuda3std6ranges3__45__cpo4dataE,(_ZN62_INTERNAL_a6db5d9b_31_BinaryMiscBackwardOpsKernels_cu_ee0d68c74cuda3std6ranges3__45__cpo5beginE - _ZN62_INTERNAL_a6db5d9b_31_BinaryMiscBackwardOpsKernels_cu_ee0d68c74cuda3std6ranges3__45__cpo4dataE)
_ZN62_INTERNAL_a6db5d9b_31_BinaryMiscBackwardOpsKernels_cu_ee0d68c74cuda3std6ranges3__45__cpo4dataE:
	.zero		1
	.type		_ZN62_INTERNAL_a6db5d9b_31_BinaryMiscBackwardOpsKernels_cu_ee0d68c74cuda3std6ranges3__45__cpo5beginE,@object
	.size		_ZN62_INTERNAL_a6db5d9b_31_BinaryMiscBackwardOpsKernels_cu_ee0d68c74cuda3std6ranges3__45__cpo5beginE,(_ZN62_INTERNAL_a6db5d9b_31_BinaryMiscBackwardOpsKernels_cu_ee0d68c74cuda3std3__464_GLOBAL__N__a6db5d9b_31_BinaryMiscBackwardOpsKernels_cu_ee0d68c76ignoreE - _ZN62_INTERNAL_a6db5d9b_31_BinaryMiscBackwardOpsKernels_cu_ee0d68c74cuda3std6ranges3__45__cpo5beginE)
_ZN62_INTERNAL_a6db5d9b_31_BinaryMiscBackwardOpsKernels_cu_ee0d68c74cuda3std6ranges3__45__cpo5beginE:
	.zero		1
	.type		_ZN62_INTERNAL_a6db5d9b_31_BinaryMiscBackwardOpsKernels_cu_ee0d68c74cuda3std3__464_GLOBAL__N__a6db5d9b_31_BinaryMiscBackwardOpsKernels_cu_ee0d68c76ignoreE,@object
	.size		_ZN62_INTERNAL_a6db5d9b_31_BinaryMiscBackwardOpsKernels_cu_ee0d68c74cuda3std3__464_GLOBAL__N__a6db5d9b_31_BinaryMiscBackwardOpsKernels_cu_ee0d68c76ignoreE,(_ZN62_INTERNAL_a6db5d9b_31_BinaryMiscBackwardOpsKernels_cu_ee0d68c74cuda3std6ranges3__45__cpo4sizeE - _ZN62_INTERNAL_a6db5d9b_31_BinaryMiscBackwardOpsKernels_cu_ee0d68c74cuda3std3__464_GLOBAL__N__a6db5d9b_31_BinaryMiscBackwardOpsKernels_cu_ee0d68c76ignoreE)
_ZN62_INTERNAL_a6db5d9b_31_BinaryMiscBackwardOpsKernels_cu_ee0d68c74cuda3std3__464_GLOBAL__N__a6db5d9b_31_BinaryMiscBackwardOpsKernels_cu_ee0d68c76ignoreE:
	.zero		1
	.type		_ZN62_INTERNAL_a6db5d9b_31_BinaryMiscBackwardOpsKernels_cu_ee0d68c74cuda3std6ranges3__45__cpo4sizeE,@object
	.size		_ZN62_INTERNAL_a6db5d9b_31_BinaryMiscBackwardOpsKernels_cu_ee0d68c74cuda3std6ranges3__45__cpo4sizeE,(_ZN62_INTERNAL_a6db5d9b_31_BinaryMiscBackwardOpsKernels_cu_ee0d68c74cuda3std3__45__cpo5beginE - _ZN62_INTERNAL_a6db5d9b_31_BinaryMiscBackwardOpsKernels_cu_ee0d68c74cuda3std6ranges3__45__cpo4sizeE)
_ZN62_INTERNAL_a6db5d9b_31_BinaryMiscBackwardOpsKernels_cu_ee0d68c74cuda3std6ranges3__45__cpo4sizeE:
	.zero		1
	.type		_ZN62_INTERNAL_a6db5d9b_31_BinaryMiscBackwardOpsKernels_cu_ee0d68c74cuda3std3__45__cpo5beginE,@object
	.size		_ZN62_INTERNAL_a6db5d9b_31_BinaryMiscBackwardOpsKernels_cu_ee0d68c74cuda3std3__45__cpo5beginE,(_ZN62_INTERNAL_a6db5d9b_31_BinaryMiscBackwardOpsKernels_cu_ee0d68c74cuda3std6ranges3__45__cpo6cbeginE - _ZN62_INTERNAL_a6db5d9b_31_BinaryMiscBackwardOpsKernels_cu_ee0d68c74cuda3std3__45__cpo5beginE)
_ZN62_INTERNAL_a6db5d9b_31_BinaryMiscBackwardOpsKernels_cu_ee0d68c74cuda3std3__45__cpo5beginE:
	.zero		1
	.type		_ZN62_INTERNAL_a6db5d9b_31_BinaryMiscBackwardOpsKernels_cu_ee0d68c74cuda3std6ranges3__45__cpo6cbeginE,@object
	.size		_ZN62_INTERNAL_a6db5d9b_31_BinaryMiscBackwardOpsKernels_cu_ee0d68c74cuda3std6ranges3__45__cpo6cbeginE,(_ZN62_INTERNAL_a6db5d9b_31_BinaryMiscBackwardOpsKernels_cu_ee0d68c74cuda3std3__45__cpo6rbeginE - _ZN62_INTERNAL_a6db5d9b_31_BinaryMiscBackwardOpsKernels_cu_ee0d68c74cuda3std6ranges3__45__cpo6cbeginE)
_ZN62_INTERNAL_a6db5d9b_31_BinaryMiscBackwardOpsKernels_cu_ee0d68c74cuda3std6ranges3__45__cpo6cbeginE:
	.zero		1
	.type		_ZN62_INTERNAL_a6db5d9b_31_BinaryMiscBackwardOpsKernels_cu_ee0d68c74cuda3std3__45__cpo6rbeginE,@object
	.size		_ZN62_INTERNAL_a6db5d9b_31_BinaryMiscBackwardOpsKernels_cu_ee0d68c74cuda3std3__45__cpo6rbeginE,(_ZN62_INTERNAL_a6db5d9b_31_BinaryMiscBackwardOpsKernels_cu_ee0d68c74cuda3std6ranges3__45__cpo4nextE - _ZN62_INTERNAL_a6db5d9b_31_BinaryMiscBackwardOpsKernels_cu_ee0d68c74cuda3std3__45__cpo6rbeginE)
_ZN62_INTERNAL_a6db5d9b_31_BinaryMiscBackwardOpsKernels_cu_ee0d68c74cuda3std3__45__cpo6rbeginE:
	.zero		1
	.type		_ZN62_INTERNAL_a6db5d9b_31_BinaryMiscBackwardOpsKernels_cu_ee0d68c74cuda3std6ranges3__45__cpo4nextE,@object
	.size		_ZN62_INTERNAL_a6db5d9b_31_BinaryMiscBackwardOpsKernels_cu_ee0d68c74cuda3std6ranges3__45__cpo4nextE,(_ZN62_INTERNAL_a6db5d9b_31_BinaryMiscBackwardOpsKernels_cu_ee0d68c74cuda3std6ranges3__45__cpo4swapE - _ZN62_INTERNAL_a6db5d9b_31_BinaryMiscBackwardOpsKernels_cu_ee0d68c74cuda3std6ranges3__45__cpo4nextE)
_ZN62_INTERNAL_a6db5d9b_31_BinaryMiscBackwardOpsKernels_cu_ee0d68c74cuda3std6ranges3__45__cpo4nextE:
	.zero		1
	.type		_ZN62_INTERNAL_a6db5d9b_31_BinaryMiscBackwardOpsKernels_cu_ee0d68c74cuda3std6ranges3__45__cpo4swapE,@object
	.size		_ZN62_INTERNAL_a6db5d9b_31_BinaryMiscBackwardOpsKernels_cu_ee0d68c74cuda3std6ranges3__45__cpo4swapE,(_ZN62_INTERNAL_a6db5d9b_31_BinaryMiscBackwardOpsKernels_cu_ee0d68c74cuda3std3__420unreachable_sentinelE - _ZN62_INTERNAL_a6db5d9b_31_BinaryMiscBackwardOpsKernels_cu_ee0d68c74cuda3std6ranges3__45__cpo4swapE)
_ZN62_INTERNAL_a6db5d9b_31_BinaryMiscBackwardOpsKernels_cu_ee0d68c74cuda3std6ranges3__45__cpo4swapE:
	.zero		1
	.type		_ZN62_INTERNAL_a6db5d9b_31_BinaryMiscBackwardOpsKernels_cu_ee0d68c74cuda3std3__420unreachable_sentinelE,@object
	.size		_ZN62_INTERNAL_a6db5d9b_31_BinaryMiscBackwardOpsKernels_cu_ee0d68c74cuda3std3__420unreachable_sentinelE,(_ZN62_INTERNAL_a6db5d9b_31_BinaryMiscBackwardOpsKernels_cu_ee0d68c76thrust23THRUST_300001_SM_900_NS6system6detail10sequential3seqE - _ZN62_INTERNAL_a6db5d9b_31_BinaryMiscBackwardOpsKernels_cu_ee0d68c74cuda3std3__420unreachable_sentinelE)
_ZN62_INTERNAL_a6db5d9b_31_BinaryMiscBackwardOpsKernels_cu_ee0d68c74cuda3std3__420unreachable_sentinelE:
	.zero		1
	.type		_ZN62_INTERNAL_a6db5d9b_31_BinaryMiscBackwardOpsKernels_cu_ee0d68c76thrust23THRUST_300001_SM_900_NS6system6detail10sequential3seqE,@object
	.size		_ZN62_INTERNAL_a6db5d9b_31_BinaryMiscBackwardOpsKernels_cu_ee0d68c76thrust23THRUST_300001_SM_900_NS6system6detail10sequential3seqE,(_ZN62_INTERNAL_a6db5d9b_31_BinaryMiscBackwardOpsKernels_cu_ee0d68c74cuda3std3__45__cpo4cendE - _ZN62_INTERNAL_a6db5d9b_31_BinaryMiscBackwardOpsKernels_cu_ee0d68c76thrust23THRUST_300001_SM_900_NS6system6detail10sequential3seqE)
_ZN62_INTERNAL_a6db5d9b_31_BinaryMiscBackwardOpsKernels_cu_ee0d68c76thrust23THRUST_300001_SM_900_NS6system6detail10sequential3seqE:
	.zero		1
	.type		_ZN62_INTERNAL_a6db5d9b_31_BinaryMiscBackwardOpsKernels_cu_ee0d68c74cuda3std3__45__cpo4cendE,@object
	.size		_ZN62_INTERNAL_a6db5d9b_31_BinaryMiscBackwardOpsKernels_cu_ee0d68c74cuda3std3__45__cpo4cendE,(_ZN62_INTERNAL_a6db5d9b_31_BinaryMiscBackwardOpsKernels_cu_ee0d68c74cuda3std6ranges3__45__cpo9iter_swapE - _ZN62_INTERNAL_a6db5d9b_31_BinaryMiscBackwardOpsKernels_cu_ee0d68c74cuda3std3__45__cpo4cendE)
_ZN62_INTERNAL_a6db5d9b_31_BinaryMiscBackwardOpsKernels_cu_ee0d68c74cuda3std3__45__cpo4cendE:
	.zero		1
	.type		_ZN62_INTERNAL_a6db5d9b_31_BinaryMiscBackwardOpsKernels_cu_ee0d68c74cuda3std6ranges3__45__cpo9iter_swapE,@object
	.size		_ZN62_INTERNAL_a6db5d9b_31_BinaryMiscBackwardOpsKernels_cu_ee0d68c74cuda3std6ranges3__45__cpo9iter_swapE,(_ZN62_INTERNAL_a6db5d9b_31_BinaryMiscBackwardOpsKernels_cu_ee0d68c74cuda3std3__45__cpo5crendE - _ZN62_INTERNAL_a6db5d9b_31_BinaryMiscBackwardOpsKernels_cu_ee0d68c74cuda3std6ranges3__45__cpo9iter_swapE)
_ZN62_INTERNAL_a6db5d9b_31_BinaryMiscBackwardOpsKernels_cu_ee0d68c74cuda3std6ranges3__45__cpo9iter_swapE:
	.zero		1
	.type		_ZN62_INTERNAL_a6db5d9b_31_BinaryMiscBackwardOpsKernels_cu_ee0d68c74cuda3std3__45__cpo5crendE,@object
	.size		_ZN62_INTERNAL_a6db5d9b_31_BinaryMiscBackwardOpsKernels_cu_ee0d68c74cuda3std3__45__cpo5crendE,(_ZN62_INTERNAL_a6db5d9b_31_BinaryMiscBackwardOpsKernels_cu_ee0d68c74cuda3std6ranges3__45__cpo5cdataE - _ZN62_INTERNAL_a6db5d9b_31_BinaryMiscBackwardOpsKernels_cu_ee0d68c74cuda3std3__45__cpo5crendE)
_ZN62_INTERNAL_a6db5d9b_31_BinaryMiscBackwardOpsKernels_cu_ee0d68c74cuda3std3__45__cpo5crendE:
	.zero		1
	.type		_ZN62_INTERNAL_a6db5d9b_31_BinaryMiscBackwardOpsKernels_cu_ee0d68c74cuda3std6ranges3__45__cpo5cdataE,@object
	.size		_ZN62_INTERNAL_a6db5d9b_31_BinaryMiscBackwardOpsKernels_cu_ee0d68c74cuda3std6ranges3__45__cpo5cdataE,(_ZN62_INTERNAL_a6db5d9b_31_BinaryMiscBackwardOpsKernels_cu_ee0d68c74cuda3std6ranges3__45__cpo3endE - _ZN62_INTERNAL_a6db5d9b_31_BinaryMiscBackwardOpsKernels_cu_ee0d68c74cuda3std6ranges3__45__cpo5cdataE)
_ZN62_INTERNAL_a6db5d9b_31_BinaryMiscBackwardOpsKernels_cu_ee0d68c74cuda3std6ranges3__45__cpo5cdataE:
	.zero		1
	.type		_ZN62_INTERNAL_a6db5d9b_31_BinaryMiscBackwardOpsKernels_cu_ee0d68c74cuda3std6ranges3__45__cpo3endE,@object
	.size		_ZN62_INTERNAL_a6db5d9b_31_BinaryMiscBackwardOpsKernels_cu_ee0d68c74cuda3std6ranges3__45__cpo3endE,(_ZN62_INTERNAL_a6db5d9b_31_BinaryMiscBackwardOpsKernels_cu_ee0d68c74cuda3std3__419piecewise_constructE - _ZN62_INTERNAL_a6db5d9b_31_BinaryMiscBackwardOpsKernels_cu_ee0d68c74cuda3std6ranges3__45__cpo3endE)
_ZN62_INTERNAL_a6db5d9b_31_BinaryMiscBackwardOpsKernels_cu_ee0d68c74cuda3std6ranges3__45__cpo3endE:
	.zero		1
	.type		_ZN62_INTERNAL_a6db5d9b_31_BinaryMiscBackwardOpsKernels_cu_ee0d68c74cuda3std3__419piecewise_constructE,@object
	.size		_ZN62_INTERNAL_a6db5d9b_31_BinaryMiscBackwardOpsKernels_cu_ee0d68c74cuda3std3__419piecewise_constructE,(_ZN62_INTERNAL_a6db5d9b_31_BinaryMiscBackwardOpsKernels_cu_ee0d68c74cuda3std6ranges3__45__cpo5ssizeE - _ZN62_INTERNAL_a6db5d9b_31_BinaryMiscBackwardOpsKernels_cu_ee0d68c74cuda3std3__419piecewise_constructE)
_ZN62_INTERNAL_a6db5d9b_31_BinaryMiscBackwardOpsKernels_cu_ee0d68c74cuda3std3__419piecewise_constructE:
	.zero		1
	.type		_ZN62_INTERNAL_a6db5d9b_31_BinaryMiscBackwardOpsKernels_cu_ee0d68c74cuda3std6ranges3__45__cpo5ssizeE,@object
	.size		_ZN62_INTERNAL_a6db5d9b_31_BinaryMiscBackwardOpsKernels_cu_ee0d68c74cuda3std6ranges3__45__cpo5ssizeE,(_ZN62_INTERNAL_a6db5d9b_31_BinaryMiscBackwardOpsKernels_cu_ee0d68c74cuda3std3__45__cpo3endE - _ZN62_INTERNAL_a6db5d9b_31_BinaryMiscBackwardOpsKernels_cu_ee0d68c74cuda3std6ranges3__45__cpo5ssizeE)
_ZN62_INTERNAL_a6db5d9b_31_BinaryMiscBackwardOpsKernels_cu_ee0d68c74cuda3std6ranges3__45__cpo5ssizeE:
	.zero		1
	.type		_ZN62_INTERNAL_a6db5d9b_31_BinaryMiscBackwardOpsKernels_cu_ee0d68c74cuda3std3__45__cpo3endE,@object
	.size		_ZN62_INTERNAL_a6db5d9b_31_BinaryMiscBackwardOpsKernels_cu_ee0d68c74cuda3std3__45__cpo3endE,(_ZN62_INTERNAL_a6db5d9b_31_BinaryMiscBackwardOpsKernels_cu_ee0d68c74cuda3std6ranges3__45__cpo4cendE - _ZN62_INTERNAL_a6db5d9b_31_BinaryMiscBackwardOpsKernels_cu_ee0d68c74cuda3std3__45__cpo3endE)
_ZN62_INTERNAL_a6db5d9b_31_BinaryMiscBackwardOpsKernels_cu_ee0d68c74cuda3std3__45__cpo3endE:
	.zero		1
	.type		_ZN62_INTERNAL_a6db5d9b_31_BinaryMiscBackwardOpsKernels_cu_ee0d68c74cuda3std6ranges3__45__cpo4cendE,@object
	.size		_ZN62_INTERNAL_a6db5d9b_31_BinaryMiscBackwardOpsKernels_cu_ee0d68c74cuda3std6ranges3__45__cpo4cendE,(_ZN62_INTERNAL_a6db5d9b_31_BinaryMiscBackwardOpsKernels_cu_ee0d68c74cuda3std3__45__cpo4rendE - _ZN62_INTERNAL_a6db5d9b_31_BinaryMiscBackwardOpsKernels_cu_ee0d68c74cuda3std6ranges3__45__cpo4cendE)
_ZN62_INTERNAL_a6db5d9b_31_BinaryMiscBackwardOpsKernels_cu_ee0d68c74cuda3std6ranges3__45__cpo4cendE:
	.zero		1
	.type		_ZN62_INTERNAL_a6db5d9b_31_BinaryMiscBackwardOpsKernels_cu_ee0d68c74cuda3std3__45__cpo4rendE,@object
	.size		_ZN62_INTERNAL_a6db5d9b_31_BinaryMiscBackwardOpsKernels_cu_ee0d68c74cuda3std3__45__cpo4rendE,(_ZN62_INTERNAL_a6db5d9b_31_BinaryMiscBackwardOpsKernels_cu_ee0d68c74cuda3std6ranges3__45__cpo4prevE - _ZN62_INTERNAL_a6db5d9b_31_BinaryMiscBackwardOpsKernels_cu_ee0d68c74cuda3std3__45__cpo4rendE)
_ZN62_INTERNAL_a6db5d9b_31_BinaryMiscBackwardOpsKernels_cu_ee0d68c74cuda3std3__45__cpo4rendE:
	.zero		1
	.type		_ZN62_INTERNAL_a6db5d9b_31_BinaryMiscBackwardOpsKernels_cu_ee0d68c74cuda3std6ranges3__45__cpo4prevE,@object
	.size		_ZN62_INTERNAL_a6db5d9b_31_BinaryMiscBackwardOpsKernels_cu_ee0d68c74cuda3std6ranges3__45__cpo4prevE,(_ZN62_INTERNAL_a6db5d9b_31_BinaryMiscBackwardOpsKernels_cu_ee0d68c74cuda3std6ranges3__45__cpo9iter_moveE - _ZN62_INTERNAL_a6db5d9b_31_BinaryMiscBackwardOpsKernels_cu_ee0d68c74cuda3std6ranges3__45__cpo4prevE)
_ZN62_INTERNAL_a6db5d9b_31_BinaryMiscBackwardOpsKernels_cu_ee0d68c74cuda3std6ranges3__45__cpo4prevE:
	.zero		1
	.type		_ZN62_INTERNAL_a6db5d9b_31_BinaryMiscBackwardOpsKernels_cu_ee0d68c74cuda3std6ranges3__45__cpo9iter_moveE,@object
	.size		_ZN62_INTERNAL_a6db5d9b_31_BinaryMiscBackwardOpsKernels_cu_ee0d68c74cuda3std6ranges3__45__cpo9iter_moveE,(.L_21 - _ZN62_INTERNAL_a6db5d9b_31_BinaryMiscBackwardOpsKernels_cu_ee0d68c74cuda3std6ranges3__45__cpo9iter_moveE)
_ZN62_INTERNAL_a6db5d9b_31_BinaryMiscBackwardOpsKernels_cu_ee0d68c74cuda3std6ranges3__45__cpo9iter_moveE:
	.zero		1
.L_21:


//--------------------- .nv.constant0._ZN2at6native18elementwise_kernelILi128ELi4EZNS0_15gpu_kernel_implIZZZNS0_25tanh_backward_kernel_cudaERNS_18TensorIteratorBaseEENKUlvE0_clEvENKUlvE2_clEvEUlN3c108BFloat16ES8_E_EEvS4_RKT_EUliE_EEviT1_ --------------------------
	.section	.nv.constant0._ZN2at6native18elementwise_kernelILi128ELi4EZNS0_15gpu_kernel_implIZZZNS0_25tanh_backward_kernel_cudaERNS_18TensorIteratorBaseEENKUlvE0_clEvENKUlvE2_clEvEUlN3c108BFloat16ES8_E_EEvS4_RKT_EUliE_EEviT1_,"a",@progbits
	.sectionflags	@""
	.align	4
.nv.constant0._ZN2at6native18elementwise_kernelILi128ELi4EZNS0_15gpu_kernel_implIZZZNS0_25tanh_backward_kernel_cudaERNS_18TensorIteratorBaseEENKUlvE0_clEvENKUlvE2_clEvEUlN3c108BFloat16ES8_E_EEvS4_RKT_EUliE_EEviT1_:
	.zero		1184


//--------------------- .nv.constant0._ZN2at6native27unrolled_elementwise_kernelIZZZNS0_25tanh_backward_kernel_cudaERNS_18TensorIteratorBaseEENKUlvE0_clEvENKUlvE2_clEvEUlN3c108BFloat16ES7_E_St5arrayIPcLm3EELi4E23TrivialOffsetCalculatorILi2EjESC_ILi1EjENS0_6memory12LoadWithCastILi2EEENSF_13StoreWithCastILi1EEEEEviT_T0_T2_T3_T4_T5_ --------------------------
	.section	.nv.constant0._ZN2at6native27unrolled_elementwise_kernelIZZZNS0_25tanh_backward_kernel_cudaERNS_18TensorIteratorBaseEENKUlvE0_clEvENKUlvE2_clEvEUlN3c108BFloat16ES7_E_St5arrayIPcLm3EELi4E23TrivialOffsetCalculatorILi2EjESC_ILi1EjENS0_6memory12LoadWithCastILi2EEENSF_13StoreWithCastILi1EEEEEviT_T0_T2_T3_T4_T5_,"a",@progbits
	.sectionflags	@""
	.align	4
.nv.constant0._ZN2at6native27unrolled_elementwise_kernelIZZZNS0_25tanh_backward_kernel_cudaERNS_18TensorIteratorBaseEENKUlvE0_clEvENKUlvE2_clEvEUlN3c108BFloat16ES7_E_St5arrayIPcLm3EELi4E23TrivialOffsetCalculatorILi2EjESC_ILi1EjENS0_6memory12LoadWithCastILi2EEENSF_13StoreWithCastILi1EEEEEviT_T0_T2_T3_T4_T5_:
	.zero		584


//--------------------- .nv.constant0._ZN2at6native18elementwise_kernelILi128ELi4EZNS0_22gpu_kernel_impl_nocastIZZZNS0_25tanh_backward_kernel_cudaERNS_18TensorIteratorBaseEENKUlvE0_clEvENKUlvE2_clEvEUlN3c108BFloat16ES8_E_EEvS4_RKT_EUliE_EEviT1_ --------------------------
	.section	.nv.constant0._ZN2at6native18elementwise_kernelILi128ELi4EZNS0_22gpu_kernel_impl_nocastIZZZNS0_25tanh_backward_kernel_cudaERNS_18TensorIteratorBaseEENKUlvE0_clEvENKUlvE2_clEvEUlN3c108BFloat16ES8_E_EEvS4_RKT_EUliE_EEviT1_,"a",@progbits
	.sectionflags	@""
	.align	4
.nv.constant0._ZN2at6native18elementwise_kernelILi128ELi4EZNS0_22gpu_kernel_impl_nocastIZZZNS0_25tanh_backward_kernel_cudaERNS_18TensorIteratorBaseEENKUlvE0_clEvENKUlvE2_clEvEUlN3c108BFloat16ES8_E_EEvS4_RKT_EUliE_EEviT1_:
	.zero		1184


//--------------------- .nv.constant0._ZN2at6native27unrolled_elementwise_kernelIZZZNS0_25tanh_backward_kernel_cudaERNS_18TensorIteratorBaseEENKUlvE0_clEvENKUlvE2_clEvEUlN3c108BFloat16ES7_E_St5arrayIPcLm3EELi4E23TrivialOffsetCalculatorILi2EjESC_ILi1EjENS0_6memory15LoadWithoutCastENSF_16StoreWithoutCastEEEviT_T0_T2_T3_T4_T5_ --------------------------
	.section	.nv.constant0._ZN2at6native27unrolled_elementwise_kernelIZZZNS0_25tanh_backward_kernel_cudaERNS_18TensorIteratorBaseEENKUlvE0_clEvENKUlvE2_clEvEUlN3c108BFloat16ES7_E_St5arrayIPcLm3EELi4E23TrivialOffsetCalculatorILi2EjESC_ILi1EjENS0_6memory15LoadWithoutCastENSF_16StoreWithoutCastEEEviT_T0_T2_T3_T4_T5_,"a",@progbits
	.sectionflags	@""
	.align	4
.nv.constant0._ZN2at6native27unrolled_elementwise_kernelIZZZNS0_25tanh_backward_kernel_cudaERNS_18TensorIteratorBaseEENKUlvE0_clEvENKUlvE2_clEvEUlN3c108BFloat16ES7_E_St5arrayIPcLm3EELi4E23TrivialOffsetCalculatorILi2EjESC_ILi1EjENS0_6memory15LoadWithoutCastENSF_16StoreWithoutCastEEEviT_T0_T2_T3_T4_T5_:
	.zero		564


//--------------------- .nv.constant0._ZN2at6native29vectorized_elementwise_kernelILi2EZZZNS0_25tanh_backward_kernel_cudaERNS_18TensorIteratorBaseEENKUlvE0_clEvENKUlvE2_clEvEUlN3c108BFloat16ES7_E_St5arrayIPcLm3EEEEviT0_T1_ --------------------------
	.section	.nv.constant0._ZN2at6native29vectorized_elementwise_kernelILi2EZZZNS0_25tanh_backward_kernel_cudaERNS_18TensorIteratorBaseEENKUlvE0_clEvENKUlvE2_clEvEUlN3c108BFloat16ES7_E_St5arrayIPcLm3EEEEviT0_T1_,"a",@progbits
	.sectionflags	@""
	.align	4
.nv.constant0._ZN2at6native29vectorized_elementwise_kernelILi2EZZZNS0_25tanh_backward_kernel_cudaERNS_18TensorIteratorBaseEENKUlvE0_clEvENKUlvE2_clEvEUlN3c108BFloat16ES7_E_St5arrayIPcLm3EEEEviT0_T1_:
	.zero		560


//--------------------- .nv.constant0._ZN2at6native29vectorized_elementwise_kernelILi4EZZZNS0_25tanh_backward_kernel_cudaERNS_18TensorIteratorBaseEENKUlvE0_clEvENKUlvE2_clEvEUlN3c108BFloat16ES7_E_St5arrayIPcLm3EEEEviT0_T1_ --------------------------
	.section	.nv.constant0._ZN2at6native29vectorized_elementwise_kernelILi4EZZZNS0_25tanh_backward_kernel_cudaERNS_18TensorIteratorBaseEENKUlvE0_clEvENKUlvE2_clEvEUlN3c108BFloat16ES7_E_St5arrayIPcLm3EEEEviT0_T1_,"a",@progbits
	.sectionflags	@""
	.align	4
.nv.constant0._ZN2at6native29vectorized_elementwise_kernelILi4EZZZNS0_25tanh_backward_kernel_cudaERNS_18TensorIteratorBaseEENKUlvE0_clEvENKUlvE2_clEvEUlN3c108BFloat16ES7_E_St5arrayIPcLm3EEEEviT0_T1_:
	.zero		560


//--------------------- .nv.constant0._ZN2at6native29vectorized_elementwise_kernelILi8EZZZNS0_25tanh_backward_kernel_cudaERNS_18TensorIteratorBaseEENKUlvE0_clEvENKUlvE2_clEvEUlN3c108BFloat16ES7_E_St5arrayIPcLm3EEEEviT0_T1_ --------------------------
	.section	.nv.constant0._ZN2at6native29vectorized_elementwise_kernelILi8EZZZNS0_25tanh_backward_kernel_cudaERNS_18TensorIteratorBaseEENKUlvE0_clEvENKUlvE2_clEvEUlN3c108BFloat16ES7_E_St5arrayIPcLm3EEEEviT0_T1_,"a",@progbits
	.sectionflags	@""
	.align	4
.nv.constant0._ZN2at6native29vectorized_elementwise_kernelILi8EZZZNS0_25tanh_backward_kernel_cudaERNS_18TensorIteratorBaseEENKUlvE0_clEvENKUlvE2_clEvEUlN3c108BFloat16ES7_E_St5arrayIPcLm3EEEEviT0_T1_:
	.zero		560


//--------------------- .nv.constant0._ZN2at6native18elementwise_kernelILi128ELi4EZNS0_15gpu_kernel_implIZZZNS0_25tanh_backward_kernel_cudaERNS_18TensorIteratorBaseEENKUlvE0_clEvENKUlvE1_clEvEUlN3c104HalfES8_E_EEvS4_RKT_EUliE_EEviT1_ --------------------------
	.section	.nv.constant0._ZN2at6native18elementwise_kernelILi128ELi4EZNS0_15gpu_kernel_implIZZZNS0_25tanh_backward_kernel_cudaERNS_18TensorIteratorBaseEENKUlvE0_clEvENKUlvE1_clEvEUlN3c104HalfES8_E_EEvS4_RKT_EUliE_EEviT1_,"a",@progbits
	.sectionflags	@""
	.align	4
.nv.constant0._ZN2at6native18elementwise_kernelILi128ELi4EZNS0_15gpu_kernel_implIZZZNS0_25tanh_backward_kernel_cudaERNS_18TensorIteratorBaseEENKUlvE0_clEvENKUlvE1_clEvEUlN3c104HalfES8_E_EEvS4_RKT_EUliE_EEviT1_:
	.zero		1184


//--------------------- .nv.constant0._ZN2at6native27unrolled_elementwise_kernelIZZZNS0_25tanh_backward_kernel_cudaERNS_18TensorIteratorBaseEENKUlvE0_clEvENKUlvE1_clEvEUlN3c104HalfES7_E_St5arrayIPcLm3EELi4E23TrivialOffsetCalculatorILi2EjESC_ILi1EjENS0_6memory12LoadWithCastILi2EEENSF_13StoreWithCastILi1EEEEEviT_T0_T2_T3_T4_T5_ --------------------------
	.section	.nv.constant0._ZN2at6native27unrolled_elementwise_kernelIZZZNS0_25tanh_backward_kernel_cudaERNS_18TensorIteratorBaseEENKUlvE0_clEvENKUlvE1_clEvEUlN3c104HalfES7_E_St5arrayIPcLm3EELi4E23TrivialOffsetCalculatorILi2EjESC_ILi1EjENS0_6memory12LoadWithCastILi2EEENSF_13StoreWithCastILi1EEEEEviT_T0_T2_T3_T4_T5_,"a",@progbits
	.sectionflags	@""
	.align	4
.nv.constant0._ZN2at6native27unrolled_elementwise_kernelIZZZNS0_25tanh_backward_kernel_cudaERNS_18TensorIteratorBaseEENKUlvE0_clEvENKUlvE1_clEvEUlN3c104HalfES7_E_St5arrayIPcLm3EELi4E23TrivialOffsetCalculatorILi2EjESC_ILi1EjENS0_6memory12LoadWithCastILi2EEENSF_13StoreWithCastILi1EEEEEviT_T0_T2_T3_T4_T5_:
	.zero		584


//--------------------- .nv.constant0._ZN2at6native18elementwise_kernelILi128ELi4EZNS0_22gpu_kernel_impl_nocastIZZZNS0_25tanh_backward_kernel_cudaERNS_18TensorIteratorBaseEENKUlvE0_clEvENKUlvE1_clEvEUlN3c104HalfES8_E_EEvS4_RKT_EUliE_EEviT1_ --------------------------
	.section	.nv.constant0._ZN2at6native18elementwise_kernelILi128ELi4EZNS0_22gpu_kernel_impl_nocastIZZZNS0_25tanh_backward_kernel_cudaERNS_18TensorIteratorBaseEENKUlvE0_clEvENKUlvE1_clEvEUlN3c104HalfES8_E_EEvS4_RKT_EUliE_EEviT1_,"a",@progbits
	.sectionflags	@""
	.align	4
.nv.constant0._ZN2at6native18elementwise_kernelILi128ELi4EZNS0_22gpu_kernel_impl_nocastIZZZNS0_25tanh_backward_kernel_cudaERNS_18TensorIteratorBaseEENKUlvE0_clEvENKUlvE1_clEvEUlN3c104HalfES8_E_EEvS4_RKT_EUliE_EEviT1_:
	.zero		1184


//--------------------- .nv.constant0._ZN2at6native27unrolled_elementwise_kernelIZZZNS0_25tanh_backward_kernel_cudaERNS_18TensorIteratorBaseEENKUlvE0_clEvENKUlvE1_clEvEUlN3c104HalfES7_E_St5arrayIPcLm3EELi4E23TrivialOffsetCalculatorILi2EjESC_ILi1EjENS0_6memory15LoadWithoutCastENSF_16StoreWithoutCastEEEviT_T0_T2_T3_T4_T5_ --------------------------
	.section	.nv.constant0._ZN2at6native27unrolled_elementwise_kernelIZZZNS0_25tanh_backward_kernel_cudaERNS_18TensorIteratorBaseEENKUlvE0_clEvENKUlvE1_clEvEUlN3c104HalfES7_E_St5arrayIPcLm3EELi4E23TrivialOffsetCalculatorILi2EjESC_ILi1EjENS0_6memory15LoadWithoutCastENSF_16StoreWithoutCastEEEviT_T0_T2_T3_T4_T5_,"a",@progbits
	.sectionflags	@""
	.align	4
.nv.constant0._ZN2at6native27unrolled_elementwise_kernelIZZZNS0_25tanh_backward_kernel_cudaERNS_18TensorIteratorBaseEENKUlvE0_clEvENKUlvE1_clEvEUlN3c104HalfES7_E_St5arrayIPcLm3EELi4E23TrivialOffsetCalculatorILi2EjESC_ILi1EjENS0_6memory15LoadWithoutCastENSF_16StoreWithoutCastEEEviT_T0_T2_T3_T4_T5_:
	.zero		564


//--------------------- .nv.constant0._ZN2at6native29vectorized_elementwise_kernelILi2EZZZNS0_25tanh_backward_kernel_cudaERNS_18TensorIteratorBaseEENKUlvE0_clEvENKUlvE1_clEvEUlN3c104HalfES7_E_St5arrayIPcLm3EEEEviT0_T1_ --------------------------
	.section	.nv.constant0._ZN2at6native29vectorized_elementwise_kernelILi2EZZZNS0_25tanh_backward_kernel_cudaERNS_18TensorIteratorBaseEENKUlvE0_clEvENKUlvE1_clEvEUlN3c104HalfES7_E_St5arrayIPcLm3EEEEviT0_T1_,"a",@progbits
	.sectionflags	@""
	.align	4
.nv.constant0._ZN2at6native29vectorized_elementwise_kernelILi2EZZZNS0_25tanh_backward_kernel_cudaERNS_18TensorIteratorBaseEENKUlvE0_clEvENKUlvE1_clEvEUlN3c104HalfES7_E_St5arrayIPcLm3EEEEviT0_T1_:
	.zero		560


//--------------------- .nv.constant0._ZN2at6native29vectorized_elementwise_kernelILi4EZZZNS0_25tanh_backward_kernel_cudaERNS_18TensorIteratorBaseEENKUlvE0_clEvENKUlvE1_clEvEUlN3c104HalfES7_E_St5arrayIPcLm3EEEEviT0_T1_ --------------------------
	.section	.nv.constant0._ZN2at6native29vectorized_elementwise_kernelILi4EZZZNS0_25tanh_backward_kernel_cudaERNS_18TensorIteratorBaseEENKUlvE0_clEvENKUlvE1_clEvEUlN3c104HalfES7_E_St5arrayIPcLm3EEEEviT0_T1_,"a",@progbits
	.sectionflags	@""
	.align	4
.nv.constant0._ZN2at6native29vectorized_elementwise_kernelILi4EZZZNS0_25tanh_backward_kernel_cudaERNS_18TensorIteratorBaseEENKUlvE0_clEvENKUlvE1_clEvEUlN3c104HalfES7_E_St5arrayIPcLm3EEEEviT0_T1_:
	.zero		560


//--------------------- .nv.constant0._ZN2at6native29vectorized_elementwise_kernelILi8EZZZNS0_25tanh_backward_kernel_cudaERNS_18TensorIteratorBaseEENKUlvE0_clEvENKUlvE1_clEvEUlN3c104HalfES7_E_St5arrayIPcLm3EEEEviT0_T1_ --------------------------
	.section	.nv.constant0._ZN2at6native29vectorized_elementwise_kernelILi8EZZZNS0_25tanh_backward_kernel_cudaERNS_18TensorIteratorBaseEENKUlvE0_clEvENKUlvE1_clEvEUlN3c104HalfES7_E_St5arrayIPcLm3EEEEviT0_T1_,"a",@progbits
	.sectionflags	@""
	.align	4
.nv.constant0._ZN2at6native29vectorized_elementwise_kernelILi8EZZZNS0_25tanh_backward_kernel_cudaERNS_18TensorIteratorBaseEENKUlvE0_clEvENKUlvE1_clEvEUlN3c104HalfES7_E_St5arrayIPcLm3EEEEviT0_T1_:
	.zero		560


//--------------------- .nv.constant0._ZN2at6native18elementwise_kernelILi128ELi4EZNS0_15gpu_kernel_implIZZZNS0_25tanh_backward_kernel_cudaERNS_18TensorIteratorBaseEENKUlvE0_clEvENKUlvE0_clEvEUlffE_EEvS4_RKT_EUliE_EEviT1_ --------------------------
	.section	.nv.constant0._ZN2at6native18elementwise_kernelILi128ELi4EZNS0_15gpu_kernel_implIZZZNS0_25tanh_backward_kernel_cudaERNS_18TensorIteratorBaseEENKUlvE0_clEvENKUlvE0_clEvEUlffE_EEvS4_RKT_EUliE_EEviT1_,"a",@progbits
	.sectionflags	@""
	.align	4
.nv.constant0._ZN2at6native18elementwise_kernelILi128ELi4EZNS0_15gpu_kernel_implIZZZNS0_25tanh_backward_kernel_cudaERNS_18TensorIteratorBaseEENKUlvE0_clEvENKUlvE0_clEvEUlffE_EEvS4_RKT_EUliE_EEviT1_:
	.zero		1184


//--------------------- .nv.constant0._ZN2at6native27unrolled_elementwise_kernelIZZZNS0_25tanh_backward_kernel_cudaERNS_18TensorIteratorBaseEENKUlvE0_clEvENKUlvE0_clEvEUlffE_St5arrayIPcLm3EELi4E23TrivialOffsetCalculatorILi2EjESA_ILi1EjENS0_6memory12LoadWithCastILi2EEENSD_13StoreWithCastILi1EEEEEviT_T0_T2_T3_T4_T5_ --------------------------
	.section	.nv.constant0._ZN2at6native27unrolled_elementwise_kernelIZZZNS0_25tanh_backward_kernel_cudaERNS_18TensorIteratorBaseEENKUlvE0_clEvENKUlvE0_clEvEUlffE_St5arrayIPcLm3EELi4E23TrivialOffsetCalculatorILi2EjESA_ILi1EjENS0_6memory12LoadWithCastILi2EEENSD_13StoreWithCastILi1EEEEEviT_T0_T2_T3_T4_T5_,"a",@progbits
	.sectionflags	@""
	.align	4
.nv.constant0._ZN2at6native27unrolled_elementwise_kernelIZZZNS0_25tanh_backward_kernel_cudaERNS_18TensorIteratorBaseEENKUlvE0_clEvENKUlvE0_clEvEUlffE_St5arrayIPcLm3EELi4E23TrivialOffsetCalculatorILi2EjESA_ILi1EjENS0_6memory12LoadWithCastILi2EEENSD_13StoreWithCastILi1EEEEEviT_T0_T2_T3_T4_T5_:
	.zero		584


//--------------------- .nv.constant0._ZN2at6native18elementwise_kernelILi128ELi2EZNS0_22gpu_kernel_impl_nocastIZZZNS0_25tanh_backward_kernel_cudaERNS_18TensorIteratorBaseEENKUlvE0_clEvENKUlvE0_clEvEUlffE_EEvS4_RKT_EUliE_EEviT1_ --------------------------
	.section	.nv.constant0._ZN2at6native18elementwise_kernelILi128ELi2EZNS0_22gpu_kernel_impl_nocastIZZZNS0_25tanh_backward_kernel_cudaERNS_18TensorIteratorBaseEENKUlvE0_clEvENKUlvE0_clEvEUlffE_EEvS4_RKT_EUliE_EEviT1_,"a",@progbits
	.sectionflags	@""
	.align	4
.nv.constant0._ZN2at6native18elementwise_kernelILi128ELi2EZNS0_22gpu_kernel_impl_nocastIZZZNS0_25tanh_backward_kernel_cudaERNS_18TensorIteratorBaseEENKUlvE0_clEvENKUlvE0_clEvEUlffE_EEvS4_RKT_EUliE_EEviT1_:
	.zero		1184


//--------------------- .nv.constant0._ZN2at6native27unrolled_elementwise_kernelIZZZNS0_25tanh_backward_kernel_cudaERNS_18TensorIteratorBaseEENKUlvE0_clEvENKUlvE0_clEvEUlffE_St5arrayIPcLm3EELi4E23TrivialOffsetCalculatorILi2EjESA_ILi1EjENS0_6memory15LoadWithoutCastENSD_16StoreWithoutCastEEEviT_T0_T2_T3_T4_T5_ --------------------------
	.section	.nv.constant0._ZN2at6native27unrolled_elementwise_kernelIZZZNS0_25tanh_backward_kernel_cudaERNS_18TensorIteratorBaseEENKUlvE0_clEvENKUlvE0_clEvEUlffE_St5arrayIPcLm3EELi4E23TrivialOffsetCalculatorILi2EjESA_ILi1EjENS0_6memory15LoadWithoutCastENSD_16StoreWithoutCastEEEviT_T0_T2_T3_T4_T5_,"a",@progbits
	.sectionflags	@""
	.align	4
.nv.constant0._ZN2at6native27unrolled_elementwise_kernelIZZZNS0_25tanh_backward_kernel_cudaERNS_18TensorIteratorBaseEENKUlvE0_clEvENKUlvE0_clEvEUlffE_St5arrayIPcLm3EELi4E23TrivialOffsetCalculatorILi2EjESA_ILi1EjENS0_6memory15LoadWithoutCastENSD_16StoreWithoutCastEEEviT_T0_T2_T3_T4_T5_:
	.zero		564


//--------------------- .nv.constant0._ZN2at6native29vectorized_elementwise_kernelILi2EZZZNS0_25tanh_backward_kernel_cudaERNS_18TensorIteratorBaseEENKUlvE0_clEvENKUlvE0_clEvEUlffE_St5arrayIPcLm3EEEEviT0_T1_ --------------------------
	.section	.nv.constant0._ZN2at6native29vectorized_elementwise_kernelILi2EZZZNS0_25tanh_backward_kernel_cudaERNS_18TensorIteratorBaseEENKUlvE0_clEvENKUlvE0_clEvEUlffE_St5arrayIPcLm3EEEEviT0_T1_,"a",@progbits
	.sectionflags	@""
	.align	4
.nv.constant0._ZN2at6native29vectorized_elementwise_kernelILi2EZZZNS0_25tanh_backward_kernel_cudaERNS_18TensorIteratorBaseEENKUlvE0_clEvENKUlvE0_clEvEUlffE_St5arrayIPcLm3EEEEviT0_T1_:
	.zero		560


//--------------------- .nv.constant0._ZN2at6native29vectorized_elementwise_kernelILi4EZZZNS0_25tanh_backward_kernel_cudaERNS_18TensorIteratorBaseEENKUlvE0_clEvENKUlvE0_clEvEUlffE_St5arrayIPcLm3EEEEviT0_T1_ --------------------------
	.section	.nv.constant0._ZN2at6native29vectorized_elementwise_kernelILi4EZZZNS0_25tanh_backward_kernel_cudaERNS_18TensorIteratorBaseEENKUlvE0_clEvENKUlvE0_clEvEUlffE_St5arrayIPcLm3EEEEviT0_T1_,"a",@progbits
	.sectionflags	@""
	.align	4
.nv.constant0._ZN2at6native29vectorized_elementwise_kernelILi4EZZZNS0_25tanh_backward_kernel_cudaERNS_18TensorIteratorBaseEENKUlvE0_clEvENKUlvE0_clEvEUlffE_St5arrayIPcLm3EEEEviT0_T1_:
	.zero		560


//--------------------- .nv.constant0._ZN2at6native29vectorized_elementwise_kernelILi8EZZZNS0_25tanh_backward_kernel_cudaERNS_18TensorIteratorBaseEENKUlvE0_clEvENKUlvE0_clEvEUlffE_St5arrayIPcLm3EEEEviT0_T1_ --------------------------
	.section	.nv.constant0._ZN2at6native29vectorized_elementwise_kernelILi8EZZZNS0_25tanh_backward_kernel_cudaERNS_18TensorIteratorBaseEENKUlvE0_clEvENKUlvE0_clEvEUlffE_St5arrayIPcLm3EEEEviT0_T1_,"a",@progbits
	.sectionflags	@""
	.align	4
.nv.constant0._ZN2at6native29vectorized_elementwise_kernelILi8EZZZNS0_25tanh_backward_kernel_cudaERNS_18TensorIteratorBaseEENKUlvE0_clEvENKUlvE0_clEvEUlffE_St5arrayIPcLm3EEEEviT0_T1_:
	.zero		560


//--------------------- .nv.constant0._ZN2at6native18elementwise_kernelILi128ELi4EZNS0_15gpu_kernel_implIZZZNS0_25tanh_backward_kernel_cudaERNS_18TensorIteratorBaseEENKUlvE0_clEvENKUlvE_clEvEUlddE_EEvS4_RKT_EUliE_EEviT1_ --------------------------
	.section	.nv.constant0._ZN2at6native18elementwise_kernelILi128ELi4EZNS0_15gpu_kernel_implIZZZNS0_25tanh_backward_kernel_cudaERNS_18TensorIteratorBaseEENKUlvE0_clEvENKUlvE_clEvEUlddE_EEvS4_RKT_EUliE_EEviT1_,"a",@progbits
	.sectionflags	@""
	.align	4
.nv.constant0._ZN2at6native18elementwise_kernelILi128ELi4EZNS0_15gpu_kernel_implIZZZNS0_25tanh_backward_kernel_cudaERNS_18TensorIteratorBaseEENKUlvE0_clEvENKUlvE_clEvEUlddE_EEvS4_RKT_EUliE_EEviT1_:
	.zero		1184


//--------------------- .nv.constant0._ZN2at6native27unrolled_elementwise_kernelIZZZNS0_25tanh_backward_kernel_cudaERNS_18TensorIteratorBaseEENKUlvE0_clEvENKUlvE_clEvEUlddE_St5arrayIPcLm3EELi4E23TrivialOffsetCalculatorILi2EjESA_ILi1EjENS0_6memory12LoadWithCastILi2EEENSD_13StoreWithCastILi1EEEEEviT_T0_T2_T3_T4_T5_ --------------------------
	.section	.nv.constant0._ZN2at6native27unrolled_elementwise_kernelIZZZNS0_25tanh_backward_kernel_cudaERNS_18TensorIteratorBaseEENKUlvE0_clEvENKUlvE_clEvEUlddE_St5arrayIPcLm3EELi4E23TrivialOffsetCalculatorILi2EjESA_ILi1EjENS0_6memory12LoadWithCastILi2EEENSD_13StoreWithCastILi1EEEEEviT_T0_T2_T3_T4_T5_,"a",@progbits
	.sectionflags	@""
	.align	4
.nv.constant0._ZN2at6native27unrolled_elementwise_kernelIZZZNS0_25tanh_backward_kernel_cudaERNS_18TensorIteratorBaseEENKUlvE0_clEvENKUlvE_clEvEUlddE_St5arrayIPcLm3EELi4E23TrivialOffsetCalculatorILi2EjESA_ILi1EjENS0_6memory12LoadWithCastILi2EEENSD_13StoreWithCastILi1EEEEEviT_T0_T2_T3_T4_T5_:
	.zero		584


//--------------------- .nv.constant0._ZN2at6native18elementwise_kernelILi128ELi2EZNS0_22gpu_kernel_impl_nocastIZZZNS0_25tanh_backward_kernel_cudaERNS_18TensorIteratorBaseEENKUlvE0_clEvENKUlvE_clEvEUlddE_EEvS4_RKT_EUliE_EEviT1_ --------------------------
	.section	.nv.constant0._ZN2at6native18elementwise_kernelILi128ELi2EZNS0_22gpu_kernel_impl_nocastIZZZNS0_25tanh_backward_kernel_cudaERNS_18TensorIteratorBaseEENKUlvE0_clEvENKUlvE_clEvEUlddE_EEvS4_RKT_EUliE_EEviT1_,"a",@progbits
	.sectionflags	@""
	.align	4
.nv.constant0._ZN2at6native18elementwise_kernelILi128ELi2EZNS0_22gpu_kernel_impl_nocastIZZZNS0_25tanh_backward_kernel_cudaERNS_18TensorIteratorBaseEENKUlvE0_clEvENKUlvE_clEvEUlddE_EEvS4_RKT_EUliE_EEviT1_:
	.zero		1184


//--------------------- .nv.constant0._ZN2at6native27unrolled_elementwise_kernelIZZZNS0_25tanh_backward_kernel_cudaERNS_18TensorIteratorBaseEENKUlvE0_clEvENKUlvE_clEvEUlddE_St5arrayIPcLm3EELi4E23TrivialOffsetCalculatorILi2EjESA_ILi1EjENS0_6memory15LoadWithoutCastENSD_16StoreWithoutCastEEEviT_T0_T2_T3_T4_T5_ --------------------------
	.section	.nv.constant0._ZN2at6native27unrolled_elementwise_kernelIZZZNS0_25tanh_backward_kernel_cudaERNS_18TensorIteratorBaseEENKUlvE0_clEvENKUlvE_clEvEUlddE_St5arrayIPcLm3EELi4E23TrivialOffsetCalculatorILi2EjESA_ILi1EjENS0_6memory15LoadWithoutCastENSD_16StoreWithoutCastEEEviT_T0_T2_T3_T4_T5_,"a",@progbits
	.sectionflags	@""
	.align	4
.nv.constant0._ZN2at6native27unrolled_elementwise_kernelIZZZNS0_25tanh_backward_kernel_cudaERNS_18TensorIteratorBaseEENKUlvE0_clEvENKUlvE_clEvEUlddE_St5arrayIPcLm3EELi4E23TrivialOffsetCalculatorILi2EjESA_ILi1EjENS0_6memory15LoadWithoutCastENSD_16StoreWithoutCastEEEviT_T0_T2_T3_T4_T5_:
	.zero		564


//--------------------- .nv.constant0._ZN2at6native29vectorized_elementwise_kernelILi2EZZZNS0_25tanh_backward_kernel_cudaERNS_18TensorIteratorBaseEENKUlvE0_clEvENKUlvE_clEvEUlddE_St5arrayIPcLm3EEEEviT0_T1_ --------------------------
	.section	.nv.constant0._ZN2at6native29vectorized_elementwise_kernelILi2EZZZNS0_25tanh_backward_kernel_cudaERNS_18TensorIteratorBaseEENKUlvE0_clEvENKUlvE_clEvEUlddE_St5arrayIPcLm3EEEEviT0_T1_,"a",@progbits
	.sectionflags	@""
	.align	4
.nv.constant0._ZN2at6native29vectorized_elementwise_kernelILi2EZZZNS0_25tanh_backward_kernel_cudaERNS_18TensorIteratorBaseEENKUlvE0_clEvENKUlvE_clEvEUlddE_St5arrayIPcLm3EEEEviT0_T1_:
	.zero		560


//--------------------- .nv.constant0._ZN2at6native29vectorized_elementwise_kernelILi4EZZZNS0_25tanh_backward_kernel_cudaERNS_18TensorIteratorBaseEENKUlvE0_clEvENKUlvE_clEvEUlddE_St5arrayIPcLm3EEEEviT0_T1_ --------------------------
	.section	.nv.constant0._ZN2at6native29vectorized_elementwise_kernelILi4EZZZNS0_25tanh_backward_kernel_cudaERNS_18TensorIteratorBaseEENKUlvE0_clEvENKUlvE_clEvEUlddE_St5arrayIPcLm3EEEEviT0_T1_,"a",@progbits
	.sectionflags	@""
	.align	4
.nv.constant0._ZN2at6native29vectorized_elementwise_kernelILi4EZZZNS0_25tanh_backward_kernel_cudaERNS_18TensorIteratorBaseEENKUlvE0_clEvENKUlvE_clEvEUlddE_St5arrayIPcLm3EEEEviT0_T1_:
	.zero		560


//--------------------- .nv.constant0._ZN2at6native29vectorized_elementwise_kernelILi8EZZZNS0_25tanh_backward_kernel_cudaERNS_18TensorIteratorBaseEENKUlvE0_clEvENKUlvE_clEvEUlddE_St5arrayIPcLm3EEEEviT0_T1_ --------------------------
	.section	.nv.constant0._ZN2at6native29vectorized_elementwise_kernelILi8EZZZNS0_25tanh_backward_kernel_cudaERNS_18TensorIteratorBaseEENKUlvE0_clEvENKUlvE_clEvEUlddE_St5arrayIPcLm3EEEEviT0_T1_,"a",@progbits
	.sectionflags	@""
	.align	4
.nv.constant0._ZN2at6native29vectorized_elementwise_kernelILi8EZZZNS0_25tanh_backward_kernel_cudaERNS_18TensorIteratorBaseEENKUlvE0_clEvENKUlvE_clEvEUlddE_St5arrayIPcLm3EEEEviT0_T1_:
	.zero		560


//--------------------- .nv.constant0._ZN2at6native18elementwise_kernelILi128ELi4EZNS0_15gpu_kernel_implIZZZNS0_26logit_backward_kernel_cudaERNS_18TensorIteratorBaseERKN3c106ScalarEENKUlvE_clEvENKUlvE2_clEvEUlNS5_8BFloat16ESB_E0_EEvS4_RKT_EUliE_EEviT1_ --------------------------
	.section	.nv.constant0._ZN2at6native18elementwise_kernelILi128ELi4EZNS0_15gpu_kernel_implIZZZNS0_26logit_backward_kernel_cudaERNS_18TensorIteratorBaseERKN3c106ScalarEENKUlvE_clEvENKUlvE2_clEvEUlNS5_8BFloat16ESB_E0_EEvS4_RKT_EUliE_EEviT1_,"a",@progbits
	.sectionflags	@""
	.align	4
.nv.constant0._ZN2at6native18elementwise_kernelILi128ELi4EZNS0_15gpu_kernel_implIZZZNS0_26logit_backward_kernel_cudaERNS_18TensorIteratorBaseERKN3c106ScalarEENKUlvE_clEvENKUlvE2_clEvEUlNS5_8BFloat16ESB_E0_EEvS4_RKT_EUliE_EEviT1_:
	.zero		1200


//--------------------- .nv.constant0._ZN2at6native27unrolled_elementwise_kernelIZZZNS0_26logit_backward_kernel_cudaERNS_18TensorIteratorBaseERKN3c106ScalarEENKUlvE_clEvENKUlvE2_clEvEUlNS4_8BFloat16ESA_E0_St5arrayIPcLm3EELi4E23TrivialOffsetCalculatorILi2EjESF_ILi1EjENS0_6memory12LoadWithCastILi2EEENSI_13StoreWithCastILi1EEEEEviT_T0_T2_T3_T4_T5_ --------------------------
	.section	.nv.constant0._ZN2at6native27unrolled_elementwise_kernelIZZZNS0_26logit_backward_kernel_cudaERNS_18TensorIteratorBaseERKN3c106ScalarEENKUlvE_clEvENKUlvE2_clEvEUlNS4_8BFloat16ESA_E0_St5arrayIPcLm3EELi4E23TrivialOffsetCalculatorILi2EjESF_ILi1EjENS0_6memory12LoadWithCastILi2EEENSI_13StoreWithCastILi1EEEEEviT_T0_T2_T3_T4_T5_,"a",@progbits
	.sectionflags	@""
	.align	4
.nv.constant0._ZN2at6native27unrolled_elementwise_kernelIZZZNS0_26logit_backward_kernel_cudaERNS_18TensorIteratorBaseERKN3c106ScalarEENKUlvE_clEvENKUlvE2_clEvEUlNS4_8BFloat16ESA_E0_St5arrayIPcLm3EELi4E23TrivialOffsetCalculatorILi2EjESF_ILi1EjENS0_6memory12LoadWithCastILi2EEENSI_13StoreWithCastILi1EEEEEviT_T0_T2_T3_T4_T5_:
	.zero		600


//--------------------- .nv.constant0._ZN2at6native18elementwise_kernelILi128ELi4EZNS0_22gpu_kernel_impl_nocastIZZZNS0_26logit_backward_kernel_cudaERNS_18TensorIteratorBaseERKN3c106ScalarEENKUlvE_clEvENKUlvE2_clEvEUlNS5_8BFloat16ESB_E0_EEvS4_RKT_EUliE_EEviT1_ --------------------------
	.section	.nv.constant0._ZN2at6native18elementwise_kernelILi128ELi4EZNS0_22gpu_kernel_impl_nocastIZZZNS0_26logit_backward_kernel_cudaERNS_18TensorIteratorBaseERKN3c106ScalarEENKUlvE_clEvENKUlvE2_clEvEUlNS5_8BFloat16ESB_E0_EEvS4_RKT_EUliE_EEviT1_,"a",@progbits
	.sectionflags	@""
	.align	4
.nv.constant0._ZN2at6native18elementwise_kernelILi128ELi4EZNS0_22gpu_kernel_impl_nocastIZZZNS0_26logit_backward_kernel_cudaERNS_18TensorIteratorBaseERKN3c106ScalarEENKUlvE_clEvENKUlvE2_clEvEUlNS5_8BFloat16ESB_E0_EEvS4_RKT_EUliE_EEviT1_:
	.zero		1192


//--------------------- .nv.constant0._ZN2at6native27unrolled_elementwise_kernelIZZZNS0_26logit_backward_kernel_cudaERNS_18TensorIteratorBaseERKN3c106ScalarEENKUlvE_clEvENKUlvE2_clEvEUlNS4_8BFloat16ESA_E0_St5arrayIPcLm3EELi4E23TrivialOffsetCalculatorILi2EjESF_ILi1EjENS0_6memory15LoadWithoutCastENSI_16StoreWithoutCastEEEviT_T0_T2_T3_T4_T5_ --------------------------
	.section	.nv.constant0._ZN2at6native27unrolled_elementwise_kernelIZZZNS0_26logit_backward_kernel_cudaERNS_18TensorIteratorBaseERKN3c106ScalarEENKUlvE_clEvENKUlvE2_clEvEUlNS4_8BFloat16ESA_E0_St5arrayIPcLm3EELi4E23TrivialOffsetCalculatorILi2EjESF_ILi1EjENS0_6memory15LoadWithoutCastENSI_16StoreWithoutCastEEEviT_T0_T2_T3_T4_T5_,"a",@progbits
	.sectionflags	@""
	.align	4
.nv.constant0._ZN2at6native27unrolled_elementwise_kernelIZZZNS0_26logit_backward_kernel_cudaERNS_18TensorIteratorBaseERKN3c106ScalarEENKUlvE_clEvENKUlvE2_clEvEUlNS4_8BFloat16ESA_E0_St5arrayIPcLm3EELi4E23TrivialOffsetCalculatorILi2EjESF_ILi1EjENS0_6memory15LoadWithoutCastENSI_16StoreWithoutCastEEEviT_T0_T2_T3_T4_T5_:
	.zero		580


//--------------------- .nv.constant0._ZN2at6native29vectorized_elementwise_kernelILi2EZZZNS0_26logit_backward_kernel_cudaERNS_18TensorIteratorBaseERKN3c106ScalarEENKUlvE_clEvENKUlvE2_clEvEUlNS4_8BFloat16ESA_E0_St5arrayIPcLm3EEEEviT0_T1_ --------------------------
	.section	.nv.constant0._ZN2at6native29vectorized_elementwise_kernelILi2EZZZNS0_26logit_backward_kernel_cudaERNS_18TensorIteratorBaseERKN3c106ScalarEENKUlvE_clEvENKUlvE2_clEvEUlNS4_8BFloat16ESA_E0_St5arrayIPcLm3EEEEviT0_T1_,"a",@progbits
	.sectionflags	@""
	.align	4
.nv.constant0._ZN2at6native29vectorized_elementwise_kernelILi2EZZZNS0_26logit_backward_kernel_cudaERNS_18TensorIteratorBaseERKN3c106ScalarEENKUlvE_clEvENKUlvE2_clEvEUlNS4_8BFloat16ESA_E0_St5arrayIPcLm3EEEEviT0_T1_:
	.zero		576


//--------------------- .nv.constant0._ZN2at6native29vectorized_elementwise_kernelILi4EZZZNS0_26logit_backward_kernel_cudaERNS_18TensorIteratorBaseERKN3c106ScalarEENKUlvE_clEvENKUlvE2_clEvEUlNS4_8BFloat16ESA_E0_St5arrayIPcLm3EEEEviT0_T1_ --------------------------
	.section	.nv.constant0._ZN2at6native29vectorized_elementwise_kernelILi4EZZZNS0_26logit_backward_kernel_cudaERNS_18TensorIteratorBaseERKN3c106ScalarEENKUlvE_clEvENKUlvE2_clEvEUlNS4_8BFloat16ESA_E0_St5arrayIPcLm3EEEEviT0_T1_,"a",@progbits
	.sectionflags	@""
	.align	4
.nv.constant0._ZN2at6native29vectorized_elementwise_kernelILi4EZZZNS0_26logit_backward_kernel_cudaERNS_18TensorIteratorBaseERKN3c106ScalarEENKUlvE_clEvENKUlvE2_clEvEUlNS4_8BFloat16ESA_E0_St5arrayIPcLm3EEEEviT0_T1_:
	.zero		576


//--------------------- .nv.constant0._ZN2at6native29vectorized_elementwise_kernelILi8EZZZNS0_26logit_backward_kernel_cudaERNS_18TensorIteratorBaseERKN3c106ScalarEENKUlvE_clEvENKUlvE2_clEvEUlNS4_8BFloat16ESA_E0_St5arrayIPcLm3EEEEviT0_T1_ --------------------------
	.section	.nv.constant0._ZN2at6native29vectorized_elementwise_kernelILi8EZZZNS0_26logit_backward_kernel_cudaERNS_18TensorIteratorBaseERKN3c106ScalarEENKUlvE_clEvENKUlvE2_clEvEUlNS4_8BFloat16ESA_E0_St5arrayIPcLm3EEEEviT0_T1_,"a",@progbits
	.sectionflags	@""
	.align	4
.nv.constant0._ZN2at6native29vectorized_elementwise_kernelILi8EZZZNS0_26logit_backward_kernel_cudaERNS_18TensorIteratorBaseERKN3c106ScalarEENKUlvE_clEvENKUlvE2_clEvEUlNS4_8BFloat16ESA_E0_St5arrayIPcLm3EEEEviT0_T1_:
	.zero		576


//--------------------- .nv.constant0._ZN2at6native18elementwise_kernelILi128ELi4EZNS0_15gpu_kernel_implIZZZNS0_26logit_backward_kernel_cudaERNS_18TensorIteratorBaseERKN3c106ScalarEENKUlvE_clEvENKUlvE2_clEvEUlNS5_8BFloat16ESB_E_EEvS4_RKT_EUliE_EEviT1_ --------------------------
	.section	.nv.constant0._ZN2at6native18elementwise_kernelILi128ELi4EZNS0_15gpu_kernel_implIZZZNS0_26logit_backward_kernel_cudaERNS_18TensorIteratorBaseERKN3c106ScalarEENKUlvE_clEvENKUlvE2_clEvEUlNS5_8BFloat16ESB_E_EEvS4_RKT_EUliE_EEviT1_,"a",@progbits
	.sectionflags	@""
	.align	4
.nv.constant0._ZN2at6native18elementwise_kernelILi128ELi4EZNS0_15gpu_kernel_implIZZZNS0_26logit_backward_kernel_cudaERNS_18TensorIteratorBaseERKN3c106ScalarEENKUlvE_clEvENKUlvE2_clEvEUlNS5_8BFloat16ESB_E_EEvS4_RKT_EUliE_EEviT1_:
	.zero		1184


//--------------------- .nv.constant0._ZN2at6native27unrolled_elementwise_kernelIZZZNS0_26logit_backward_kernel_cudaERNS_18TensorIteratorBaseERKN3c106ScalarEENKUlvE_clEvENKUlvE2_clEvEUlNS4_8BFloat16ESA_E_St5arrayIPcLm3EELi4E23TrivialOffsetCalculatorILi2EjESF_ILi1EjENS0_6memory12LoadWithCastILi2EEENSI_13StoreWithCastILi1EEEEEviT_T0_T2_T3_T4_T5_ --------------------------
	.section	.nv.constant0._ZN2at6native27unrolled_elementwise_kernelIZZZNS0_26logit_backward_kernel_cudaERNS_18TensorIteratorBaseERKN3c106ScalarEENKUlvE_clEvENKUlvE2_clEvEUlNS4_8BFloat16ESA_E_St5arrayIPcLm3EELi4E23TrivialOffsetCalculatorILi2EjESF_ILi1EjENS0_6memory12LoadWithCastILi2EEENSI_13StoreWithCastILi1EEEEEviT_T0_T2_T3_T4_T5_,"a",@progbits
	.sectionflags	@""
	.align	4
.nv.constant0._ZN2at6native27unrolled_elementwise_kernelIZZZNS0_26logit_backward_kernel_cudaERNS_18TensorIteratorBaseERKN3c106ScalarEENKUlvE_clEvENKUlvE2_clEvEUlNS4_8BFloat16ESA_E_St5arrayIPcLm3EELi4E23TrivialOffsetCalculatorILi2EjESF_ILi1EjENS0_6memory12LoadWithCastILi2EEENSI_13StoreWithCastILi1EEEEEviT_T0_T2_T3_T4_T5_:
	.zero		584


//--------------------- .nv.constant0._ZN2at6native18elementwise_kernelILi128ELi4EZNS0_22gpu_kernel_impl_nocastIZZZNS0_26logit_backward_kernel_cudaERNS_18TensorIteratorBaseERKN3c106ScalarEENKUlvE_clEvENKUlvE2_clEvEUlNS5_8BFloat16ESB_E_EEvS4_RKT_EUliE_EEviT1_ --------------------------
	.section	.nv.constant0._ZN2at6native18elementwise_kernelILi128ELi4EZNS0_22gpu_kernel_impl_nocastIZZZNS0_26logit_backward_kernel_cudaERNS_18TensorIteratorBaseERKN3c106ScalarEENKUlvE_clEvENKUlvE2_clEvEUlNS5_8BFloat16ESB_E_EEvS4_RKT_EUliE_EEviT1_,"a",@progbits
	.sectionflags	@""
	.align	4
.nv.constant0._ZN2at6native18elementwise_kernelILi128ELi4EZNS0_22gpu_kernel_impl_nocastIZZZNS0_26logit_backward_kernel_cudaERNS_18TensorIteratorBaseERKN3c106ScalarEENKUlvE_clEvENKUlvE2_clEvEUlNS5_8BFloat16ESB_E_EEvS4_RKT_EUliE_EEviT1_:
	.zero		1184


//--------------------- .nv.constant0._ZN2at6native27unrolled_elementwise_kernelIZZZNS0_26logit_backward_kernel_cudaERNS_18TensorIteratorBaseERKN3c106ScalarEENKUlvE_clEvENKUlvE2_clEvEUlNS4_8BFloat16ESA_E_St5arrayIPcLm3EELi4E23TrivialOffsetCalculatorILi2EjESF_ILi1EjENS0_6memory15LoadWithoutCastENSI_16StoreWithoutCastEEEviT_T0_T2_T3_T4_T5_ --------------------------
	.section	.nv.constant0._ZN2at6native27unrolled_elementwise_kernelIZZZNS0_26logit_backward_kernel_cudaERNS_18TensorIteratorBaseERKN3c106ScalarEENKUlvE_clEvENKUlvE2_clEvEUlNS4_8BFloat16ESA_E_St5arrayIPcLm3EELi4E23TrivialOffsetCalculatorILi2EjESF_ILi1EjENS0_6memory15LoadWithoutCastENSI_16StoreWithoutCastEEEviT_T0_T2_T3_T4_T5_,"a",@progbits
	.sectionflags	@""
	.align	4
.nv.constant0._ZN2at6native27unrolled_elementwise_kernelIZZZNS0_26logit_backward_kernel_cudaERNS_18TensorIteratorBaseERKN3c106ScalarEENKUlvE_clEvENKUlvE2_clEvEUlNS4_8BFloat16ESA_E_St5arrayIPcLm3EELi4E23TrivialOffsetCalculatorILi2EjESF_ILi1EjENS0_6memory15LoadWithoutCastENSI_16StoreWithoutCastEEEviT_T0_T2_T3_T4_T5_:
	.zero		564


//--------------------- .nv.constant0._ZN2at6native29vectorized_elementwise_kernelILi2EZZZNS0_26logit_backward_kernel_cudaERNS_18TensorIteratorBaseERKN3c106ScalarEENKUlvE_clEvENKUlvE2_clEvEUlNS4_8BFloat16ESA_E_St5arrayIPcLm3EEEEviT0_T1_ --------------------------
	.section	.nv.constant0._ZN2at6native29vectorized_elementwise_kernelILi2EZZZNS0_26logit_backward_kernel_cudaERNS_18TensorIteratorBaseERKN3c106ScalarEENKUlvE_clEvENKUlvE2_clEvEUlNS4_8BFloat16ESA_E_St5arrayIPcLm3EEEEviT0_T1_,"a",@progbits
	.sectionflags	@""
	.align	4
.nv.constant0._ZN2at6native29vectorized_elementwise_kernelILi2EZZZNS0_26logit_backward_kernel_cudaERNS_18TensorIteratorBaseERKN3c106ScalarEENKUlvE_clEvENKUlvE2_clEvEUlNS4_8BFloat16ESA_E_St5arrayIPcLm3EEEEviT0_T1_:
	.zero		560


//--------------------- .nv.constant0._ZN2at6native29vectorized_elementwise_kernelILi4EZZZNS0_26logit_backward_kernel_cudaERNS_18TensorIteratorBaseERKN3c106ScalarEENKUlvE_clEvENKUlvE2_clEvEUlNS4_8BFloat16ESA_E_St5arrayIPcLm3EEEEviT0_T1_ --------------------------
	.section	.nv.constant0._ZN2at6native29vectorized_elementwise_kernelILi4EZZZNS0_26logit_backward_kernel_cudaERNS_18TensorIteratorBaseERKN3c106ScalarEENKUlvE_clEvENKUlvE2_clEvEUlNS4_8BFloat16ESA_E_St5arrayIPcLm3EEEEviT0_T1_,"a",@progbits
	.sectionflags	@""
	.align	4
.nv.constant0._ZN2at6native29vectorized_elementwise_kernelILi4EZZZNS0_26logit_backward_kernel_cudaERNS_18TensorIteratorBaseERKN3c106ScalarEENKUlvE_clEvENKUlvE2_clEvEUlNS4_8BFloat16ESA_E_St5arrayIPcLm3EEEEviT0_T1_:
	.zero		560


//--------------------- .nv.constant0._ZN2at6native29vectorized_elementwise_kernelILi8EZZZNS0_26logit_backward_kernel_cudaERNS_18TensorIteratorBaseERKN3c106ScalarEENKUlvE_clEvENKUlvE2_clEvEUlNS4_8BFloat16ESA_E_St5arrayIPcLm3EEEEviT0_T1_ --------------------------
	.section	.nv.constant0._ZN2at6native29vectorized_elementwise_kernelILi8EZZZNS0_26logit_backward_kernel_cudaERNS_18TensorIteratorBaseERKN3c106ScalarEENKUlvE_clEvENKUlvE2_clEvEUlNS4_8BFloat16ESA_E_St5arrayIPcLm3EEEEviT0_T1_,"a",@progbits
	.sectionflags	@""
	.align	4
.nv.constant0._ZN2at6native29vectorized_elementwise_kernelILi8EZZZNS0_26logit_backward_kernel_cudaERNS_18TensorIteratorBaseERKN3c106ScalarEENKUlvE_clEvENKUlvE2_clEvEUlNS4_8BFloat16ESA_E_St5arrayIPcLm3EEEEviT0_T1_:
	.zero		560


//--------------------- .nv.constant0._ZN2at6native18elementwise_kernelILi128ELi4EZNS0_15gpu_kernel_implIZZZNS0_26logit_backward_kernel_cudaERNS_18TensorIteratorBaseERKN3c106ScalarEENKUlvE_clEvENKUlvE1_clEvEUlNS5_4HalfESB_E0_EEvS4_RKT_EUliE_EEviT1_ --------------------------
	.section	.nv.constant0._ZN2at6native18elementwise_kernelILi128ELi4EZNS0_15gpu_kernel_implIZZZNS0_26logit_backward_kernel_cudaERNS_18TensorIteratorBaseERKN3c106ScalarEENKUlvE_clEvENKUlvE1_clEvEUlNS5_4HalfESB_E0_EEvS4_RKT_EUliE_EEviT1_,"a",@progbits
	.sectionflags	@""
	.align	4
.nv.constant0._ZN2at6native18elementwise_kernelILi128ELi4EZNS0_15gpu_kernel_implIZZZNS0_26logit_backward_kernel_cudaERNS_18TensorIteratorBaseERKN3c106ScalarEENKUlvE_clEvENKUlvE1_clEvEUlNS5_4HalfESB_E0_EEvS4_RKT_EUliE_EEviT1_:
	.zero		1200


//--------------------- .nv.constant0._ZN2at6native27unrolled_elementwise_kernelIZZZNS0_26logit_backward_kernel_cudaERNS_18TensorIteratorBaseERKN3c106ScalarEENKUlvE_clEvENKUlvE1_clEvEUlNS4_4HalfESA_E0_St5arrayIPcLm3EELi4E23TrivialOffsetCalculatorILi2EjESF_ILi1EjENS0_6memory12LoadWithCastILi2EEENSI_13StoreWithCastILi1EEEEEviT_T0_T2_T3_T4_T5_ --------------------------
	.section	.nv.constant0._ZN2at6native27unrolled_elementwise_kernelIZZZNS0_26logit_backward_kernel_cudaERNS_18TensorIteratorBaseERKN3c106ScalarEENKUlvE_clEvENKUlvE1_clEvEUlNS4_4HalfESA_E0_St5arrayIPcLm3EELi4E23TrivialOffsetCalculatorILi2EjESF_ILi1EjENS0_6memory12LoadWithCastILi2EEENSI_13StoreWithCastILi1EEEEEviT_T0_T2_T3_T4_T5_,"a",@progbits
	.sectionflags	@""
	.align	4
.nv.constant0._ZN2at6native27unrolled_elementwise_kernelIZZZNS0_26logit_backward_kernel_cudaERNS_18TensorIteratorBaseERKN3c106ScalarEENKUlvE_clEvENKUlvE1_clEvEUlNS4_4HalfESA_E0_St5arrayIPcLm3EELi4E23TrivialOffsetCalculatorILi2EjESF_ILi1EjENS0_6memory12LoadWithCastILi2EEENSI_13StoreWithCastILi1EEEEEviT_T0_T2_T3_T4_T5_:
	.zero		600


//--------------------- .nv.constant0._ZN2at6native18elementwise_kernelILi128ELi4EZNS0_22gpu_kernel_impl_nocastIZZZNS0_26logit_backward_kernel_cudaERNS_18TensorIteratorBaseERKN3c106ScalarEENKUlvE_clEvENKUlvE1_clEvEUlNS5_4HalfESB_E0_EEvS4_RKT_EUliE_EEviT1_ --------------------------
	.section	.nv.constant0._ZN2at6native18elementwise_kernelILi128ELi4EZNS0_22gpu_kernel_impl_nocastIZZZNS0_26logit_backward_kernel_cudaERNS_18TensorIteratorBaseERKN3c106ScalarEENKUlvE_clEvENKUlvE1_clEvEUlNS5_4HalfESB_E0_EEvS4_RKT_EUliE_EEviT1_,"a",@progbits
	.sectionflags	@""
	.align	4
.nv.constant0._ZN2at6native18elementwise_kernelILi128ELi4EZNS0_22gpu_kernel_impl_nocastIZZZNS0_26logit_backward_kernel_cudaERNS_18TensorIteratorBaseERKN3c106ScalarEENKUlvE_clEvENKUlvE1_clEvEUlNS5_4HalfESB_E0_EEvS4_RKT_EUliE_EEviT1_:
	.zero		1192


//--------------------- .nv.constant0._ZN2at6native27unrolled_elementwise_kernelIZZZNS0_26logit_backward_kernel_cudaERNS_18TensorIteratorBaseERKN3c106ScalarEENKUlvE_clEvENKUlvE1_clEvEUlNS4_4HalfESA_E0_St5arrayIPcLm3EELi4E23TrivialOffsetCalculatorILi2EjESF_ILi1EjENS0_6memory15LoadWithoutCastENSI_16StoreWithoutCastEEEviT_T0_T2_T3_T4_T5_ --------------------------
	.section	.nv.constant0._ZN2at6native27unrolled_elementwise_kernelIZZZNS0_26logit_backward_kernel_cudaERNS_18TensorIteratorBaseERKN3c106ScalarEENKUlvE_clEvENKUlvE1_clEvEUlNS4_4HalfESA_E0_St5arrayIPcLm3EELi4E23TrivialOffsetCalculatorILi2EjESF_ILi1EjENS0_6memory15LoadWithoutCastENSI_16StoreWithoutCastEEEviT_T0_T2_T3_T4_T5_,"a",@progbits
	.sectionflags	@""
	.align	4
.nv.constant0._ZN2at6native27unrolled_elementwise_kernelIZZZNS0_26logit_backward_kernel_cudaERNS_18TensorIteratorBaseERKN3c106ScalarEENKUlvE_clEvENKUlvE1_clEvEUlNS4_4HalfESA_E0_St5arrayIPcLm3EELi4E23TrivialOffsetCalculatorILi2EjESF_ILi1EjENS0_6memory15LoadWithoutCastENSI_16StoreWithoutCastEEEviT_T0_T2_T3_T4_T5_:
	.zero		580


//--------------------- .nv.constant0._ZN2at6native29vectorized_elementwise_kernelILi2EZZZNS0_26logit_backward_kernel_cudaERNS_18TensorIteratorBaseERKN3c106ScalarEENKUlvE_clEvENKUlvE1_clEvEUlNS4_4HalfESA_E0_St5arrayIPcLm3EEEEviT0_T1_ --------------------------
	.section	.nv.constant0._ZN2at6native29vectorized_elementwise_kernelILi2EZZZNS0_26logit_backward_kernel_cudaERNS_18TensorIteratorBaseERKN3c106ScalarEENKUlvE_clEvENKUlvE1_clEvEUlNS4_4HalfESA_E0_St5arrayIPcLm3EEEEviT0_T1_,"a",@progbits
	.sectionflags	@""
	.align	4
.nv.constant0._ZN2at6native29vectorized_elementwise_kernelILi2EZZZNS0_26logit_backward_kernel_cudaERNS_18TensorIteratorBaseERKN3c106ScalarEENKUlvE_clEvENKUlvE1_clEvEUlNS4_4HalfESA_E0_St5arrayIPcLm3EEEEviT0_T1_:
	.zero		576


//--------------------- .nv.constant0._ZN2at6native29vectorized_elementwise_kernelILi4EZZZNS0_26logit_backward_kernel_cudaERNS_18TensorIteratorBaseERKN3c106ScalarEENKUlvE_clEvENKUlvE1_clEvEUlNS4_4HalfESA_E0_St5arrayIPcLm3EEEEviT0_T1_ --------------------------
	.section	.nv.constant0._ZN2at6native29vectorized_elementwise_kernelILi4EZZZNS0_26logit_backward_kernel_cudaERNS_18TensorIteratorBaseERKN3c106ScalarEENKUlvE_clEvENKUlvE1_clEvEUlNS4_4HalfESA_E0_St5arrayIPcLm3EEEEviT0_T1_,"a",@progbits
	.sectionflags	@""
	.align	4
.nv.constant0._ZN2at6native29vectorized_elementwise_kernelILi4EZZZNS0_26logit_backward_kernel_cudaERNS_18TensorIteratorBaseERKN3c106ScalarEENKUlvE_clEvENKUlvE1_clEvEUlNS4_4HalfESA_E0_St5arrayIPcLm3EEEEviT0_T1_:
	.zero		576


//--------------------- .nv.constant0._ZN2at6native29vectorized_elementwise_kernelILi8EZZZNS0_26logit_backward_kernel_cudaERNS_18TensorIteratorBaseERKN3c106ScalarEENKUlvE_clEvENKUlvE1_clEvEUlNS4_4HalfESA_E0_St5arrayIPcLm3EEEEviT0_T1_ --------------------------
	.section	.nv.constant0._ZN2at6native29vectorized_elementwise_kernelILi8EZZZNS0_26logit_backward_kernel_cudaERNS_18TensorIteratorBaseERKN3c106ScalarEENKUlvE_clEvENKUlvE1_clEvEUlNS4_4HalfESA_E0_St5arrayIPcLm3EEEEviT0_T1_,"a",@progbits
	.sectionflags	@""
	.align	4
.nv.constant0._ZN2at6native29vectorized_elementwise_kernelILi8EZZZNS0_26logit_backward_kernel_cudaERNS_18TensorIteratorBaseERKN3c106ScalarEENKUlvE_clEvENKUlvE1_clEvEUlNS4_4HalfESA_E0_St5arrayIPcLm3EEEEviT0_T1_:
	.zero		576


//--------------------- .nv.constant0._ZN2at6native18elementwise_kernelILi128ELi4EZNS0_15gpu_kernel_implIZZZNS0_26logit_backward_kernel_cudaERNS_18TensorIteratorBaseERKN3c106ScalarEENKUlvE_clEvENKUlvE1_clEvEUlNS5_4HalfESB_E_EEvS4_RKT_EUliE_EEviT1_ --------------------------
	.section	.nv.constant0._ZN2at6native18elementwise_kernelILi128ELi4EZNS0_15gpu_kernel_implIZZZNS0_26logit_backward_kernel_cudaERNS_18TensorIteratorBaseERKN3c106ScalarEENKUlvE_clEvENKUlvE1_clEvEUlNS5_4HalfESB_E_EEvS4_RKT_EUliE_EEviT1_,"a",@progbits
	.sectionflags	@""
	.align	4
.nv.constant0._ZN2at6native18elementwise_kernelILi128ELi4EZNS0_15gpu_kernel_implIZZZNS0_26logit_backward_kernel_cudaERNS_18TensorIteratorBaseERKN3c106ScalarEENKUlvE_clEvENKUlvE1_clEvEUlNS5_4HalfESB_E_EEvS4_RKT_EUliE_EEviT1_:
	.zero		1184


//--------------------- .nv.constant0._ZN2at6native27unrolled_elementwise_kernelIZZZNS0_26logit_backward_kernel_cudaERNS_18TensorIteratorBaseERKN3c106ScalarEENKUlvE_clEvENKUlvE1_clEvEUlNS4_4HalfESA_E_St5arrayIPcLm3EELi4E23TrivialOffsetCalculatorILi2EjESF_ILi1EjENS0_6memory12LoadWithCastILi2EEENSI_13StoreWithCastILi1EEEEEviT_T0_T2_T3_T4_T5_ --------------------------
	.section	.nv.constant0._ZN2at6native27unrolled_elementwise_kernelIZZZNS0_26logit_backward_kernel_cudaERNS_18TensorIteratorBaseERKN3c106ScalarEENKUlvE_clEvENKUlvE1_clEvEUlNS4_4HalfESA_E_St5arrayIPcLm3EELi4E23TrivialOffsetCalculatorILi2EjESF_ILi1EjENS0_6memory12LoadWithCastILi2EEENSI_13StoreWithCastILi1EEEEEviT_T0_T2_T3_T4_T5_,"a",@progbits
	.sectionflags	@""
	.align	4
.nv.constant0._ZN2at6native27unrolled_elementwise_kernelIZZZNS0_26logit_backward_kernel_cudaERNS_18TensorIteratorBaseERKN3c106ScalarEENKUlvE_clEvENKUlvE1_clEvEUlNS4_4HalfESA_E_St5arrayIPcLm3EELi4E23TrivialOffsetCalculatorILi2EjESF_ILi1EjENS0_6memory12LoadWithCastILi2EEENSI_13StoreWithCastILi1EEEEEviT_T0_T2_T3_T4_T5_:
	.zero		584


//--------------------- .nv.constant0._ZN2at6native18elementwise_kernelILi128ELi4EZNS0_22gpu_kernel_impl_nocastIZZZNS0_26logit_backward_kernel_cudaERNS_18TensorIteratorBaseERKN3c106ScalarEENKUlvE_clEvENKUlvE1_clEvEUlNS5_4HalfESB_E_EEvS4_RKT_EUliE_EEviT1_ --------------------------
	.section	.nv.constant0._ZN2at6native18elementwise_kernelILi128ELi4EZNS0_22gpu_kernel_impl_nocastIZZZNS0_26logit_backward_kernel_cudaERNS_18TensorIteratorBaseERKN3c106ScalarEENKUlvE_clEvENKUlvE1_clEvEUlNS5_4HalfESB_E_EEvS4_RKT_EUliE_EEviT1_,"a",@progbits
	.sectionflags	@""
	.align	4
.nv.constant0._ZN2at6native18elementwise_kernelILi128ELi4EZNS0_22gpu_kernel_impl_nocastIZZZNS0_26logit_backward_kernel_cudaERNS_18TensorIteratorBaseERKN3c106ScalarEENKUlvE_clEvENKUlvE1_clEvEUlNS5_4HalfESB_E_EEvS4_RKT_EUliE_EEviT1_:
	.zero		1184


//--------------------- .nv.constant0._ZN2at6native27unrolled_elementwise_kernelIZZZNS0_26logit_backward_kernel_cudaERNS_18TensorIteratorBaseERKN3c106ScalarEENKUlvE_clEvENKUlvE1_clEvEUlNS4_4HalfESA_E_St5arrayIPcLm3EELi4E23TrivialOffsetCalculatorILi2EjESF_ILi1EjENS0_6memory15LoadWithoutCastENSI_16StoreWithoutCastEEEviT_T0_T2_T3_T4_T5_ --------------------------
	.section	.nv.constant0._ZN2at6native27unrolled_elementwise_kernelIZZZNS0_26logit_backward_kernel_cudaERNS_18TensorIteratorBaseERKN3c106ScalarEENKUlvE_clEvENKUlvE1_clEvEUlNS4_4HalfESA_E_St5arrayIPcLm3EELi4E23TrivialOffsetCalculatorILi2EjESF_ILi1EjENS0_6memory15LoadWithoutCastENSI_16StoreWithoutCastEEEviT_T0_T2_T3_T4_T5_,"a",@progbits
	.sectionflags	@""
	.align	4
.nv.constant0._ZN2at6native27unrolled_elementwise_kernelIZZZNS0_26logit_backward_kernel_cudaERNS_18TensorIteratorBaseERKN3c106ScalarEENKUlvE_clEvENKUlvE1_clEvEUlNS4_4HalfESA_E_St5arrayIPcLm3EELi4E23TrivialOffsetCalculatorILi2EjESF_ILi1EjENS0_6memory15LoadWithoutCastENSI_16StoreWithoutCastEEEviT_T0_T2_T3_T4_T5_:
	.zero		564


//--------------------- .nv.constant0._ZN2at6native29vectorized_elementwise_kernelILi2EZZZNS0_26logit_backward_kernel_cudaERNS_18TensorIteratorBaseERKN3c106ScalarEENKUlvE_clEvENKUlvE1_clEvEUlNS4_4HalfESA_E_St5arrayIPcLm3EEEEviT0_T1_ --------------------------
	.section	.nv.constant0._ZN2at6native29vectorized_elementwise_kernelILi2EZZZNS0_26logit_backward_kernel_cudaERNS_18TensorIteratorBaseERKN3c106ScalarEENKUlvE_clEvENKUlvE1_clEvEUlNS4_4HalfESA_E_St5arrayIPcLm3EEEEviT0_T1_,"a",@progbits
	.sectionflags	@""
	.align	4
.nv.constant0._ZN2at6native29vectorized_elementwise_kernelILi2EZZZNS0_26logit_backward_kernel_cudaERNS_18TensorIteratorBaseERKN3c106ScalarEENKUlvE_clEvENKUlvE1_clEvEUlNS4_4HalfESA_E_St5arrayIPcLm3EEEEviT0_T1_:
	.zero		560


//--------------------- .nv.constant0._ZN2at6native29vectorized_elementwise_kernelILi4EZZZNS0_26logit_backward_kernel_cudaERNS_18TensorIteratorBaseERKN3c106ScalarEENKUlvE_clEvENKUlvE1_clEvEUlNS4_4HalfESA_E_St5arrayIPcLm3EEEEviT0_T1_ --------------------------
	.section	.nv.constant0._ZN2at6native29vectorized_elementwise_kernelILi4EZZZNS0_26logit_backward_kernel_cudaERNS_18TensorIteratorBaseERKN3c106ScalarEENKUlvE_clEvENKUlvE1_clEvEUlNS4_4HalfESA_E_St5arrayIPcLm3EEEEviT0_T1_,"a",@progbits
	.sectionflags	@""
	.align	4
.nv.constant0._ZN2at6native29vectorized_elementwise_kernelILi4EZZZNS0_26logit_backward_kernel_cudaERNS_18TensorIteratorBaseERKN3c106ScalarEENKUlvE_clEvENKUlvE1_clEvEUlNS4_4HalfESA_E_St5arrayIPcLm3EEEEviT0_T1_:
	.zero		560


//--------------------- .nv.constant0._ZN2at6native29vectorized_elementwise_kernelILi8EZZZNS0_26logit_backward_kernel_cudaERNS_18TensorIteratorBaseERKN3c106ScalarEENKUlvE_clEvENKUlvE1_clEvEUlNS4_4HalfESA_E_St5arrayIPcLm3EEEEviT0_T1_ --------------------------
	.section	.nv.constant0._ZN2at6native29vectorized_elementwise_kernelILi8EZZZNS0_26logit_backward_kernel_cudaERNS_18TensorIteratorBaseERKN3c106ScalarEENKUlvE_clEvENKUlvE1_clEvEUlNS4_4HalfESA_E_St5arrayIPcLm3EEEEviT0_T1_,"a",@progbits
	.sectionflags	@""
	.align	4
.nv.constant0._ZN2at6native29vectorized_elementwise_kernelILi8EZZZNS0_26logit_backward_kernel_cudaERNS_18TensorIteratorBaseERKN3c106ScalarEENKUlvE_clEvENKUlvE1_clEvEUlNS4_4HalfESA_E_St5arrayIPcLm3EEEEviT0_T1_:
	.zero		560


//--------------------- .nv.constant0._ZN2at6native18elementwise_kernelILi128ELi4EZNS0_15gpu_kernel_implIZZZNS0_26logit_backward_kernel_cudaERNS_18TensorIteratorBaseERKN3c106ScalarEENKUlvE_clEvENKUlvE0_clEvEUlffE0_EEvS4_RKT_EUliE_EEviT1_ --------------------------
	.section	.nv.constant0._ZN2at6native18elementwise_kernelILi128ELi4EZNS0_15gpu_kernel_implIZZZNS0_26logit_backward_kernel_cudaERNS_18TensorIteratorBaseERKN3c106ScalarEENKUlvE_clEvENKUlvE0_clEvEUlffE0_EEvS4_RKT_EUliE_EEviT1_,"a",@progbits
	.sectionflags	@""
	.align	4
.nv.constant0._ZN2at6native18elementwise_kernelILi128ELi4EZNS0_15gpu_kernel_implIZZZNS0_26logit_backward_kernel_cudaERNS_18TensorIteratorBaseERKN3c106ScalarEENKUlvE_clEvENKUlvE0_clEvEUlffE0_EEvS4_RKT_EUliE_EEviT1_:
	.zero		1200


//--------------------- .nv.constant0._ZN2at6native27unrolled_elementwise_kernelIZZZNS0_26logit_backward_kernel_cudaERNS_18TensorIteratorBaseERKN3c106ScalarEENKUlvE_clEvENKUlvE0_clEvEUlffE0_St5arrayIPcLm3EELi4E23TrivialOffsetCalculatorILi2EjESE_ILi1EjENS0_6memory12LoadWithCastILi2EEENSH_13StoreWithCastILi1EEEEEviT_T0_T2_T3_T4_T5_ --------------------------
	.section	.nv.constant0._ZN2at6native27unrolled_elementwise_kernelIZZZNS0_26logit_backward_kernel_cudaERNS_18TensorIteratorBaseERKN3c106ScalarEENKUlvE_clEvENKUlvE0_clEvEUlffE0_St5arrayIPcLm3EELi4E23TrivialOffsetCalculatorILi2EjESE_ILi1EjENS0_6memory12LoadWithCastILi2EEENSH_13StoreWithCastILi1EEEEEviT_T0_T2_T3_T4_T5_,"a",@progbits
	.sectionflags	@""
	.align	4
.nv.constant0._ZN2at6native27unrolled_elementwise_kernelIZZZNS0_26logit_backward_kernel_cudaERNS_18TensorIteratorBaseERKN3c106ScalarEENKUlvE_clEvENKUlvE0_clEvEUlffE0_St5arrayIPcLm3EELi4E23TrivialOffsetCalculatorILi2EjESE_ILi1EjENS0_6memory12LoadWithCastILi2EEENSH_13StoreWithCastILi1EEEEEviT_T0_T2_T3_T4_T5_:
	.zero		600


//--------------------- .nv.constant0._ZN2at6native18elementwise_kernelILi128ELi2EZNS0_22gpu_kernel_impl_nocastIZZZNS0_26logit_backward_kernel_cudaERNS_18TensorIteratorBaseERKN3c106ScalarEENKUlvE_clEvENKUlvE0_clEvEUlffE0_EEvS4_RKT_EUliE_EEviT1_ --------------------------
	.section	.nv.constant0._ZN2at6native18elementwise_kernelILi128ELi2EZNS0_22gpu_kernel_impl_nocastIZZZNS0_26logit_backward_kernel_cudaERNS_18TensorIteratorBaseERKN3c106ScalarEENKUlvE_clEvENKUlvE0_clEvEUlffE0_EEvS4_RKT_EUliE_EEviT1_,"a",@progbits
	.sectionflags	@""
	.align	4
.nv.constant0._ZN2at6native18elementwise_kernelILi128ELi2EZNS0_22gpu_kernel_impl_nocastIZZZNS0_26logit_backward_kernel_cudaERNS_18TensorIteratorBaseERKN3c106ScalarEENKUlvE_clEvENKUlvE0_clEvEUlffE0_EEvS4_RKT_EUliE_EEviT1_:
	.zero		1192


//--------------------- .nv.constant0._ZN2at6native27unrolled_elementwise_kernelIZZZNS0_26logit_backward_kernel_cudaERNS_18TensorIteratorBaseERKN3c106ScalarEENKUlvE_clEvENKUlvE0_clEvEUlffE0_St5arrayIPcLm3EELi4E23TrivialOffsetCalculatorILi2EjESE_ILi1EjENS0_6memory15LoadWithoutCastENSH_16StoreWithoutCastEEEviT_T0_T2_T3_T4_T5_ --------------------------
	.section	.nv.constant0._ZN2at6native27unrolled_elementwise_kernelIZZZNS0_26logit_backward_kernel_cudaERNS_18TensorIteratorBaseERKN3c106ScalarEENKUlvE_clEvENKUlvE0_clEvEUlffE0_St5arrayIPcLm3EELi4E23TrivialOffsetCalculatorILi2EjESE_ILi1EjENS0_6memory15LoadWithoutCastENSH_16StoreWithoutCastEEEviT_T0_T2_T3_T4_T5_,"a",@progbits
	.sectionflags	@""
	.align	4
.nv.constant0._ZN2at6native27unrolled_elementwise_kernelIZZZNS0_26logit_backward_kernel_cudaERNS_18TensorIteratorBaseERKN3c106ScalarEENKUlvE_clEvENKUlvE0_clEvEUlffE0_St5arrayIPcLm3EELi4E23TrivialOffsetCalculatorILi2EjESE_ILi1EjENS0_6memory15LoadWithoutCastENSH_16StoreWithoutCastEEEviT_T0_T2_T3_T4_T5_:
	.zero		580


//--------------------- .nv.constant0._ZN2at6native29vectorized_elementwise_kernelILi2EZZZNS0_26logit_backward_kernel_cudaERNS_18TensorIteratorBaseERKN3c106ScalarEENKUlvE_clEvENKUlvE0_clEvEUlffE0_St5arrayIPcLm3EEEEviT0_T1_ --------------------------
	.section	.nv.constant0._ZN2at6native29vectorized_elementwise_kernelILi2EZZZNS0_26logit_backward_kernel_cudaERNS_18TensorIteratorBaseERKN3c106ScalarEENKUlvE_clEvENKUlvE0_clEvEUlffE0_St5arrayIPcLm3EEEEviT0_T1_,"a",@progbits
	.sectionflags	@""
	.align	4
.nv.constant0._ZN2at6native29vectorized_elementwise_kernelILi2EZZZNS0_26logit_backward_kernel_cudaERNS_18TensorIteratorBaseERKN3c106ScalarEENKUlvE_clEvENKUlvE0_clEvEUlffE0_St5arrayIPcLm3EEEEviT0_T1_:
	.zero		576


//--------------------- .nv.constant0._ZN2at6native29vectorized_elementwise_kernelILi4EZZZNS0_26logit_backward_kernel_cudaERNS_18TensorIteratorBaseERKN3c106ScalarEENKUlvE_clEvENKUlvE0_clEvEUlffE0_St5arrayIPcLm3EEEEviT0_T1_ --------------------------
	.section	.nv.constant0._ZN2at6native29vectorized_elementwise_kernelILi4EZZZNS0_26logit_backward_kernel_cudaERNS_18TensorIteratorBaseERKN3c106ScalarEENKUlvE_clEvENKUlvE0_clEvEUlffE0_St5arrayIPcLm3EEEEviT0_T1_,"a",@progbits
	.sectionflags	@""
	.align	4
.nv.constant0._ZN2at6native29vectorized_elementwise_kernelILi4EZZZNS0_26logit_backward_kernel_cudaERNS_18TensorIteratorBaseERKN3c106ScalarEENKUlvE_clEvENKUlvE0_clEvEUlffE0_St5arrayIPcLm3EEEEviT0_T1_:
	.zero		576


//--------------------- .nv.constant0._ZN2at6native29vectorized_elementwise_kernelILi8EZZZNS0_26logit_backward_kernel_cudaERNS_18TensorIteratorBaseERKN3c106ScalarEENKUlvE_clEvENKUlvE0_clEvEUlffE0_St5arrayIPcLm3EEEEviT0_T1_ --------------------------
	.section	.nv.constant0._ZN2at6native29vectorized_elementwise_kernelILi8EZZZNS0_26logit_backward_kernel_cudaERNS_18TensorIteratorBaseERKN3c106ScalarEENKUlvE_clEvENKUlvE0_clEvEUlffE0_St5arrayIPcLm3EEEEviT0_T1_,"a",@progbits
	.sectionflags	@""
	.align	4
.nv.constant0._ZN2at6native29vectorized_elementwise_kernelILi8EZZZNS0_26logit_backward_kernel_cudaERNS_18TensorIteratorBaseERKN3c106ScalarEENKUlvE_clEvENKUlvE0_clEvEUlffE0_St5arrayIPcLm3EEEEviT0_T1_:
	.zero		576


//--------------------- .nv.constant0._ZN2at6native18elementwise_kernelILi128ELi4EZNS0_15gpu_kernel_implIZZZNS0_26logit_backward_kernel_cudaERNS_18TensorIteratorBaseERKN3c106ScalarEENKUlvE_clEvENKUlvE0_clEvEUlffE_EEvS4_RKT_EUliE_EEviT1_ --------------------------
	.section	.nv.constant0._ZN2at6native18elementwise_kernelILi128ELi4EZNS0_15gpu_kernel_implIZZZNS0_26logit_backward_kernel_cudaERNS_18TensorIteratorBaseERKN3c106ScalarEENKUlvE_clEvENKUlvE0_clEvEUlffE_EEvS4_RKT_EUliE_EEviT1_,"a",@progbits
	.sectionflags	@""
	.align	4
.nv.constant0._ZN2at6native18elementwise_kernelILi128ELi4EZNS0_15gpu_kernel_implIZZZNS0_26logit_backward_kernel_cudaERNS_18TensorIteratorBaseERKN3c106ScalarEENKUlvE_clEvENKUlvE0_clEvEUlffE_EEvS4_RKT_EUliE_EEviT1_:
	.zero		1184


//--------------------- .nv.constant0._ZN2at6native27unrolled_elementwise_kernelIZZZNS0_26logit_backward_kernel_cudaERNS_18TensorIteratorBaseERKN3c106ScalarEENKUlvE_clEvENKUlvE0_clEvEUlffE_St5arrayIPcLm3EELi4E23TrivialOffsetCalculatorILi2EjESE_ILi1EjENS0_6memory12LoadWithCastILi2EEENSH_13StoreWithCastILi1EEEEEviT_T0_T2_T3_T4_T5_ --------------------------
	.section	.nv.constant0._ZN2at6native27unrolled_elementwise_kernelIZZZNS0_26logit_backward_kernel_cudaERNS_18TensorIteratorBaseERKN3c106ScalarEENKUlvE_clEvENKUlvE0_clEvEUlffE_St5arrayIPcLm3EELi4E23TrivialOffsetCalculatorILi2EjESE_ILi1EjENS0_6memory12LoadWithCastILi2EEENSH_13StoreWithCastILi1EEEEEviT_T0_T2_T3_T4_T5_,"a",@progbits
	.sectionflags	@""
	.align	4
.nv.constant0._ZN2at6native27unrolled_elementwise_kernelIZZZNS0_26logit_backward_kernel_cudaERNS_18TensorIteratorBaseERKN3c106ScalarEENKUlvE_clEvENKUlvE0_clEvEUlffE_St5arrayIPcLm3EELi4E23TrivialOffsetCalculatorILi2EjESE_ILi1EjENS0_6memory12LoadWithCastILi2EEENSH_13StoreWithCastILi1EEEEEviT_T0_T2_T3_T4_T5_:
	.zero		584


//--------------------- .nv.constant0._ZN2at6native18elementwise_kernelILi128ELi2EZNS0_22gpu_kernel_impl_nocastIZZZNS0_26logit_backward_kernel_cudaERNS_18TensorIteratorBaseERKN3c106ScalarEENKUlvE_clEvENKUlvE0_clEvEUlffE_EEvS4_RKT_EUliE_EEviT1_ --------------------------
	.section	.nv.constant0._ZN2at6native18elementwise_kernelILi128ELi2EZNS0_22gpu_kernel_impl_nocastIZZZNS0_26logit_backward_kernel_cudaERNS_18TensorIteratorBaseERKN3c106ScalarEENKUlvE_clEvENKUlvE0_clEvEUlffE_EEvS4_RKT_EUliE_EEviT1_,"a",@progbits
	.sectionflags	@""
	.align	4
.nv.constant0._ZN2at6native18elementwise_kernelILi128ELi2EZNS0_22gpu_kernel_impl_nocastIZZZNS0_26logit_backward_kernel_cudaERNS_18TensorIteratorBaseERKN3c106ScalarEENKUlvE_clEvENKUlvE0_clEvEUlffE_EEvS4_RKT_EUliE_EEviT1_:
	.zero		1184


//--------------------- .nv.constant0._ZN2at6native27unrolled_elementwise_kernelIZZZNS0_26logit_backward_kernel_cudaERNS_18TensorIteratorBaseERKN3c106ScalarEENKUlvE_clEvENKUlvE0_clEvEUlffE_St5arrayIPcLm3EELi4E23TrivialOffsetCalculatorILi2EjESE_ILi1EjENS0_6memory15LoadWithoutCastENSH_16StoreWithoutCastEEEviT_T0_T2_T3_T4_T5_ --------------------------
	.section	.nv.constant0._ZN2at6native27unrolled_elementwise_kernelIZZZNS0_26logit_backward_kernel_cudaERNS_18TensorIteratorBaseERKN3c106ScalarEENKUlvE_clEvENKUlvE0_clEvEUlffE_St5arrayIPcLm3EELi4E23TrivialOffsetCalculatorILi2EjESE_ILi1EjENS0_6memory15LoadWithoutCastENSH_16StoreWithoutCastEEEviT_T0_T2_T3_T4_T5_,"a",@progbits
	.sectionflags	@""
	.align	4
.nv.constant0._ZN2at6native27unrolled_elementwise_kernelIZZZNS0_26logit_backward_kernel_cudaERNS_18TensorIteratorBaseERKN3c106ScalarEENKUlvE_clEvENKUlvE0_clEvEUlffE_St5arrayIPcLm3EELi4E23TrivialOffsetCalculatorILi2EjESE_ILi1EjENS0_6memory15LoadWithoutCastENSH_16StoreWithoutCastEEEviT_T0_T2_T3_T4_T5_:
	.zero		564


//--------------------- .nv.constant0._ZN2at6native29vectorized_elementwise_kernelILi2EZZZNS0_26logit_backward_kernel_cudaERNS_18TensorIteratorBaseERKN3c106ScalarEENKUlvE_clEvENKUlvE0_clEvEUlffE_St5arrayIPcLm3EEEEviT0_T1_ --------------------------
	.section	.nv.constant0._ZN2at6native29vectorized_elementwise_kernelILi2EZZZNS0_26logit_backward_kernel_cudaERNS_18TensorIteratorBaseERKN3c106ScalarEENKUlvE_clEvENKUlvE0_clEvEUlffE_St5arrayIPcLm3EEEEviT0_T1_,"a",@progbits
	.sectionflags	@""
	.align	4
.nv.constant0._ZN2at6native29vectorized_elementwise_kernelILi2EZZZNS0_26logit_backward_kernel_cudaERNS_18TensorIteratorBaseERKN3c106ScalarEENKUlvE_clEvENKUlvE0_clEvEUlffE_St5arrayIPcLm3EEEEviT0_T1_:
	.zero		560


//--------------------- .nv.constant0._ZN2at6native29vectorized_elementwise_kernelILi4EZZZNS0_26logit_backward_kernel_cudaERNS_18TensorIteratorBaseERKN3c106ScalarEENKUlvE_clEvENKUlvE0_clEvEUlffE_St5arrayIPcLm3EEEEviT0_T1_ --------------------------
	.section	.nv.constant0._ZN2at6native29vectorized_elementwise_kernelILi4EZZZNS0_26logit_backward_kernel_cudaERNS_18TensorIteratorBaseERKN3c106ScalarEENKUlvE_clEvENKUlvE0_clEvEUlffE_St5arrayIPcLm3EEEEviT0_T1_,"a",@progbits
	.sectionflags	@""
	.align	4
.nv.constant0._ZN2at6native29vectorized_elementwise_kernelILi4EZZZNS0_26logit_backward_kernel_cudaERNS_18TensorIteratorBaseERKN3c106ScalarEENKUlvE_clEvENKUlvE0_clEvEUlffE_St5arrayIPcLm3EEEEviT0_T1_:
	.zero		560


//--------------------- .nv.constant0._ZN2at6native29vectorized_elementwise_kernelILi8EZZZNS0_26logit_backward_kernel_cudaERNS_18TensorIteratorBaseERKN3c106ScalarEENKUlvE_clEvENKUlvE0_clEvEUlffE_St5arrayIPcLm3EEEEviT0_T1_ --------------------------
	.section	.nv.constant0._ZN2at6native29vectorized_elementwise_kernelILi8EZZZNS0_26logit_backward_kernel_cudaERNS_18TensorIteratorBaseERKN3c106ScalarEENKUlvE_clEvENKUlvE0_clEvEUlffE_St5arrayIPcLm3EEEEviT0_T1_,"a",@progbits
	.sectionflags	@""
	.align	4
.nv.constant0._ZN2at6native29vectorized_elementwise_kernelILi8EZZZNS0_26logit_backward_kernel_cudaERNS_18TensorIteratorBaseERKN3c106ScalarEENKUlvE_clEvENKUlvE0_clEvEUlffE_St5arrayIPcLm3EEEEviT0_T1_:
	.zero		560


//--------------------- .nv.constant0._ZN2at6native18elementwise_kernelILi128ELi4EZNS0_15gpu_kernel_implIZZZNS0_26logit_backward_kernel_cudaERNS_18TensorIteratorBaseERKN3c106ScalarEENKUlvE_clEvENKUlvE_clEvEUlddE0_EEvS4_RKT_EUliE_EEviT1_ --------------------------
	.section	.nv.constant0._ZN2at6native18elementwise_kernelILi128ELi4EZNS0_15gpu_kernel_implIZZZNS0_26logit_backward_kernel_cudaERNS_18TensorIteratorBaseERKN3c106ScalarEENKUlvE_clEvENKUlvE_clEvEUlddE0_EEvS4_RKT_EUliE_EEviT1_,"a",@progbits
	.sectionflags	@""
	.align	4
.nv.constant0._ZN2at6native18elementwise_kernelILi128ELi4EZNS0_15gpu_kernel_implIZZZNS0_26logit_backward_kernel_cudaERNS_18TensorIteratorBaseERKN3c106ScalarEENKUlvE_clEvENKUlvE_clEvEUlddE0_EEvS4_RKT_EUliE_EEviT1_:
	.zero		1208


//--------------------- .nv.constant0._ZN2at6native27unrolled_elementwise_kernelIZZZNS0_26logit_backward_kernel_cudaERNS_18TensorIteratorBaseERKN3c106ScalarEENKUlvE_clEvENKUlvE_clEvEUlddE0_St5arrayIPcLm3EELi4E23TrivialOffsetCalculatorILi2EjESE_ILi1EjENS0_6memory12LoadWithCastILi2EEENSH_13StoreWithCastILi1EEEEEviT_T0_T2_T3_T4_T5_ --------------------------
	.section	.nv.constant0._ZN2at6native27unrolled_elementwise_kernelIZZZNS0_26logit_backward_kernel_cudaERNS_18TensorIteratorBaseERKN3c106ScalarEENKUlvE_clEvENKUlvE_clEvEUlddE0_St5arrayIPcLm3EELi4E23TrivialOffsetCalculatorILi2EjESE_ILi1EjENS0_6memory12LoadWithCastILi2EEENSH_13StoreWithCastILi1EEEEEviT_T0_T2_T3_T4_T5_,"a",@progbits
	.sectionflags	@""
	.align	4
.nv.constant0._ZN2at6native27unrolled_elementwise_kernelIZZZNS0_26logit_backward_kernel_cudaERNS_18TensorIteratorBaseERKN3c106ScalarEENKUlvE_clEvENKUlvE_clEvEUlddE0_St5arrayIPcLm3EELi4E23TrivialOffsetCalculatorILi2EjESE_ILi1EjENS0_6memory12LoadWithCastILi2EEENSH_13StoreWithCastILi1EEEEEviT_T0_T2_T3_T4_T5_:
	.zero		608


//--------------------- .nv.constant0._ZN2at6native18elementwise_kernelILi128ELi2EZNS0_22gpu_kernel_impl_nocastIZZZNS0_26logit_backward_kernel_cudaERNS_18TensorIteratorBaseERKN3c106ScalarEENKUlvE_clEvENKUlvE_clEvEUlddE0_EEvS4_RKT_EUliE_EEviT1_ --------------------------
	.section	.nv.constant0._ZN2at6native18elementwise_kernelILi128ELi2EZNS0_22gpu_kernel_impl_nocastIZZZNS0_26logit_backward_kernel_cudaERNS_18TensorIteratorBaseERKN3c106ScalarEENKUlvE_clEvENKUlvE_clEvEUlddE0_EEvS4_RKT_EUliE_EEviT1_,"a",@progbits
	.sectionflags	@""
	.align	4
.nv.constant0._ZN2at6native18elementwise_kernelILi128ELi2EZNS0_22gpu_kernel_impl_nocastIZZZNS0_26logit_backward_kernel_cudaERNS_18TensorIteratorBaseERKN3c106ScalarEENKUlvE_clEvENKUlvE_clEvEUlddE0_EEvS4_RKT_EUliE_EEviT1_:
	.zero		1200


//--------------------- .nv.constant0._ZN2at6native27unrolled_elementwise_kernelIZZZNS0_26logit_backward_kernel_cudaERNS_18TensorIteratorBaseERKN3c106ScalarEENKUlvE_clEvENKUlvE_clEvEUlddE0_St5arrayIPcLm3EELi4E23TrivialOffsetCalculatorILi2EjESE_ILi1EjENS0_6memory15LoadWithoutCastENSH_16StoreWithoutCastEEEviT_T0_T2_T3_T4_T5_ --------------------------
	.section	.nv.constant0._ZN2at6native27unrolled_elementwise_kernelIZZZNS0_26logit_backward_kernel_cudaERNS_18TensorIteratorBaseERKN3c106ScalarEENKUlvE_clEvENKUlvE_clEvEUlddE0_St5arrayIPcLm3EELi4E23TrivialOffsetCalculatorILi2EjESE_ILi1EjENS0_6memory15LoadWithoutCastENSH_16StoreWithoutCastEEEviT_T0_T2_T3_T4_T5_,"a",@progbits
	.sectionflags	@""
	.align	4
.nv.constant0._ZN2at6native27unrolled_elementwise_kernelIZZZNS0_26logit_backward_kernel_cudaERNS_18TensorIteratorBaseERKN3c106ScalarEENKUlvE_clEvENKUlvE_clEvEUlddE0_St5arrayIPcLm3EELi4E23TrivialOffsetCalculatorILi2EjESE_ILi1EjENS0_6memory15LoadWithoutCastENSH_16StoreWithoutCastEEEviT_T0_T2_T3_T4_T5_:
	.zero		588


//--------------------- .nv.constant0._ZN2at6native29vectorized_elementwise_kernelILi2EZZZNS0_26logit_backward_kernel_cudaERNS_18TensorIteratorBaseERKN3c106ScalarEENKUlvE_clEvENKUlvE_clEvEUlddE0_St5arrayIPcLm3EEEEviT0_T1_ --------------------------
	.section	.nv.constant0._ZN2at6native29vectorized_elementwise_kernelILi2EZZZNS0_26logit_backward_kernel_cudaERNS_18TensorIteratorBaseERKN3c106ScalarEENKUlvE_clEvENKUlvE_clEvEUlddE0_St5arrayIPcLm3EEEEviT0_T1_,"a",@progbits
	.sectionflags	@""
	.align	4
.nv.constant0._ZN2at6native29vectorized_elementwise_kernelILi2EZZZNS0_26logit_backward_kernel_cudaERNS_18TensorIteratorBaseERKN3c106ScalarEENKUlvE_clEvENKUlvE_clEvEUlddE0_St5arrayIPcLm3EEEEviT0_T1_:
	.zero		584


//--------------------- .nv.constant0._ZN2at6native29vectorized_elementwise_kernelILi4EZZZNS0_26logit_backward_kernel_cudaERNS_18TensorIteratorBaseERKN3c106ScalarEENKUlvE_clEvENKUlvE_clEvEUlddE0_St5arrayIPcLm3EEEEviT0_T1_ --------------------------
	.section	.nv.constant0._ZN2at6native29vectorized_elementwise_kernelILi4EZZZNS0_26logit_backward_kernel_cudaERNS_18TensorIteratorBaseERKN3c106ScalarEENKUlvE_clEvENKUlvE_clEvEUlddE0_St5arrayIPcLm3EEEEviT0_T1_,"a",@progbits
	.sectionflags	@""
	.align	4
.nv.constant0._ZN2at6native29vectorized_elementwise_kernelILi4EZZZNS0_26logit_backward_kernel_cudaERNS_18TensorIteratorBaseERKN3c106ScalarEENKUlvE_clEvENKUlvE_clEvEUlddE0_St5arrayIPcLm3EEEEviT0_T1_:
	.zero		584


//--------------------- .nv.constant0._ZN2at6native29vectorized_elementwise_kernelILi8EZZZNS0_26logit_backward_kernel_cudaERNS_18TensorIteratorBaseERKN3c106ScalarEENKUlvE_clEvENKUlvE_clEvEUlddE0_St5arrayIPcLm3EEEEviT0_T1_ --------------------------
	.section	.nv.constant0._ZN2at6native29vectorized_elementwise_kernelILi8EZZZNS0_26logit_backward_kernel_cudaERNS_18TensorIteratorBaseERKN3c106ScalarEENKUlvE_clEvENKUlvE_clEvEUlddE0_St5arrayIPcLm3EEEEviT0_T1_,"a",@progbits
	.sectionflags	@""
	.align	4
.nv.constant0._ZN2at6native29vectorized_elementwise_kernelILi8EZZZNS0_26logit_backward_kernel_cudaERNS_18TensorIteratorBaseERKN3c106ScalarEENKUlvE_clEvENKUlvE_clEvEUlddE0_St5arrayIPcLm3EEEEviT0_T1_:
	.zero		584


//--------------------- .nv.constant0._ZN2at6native18elementwise_kernelILi128ELi4EZNS0_15gpu_kernel_implIZZZNS0_26logit_backward_kernel_cudaERNS_18TensorIteratorBaseERKN3c106ScalarEENKUlvE_clEvENKUlvE_clEvEUlddE_EEvS4_RKT_EUliE_EEviT1_ --------------------------
	.section	.nv.constant0._ZN2at6native18elementwise_kernelILi128ELi4EZNS0_15gpu_kernel_implIZZZNS0_26logit_backward_kernel_cudaERNS_18TensorIteratorBaseERKN3c106ScalarEENKUlvE_clEvENKUlvE_clEvEUlddE_EEvS4_RKT_EUliE_EEviT1_,"a",@progbits
	.sectionflags	@""
	.align	4
.nv.constant0._ZN2at6native18elementwise_kernelILi128ELi4EZNS0_15gpu_kernel_implIZZZNS0_26logit_backward_kernel_cudaERNS_18TensorIteratorBaseERKN3c106ScalarEENKUlvE_clEvENKUlvE_clEvEUlddE_EEvS4_RKT_EUliE_EEviT1_:
	.zero		1184


//--------------------- .nv.constant0._ZN2at6native27unrolled_elementwise_kernelIZZZNS0_26logit_backward_kernel_cudaERNS_18TensorIteratorBaseERKN3c106ScalarEENKUlvE_clEvENKUlvE_clEvEUlddE_St5arrayIPcLm3EELi4E23TrivialOffsetCalculatorILi2EjESE_ILi1EjENS0_6memory12LoadWithCastILi2EEENSH_13StoreWithCastILi1EEEEEviT_T0_T2_T3_T4_T5_ --------------------------
	.section	.nv.constant0._ZN2at6native27unrolled_elementwise_kernelIZZZNS0_26logit_backward_kernel_cudaERNS_18TensorIteratorBaseERKN3c106ScalarEENKUlvE_clEvENKUlvE_clEvEUlddE_St5arrayIPcLm3EELi4E23TrivialOffsetCalculatorILi2EjESE_ILi1EjENS0_6memory12LoadWithCastILi2EEENSH_13StoreWithCastILi1EEEEEviT_T0_T2_T3_T4_T5_,"a",@progbits
	.sectionflags	@""
	.align	4
.nv.constant0._ZN2at6native27unrolled_elementwise_kernelIZZZNS0_26logit_backward_kernel_cudaERNS_18TensorIteratorBaseERKN3c106ScalarEENKUlvE_clEvENKUlvE_clEvEUlddE_St5arrayIPcLm3EELi4E23TrivialOffsetCalculatorILi2EjESE_ILi1EjENS0_6memory12LoadWithCastILi2EEENSH_13StoreWithCastILi1EEEEEviT_T0_T2_T3_T4_T5_:
	.zero		584


//--------------------- .nv.constant0._ZN2at6native18elementwise_kernelILi128ELi2EZNS0_22gpu_kernel_impl_nocastIZZZNS0_26logit_backward_kernel_cudaERNS_18TensorIteratorBaseERKN3c106ScalarEENKUlvE_clEvENKUlvE_clEvEUlddE_EEvS4_RKT_EUliE_EEviT1_ --------------------------
	.section	.nv.constant0._ZN2at6native18elementwise_kernelILi128ELi2EZNS0_22gpu_kernel_impl_nocastIZZZNS0_26logit_backward_kernel_cudaERNS_18TensorIteratorBaseERKN3c106ScalarEENKUlvE_clEvENKUlvE_clEvEUlddE_EEvS4_RKT_EUliE_EEviT1_,"a",@progbits
	.sectionflags	@""
	.align	4
.nv.constant0._ZN2at6native18elementwise_kernelILi128ELi2EZNS0_22gpu_kernel_impl_nocastIZZZNS0_26logit_backward_kernel_cudaERNS_18TensorIteratorBaseERKN3c106ScalarEENKUlvE_clEvENKUlvE_clEvEUlddE_EEvS4_RKT_EUliE_EEviT1_:
	.zero		1184


//--------------------- .nv.constant0._ZN2at6native27unrolled_elementwise_kernelIZZZNS0_26logit_backward_kernel_cudaERNS_18TensorIteratorBaseERKN3c106ScalarEENKUlvE_clEvENKUlvE_clEvEUlddE_St5arrayIPcLm3EELi4E23TrivialOffsetCalculatorILi2EjESE_ILi1EjENS0_6memory15LoadWithoutCastENSH_16StoreWithoutCastEEEviT_T0_T2_T3_T4_T5_ --------------------------
	.section	.nv.constant0._ZN2at6native27unrolled_elementwise_kernelIZZZNS0_26logit_backward_kernel_cudaERNS_18TensorIteratorBaseERKN3c106ScalarEENKUlvE_clEvENKUlvE_clEvEUlddE_St5arrayIPcLm3EELi4E23TrivialOffsetCalculatorILi2EjESE_ILi1EjENS0_6memory15LoadWithoutCastENSH_16StoreWithoutCastEEEviT_T0_T2_T3_T4_T5_,"a",@progbits
	.sectionflags	@""
	.align	4
.nv.constant0._ZN2at6native27unrolled_elementwise_kernelIZZZNS0_26logit_backward_kernel_cudaERNS_18TensorIteratorBaseERKN3c106ScalarEENKUlvE_clEvENKUlvE_clEvEUlddE_St5arrayIPcLm3EELi4E23TrivialOffsetCalculatorILi2EjESE_ILi1EjENS0_6memory15LoadWithoutCastENSH_16StoreWithoutCastEEEviT_T0_T2_T3_T4_T5_:
	.zero		564


//--------------------- .nv.constant0._ZN2at6native29vectorized_elementwise_kernelILi2EZZZNS0_26logit_backward_kernel_cudaERNS_18TensorIteratorBaseERKN3c106ScalarEENKUlvE_clEvENKUlvE_clEvEUlddE_St5arrayIPcLm3EEEEviT0_T1_ --------------------------
	.section	.nv.constant0._ZN2at6native29vectorized_elementwise_kernelILi2EZZZNS0_26logit_backward_kernel_cudaERNS_18TensorIteratorBaseERKN3c106ScalarEENKUlvE_clEvENKUlvE_clEvEUlddE_St5arrayIPcLm3EEEEviT0_T1_,"a",@progbits
	.sectionflags	@""
	.align	4
.nv.constant0._ZN2at6native29vectorized_elementwise_kernelILi2EZZZNS0_26logit_backward_kernel_cudaERNS_18TensorIteratorBaseERKN3c106ScalarEENKUlvE_clEvENKUlvE_clEvEUlddE_St5arrayIPcLm3EEEEviT0_T1_:
	.zero		560


//--------------------- .nv.constant0._ZN2at6native29vectorized_elementwise_kernelILi4EZZZNS0_26logit_backward_kernel_cudaERNS_18TensorIteratorBaseERKN3c106ScalarEENKUlvE_clEvENKUlvE_clEvEUlddE_St5arrayIPcLm3EEEEviT0_T1_ --------------------------
	.section	.nv.constant0._ZN2at6native29vectorized_elementwise_kernelILi4EZZZNS0_26logit_backward_kernel_cudaERNS_18TensorIteratorBaseERKN3c106ScalarEENKUlvE_clEvENKUlvE_clEvEUlddE_St5arrayIPcLm3EEEEviT0_T1_,"a",@progbits
	.sectionflags	@""
	.align	4
.nv.constant0._ZN2at6native29vectorized_elementwise_kernelILi4EZZZNS0_26logit_backward_kernel_cudaERNS_18TensorIteratorBaseERKN3c106ScalarEENKUlvE_clEvENKUlvE_clEvEUlddE_St5arrayIPcLm3EEEEviT0_T1_:
	.zero		560


//--------------------- .nv.constant0._ZN2at6native29vectorized_elementwise_kernelILi8EZZZNS0_26logit_backward_kernel_cudaERNS_18TensorIteratorBaseERKN3c106ScalarEENKUlvE_clEvENKUlvE_clEvEUlddE_St5arrayIPcLm3EEEEviT0_T1_ --------------------------
	.section	.nv.constant0._ZN2at6native29vectorized_elementwise_kernelILi8EZZZNS0_26logit_backward_kernel_cudaERNS_18TensorIteratorBaseERKN3c106ScalarEENKUlvE_clEvENKUlvE_clEvEUlddE_St5arrayIPcLm3EEEEviT0_T1_,"a",@progbits
	.sectionflags	@""
	.align	4
.nv.constant0._ZN2at6native29vectorized_elementwise_kernelILi8EZZZNS0_26logit_backward_kernel_cudaERNS_18TensorIteratorBaseERKN3c106ScalarEENKUlvE_clEvENKUlvE_clEvEUlddE_St5arrayIPcLm3EEEEviT0_T1_:
	.zero		560


//--------------------- .nv.constant0._ZN2at6native18elementwise_kernelILi128ELi4EZNS0_15gpu_kernel_implIZZZNS0_28sigmoid_backward_kernel_cudaERNS_18TensorIteratorBaseEENKUlvE0_clEvENKUlvE2_clEvEUlN3c108BFloat16ES8_E_EEvS4_RKT_EUliE_EEviT1_ --------------------------
	.section	.nv.constant0._ZN2at6native18elementwise_kernelILi128ELi4EZNS0_15gpu_kernel_implIZZZNS0_28sigmoid_backward_kernel_cudaERNS_18TensorIteratorBaseEENKUlvE0_clEvENKUlvE2_clEvEUlN3c108BFloat16ES8_E_EEvS4_RKT_EUliE_EEviT1_,"a",@progbits
	.sectionflags	@""
	.align	4
.nv.constant0._ZN2at6native18elementwise_kernelILi128ELi4EZNS0_15gpu_kernel_implIZZZNS0_28sigmoid_backward_kernel_cudaERNS_18TensorIteratorBaseEENKUlvE0_clEvENKUlvE2_clEvEUlN3c108BFloat16ES8_E_EEvS4_RKT_EUliE_EEviT1_:
	.zero		1184


//--------------------- .nv.constant0._ZN2at6native27unrolled_elementwise_kernelIZZZNS0_28sigmoid_backward_kernel_cudaERNS_18TensorIteratorBaseEENKUlvE0_clEvENKUlvE2_clEvEUlN3c108BFloat16ES7_E_St5arrayIPcLm3EELi4E23TrivialOffsetCalculatorILi2EjESC_ILi1EjENS0_6memory12LoadWithCastILi2EEENSF_13StoreWithCastILi1EEEEEviT_T0_T2_T3_T4_T5_ --------------------------
	.section	.nv.constant0._ZN2at6native27unrolled_elementwise_kernelIZZZNS0_28sigmoid_backward_kernel_cudaERNS_18TensorIteratorBaseEENKUlvE0_clEvENKUlvE2_clEvEUlN3c108BFloat16ES7_E_St5arrayIPcLm3EELi4E23TrivialOffsetCalculatorILi2EjESC_ILi1EjENS0_6memory12LoadWithCastILi2EEENSF_13StoreWithCastILi1EEEEEviT_T0_T2_T3_T4_T5_,"a",@progbits
	.sectionflags	@""
	.align	4
.nv.constant0._ZN2at6native27unrolled_elementwise_kernelIZZZNS0_28sigmoid_backward_kernel_cudaERNS_18TensorIteratorBaseEENKUlvE0_clEvENKUlvE2_clEvEUlN3c108BFloat16ES7_E_St5arrayIPcLm3EELi4E23TrivialOffsetCalculatorILi2EjESC_ILi1EjENS0_6memory12LoadWithCastILi2EEENSF_13StoreWithCastILi1EEEEEviT_T0_T2_T3_T4_T5_:
	.zero		584


//--------------------- .nv.constant0._ZN2at6native18elementwise_kernelILi128ELi4EZNS0_22gpu_kernel_impl_nocastIZZZNS0_28sigmoid_backward_kernel_cudaERNS_18TensorIteratorBaseEENKUlvE0_clEvENKUlvE2_clEvEUlN3c108BFloat16ES8_E_EEvS4_RKT_EUliE_EEviT1_ --------------------------
	.section	.nv.constant0._ZN2at6native18elementwise_kernelILi128ELi4EZNS0_22gpu_kernel_impl_nocastIZZZNS0_28sigmoid_backward_kernel_cudaERNS_18TensorIteratorBaseEENKUlvE0_clEvENKUlvE2_clEvEUlN3c108BFloat16ES8_E_EEvS4_RKT_EUliE_EEviT1_,"a",@progbits
	.sectionflags	@""
	.align	4
.nv.constant0._ZN2at6native18elementwise_kernelILi128ELi4EZNS0_22gpu_kernel_impl_nocastIZZZNS0_28sigmoid_backward_kernel_cudaERNS_18TensorIteratorBaseEENKUlvE0_clEvENKUlvE2_clEvEUlN3c108BFloat16ES8_E_EEvS4_RKT_EUliE_EEviT1_:
	.zero		1184


//--------------------- .nv.constant0._ZN2at6native27unrolled_elementwise_kernelIZZZNS0_28sigmoid_backward_kernel_cudaERNS_18TensorIteratorBaseEENKUlvE0_clEvENKUlvE2_clEvEUlN3c108BFloat16ES7_E_St5arrayIPcLm3EELi4E23TrivialOffsetCalculatorILi2EjESC_ILi1EjENS0_6memory15LoadWithoutCastENSF_16StoreWithoutCastEEEviT_T0_T2_T3_T4_T5_ --------------------------
	.section	.nv.constant0._ZN2at6native27unrolled_elementwise_kernelIZZZNS0_28sigmoid_backward_kernel_cudaERNS_18TensorIteratorBaseEENKUlvE0_clEvENKUlvE2_clEvEUlN3c108BFloat16ES7_E_St5arrayIPcLm3EELi4E23TrivialOffsetCalculatorILi2EjESC_ILi1EjENS0_6memory15LoadWithoutCastENSF_16StoreWithoutCastEEEviT_T0_T2_T3_T4_T5_,"a",@progbits
	.sectionflags	@""
	.align	4
.nv.constant0._ZN2at6native27unrolled_elementwise_kernelIZZZNS0_28sigmoid_backward_kernel_cudaERNS_18TensorIteratorBaseEENKUlvE0_clEvENKUlvE2_clEvEUlN3c108BFloat16ES7_E_St5arrayIPcLm3EELi4E23TrivialOffsetCalculatorILi2EjESC_ILi1EjENS0_6memory15LoadWithoutCastENSF_16StoreWithoutCastEEEviT_T0_T2_T3_T4_T5_:
	.zero		564


//--------------------- .nv.constant0._ZN2at6native29vectorized_elementwise_kernelILi2EZZZNS0_28sigmoid_backward_kernel_cudaERNS_18TensorIteratorBaseEENKUlvE0_clEvENKUlvE2_clEvEUlN3c108BFloat16ES7_E_St5arrayIPcLm3EEEEviT0_T1_ --------------------------
	.section	.nv.constant0._ZN2at6native29vectorized_elementwise_kernelILi2EZZZNS0_28sigmoid_backward_kernel_cudaERNS_18TensorIteratorBaseEENKUlvE0_clEvENKUlvE2_clEvEUlN3c108BFloat16ES7_E_St5arrayIPcLm3EEEEviT0_T1_,"a",@progbits
	.sectionflags	@""
	.align	4
.nv.constant0._ZN2at6native29vectorized_elementwise_kernelILi2EZZZNS0_28sigmoid_backward_kernel_cudaERNS_18TensorIteratorBaseEENKUlvE0_clEvENKUlvE2_clEvEUlN3c108BFloat16ES7_E_St5arrayIPcLm3EEEEviT0_T1_:
	.zero		560


//--------------------- .nv.constant0._ZN2at6native29vectorized_elementwise_kernelILi4EZZZNS0_28sigmoid_backward_kernel_cudaERNS_18TensorIteratorBaseEENKUlvE0_clEvENKUlvE2_clEvEUlN3c108BFloat16ES7_E_St5arrayIPcLm3EEEEviT0_T1_ --------------------------
	.section	.nv.constant0._ZN2at6native29vectorized_elementwise_kernelILi4EZZZNS0_28sigmoid_backward_kernel_cudaERNS_18TensorIteratorBaseEENKUlvE0_clEvENKUlvE2_clEvEUlN3c108BFloat16ES7_E_St5arrayIPcLm3EEEEviT0_T1_,"a",@progbits
	.sectionflags	@""
	.align	4
.nv.constant0._ZN2at6native29vectorized_elementwise_kernelILi4EZZZNS0_28sigmoid_backward_kernel_cudaERNS_18TensorIteratorBaseEENKUlvE0_clEvENKUlvE2_clEvEUlN3c108BFloat16ES7_E_St5arrayIPcLm3EEEEviT0_T1_:
	.zero		560


//--------------------- .nv.constant0._ZN2at6native29vectorized_elementwise_kernelILi8EZZZNS0_28sigmoid_backward_kernel_cudaERNS_18TensorIteratorBaseEENKUlvE0_clEvENKUlvE2_clEvEUlN3c108BFloat16ES7_E_St5arrayIPcLm3EEEEviT0_T1_ --------------------------
	.section	.nv.constant0._ZN2at6native29vectorized_elementwise_kernelILi8EZZZNS0_28sigmoid_backward_kernel_cudaERNS_18TensorIteratorBaseEENKUlvE0_clEvENKUlvE2_clEvEUlN3c108BFloat16ES7_E_St5arrayIPcLm3EEEEviT0_T1_,"a",@progbits
	.sectionflags	@""
	.align	4
.nv.constant0._ZN2at6native29vectorized_elementwise_kernelILi8EZZZNS0_28sigmoid_backward_kernel_cudaERNS_18TensorIteratorBaseEENKUlvE0_clEvENKUlvE2_clEvEUlN3c108BFloat16ES7_E_St5arrayIPcLm3EEEEviT0_T1_:
	.zero		560


//--------------------- .nv.constant0._ZN2at6native18elementwise_kernelILi128ELi4EZNS0_15gpu_kernel_implIZZZNS0_28sigmoid_backward_kernel_cudaERNS_18TensorIteratorBaseEENKUlvE0_clEvENKUlvE1_clEvEUlN3c104HalfES8_E_EEvS4_RKT_EUliE_EEviT1_ --------------------------
	.section	.nv.constant0._ZN2at6native18elementwise_kernelILi128ELi4EZNS0_15gpu_kernel_implIZZZNS0_28sigmoid_backward_kernel_cudaERNS_18TensorIteratorBaseEENKUlvE0_clEvENKUlvE1_clEvEUlN3c104HalfES8_E_EEvS4_RKT_EUliE_EEviT1_,"a",@progbits
	.sectionflags	@""
	.align	4
.nv.constant0._ZN2at6native18elementwise_kernelILi128ELi4EZNS0_15gpu_kernel_implIZZZNS0_28sigmoid_backward_kernel_cudaERNS_18TensorIteratorBaseEENKUlvE0_clEvENKUlvE1_clEvEUlN3c104HalfES8_E_EEvS4_RKT_EUliE_EEviT1_:
	.zero		1184


//--------------------- .nv.constant0._ZN2at6native27unrolled_elementwise_kernelIZZZNS0_28sigmoid_backward_kernel_cudaERNS_18TensorIteratorBaseEENKUlvE0_clEvENKUlvE1_clEvEUlN3c104HalfES7_E_St5arrayIPcLm3EELi4E23TrivialOffsetCalculatorILi2EjESC_ILi1EjENS0_6memory12LoadWithCastILi2EEENSF_13StoreWithCastILi1EEEEEviT_T0_T2_T3_T4_T5_ --------------------------
	.section	.nv.constant0._ZN2at6native27unrolled_elementwise_kernelIZZZNS0_28sigmoid_backward_kernel_cudaERNS_18TensorIteratorBaseEENKUlvE0_clEvENKUlvE1_clEvEUlN3c104HalfES7_E_St5arrayIPcLm3EELi4E23TrivialOffsetCalculatorILi2EjESC_ILi1EjENS0_6memory12LoadWithCastILi2EEENSF_13StoreWithCastILi1EEEEEviT_T0_T2_T3_T4_T5_,"a",@progbits
	.sectionflags	@""
	.align	4
.nv.constant0._ZN2at6native27unrolled_elementwise_kernelIZZZNS0_28sigmoid_backward_kernel_cudaERNS_18TensorIteratorBaseEENKUlvE0_clEvENKUlvE1_clEvEUlN3c104HalfES7_E_St5arrayIPcLm3EELi4E23TrivialOffsetCalculatorILi2EjESC_ILi1EjENS0_6memory12LoadWithCastILi2EEENSF_13StoreWithCastILi1EEEEEviT_T0_T2_T3_T4_T5_:
	.zero		584


//--------------------- .nv.constant0._ZN2at6native18elementwise_kernelILi128ELi4EZNS0_22gpu_kernel_impl_nocastIZZZNS0_28sigmoid_backward_kernel_cudaERNS_18TensorIteratorBaseEENKUlvE0_clEvENKUlvE1_clEvEUlN3c104HalfES8_E_EEvS4_RKT_EUliE_EEviT1_ --------------------------
	.section	.nv.constant0._ZN2at6native18elementwise_kernelILi128ELi4EZNS0_22gpu_kernel_impl_nocastIZZZNS0_28sigmoid_backward_kernel_cudaERNS_18TensorIteratorBaseEENKUlvE0_clEvENKUlvE1_clEvEUlN3c104HalfES8_E_EEvS4_RKT_EUliE_EEviT1_,"a",@progbits
	.sectionflags	@""
	.align	4
.nv.constant0._ZN2at6native18elementwise_kernelILi128ELi4EZNS0_22gpu_kernel_impl_nocastIZZZNS0_28sigmoid_backward_kernel_cudaERNS_18TensorIteratorBaseEENKUlvE0_clEvENKUlvE1_clEvEUlN3c104HalfES8_E_EEvS4_RKT_EUliE_EEviT1_:
	.zero		1184


//--------------------- .nv.constant0._ZN2at6native27unrolled_elementwise_kernelIZZZNS0_28sigmoid_backward_kernel_cudaERNS_18TensorIteratorBaseEENKUlvE0_clEvENKUlvE1_clEvEUlN3c104HalfES7_E_St5arrayIPcLm3EELi4E23TrivialOffsetCalculatorILi2EjESC_ILi1EjENS0_6memory15LoadWithoutCastENSF_16StoreWithoutCastEEEviT_T0_T2_T3_T4_T5_ --------------------------
	.section	.nv.constant0._ZN2at6native27unrolled_elementwise_kernelIZZZNS0_28sigmoid_backward_kernel_cudaERNS_18TensorIteratorBaseEENKUlvE0_clEvENKUlvE1_clEvEUlN3c104HalfES7_E_St5arrayIPcLm3EELi4E23TrivialOffsetCalculatorILi2EjESC_ILi1EjENS0_6memory15LoadWithoutCastENSF_16StoreWithoutCastEEEviT_T0_T2_T3_T4_T5_,"a",@progbits
	.sectionflags	@""
	.align	4
.nv.constant0._ZN2at6native27unrolled_elementwise_kernelIZZZNS0_28sigmoid_backward_kernel_cudaERNS_18TensorIteratorBaseEENKUlvE0_clEvENKUlvE1_clEvEUlN3c104HalfES7_E_St5arrayIPcLm3EELi4E23TrivialOffsetCalculatorILi2EjESC_ILi1EjENS0_6memory15LoadWithoutCastENSF_16StoreWithoutCastEEEviT_T0_T2_T3_T4_T5_:
	.zero		564


//--------------------- .nv.constant0._ZN2at6native29vectorized_elementwise_kernelILi2EZZZNS0_28sigmoid_backward_kernel_cudaERNS_18TensorIteratorBaseEENKUlvE0_clEvENKUlvE1_clEvEUlN3c104HalfES7_E_St5arrayIPcLm3EEEEviT0_T1_ --------------------------
	.section	.nv.constant0._ZN2at6native29vectorized_elementwise_kernelILi2EZZZNS0_28sigmoid_backward_kernel_cudaERNS_18TensorIteratorBaseEENKUlvE0_clEvENKUlvE1_clEvEUlN3c104HalfES7_E_St5arrayIPcLm3EEEEviT0_T1_,"a",@progbits
	.sectionflags	@""
	.align	4
.nv.constant0._ZN2at6native29vectorized_elementwise_kernelILi2EZZZNS0_28sigmoid_backward_kernel_cudaERNS_18TensorIteratorBaseEENKUlvE0_clEvENKUlvE1_clEvEUlN3c104HalfES7_E_St5arrayIPcLm3EEEEviT0_T1_:
	.zero		560


//--------------------- .nv.constant0._ZN2at6native29vectorized_elementwise_kernelILi4EZZZNS0_28sigmoid_backward_kernel_cudaERNS_18TensorIteratorBaseEENKUlvE0_clEvENKUlvE1_clEvEUlN3c104HalfES7_E_St5arrayIPcLm3EEEEviT0_T1_ --------------------------
	.section	.nv.constant0._ZN2at6native29vectorized_elementwise_kernelILi4EZZZNS0_28sigmoid_backward_kernel_cudaERNS_18TensorIteratorBaseEENKUlvE0_clEvENKUlvE1_clEvEUlN3c104HalfES7_E_St5arrayIPcLm3EEEEviT0_T1_,"a",@progbits
	.sectionflags	@""
	.align	4
.nv.constant0._ZN2at6native29vectorized_elementwise_kernelILi4EZZZNS0_28sigmoid_backward_kernel_cudaERNS_18TensorIteratorBaseEENKUlvE0_clEvENKUlvE1_clEvEUlN3c104HalfES7_E_St5arrayIPcLm3EEEEviT0_T1_:
	.zero		560


//--------------------- .nv.constant0._ZN2at6native29vectorized_elementwise_kernelILi8EZZZNS0_28sigmoid_backward_kernel_cudaERNS_18TensorIteratorBaseEENKUlvE0_clEvENKUlvE1_clEvEUlN3c104HalfES7_E_St5arrayIPcLm3EEEEviT0_T1_ --------------------------
	.section	.nv.constant0._ZN2at6native29vectorized_elementwise_kernelILi8EZZZNS0_28sigmoid_backward_kernel_cudaERNS_18TensorIteratorBaseEENKUlvE0_clEvENKUlvE1_clEvEUlN3c104HalfES7_E_St5arrayIPcLm3EEEEviT0_T1_,"a",@progbits
	.sectionflags	@""
	.align	4
.nv.constant0._ZN2at6native29vectorized_elementwise_kernelILi8EZZZNS0_28sigmoid_backward_kernel_cudaERNS_18TensorIteratorBaseEENKUlvE0_clEvENKUlvE1_clEvEUlN3c104HalfES7_E_St5arrayIPcLm3EEEEviT0_T1_:
	.zero		560


//--------------------- .nv.constant0._ZN2at6native18elementwise_kernelILi128ELi4EZNS0_15gpu_kernel_implIZZZNS0_28sigmoid_backward_kernel_cudaERNS_18TensorIteratorBaseEENKUlvE0_clEvENKUlvE0_clEvEUlffE_EEvS4_RKT_EUliE_EEviT1_ --------------------------
	.section	.nv.constant0._ZN2at6native18elementwise_kernelILi128ELi4EZNS0_15gpu_kernel_implIZZZNS0_28sigmoid_backward_kernel_cudaERNS_18TensorIteratorBaseEENKUlvE0_clEvENKUlvE0_clEvEUlffE_EEvS4_RKT_EUliE_EEviT1_,"a",@progbits
	.sectionflags	@""
	.align	4
.nv.constant0._ZN2at6native18elementwise_kernelILi128ELi4EZNS0_15gpu_kernel_implIZZZNS0_28sigmoid_backward_kernel_cudaERNS_18TensorIteratorBaseEENKUlvE0_clEvENKUlvE0_clEvEUlffE_EEvS4_RKT_EUliE_EEviT1_:
	.zero		1184


//--------------------- .nv.constant0._ZN2at6native27unrolled_elementwise_kernelIZZZNS0_28sigmoid_backward_kernel_cudaERNS_18TensorIteratorBaseEENKUlvE0_clEvENKUlvE0_clEvEUlffE_St5arrayIPcLm3EELi4E23TrivialOffsetCalculatorILi2EjESA_ILi1EjENS0_6memory12LoadWithCastILi2EEENSD_13StoreWithCastILi1EEEEEviT_T0_T2_T3_T4_T5_ --------------------------
	.section	.nv.constant0._ZN2at6native27unrolled_elementwise_kernelIZZZNS0_28sigmoid_backward_kernel_cudaERNS_18TensorIteratorBaseEENKUlvE0_clEvENKUlvE0_clEvEUlffE_St5arrayIPcLm3EELi4E23TrivialOffsetCalculatorILi2EjESA_ILi1EjENS0_6memory12LoadWithCastILi2EEENSD_13StoreWithCastILi1EEEEEviT_T0_T2_T3_T4_T5_,"a",@progbits
	.sectionflags	@""
	.align	4
.nv.constant0._ZN2at6native27unrolled_elementwise_kernelIZZZNS0_28sigmoid_backward_kernel_cudaERNS_18TensorIteratorBaseEENKUlvE0_clEvENKUlvE0_clEvEUlffE_St5arrayIPcLm3EELi4E23TrivialOffsetCalculatorILi2EjESA_ILi1EjENS0_6memory12LoadWithCastILi2EEENSD_13StoreWithCastILi1EEEEEviT_T0_T2_T3_T4_T5_:
	.zero		584


//--------------------- .nv.constant0._ZN2at6native18elementwise_kernelILi128ELi2EZNS0_22gpu_kernel_impl_nocastIZZZNS0_28sigmoid_backward_kernel_cudaERNS_18TensorIteratorBaseEENKUlvE0_clEvENKUlvE0_clEvEUlffE_EEvS4_RKT_EUliE_EEviT1_ --------------------------
	.section	.nv.constant0._ZN2at6native18elementwise_kernelILi128ELi2EZNS0_22gpu_kernel_impl_nocastIZZZNS0_28sigmoid_backward_kernel_cudaERNS_18TensorIteratorBaseEENKUlvE0_clEvENKUlvE0_clEvEUlffE_EEvS4_RKT_EUliE_EEviT1_,"a",@progbits
	.sectionflags	@""
	.align	4
.nv.constant0._ZN2at6native18elementwise_kernelILi128ELi2EZNS0_22gpu_kernel_impl_nocastIZZZNS0_28sigmoid_backward_kernel_cudaERNS_18TensorIteratorBaseEENKUlvE0_clEvENKUlvE0_clEvEUlffE_EEvS4_RKT_EUliE_EEviT1_:
	.zero		1184


//--------------------- .nv.constant0._ZN2at6native27unrolled_elementwise_kernelIZZZNS0_28sigmoid_backward_kernel_cudaERNS_18TensorIteratorBaseEENKUlvE0_clEvENKUlvE0_clEvEUlffE_St5arrayIPcLm3EELi4E23TrivialOffsetCalculatorILi2EjESA_ILi1EjENS0_6memory15LoadWithoutCastENSD_16StoreWithoutCastEEEviT_T0_T2_T3_T4_T5_ --------------------------
	.section	.nv.constant0._ZN2at6native27unrolled_elementwise_kernelIZZZNS0_28sigmoid_backward_kernel_cudaERNS_18TensorIteratorBaseEENKUlvE0_clEvENKUlvE0_clEvEUlffE_St5arrayIPcLm3EELi4E23TrivialOffsetCalculatorILi2EjESA_ILi1EjENS0_6memory15LoadWithoutCastENSD_16StoreWithoutCastEEEviT_T0_T2_T3_T4_T5_,"a",@progbits
	.sectionflags	@""
	.align	4
.nv.constant0._ZN2at6native27unrolled_elementwise_kernelIZZZNS0_28sigmoid_backward_kernel_cudaERNS_18TensorIteratorBaseEENKUlvE0_clEvENKUlvE0_clEvEUlffE_St5arrayIPcLm3EELi4E23TrivialOffsetCalculatorILi2EjESA_ILi1EjENS0_6memory15LoadWithoutCastENSD_16StoreWithoutCastEEEviT_T0_T2_T3_T4_T5_:
	.zero		564


//--------------------- .nv.constant0._ZN2at6native29vectorized_elementwise_kernelILi2EZZZNS0_28sigmoid_backward_kernel_cudaERNS_18TensorIteratorBaseEENKUlvE0_clEvENKUlvE0_clEvEUlffE_St5arrayIPcLm3EEEEviT0_T1_ --------------------------
	.section	.nv.constant0._ZN2at6native29vectorized_elementwise_kernelILi2EZZZNS0_28sigmoid_backward_kernel_cudaERNS_18TensorIteratorBaseEENKUlvE0_clEvENKUlvE0_clEvEUlffE_St5arrayIPcLm3EEEEviT0_T1_,"a",@progbits
	.sectionflags	@""
	.align	4
.nv.constant0._ZN2at6native29vectorized_elementwise_kernelILi2EZZZNS0_28sigmoid_backward_kernel_cudaERNS_18TensorIteratorBaseEENKUlvE0_clEvENKUlvE0_clEvEUlffE_St5arrayIPcLm3EEEEviT0_T1_:
	.zero		560


//--------------------- .nv.constant0._ZN2at6native29vectorized_elementwise_kernelILi4EZZZNS0_28sigmoid_backward_kernel_cudaERNS_18TensorIteratorBaseEENKUlvE0_clEvENKUlvE0_clEvEUlffE_St5arrayIPcLm3EEEEviT0_T1_ --------------------------
	.section	.nv.constant0._ZN2at6native29vectorized_elementwise_kernelILi4EZZZNS0_28sigmoid_backward_kernel_cudaERNS_18TensorIteratorBaseEENKUlvE0_clEvENKUlvE0_clEvEUlffE_St5arrayIPcLm3EEEEviT0_T1_,"a",@progbits
	.sectionflags	@""
	.align	4
.nv.constant0._ZN2at6native29vectorized_elementwise_kernelILi4EZZZNS0_28sigmoid_backward_kernel_cudaERNS_18TensorIteratorBaseEENKUlvE0_clEvENKUlvE0_clEvEUlffE_St5arrayIPcLm3EEEEviT0_T1_:
	.zero		560


//--------------------- .nv.constant0._ZN2at6native29vectorized_elementwise_kernelILi8EZZZNS0_28sigmoid_backward_kernel_cudaERNS_18TensorIteratorBaseEENKUlvE0_clEvENKUlvE0_clEvEUlffE_St5arrayIPcLm3EEEEviT0_T1_ --------------------------
	.section	.nv.constant0._ZN2at6native29vectorized_elementwise_kernelILi8EZZZNS0_28sigmoid_backward_kernel_cudaERNS_18TensorIteratorBaseEENKUlvE0_clEvENKUlvE0_clEvEUlffE_St5arrayIPcLm3EEEEviT0_T1_,"a",@progbits
	.sectionflags	@""
	.align	4
.nv.constant0._ZN2at6native29vectorized_elementwise_kernelILi8EZZZNS0_28sigmoid_backward_kernel_cudaERNS_18TensorIteratorBaseEENKUlvE0_clEvENKUlvE0_clEvEUlffE_St5arrayIPcLm3EEEEviT0_T1_:
	.zero		560


//--------------------- .nv.constant0._ZN2at6native18elementwise_kernelILi128ELi4EZNS0_15gpu_kernel_implIZZZNS0_28sigmoid_backward_kernel_cudaERNS_18TensorIteratorBaseEENKUlvE0_clEvENKUlvE_clEvEUlddE_EEvS4_RKT_EUliE_EEviT1_ --------------------------
	.section	.nv.constant0._ZN2at6native18elementwise_kernelILi128ELi4EZNS0_15gpu_kernel_implIZZZNS0_28sigmoid_backward_kernel_cudaERNS_18TensorIteratorBaseEENKUlvE0_clEvENKUlvE_clEvEUlddE_EEvS4_RKT_EUliE_EEviT1_,"a",@progbits
	.sectionflags	@""
	.align	4
.nv.constant0._ZN2at6native18elementwise_kernelILi128ELi4EZNS0_15gpu_kernel_implIZZZNS0_28sigmoid_backward_kernel_cudaERNS_18TensorIteratorBaseEENKUlvE0_clEvENKUlvE_clEvEUlddE_EEvS4_RKT_EUliE_EEviT1_:
	.zero		1184


//--------------------- .nv.constant0._ZN2at6native27unrolled_elementwise_kernelIZZZNS0_28sigmoid_backward_kernel_cudaERNS_18TensorIteratorBaseEENKUlvE0_clEvENKUlvE_clEvEUlddE_St5arrayIPcLm3EELi4E23TrivialOffsetCalculatorILi2EjESA_ILi1EjENS0_6memory12LoadWithCastILi2EEENSD_13StoreWithCastILi1EEEEEviT_T0_T2_T3_T4_T5_ --------------------------
	.section	.nv.constant0._ZN2at6native27unrolled_elementwise_kernelIZZZNS0_28sigmoid_backward_kernel_cudaERNS_18TensorIteratorBaseEENKUlvE0_clEvENKUlvE_clEvEUlddE_St5arrayIPcLm3EELi4E23TrivialOffsetCalculatorILi2EjESA_ILi1EjENS0_6memory12LoadWithCastILi2EEENSD_13StoreWithCastILi1EEEEEviT_T0_T2_T3_T4_T5_,"a",@progbits
	.sectionflags	@""
	.align	4
.nv.constant0._ZN2at6native27unrolled_elementwise_kernelIZZZNS0_28sigmoid_backward_kernel_cudaERNS_18TensorIteratorBaseEENKUlvE0_clEvENKUlvE_clEvEUlddE_St5arrayIPcLm3EELi4E23TrivialOffsetCalculatorILi2EjESA_ILi1EjENS0_6memory12LoadWithCastILi2EEENSD_13StoreWithCastILi1EEEEEviT_T0_T2_T3_T4_T5_:
	.zero		584


//--------------------- .nv.constant0._ZN2at6native18elementwise_kernelILi128ELi2EZNS0_22gpu_kernel_impl_nocastIZZZNS0_28sigmoid_backward_kernel_cudaERNS_18TensorIteratorBaseEENKUlvE0_clEvENKUlvE_clEvEUlddE_EEvS4_RKT_EUliE_EEviT1_ --------------------------
	.section	.nv.constant0._ZN2at6native18elementwise_kernelILi128ELi2EZNS0_22gpu_kernel_impl_nocastIZZZNS0_28sigmoid_backward_kernel_cudaERNS_18TensorIteratorBaseEENKUlvE0_clEvENKUlvE_clEvEUlddE_EEvS4_RKT_EUliE_EEviT1_,"a",@progbits
	.sectionflags	@""
	.align	4
.nv.constant0._ZN2at6native18elementwise_kernelILi128ELi2EZNS0_22gpu_kernel_impl_nocastIZZZNS0_28sigmoid_backward_kernel_cudaERNS_18TensorIteratorBaseEENKUlvE0_clEvENKUlvE_clEvEUlddE_EEvS4_RKT_EUliE_EEviT1_:
	.zero		1184


//--------------------- .nv.constant0._ZN2at6native27unrolled_elementwise_kernelIZZZNS0_28sigmoid_backward_kernel_cudaERNS_18TensorIteratorBaseEENKUlvE0_clEvENKUlvE_clEvEUlddE_St5arrayIPcLm3EELi4E23TrivialOffsetCalculatorILi2EjESA_ILi1EjENS0_6memory15LoadWithoutCastENSD_16StoreWithoutCastEEEviT_T0_T2_T3_T4_T5_ --------------------------
	.section	.nv.constant0._ZN2at6native27unrolled_elementwise_kernelIZZZNS0_28sigmoid_backward_kernel_cudaERNS_18TensorIteratorBaseEENKUlvE0_clEvENKUlvE_clEvEUlddE_St5arrayIPcLm3EELi4E23TrivialOffsetCalculatorILi2EjESA_ILi1EjENS0_6memory15LoadWithoutCastENSD_16StoreWithoutCastEEEviT_T0_T2_T3_T4_T5_,"a",@progbits
	.sectionflags	@""
	.align	4
.nv.constant0._ZN2at6native27unrolled_elementwise_kernelIZZZNS0_28sigmoid_backward_kernel_cudaERNS_18TensorIteratorBaseEENKUlvE0_clEvENKUlvE_clEvEUlddE_St5arrayIPcLm3EELi4E23TrivialOffsetCalculatorILi2EjESA_ILi1EjENS0_6memory15LoadWithoutCastENSD_16StoreWithoutCastEEEviT_T0_T2_T3_T4_T5_:
	.zero		564


//--------------------- .nv.constant0._ZN2at6native29vectorized_elementwise_kernelILi2EZZZNS0_28sigmoid_backward_kernel_cudaERNS_18TensorIteratorBaseEENKUlvE0_clEvENKUlvE_clEvEUlddE_St5arrayIPcLm3EEEEviT0_T1_ --------------------------
	.section	.nv.constant0._ZN2at6native29vectorized_elementwise_kernelILi2EZZZNS0_28sigmoid_backward_kernel_cudaERNS_18TensorIteratorBaseEENKUlvE0_clEvENKUlvE_clEvEUlddE_St5arrayIPcLm3EEEEviT0_T1_,"a",@progbits
	.sectionflags	@""
	.align	4
.nv.constant0._ZN2at6native29vectorized_elementwise_kernelILi2EZZZNS0_28sigmoid_backward_kernel_cudaERNS_18TensorIteratorBaseEENKUlvE0_clEvENKUlvE_clEvEUlddE_St5arrayIPcLm3EEEEviT0_T1_:
	.zero		560


//--------------------- .nv.constant0._ZN2at6native29vectorized_elementwise_kernelILi4EZZZNS0_28sigmoid_backward_kernel_cudaERNS_18TensorIteratorBaseEENKUlvE0_clEvENKUlvE_clEvEUlddE_St5arrayIPcLm3EEEEviT0_T1_ --------------------------
	.section	.nv.constant0._ZN2at6native29vectorized_elementwise_kernelILi4EZZZNS0_28sigmoid_backward_kernel_cudaERNS_18TensorIteratorBaseEENKUlvE0_clEvENKUlvE_clEvEUlddE_St5arrayIPcLm3EEEEviT0_T1_,"a",@progbits
	.sectionflags	@""
	.align	4
.nv.constant0._ZN2at6native29vectorized_elementwise_kernelILi4EZZZNS0_28sigmoid_backward_kernel_cudaERNS_18TensorIteratorBaseEENKUlvE0_clEvENKUlvE_clEvEUlddE_St5arrayIPcLm3EEEEviT0_T1_:
	.zero		560


//--------------------- .nv.constant0._ZN2at6native29vectorized_elementwise_kernelILi8EZZZNS0_28sigmoid_backward_kernel_cudaERNS_18TensorIteratorBaseEENKUlvE0_clEvENKUlvE_clEvEUlddE_St5arrayIPcLm3EEEEviT0_T1_ --------------------------
	.section	.nv.constant0._ZN2at6native29vectorized_elementwise_kernelILi8EZZZNS0_28sigmoid_backward_kernel_cudaERNS_18TensorIteratorBaseEENKUlvE0_clEvENKUlvE_clEvEUlddE_St5arrayIPcLm3EEEEviT0_T1_,"a",@progbits
	.sectionflags	@""
	.align	4
.nv.constant0._ZN2at6native29vectorized_elementwise_kernelILi8EZZZNS0_28sigmoid_backward_kernel_cudaERNS_18TensorIteratorBaseEENKUlvE0_clEvENKUlvE_clEvEUlddE_St5arrayIPcLm3EEEEviT0_T1_:
	.zero		560


//--------------------- SYMBOLS --------------------------

	.type		.nv.reservedSmem.offset0,@object
	.size		.nv.reservedSmem.offset0,0x4
	.type		__assertfail,@function
